	.target	sm_90a

	.elftype	@"ET_EXEC"


//--------------------- .note.nv.tkinfo           --------------------------
	.section	.note.nv.tkinfo,"",@"SHT_NOTE"
	.sectionflags	@"SHF_NOTE_NV_TKINFO"
	.tkinfo
        /*0018*/ 	.word	0x00000002
        /*0030*/ 	.string	""
        /*0030*/ 	.string	"ptxas"
        /*0030*/ 	.string	"Cuda compilation tools, release 13.0, V13.0.88"
        /*0030*/ 	.string	"Build cuda_13.0.r13.0/compiler.36424714_0"
        /*0030*/ 	.string	"-arch sm_90a -m 64 "



//--------------------- .note.nv.cuinfo           --------------------------
	.section	.note.nv.cuinfo,"",@"SHT_NOTE"
	.sectionflags	@"SHF_NOTE_NV_CUINFO"
        /*0018*/ 	.short	0x0002
        /*001a*/ 	.short	0x005a
        /*001c*/ 	.short	0x0082
	.zero		2


//--------------------- .nv.info                  --------------------------
	.section	.nv.info,"",@"SHT_CUDA_INFO"
	.align	4


	//----- nvinfo : EIATTR_REGCOUNT
	.align		4
        /*0000*/ 	.byte	0x04, 0x2f
        /*0002*/ 	.short	(.L_19 - .L_18)
	.align		4
.L_18:
        /*0004*/ 	.word	index@(_ZN7cutlass13device_kernelIN5flash11enable_sm90INS1_16FlashAttnFwdSm90INS1_25CollectiveMainloopFwdSm90ILi2EN4cute5tupleIJNS5_1CILi1EEES8_S8_EEENS6_IJNS7_ILi128EEENS7_ILi96EEENS7_ILi192EEEEEELi192ENS_6half_tEfNS_4arch4Sm90ELb1ELb0ELb0ELb1ELb1ELb1ELb0ELb1ELb1ELb1ELb0ELb0EEENS1_21CollectiveEpilogueFwdINS6_IJSA_SC_SB_EEES9_SE_SG_Li256ELb1ELb1ELb0ELb0EEENS1_36VarlenDynamicPersistentTileSchedulerILi128ELi96ELi256ELi128ELb0ELb1ELb1ELb1ELb1ELb1EEEEEEEEEvNT_6ParamsE)
        /*0008*/ 	.word	0x000000a8


	//----- nvinfo : EIATTR_FRAME_SIZE
	.align		4
.L_19:
        /*000c*/ 	.byte	0x04, 0x11
        /*000e*/ 	.short	(.L_21 - .L_20)
	.align		4
.L_20:
        /*0010*/ 	.word	index@(_ZN7cutlass13device_kernelIN5flash11enable_sm90INS1_16FlashAttnFwdSm90INS1_25CollectiveMainloopFwdSm90ILi2EN4cute5tupleIJNS5_1CILi1EEES8_S8_EEENS6_IJNS7_ILi128EEENS7_ILi96EEENS7_ILi192EEEEEELi192ENS_6half_tEfNS_4arch4Sm90ELb1ELb0ELb0ELb1ELb1ELb1ELb0ELb1ELb1ELb1ELb0ELb0EEENS1_21CollectiveEpilogueFwdINS6_IJSA_SC_SB_EEES9_SE_SG_Li256ELb1ELb1ELb0ELb0EEENS1_36VarlenDynamicPersistentTileSchedulerILi128ELi96ELi256ELi128ELb0ELb1ELb1ELb1ELb1ELb1EEEEEEEEEvNT_6ParamsE)
        /*0014*/ 	.word	0x00000088


	//----- nvinfo : EIATTR_REGCOUNT
	.align		4
.L_21:
        /*0018*/ 	.byte	0x04, 0x2f
        /*001a*/ 	.short	(.L_23 - .L_22)
	.align		4
.L_22:
        /*001c*/ 	.word	index@(_ZN7cutlass13device_kernelIN5flash11enable_sm90INS1_16FlashAttnFwdSm90INS1_25CollectiveMainloopFwdSm90ILi2EN4cute5tupleIJNS5_1CILi1EEES8_S8_EEENS6_IJNS7_ILi128EEENS7_ILi96EEENS7_ILi192EEEEEELi192ENS_6half_tEfNS_4arch4Sm90ELb1ELb0ELb0ELb1ELb1ELb0ELb0ELb1ELb1ELb1ELb0ELb0EEENS1_21CollectiveEpilogueFwdINS6_IJSA_SC_SB_EEES9_SE_SG_Li256ELb1ELb1ELb0ELb0EEENS1_36VarlenDynamicPersistentTileSchedulerILi128ELi96ELi256ELi128ELb0ELb1ELb1ELb1ELb1ELb1EEEEEEEEEvNT_6ParamsE)
        /*0020*/ 	.word	0x000000a8


	//----- nvinfo : EIATTR_FRAME_SIZE
	.align		4
.L_23:
        /*0024*/ 	.byte	0x04, 0x11
        /*0026*/ 	.short	(.L_25 - .L_24)
	.align		4
.L_24:
        /*0028*/ 	.word	index@(_ZN7cutlass13device_kernelIN5flash11enable_sm90INS1_16FlashAttnFwdSm90INS1_25CollectiveMainloopFwdSm90ILi2EN4cute5tupleIJNS5_1CILi1EEES8_S8_EEENS6_IJNS7_ILi128EEENS7_ILi96EEENS7_ILi192EEEEEELi192ENS_6half_tEfNS_4arch4Sm90ELb1ELb0ELb0ELb1ELb1ELb0ELb0ELb1ELb1ELb1ELb0ELb0EEENS1_21CollectiveEpilogueFwdINS6_IJSA_SC_SB_EEES9_SE_SG_Li256ELb1ELb1ELb0ELb0EEENS1_36VarlenDynamicPersistentTileSchedulerILi128ELi96ELi256ELi128ELb0ELb1ELb1ELb1ELb1ELb1EEEEEEEEEvNT_6ParamsE)
        /*002c*/ 	.word	0x00000030


	//----- nvinfo : EIATTR_REGCOUNT
	.align		4
.L_25:
        /*0030*/ 	.byte	0x04, 0x2f
        /*0032*/ 	.short	(.L_27 - .L_26)
	.align		4
.L_26:
        /*0034*/ 	.word	index@(_ZN7cutlass13device_kernelIN5flash11enable_sm90INS1_16FlashAttnFwdSm90INS1_25CollectiveMainloopFwdSm90ILi2EN4cute5tupleIJNS5_1CILi1EEES8_S8_EEENS6_IJNS7_ILi128EEENS7_ILi96EEENS7_ILi192EEEEEELi192ENS_6half_tEfNS_4arch4Sm90ELb1ELb0ELb0ELb0ELb1ELb0ELb0ELb1ELb1ELb1ELb0ELb0EEENS1_21CollectiveEpilogueFwdINS6_IJSA_SC_SB_EEES9_SE_SG_Li256ELb0ELb1ELb0ELb0EEENS1_30DynamicPersistentTileSchedulerILi256ELi128ELb0ELb1ELb1EEEEEEEEEvNT_6ParamsE)
        /*0038*/ 	.word	0x000000a8


	//----- nvinfo : EIATTR_FRAME_SIZE
	.align		4
.L_27:
        /*003c*/ 	.byte	0x04, 0x11
        /*003e*/ 	.short	(.L_29 - .L_28)
	.align		4
.L_28:
        /*0040*/ 	.word	index@(_ZN7cutlass13device_kernelIN5flash11enable_sm90INS1_16FlashAttnFwdSm90INS1_25CollectiveMainloopFwdSm90ILi2EN4cute5tupleIJNS5_1CILi1EEES8_S8_EEENS6_IJNS7_ILi128EEENS7_ILi96EEENS7_ILi192EEEEEELi192ENS_6half_tEfNS_4arch4Sm90ELb1ELb0ELb0ELb0ELb1ELb0ELb0ELb1ELb1ELb1ELb0ELb0EEENS1_21CollectiveEpilogueFwdINS6_IJSA_SC_SB_EEES9_SE_SG_Li256ELb0ELb1ELb0ELb0EEENS1_30DynamicPersistentTileSchedulerILi256ELi128ELb0ELb1ELb1EEEEEEEEEvNT_6ParamsE)
        /*0044*/ 	.word	0x00000008


	//----- nvinfo : EIATTR_REGCOUNT
	.align		4
.L_29:
        /*0048*/ 	.byte	0x04, 0x2f
        /*004a*/ 	.short	(.L_31 - .L_30)
	.align		4
.L_30:
        /*004c*/ 	.word	index@(_ZN7cutlass13device_kernelIN5flash11enable_sm90INS1_16FlashAttnFwdSm90INS1_25CollectiveMainloopFwdSm90ILi2EN4cute5tupleIJNS5_1CILi1EEES8_S8_EEENS6_IJNS7_ILi128EEENS7_ILi96EEENS7_ILi192EEEEEELi192ENS_6half_tEfNS_4arch4Sm90ELb0ELb1ELb0ELb1ELb1ELb1ELb0ELb1ELb1ELb1ELb0ELb0EEENS1_21CollectiveEpilogueFwdINS6_IJSA_SC_SB_EEES9_SE_SG_Li256ELb1ELb1ELb0ELb0EEENS1_36VarlenDynamicPersistentTileSchedulerILi128ELi96ELi256ELi128ELb0ELb1ELb1ELb1ELb0ELb1EEEEEEEEEvNT_6ParamsE)
        /*0050*/ 	.word	0x000000a8


	//----- nvinfo : EIATTR_FRAME_SIZE
	.align		4
.L_31:
        /*0054*/ 	.byte	0x04, 0x11
        /*0056*/ 	.short	(.L_33 - .L_32)
	.align		4
.L_32:
        /*0058*/ 	.word	index@(_ZN7cutlass13device_kernelIN5flash11enable_sm90INS1_16FlashAttnFwdSm90INS1_25CollectiveMainloopFwdSm90ILi2EN4cute5tupleIJNS5_1CILi1EEES8_S8_EEENS6_IJNS7_ILi128EEENS7_ILi96EEENS7_ILi192EEEEEELi192ENS_6half_tEfNS_4arch4Sm90ELb0ELb1ELb0ELb1ELb1ELb1ELb0ELb1ELb1ELb1ELb0ELb0EEENS1_21CollectiveEpilogueFwdINS6_IJSA_SC_SB_EEES9_SE_SG_Li256ELb1ELb1ELb0ELb0EEENS1_36VarlenDynamicPersistentTileSchedulerILi128ELi96ELi256ELi128ELb0ELb1ELb1ELb1ELb0ELb1EEEEEEEEEvNT_6ParamsE)
        /*005c*/ 	.word	0x00000090


	//----- nvinfo : EIATTR_REGCOUNT
	.align		4
.L_33:
        /*0060*/ 	.byte	0x04, 0x2f
        /*0062*/ 	.short	(.L_35 - .L_34)
	.align		4
.L_34:
        /*0064*/ 	.word	index@(_ZN7cutlass13device_kernelIN5flash11enable_sm90INS1_16FlashAttnFwdSm90INS1_25CollectiveMainloopFwdSm90ILi2EN4cute5tupleIJNS5_1CILi1EEES8_S8_EEENS6_IJNS7_ILi128EEENS7_ILi96EEENS7_ILi192EEEEEELi192ENS_6half_tEfNS_4arch4Sm90ELb0ELb1ELb0ELb1ELb1ELb0ELb0ELb1ELb1ELb1ELb0ELb0EEENS1_21CollectiveEpilogueFwdINS6_IJSA_SC_SB_EEES9_SE_SG_Li256ELb1ELb1ELb0ELb0EEENS1_36VarlenDynamicPersistentTileSchedulerILi128ELi96ELi256ELi128ELb0ELb1ELb1ELb1ELb0ELb1EEEEEEEEEvNT_6ParamsE)
        /*0068*/ 	.word	0x000000a8


	//----- nvinfo : EIATTR_FRAME_SIZE
	.align		4
.L_35:
        /*006c*/ 	.byte	0x04, 0x11
        /*006e*/ 	.short	(.L_37 - .L_36)
	.align		4
.L_36:
        /*0070*/ 	.word	index@(_ZN7cutlass13device_kernelIN5flash11enable_sm90INS1_16FlashAttnFwdSm90INS1_25CollectiveMainloopFwdSm90ILi2EN4cute5tupleIJNS5_1CILi1EEES8_S8_EEENS6_IJNS7_ILi128EEENS7_ILi96EEENS7_ILi192EEEEEELi192ENS_6half_tEfNS_4arch4Sm90ELb0ELb1ELb0ELb1ELb1ELb0ELb0ELb1ELb1ELb1ELb0ELb0EEENS1_21CollectiveEpilogueFwdINS6_IJSA_SC_SB_EEES9_SE_SG_Li256ELb1ELb1ELb0ELb0EEENS1_36VarlenDynamicPersistentTileSchedulerILi128ELi96ELi256ELi128ELb0ELb1ELb1ELb1ELb0ELb1EEEEEEEEEvNT_6ParamsE)
        /*0074*/ 	.word	0x00000030


	//----- nvinfo : EIATTR_REGCOUNT
	.align		4
.L_37:
        /*0078*/ 	.byte	0x04, 0x2f
        /*007a*/ 	.short	(.L_39 - .L_38)
	.align		4
.L_38:
        /*007c*/ 	.word	index@(_ZN7cutlass13device_kernelIN5flash11enable_sm90INS1_16FlashAttnFwdSm90INS1_25CollectiveMainloopFwdSm90ILi2EN4cute5tupleIJNS5_1CILi1EEES8_S8_EEENS6_IJNS7_ILi128EEENS7_ILi96EEENS7_ILi192EEEEEELi192ENS_6half_tEfNS_4arch4Sm90ELb0ELb1ELb0ELb0ELb1ELb0ELb0ELb1ELb1ELb1ELb0ELb0EEENS1_21CollectiveEpilogueFwdINS6_IJSA_SC_SB_EEES9_SE_SG_Li256ELb0ELb1ELb0ELb0EEENS1_30DynamicPersistentTileSchedulerILi256ELi128ELb0ELb1ELb1EEEEEEEEEvNT_6ParamsE)
        /*0080*/ 	.word	0x000000a8


	//----- nvinfo : EIATTR_FRAME_SIZE
	.align		4
.L_39:
        /*0084*/ 	.byte	0x04, 0x11
        /*0086*/ 	.short	(.L_41 - .L_40)
	.align		4
.L_40:
        /*0088*/ 	.word	index@(_ZN7cutlass13device_kernelIN5flash11enable_sm90INS1_16FlashAttnFwdSm90INS1_25CollectiveMainloopFwdSm90ILi2EN4cute5tupleIJNS5_1CILi1EEES8_S8_EEENS6_IJNS7_ILi128EEENS7_ILi96EEENS7_ILi192EEEEEELi192ENS_6half_tEfNS_4arch4Sm90ELb0ELb1ELb0ELb0ELb1ELb0ELb0ELb1ELb1ELb1ELb0ELb0EEENS1_21CollectiveEpilogueFwdINS6_IJSA_SC_SB_EEES9_SE_SG_Li256ELb0ELb1ELb0ELb0EEENS1_30DynamicPersistentTileSchedulerILi256ELi128ELb0ELb1ELb1EEEEEEEEEvNT_6ParamsE)
        /*008c*/ 	.word	0x00000008


	//----- nvinfo : EIATTR_REGCOUNT
	.align		4
.L_41:
        /*0090*/ 	.byte	0x04, 0x2f
        /*0092*/ 	.short	(.L_43 - .L_42)
	.align		4
.L_42:
        /*0094*/ 	.word	index@(_ZN7cutlass13device_kernelIN5flash11enable_sm90INS1_16FlashAttnFwdSm90INS1_25CollectiveMainloopFwdSm90ILi2EN4cute5tupleIJNS5_1CILi1EEES8_S8_EEENS6_IJNS7_ILi128EEENS7_ILi96EEENS7_ILi192EEEEEELi192ENS_6half_tEfNS_4arch4Sm90ELb0ELb0ELb0ELb1ELb1ELb1ELb0ELb1ELb1ELb1ELb0ELb0EEENS1_21CollectiveEpilogueFwdINS6_IJSA_SC_SB_EEES9_SE_SG_Li256ELb1ELb1ELb0ELb0EEENS1_36VarlenDynamicPersistentTileSchedulerILi128ELi96ELi256ELi128ELb0ELb1ELb1ELb0ELb1ELb1EEEEEEEEEvNT_6ParamsE)
        /*0098*/ 	.word	0x000000a8


	//----- nvinfo : EIATTR_FRAME_SIZE
	.align		4
.L_43:
        /*009c*/ 	.byte	0x04, 0x11
        /*009e*/ 	.short	(.L_45 - .L_44)
	.align		4
.L_44:
        /*00a0*/ 	.word	index@(_ZN7cutlass13device_kernelIN5flash11enable_sm90INS1_16FlashAttnFwdSm90INS1_25CollectiveMainloopFwdSm90ILi2EN4cute5tupleIJNS5_1CILi1EEES8_S8_EEENS6_IJNS7_ILi128EEENS7_ILi96EEENS7_ILi192EEEEEELi192ENS_6half_tEfNS_4arch4Sm90ELb0ELb0ELb0ELb1ELb1ELb1ELb0ELb1ELb1ELb1ELb0ELb0EEENS1_21CollectiveEpilogueFwdINS6_IJSA_SC_SB_EEES9_SE_SG_Li256ELb1ELb1ELb0ELb0EEENS1_36VarlenDynamicPersistentTileSchedulerILi128ELi96ELi256ELi128ELb0ELb1ELb1ELb0ELb1ELb1EEEEEEEEEvNT_6ParamsE)
        /*00a4*/ 	.word	0x00000098


	//----- nvinfo : EIATTR_REGCOUNT
	.align		4
.L_45:
        /*00a8*/ 	.byte	0x04, 0x2f
        /*00aa*/ 	.short	(.L_47 - .L_46)
	.align		4
.L_46:
        /*00ac*/ 	.word	index@(_ZN7cutlass13device_kernelIN5flash11enable_sm90INS1_16FlashAttnFwdSm90INS1_25CollectiveMainloopFwdSm90ILi2EN4cute5tupleIJNS5_1CILi1EEES8_S8_EEENS6_IJNS7_ILi128EEENS7_ILi96EEENS7_ILi192EEEEEELi192ENS_6half_tEfNS_4arch4Sm90ELb0ELb0ELb0ELb1ELb1ELb0ELb0ELb1ELb1ELb1ELb0ELb0EEENS1_21CollectiveEpilogueFwdINS6_IJSA_SC_SB_EEES9_SE_SG_Li256ELb1ELb1ELb0ELb0EEENS1_36VarlenDynamicPersistentTileSchedulerILi128ELi96ELi256ELi128ELb0ELb1ELb1ELb0ELb1ELb1EEEEEEEEEvNT_6ParamsE)
        /*00b0*/ 	.word	0x000000a8


	//----- nvinfo : EIATTR_FRAME_SIZE
	.align		4
.L_47:
        /*00b4*/ 	.byte	0x04, 0x11
        /*00b6*/ 	.short	(.L_49 - .L_48)
	.align		4
.L_48:
        /*00b8*/ 	.word	index@(_ZN7cutlass13device_kernelIN5flash11enable_sm90INS1_16FlashAttnFwdSm90INS1_25CollectiveMainloopFwdSm90ILi2EN4cute5tupleIJNS5_1CILi1EEES8_S8_EEENS6_IJNS7_ILi128EEENS7_ILi96EEENS7_ILi192EEEEEELi192ENS_6half_tEfNS_4arch4Sm90ELb0ELb0ELb0ELb1ELb1ELb0ELb0ELb1ELb1ELb1ELb0ELb0EEENS1_21CollectiveEpilogueFwdINS6_IJSA_SC_SB_EEES9_SE_SG_Li256ELb1ELb1ELb0ELb0EEENS1_36VarlenDynamicPersistentTileSchedulerILi128ELi96ELi256ELi128ELb0ELb1ELb1ELb0ELb1ELb1EEEEEEEEEvNT_6ParamsE)
        /*00bc*/ 	.word	0x00000030


	//----- nvinfo : EIATTR_REGCOUNT
	.align		4
.L_49:
        /*00c0*/ 	.byte	0x04, 0x2f
        /*00c2*/ 	.short	(.L_51 - .L_50)
	.align		4
.L_50:
        /*00c4*/ 	.word	index@(_ZN7cutlass13device_kernelIN5flash11enable_sm90INS1_16FlashAttnFwdSm90INS1_25CollectiveMainloopFwdSm90ILi2EN4cute5tupleIJNS5_1CILi1EEES8_S8_EEENS6_IJNS7_ILi128EEENS7_ILi96EEENS7_ILi192EEEEEELi192ENS_6half_tEfNS_4arch4Sm90ELb0ELb0ELb0ELb0ELb1ELb0ELb0ELb1ELb1ELb1ELb0ELb0EEENS1_21CollectiveEpilogueFwdINS6_IJSA_SC_SB_EEES9_SE_SG_Li256ELb0ELb1ELb0ELb0EEENS1_29StaticPersistentTileSchedulerILb0EEEEEEEEEvNT_6ParamsE)
        /*00c8*/ 	.word	0x000000a8


	//----- nvinfo : EIATTR_FRAME_SIZE
	.align		4
.L_51:
        /*00cc*/ 	.byte	0x04, 0x11
        /*00ce*/ 	.short	(.L_53 - .L_52)
	.align		4
.L_52:
        /*00d0*/ 	.word	index@(_ZN7cutlass13device_kernelIN5flash11enable_sm90INS1_16FlashAttnFwdSm90INS1_25CollectiveMainloopFwdSm90ILi2EN4cute5tupleIJNS5_1CILi1EEES8_S8_EEENS6_IJNS7_ILi128EEENS7_ILi96EEENS7_ILi192EEEEEELi192ENS_6half_tEfNS_4arch4Sm90ELb0ELb0ELb0ELb0ELb1ELb0ELb0ELb1ELb1ELb1ELb0ELb0EEENS1_21CollectiveEpilogueFwdINS6_IJSA_SC_SB_EEES9_SE_SG_Li256ELb0ELb1ELb0ELb0EEENS1_29StaticPersistentTileSchedulerILb0EEEEEEEEEvNT_6ParamsE)
        /*00d4*/ 	.word	0x00000008


	//----- nvinfo : EIATTR_MIN_STACK_SIZE
	.align		4
.L_53:
        /*00d8*/ 	.byte	0x04, 0x12
        /*00da*/ 	.short	(.L_55 - .L_54)
	.align		4
.L_54:
        /*00dc*/ 	.word	index@(_ZN7cutlass13device_kernelIN5flash11enable_sm90INS1_16FlashAttnFwdSm90INS1_25CollectiveMainloopFwdSm90ILi2EN4cute5tupleIJNS5_1CILi1EEES8_S8_EEENS6_IJNS7_ILi128EEENS7_ILi96EEENS7_ILi192EEEEEELi192ENS_6half_tEfNS_4arch4Sm90ELb0ELb0ELb0ELb0ELb1ELb0ELb0ELb1ELb1ELb1ELb0ELb0EEENS1_21CollectiveEpilogueFwdINS6_IJSA_SC_SB_EEES9_SE_SG_Li256ELb0ELb1ELb0ELb0EEENS1_29StaticPersistentTileSchedulerILb0EEEEEEEEEvNT_6ParamsE)
        /*00e0*/ 	.word	0x00000008


	//----- nvinfo : EIATTR_MIN_STACK_SIZE
	.align		4
.L_55:
        /*00e4*/ 	.byte	0x04, 0x12
        /*00e6*/ 	.short	(.L_57 - .L_56)
	.align		4
.L_56:
        /*00e8*/ 	.word	index@(_ZN7cutlass13device_kernelIN5flash11enable_sm90INS1_16FlashAttnFwdSm90INS1_25CollectiveMainloopFwdSm90ILi2EN4cute5tupleIJNS5_1CILi1EEES8_S8_EEENS6_IJNS7_ILi128EEENS7_ILi96EEENS7_ILi192EEEEEELi192ENS_6half_tEfNS_4arch4Sm90ELb0ELb0ELb0ELb1ELb1ELb0ELb0ELb1ELb1ELb1ELb0ELb0EEENS1_21CollectiveEpilogueFwdINS6_IJSA_SC_SB_EEES9_SE_SG_Li256ELb1ELb1ELb0ELb0EEENS1_36VarlenDynamicPersistentTileSchedulerILi128ELi96ELi256ELi128ELb0ELb1ELb1ELb0ELb1ELb1EEEEEEEEEvNT_6ParamsE)
        /*00ec*/ 	.word	0x00000030


	//----- nvinfo : EIATTR_MIN_STACK_SIZE
	.align		4
.L_57:
        /*00f0*/ 	.byte	0x04, 0x12
        /*00f2*/ 	.short	(.L_59 - .L_58)
	.align		4
.L_58:
        /*00f4*/ 	.word	index@(_ZN7cutlass13device_kernelIN5flash11enable_sm90INS1_16FlashAttnFwdSm90INS1_25CollectiveMainloopFwdSm90ILi2EN4cute5tupleIJNS5_1CILi1EEES8_S8_EEENS6_IJNS7_ILi128EEENS7_ILi96EEENS7_ILi192EEEEEELi192ENS_6half_tEfNS_4arch4Sm90ELb0ELb0ELb0ELb1ELb1ELb1ELb0ELb1ELb1ELb1ELb0ELb0EEENS1_21CollectiveEpilogueFwdINS6_IJSA_SC_SB_EEES9_SE_SG_Li256ELb1ELb1ELb0ELb0EEENS1_36VarlenDynamicPersistentTileSchedulerILi128ELi96ELi256ELi128ELb0ELb1ELb1ELb0ELb1ELb1EEEEEEEEEvNT_6ParamsE)
        /*00f8*/ 	.word	0x00000098


	//----- nvinfo : EIATTR_MIN_STACK_SIZE
	.align		4
.L_59:
        /*00fc*/ 	.byte	0x04, 0x12
        /*00fe*/ 	.short	(.L_61 - .L_60)
	.align		4
.L_60:
        /*0100*/ 	.word	index@(_ZN7cutlass13device_kernelIN5flash11enable_sm90INS1_16FlashAttnFwdSm90INS1_25CollectiveMainloopFwdSm90ILi2EN4cute5tupleIJNS5_1CILi1EEES8_S8_EEENS6_IJNS7_ILi128EEENS7_ILi96EEENS7_ILi192EEEEEELi192ENS_6half_tEfNS_4arch4Sm90ELb0ELb1ELb0ELb0ELb1ELb0ELb0ELb1ELb1ELb1ELb0ELb0EEENS1_21CollectiveEpilogueFwdINS6_IJSA_SC_SB_EEES9_SE_SG_Li256ELb0ELb1ELb0ELb0EEENS1_30DynamicPersistentTileSchedulerILi256ELi128ELb0ELb1ELb1EEEEEEEEEvNT_6ParamsE)
        /*0104*/ 	.word	0x00000008


	//----- nvinfo : EIATTR_MIN_STACK_SIZE
	.align		4
.L_61:
        /*0108*/ 	.byte	0x04, 0x12
        /*010a*/ 	.short	(.L_63 - .L_62)
	.align		4
.L_62:
        /*010c*/ 	.word	index@(_ZN7cutlass13device_kernelIN5flash11enable_sm90INS1_16FlashAttnFwdSm90INS1_25CollectiveMainloopFwdSm90ILi2EN4cute5tupleIJNS5_1CILi1EEES8_S8_EEENS6_IJNS7_ILi128EEENS7_ILi96EEENS7_ILi192EEEEEELi192ENS_6half_tEfNS_4arch4Sm90ELb0ELb1ELb0ELb1ELb1ELb0ELb0ELb1ELb1ELb1ELb0ELb0EEENS1_21CollectiveEpilogueFwdINS6_IJSA_SC_SB_EEES9_SE_SG_Li256ELb1ELb1ELb0ELb0EEENS1_36VarlenDynamicPersistentTileSchedulerILi128ELi96ELi256ELi128ELb0ELb1ELb1ELb1ELb0ELb1EEEEEEEEEvNT_6ParamsE)
        /*0110*/ 	.word	0x00000030


	//----- nvinfo : EIATTR_MIN_STACK_SIZE
	.align		4
.L_63:
        /*0114*/ 	.byte	0x04, 0x12
        /*0116*/ 	.short	(.L_65 - .L_64)
	.align		4
.L_64:
        /*0118*/ 	.word	index@(_ZN7cutlass13device_kernelIN5flash11enable_sm90INS1_16FlashAttnFwdSm90INS1_25CollectiveMainloopFwdSm90ILi2EN4cute5tupleIJNS5_1CILi1EEES8_S8_EEENS6_IJNS7_ILi128EEENS7_ILi96EEENS7_ILi192EEEEEELi192ENS_6half_tEfNS_4arch4Sm90ELb0ELb1ELb0ELb1ELb1ELb1ELb0ELb1ELb1ELb1ELb0ELb0EEENS1_21CollectiveEpilogueFwdINS6_IJSA_SC_SB_EEES9_SE_SG_Li256ELb1ELb1ELb0ELb0EEENS1_36VarlenDynamicPersistentTileSchedulerILi128ELi96ELi256ELi128ELb0ELb1ELb1ELb1ELb0ELb1EEEEEEEEEvNT_6ParamsE)
        /*011c*/ 	.word	0x00000090


	//----- nvinfo : EIATTR_MIN_STACK_SIZE
	.align		4
.L_65:
        /*0120*/ 	.byte	0x04, 0x12
        /*0122*/ 	.short	(.L_67 - .L_66)
	.align		4
.L_66:
        /*0124*/ 	.word	index@(_ZN7cutlass13device_kernelIN5flash11enable_sm90INS1_16FlashAttnFwdSm90INS1_25CollectiveMainloopFwdSm90ILi2EN4cute5tupleIJNS5_1CILi1EEES8_S8_EEENS6_IJNS7_ILi128EEENS7_ILi96EEENS7_ILi192EEEEEELi192ENS_6half_tEfNS_4arch4Sm90ELb1ELb0ELb0ELb0ELb1ELb0ELb0ELb1ELb1ELb1ELb0ELb0EEENS1_21CollectiveEpilogueFwdINS6_IJSA_SC_SB_EEES9_SE_SG_Li256ELb0ELb1ELb0ELb0EEENS1_30DynamicPersistentTileSchedulerILi256ELi128ELb0ELb1ELb1EEEEEEEEEvNT_6ParamsE)
        /*0128*/ 	.word	0x00000008


	//----- nvinfo : EIATTR_MIN_STACK_SIZE
	.align		4
.L_67:
        /*012c*/ 	.byte	0x04, 0x12
        /*012e*/ 	.short	(.L_69 - .L_68)
	.align		4
.L_68:
        /*0130*/ 	.word	index@(_ZN7cutlass13device_kernelIN5flash11enable_sm90INS1_16FlashAttnFwdSm90INS1_25CollectiveMainloopFwdSm90ILi2EN4cute5tupleIJNS5_1CILi1EEES8_S8_EEENS6_IJNS7_ILi128EEENS7_ILi96EEENS7_ILi192EEEEEELi192ENS_6half_tEfNS_4arch4Sm90ELb1ELb0ELb0ELb1ELb1ELb0ELb0ELb1ELb1ELb1ELb0ELb0EEENS1_21CollectiveEpilogueFwdINS6_IJSA_SC_SB_EEES9_SE_SG_Li256ELb1ELb1ELb0ELb0EEENS1_36VarlenDynamicPersistentTileSchedulerILi128ELi96ELi256ELi128ELb0ELb1ELb1ELb1ELb1ELb1EEEEEEEEEvNT_6ParamsE)
        /*0134*/ 	.word	0x00000030


	//----- nvinfo : EIATTR_MIN_STACK_SIZE
	.align		4
.L_69:
        /*0138*/ 	.byte	0x04, 0x12
        /*013a*/ 	.short	(.L_71 - .L_70)
	.align		4
.L_70:
        /*013c*/ 	.word	index@(_ZN7cutlass13device_kernelIN5flash11enable_sm90INS1_16FlashAttnFwdSm90INS1_25CollectiveMainloopFwdSm90ILi2EN4cute5tupleIJNS5_1CILi1EEES8_S8_EEENS6_IJNS7_ILi128EEENS7_ILi96EEENS7_ILi192EEEEEELi192ENS_6half_tEfNS_4arch4Sm90ELb1ELb0ELb0ELb1ELb1ELb1ELb0ELb1ELb1ELb1ELb0ELb0EEENS1_21CollectiveEpilogueFwdINS6_IJSA_SC_SB_EEES9_SE_SG_Li256ELb1ELb1ELb0ELb0EEENS1_36VarlenDynamicPersistentTileSchedulerILi128ELi96ELi256ELi128ELb0ELb1ELb1ELb1ELb1ELb1EEEEEEEEEvNT_6ParamsE)
        /*0140*/ 	.word	0x00000088
.L_71:


//--------------------- .nv.compat                --------------------------
	.section	.nv.compat,"",@"SHT_CUDA_COMPAT_INFO"
	.align	4
        /*0000*/ 	.byte	0x02, 0x09, 0x01, 0x00, 0x02, 0x02, 0x04, 0x00, 0x02, 0x05, 0x05, 0x00, 0x03, 0x07, 0x01, 0x01
        /*0010*/ 	.byte	0x02, 0x03, 0x01, 0x00, 0x02, 0x06, 0x01, 0x00, 0x04, 0x0b, 0x08, 0x00, 0x00, 0x00, 0x00, 0x00
        /*0020*/ 	.byte	0x00, 0x00, 0x00, 0x00


//--------------------- .nv.info._ZN7cutlass13device_kernelIN5flash11enable_sm90INS1_16FlashAttnFwdSm90INS1_25CollectiveMainloopFwdSm90ILi2EN4cute5tupleIJNS5_1CILi1EEES8_S8_EEENS6_IJNS7_ILi128EEENS7_ILi96EEENS7_ILi192EEEEEELi192ENS_6half_tEfNS_4arch4Sm90ELb0ELb0ELb0ELb0ELb1ELb0ELb0ELb1ELb1ELb1ELb0ELb0EEENS1_21CollectiveEpilogueFwdINS6_IJSA_SC_SB_EEES9_SE_SG_Li256ELb0ELb1ELb0ELb0EEENS1_29StaticPersistentTileSchedulerILb0EEEEEEEEEvNT_6ParamsE --------------------------
	.section	.nv.info._ZN7cutlass13device_kernelIN5flash11enable_sm90INS1_16FlashAttnFwdSm90INS1_25CollectiveMainloopFwdSm90ILi2EN4cute5tupleIJNS5_1CILi1EEES8_S8_EEENS6_IJNS7_ILi128EEENS7_ILi96EEENS7_ILi192EEEEEELi192ENS_6half_tEfNS_4arch4Sm90ELb0ELb0ELb0ELb0ELb1ELb0ELb0ELb1ELb1ELb1ELb0ELb0EEENS1_21CollectiveEpilogueFwdINS6_IJSA_SC_SB_EEES9_SE_SG_Li256ELb0ELb1ELb0ELb0EEENS1_29StaticPersistentTileSchedulerILb0EEEEEEEEEvNT_6ParamsE,"",@"SHT_CUDA_INFO"
	.sectionflags	@""
	.align	4


	//----- nvinfo : EIATTR_CUDA_API_VERSION
	.align		4
        /*0000*/ 	.byte	0x04, 0x37
        /*0002*/ 	.short	(.L_73 - .L_72)
.L_72:
        /*0004*/ 	.word	0x00000082


	//----- nvinfo : EIATTR_KPARAM_INFO
	.align		4
.L_73:
        /*0008*/ 	.byte	0x04, 0x17
        /*000a*/ 	.short	(.L_75 - .L_74)
.L_74:
        /*000c*/ 	.word	0x00000000
        /*0010*/ 	.short	0x0000
        /*0012*/ 	.short	0x0070
        /*0014*/ 	.byte	0x00, 0xf0, 0x01, 0x28


	//----- nvinfo : EIATTR_SPARSE_MMA_MASK
	.align		4
.L_75:
        /*0018*/ 	.byte	0x03, 0x50
        /*001a*/ 	.short	0x0000


	//----- nvinfo : EIATTR_MAXREG_COUNT
	.align		4
        /*001c*/ 	.byte	0x03, 0x1b
        /*001e*/ 	.short	0x00a8


	//----- nvinfo : EIATTR_NUM_BARRIERS
	.align		4
        /*0020*/ 	.byte	0x02, 0x4c
        /*0022*/ 	.byte	0x09
	.zero		1


	//----- nvinfo : EIATTR_EXTERNS
	.align		4
        /*0024*/ 	.byte	0x04, 0x0f
        /*0026*/ 	.short	(.L_77 - .L_76)


	//   ....[0]....
	.align		4
.L_76:
        /*0028*/ 	.word	index@(__assertfail)


	//----- nvinfo : EIATTR_ANNOTATIONS
	.align		4
.L_77:
        /*002c*/ 	.byte	0x04, 0x55
        /*002e*/ 	.short	(.L_79 - .L_78)


	//   ....[0]....
.L_78:
        /*0030*/ 	.word	0x00000001
        /*0034*/ 	.byte	0xa0, 0x08, 0x00, 0x00, 0x01, 0x00, 0x00, 0x00, 0x50, 0x09, 0x00, 0x00, 0x01, 0x00, 0x00, 0x00
        /*0044*/ 	.byte	0x00, 0x7e, 0x00, 0x00, 0x01, 0x00, 0x00, 0x00, 0x90, 0x7e, 0x00, 0x00, 0x01, 0x00, 0x00, 0x00
        /*0054*/ 	.byte	0x90, 0x9b, 0x00, 0x00, 0x01, 0x00, 0x00, 0x00, 0xc0, 0xb2, 0x00, 0x00, 0x01, 0x00, 0x00, 0x00
        /*0064*/ 	.byte	0x70, 0xb3, 0x00, 0x00, 0x01, 0x00, 0x00, 0x00, 0xf0, 0xb4, 0x00, 0x00


	//----- nvinfo : EIATTR_MERCURY_ISA_VERSION
	.align		4
.L_79:
        /*0070*/ 	.byte	0x03, 0x5f
        /*0072*/ 	.short	0x0101


	//----- nvinfo : EIATTR_INT_WARP_WIDE_INSTR_OFFSETS
	.align		4
        /*0074*/ 	.byte	0x04, 0x31
        /*0076*/ 	.short	(.L_81 - .L_80)


	//   ....[0]....
.L_80:
        /*0078*/ 	.word	0x000000c0


	//   ....[1]....
        /*007c*/ 	.word	0x000000d0


	//   ....[2]....
        /*0080*/ 	.word	0x00000170


	//----- nvinfo : EIATTR_COOP_GROUP_MASK_REGIDS
	.align		4
.L_81:
        /*0084*/ 	.byte	0x04, 0x29
        /*0086*/ 	.short	(.L_83 - .L_82)


	//   ....[0]....
.L_82:
        /*0088*/ 	.word	0xffffffff


	//   ....[1]....
        /*008c*/ 	.word	0xffffffff


	//   ....[2]....
        /*0090*/ 	.word	0xffffffff


	//   ....[3]....
        /*0094*/ 	.word	0xffffffff


	//   ....[4]....
        /*0098*/ 	.word	0xffffffff


	//   ....[5]....
        /*009c*/ 	.word	0xffffffff


	//   ....[6]....
        /*00a0*/ 	.word	0xffffffff


	//   ....[7]....
        /*00a4*/ 	.word	0xffffffff


	//   ....[8]....
        /*00a8*/ 	.word	0xffffffff


	//   ....[9]....
        /*00ac*/ 	.word	0xffffffff


	//   ....[10]....
        /*00b0*/ 	.word	0xffffffff


	//   ....[11]....
        /*00b4*/ 	.word	0xffffffff


	//   ....[12]....
        /*00b8*/ 	.word	0xffffffff


	//   ....[13]....
        /*00bc*/ 	.word	0xffffffff


	//   ....[14]....
        /*00c0*/ 	.word	0xffffffff


	//   ....[15]....
        /*00c4*/ 	.word	0xffffffff


	//   ....[16]....
        /*00c8*/ 	.word	0xffffffff


	//   ....[17]....
        /*00cc*/ 	.word	0xffffffff


	//   ....[18]....
        /*00d0*/ 	.word	0xffffffff


	//   ....[19]....
        /*00d4*/ 	.word	0xffffffff


	//   ....[20]....
        /*00d8*/ 	.word	0xffffffff


	//   ....[21]....
        /*00dc*/ 	.word	0xffffffff


	//   ....[22]....
        /*00e0*/ 	.word	0xffffffff


	//   ....[23]....
        /*00e4*/ 	.word	0xffffffff


	//   ....[24]....
        /*00e8*/ 	.word	0xffffffff


	//   ....[25]....
        /*00ec*/ 	.word	0xffffffff


	//   ....[26]....
        /*00f0*/ 	.word	0xffffffff


	//   ....[27]....
        /*00f4*/ 	.word	0xffffffff


	//   ....[28]....
        /*00f8*/ 	.word	0xffffffff


	//   ....[29]....
        /*00fc*/ 	.word	0xffffffff


	//   ....[30]....
        /*0100*/ 	.word	0xffffffff


	//   ....[31]....
        /*0104*/ 	.word	0xffffffff


	//   ....[32]....
        /*0108*/ 	.word	0xffffffff


	//   ....[33]....
        /*010c*/ 	.word	0xffffffff


	//   ....[34]....
        /*0110*/ 	.word	0xffffffff


	//   ....[35]....
        /*0114*/ 	.word	0xffffffff


	//   ....[36]....
        /*0118*/ 	.word	0xffffffff


	//   ....[37]....
        /*011c*/ 	.word	0xffffffff


	//   ....[38]....
        /*0120*/ 	.word	0xffffffff


	//   ....[39]....
        /*0124*/ 	.word	0xffffffff


	//   ....[40]....
        /*0128*/ 	.word	0xffffffff


	//   ....[41]....
        /*012c*/ 	.word	0xffffffff


	//   ....[42]....
        /*0130*/ 	.word	0xffffffff


	//   ....[43]....
        /*0134*/ 	.word	0xffffffff


	//   ....[44]....
        /*0138*/ 	.word	0xffffffff


	//   ....[45]....
        /*013c*/ 	.word	0xffffffff


	//   ....[46]....
        /*0140*/ 	.word	0xffffffff


	//   ....[47]....
        /*0144*/ 	.word	0xffffffff


	//   ....[48]....
        /*0148*/ 	.word	0xffffffff


	//   ....[49]....
        /*014c*/ 	.word	0xffffffff


	//   ....[50]....
        /*0150*/ 	.word	0xffffffff


	//   ....[51]....
        /*0154*/ 	.word	0xffffffff


	//   ....[52]....
        /*0158*/ 	.word	0xffffffff


	//   ....[53]....
        /*015c*/ 	.word	0xffffffff


	//   ....[54]....
        /*0160*/ 	.word	0xffffffff


	//   ....[55]....
        /*0164*/ 	.word	0xffffffff


	//   ....[56]....
        /*0168*/ 	.word	0xffffffff


	//   ....[57]....
        /*016c*/ 	.word	0xffffffff


	//   ....[58]....
        /*0170*/ 	.word	0xffffffff


	//   ....[59]....
        /*0174*/ 	.word	0xffffffff


	//   ....[60]....
        /*0178*/ 	.word	0xffffffff


	//   ....[61]....
        /*017c*/ 	.word	0xffffffff


	//   ....[62]....
        /*0180*/ 	.word	0xffffffff


	//   ....[63]....
        /*0184*/ 	.word	0xffffffff


	//   ....[64]....
        /*0188*/ 	.word	0xffffffff


	//   ....[65]....
        /*018c*/ 	.word	0xffffffff


	//   ....[66]....
        /*0190*/ 	.word	0xffffffff


	//   ....[67]....
        /*0194*/ 	.word	0xffffffff


	//   ....[68]....
        /*0198*/ 	.word	0xffffffff


	//   ....[69]....
        /*019c*/ 	.word	0xffffffff


	//   ....[70]....
        /*01a0*/ 	.word	0xffffffff


	//   ....[71]....
        /*01a4*/ 	.word	0xffffffff


	//   ....[72]....
        /*01a8*/ 	.word	0xffffffff


	//   ....[73]....
        /*01ac*/ 	.word	0xffffffff


	//   ....[74]....
        /*01b0*/ 	.word	0xffffffff


	//   ....[75]....
        /*01b4*/ 	.word	0xffffffff


	//   ....[76]....
        /*01b8*/ 	.word	0xffffffff


	//   ....[77]....
        /*01bc*/ 	.word	0xffffffff


	//   ....[78]....
        /*01c0*/ 	.word	0xffffffff


	//   ....[79]....
        /*01c4*/ 	.word	0xffffffff


	//   ....[80]....
        /*01c8*/ 	.word	0xffffffff


	//   ....[81]....
        /*01cc*/ 	.word	0xffffffff


	//   ....[82]....
        /*01d0*/ 	.word	0xffffffff


	//   ....[83]....
        /*01d4*/ 	.word	0xffffffff


	//   ....[84]....
        /*01d8*/ 	.word	0xffffffff


	//   ....[85]....
        /*01dc*/ 	.word	0xffffffff


	//   ....[86]....
        /*01e0*/ 	.word	0xffffffff


	//   ....[87]....
        /*01e4*/ 	.word	0xffffffff


	//   ....[88]....
        /*01e8*/ 	.word	0xffffffff


	//   ....[89]....
        /*01ec*/ 	.word	0xffffffff


	//   ....[90]....
        /*01f0*/ 	.word	0xffffffff


	//   ....[91]....
        /*01f4*/ 	.word	0xffffffff


	//   ....[92]....
        /*01f8*/ 	.word	0xffffffff


	//   ....[93]....
        /*01fc*/ 	.word	0xffffffff


	//   ....[94]....
        /*0200*/ 	.word	0xffffffff


	//   ....[95]....
        /*0204*/ 	.word	0xffffffff


	//   ....[96]....
        /*0208*/ 	.word	0x0500000f


	//   ....[97]....
        /*020c*/ 	.word	0x0500000f


	//   ....[98]....
        /*0210*/ 	.word	0x0500000f


	//   ....[99]....
        /*0214*/ 	.word	0x0500000f


	//   ....[100]....
        /*0218*/ 	.word	0x0500000f


	//   ....[101]....
        /*021c*/ 	.word	0x0500000f


	//   ....[102]....
        /*0220*/ 	.word	0x0500000f


	//   ....[103]....
        /*0224*/ 	.word	0x0500000f


	//   ....[104]....
        /*0228*/ 	.word	0x0500000f


	//   ....[105]....
        /*022c*/ 	.word	0x0500000f


	//   ....[106]....
        /*0230*/ 	.word	0x0500000f


	//   ....[107]....
        /*0234*/ 	.word	0x0500000f


	//   ....[108]....
        /*0238*/ 	.word	0x0500000f


	//   ....[109]....
        /*023c*/ 	.word	0x0500000f


	//   ....[110]....
        /*0240*/ 	.word	0x0500000f


	//   ....[111]....
        /*0244*/ 	.word	0x0500000f


	//   ....[112]....
        /*0248*/ 	.word	0x0500000f


	//   ....[113]....
        /*024c*/ 	.word	0x0500000f


	//   ....[114]....
        /*0250*/ 	.word	0x0500000f


	//   ....[115]....
        /*0254*/ 	.word	0x0500000f


	//   ....[116]....
        /*0258*/ 	.word	0x0500000f


	//   ....[117]....
        /*025c*/ 	.word	0x0500000f


	//   ....[118]....
        /*0260*/ 	.word	0x0500000f


	//   ....[119]....
        /*0264*/ 	.word	0x0500000f


	//   ....[120]....
        /*0268*/ 	.word	0x0500000f


	//   ....[121]....
        /*026c*/ 	.word	0x0500000f


	//   ....[122]....
        /*0270*/ 	.word	0x0500000f


	//   ....[123]....
        /*0274*/ 	.word	0x0500000f


	//   ....[124]....
        /*0278*/ 	.word	0x0500000f


	//   ....[125]....
        /*027c*/ 	.word	0x0500000f


	//   ....[126]....
        /*0280*/ 	.word	0x0500000f


	//   ....[127]....
        /*0284*/ 	.word	0x0500000f


	//   ....[128]....
        /*0288*/ 	.word	0x0500000f


	//   ....[129]....
        /*028c*/ 	.word	0x0500000f


	//   ....[130]....
        /*0290*/ 	.word	0x0500000f


	//   ....[131]....
        /*0294*/ 	.word	0x0500000f


	//   ....[132]....
        /*0298*/ 	.word	0x0500000f


	//   ....[133]....
        /*029c*/ 	.word	0x0500000f


	//   ....[134]....
        /*02a0*/ 	.word	0x0500000f


	//   ....[135]....
        /*02a4*/ 	.word	0x0500000f


	//   ....[136]....
        /*02a8*/ 	.word	0x0500000f


	//   ....[137]....
        /*02ac*/ 	.word	0x0500000f


	//   ....[138]....
        /*02b0*/ 	.word	0x0500000f


	//   ....[139]....
        /*02b4*/ 	.word	0x0500000f


	//   ....[140]....
        /*02b8*/ 	.word	0x0500000f


	//   ....[141]....
        /*02bc*/ 	.word	0x0500000f


	//   ....[142]....
        /*02c0*/ 	.word	0x0500000f


	//   ....[143]....
        /*02c4*/ 	.word	0x0500000f


	//   ....[144]....
        /*02c8*/ 	.word	0x0500000f


	//   ....[145]....
        /*02cc*/ 	.word	0x0500000f


	//   ....[146]....
        /*02d0*/ 	.word	0x0500000f


	//   ....[147]....
        /*02d4*/ 	.word	0x0500000f


	//   ....[148]....
        /*02d8*/ 	.word	0x0500000f


	//   ....[149]....
        /*02dc*/ 	.word	0x0500000f


	//   ....[150]....
        /*02e0*/ 	.word	0x0500000f


	//   ....[151]....
        /*02e4*/ 	.word	0x0500000f


	//   ....[152]....
        /*02e8*/ 	.word	0x0500000f


	//   ....[153]....
        /*02ec*/ 	.word	0x0500000f


	//   ....[154]....
        /*02f0*/ 	.word	0x0500000f


	//   ....[155]....
        /*02f4*/ 	.word	0x0500000f


	//   ....[156]....
        /*02f8*/ 	.word	0x0500000f


	//   ....[157]....
        /*02fc*/ 	.word	0x0500000f


	//   ....[158]....
        /*0300*/ 	.word	0x0500000f


	//   ....[159]....
        /*0304*/ 	.word	0x0500000f


	//   ....[160]....
        /*0308*/ 	.word	0x0500000f


	//   ....[161]....
        /*030c*/ 	.word	0x0500000f


	//----- nvinfo : EIATTR_COOP_GROUP_INSTR_OFFSETS
	.align		4
.L_83:
        /*0310*/ 	.byte	0x04, 0x28
        /*0312*/ 	.short	(.L_85 - .L_84)


	//   ....[0]....
.L_84:
        /*0314*/ 	.word	0x00000070


	//   ....[1]....
        /*0318*/ 	.word	0x000000b0


	//   ....[2]....
        /*031c*/ 	.word	0x000002d0


	//   ....[3]....
        /*0320*/ 	.word	0x00000430


	//   ....[4]....
        /*0324*/ 	.word	0x00000550


	//   ....[5]....
        /*0328*/ 	.word	0x000006b0


	//   ....[6]....
        /*032c*/ 	.word	0x00000d10


	//   ....[7]....
        /*0330*/ 	.word	0x00001ff0


	//   ....[8]....
        /*0334*/ 	.word	0x00002110


	//   ....[9]....
        /*0338*/ 	.word	0x000025e0


	//   ....[10]....
        /*033c*/ 	.word	0x00002660


	//   ....[11]....
        /*0340*/ 	.word	0x00004710


	//   ....[12]....
        /*0344*/ 	.word	0x00004720


	//   ....[13]....
        /*0348*/ 	.word	0x00004760


	//   ....[14]....
        /*034c*/ 	.word	0x00004770


	//   ....[15]....
        /*0350*/ 	.word	0x00005aa0


	//   ....[16]....
        /*0354*/ 	.word	0x00005ad0


	//   ....[17]....
        /*0358*/ 	.word	0x00005b90


	//   ....[18]....
        /*035c*/ 	.word	0x00005ba0


	//   ....[19]....
        /*0360*/ 	.word	0x000070f0


	//   ....[20]....
        /*0364*/ 	.word	0x00007120


	//   ....[21]....
        /*0368*/ 	.word	0x000071b0


	//   ....[22]....
        /*036c*/ 	.word	0x00007210


	//   ....[23]....
        /*0370*/ 	.word	0x00007860


	//   ....[24]....
        /*0374*/ 	.word	0x000078a0


	//   ....[25]....
        /*0378*/ 	.word	0x000079b0


	//   ....[26]....
        /*037c*/ 	.word	0x000079d0


	//   ....[27]....
        /*0380*/ 	.word	0x00007ac0


	//   ....[28]....
        /*0384*/ 	.word	0x00007ae0


	//   ....[29]....
        /*0388*/ 	.word	0x00007bf0


	//   ....[30]....
        /*038c*/ 	.word	0x00007c20


	//   ....[31]....
        /*0390*/ 	.word	0x00008d80


	//   ....[32]....
        /*0394*/ 	.word	0x00008da0


	//   ....[33]....
        /*0398*/ 	.word	0x00008db0


	//   ....[34]....
        /*039c*/ 	.word	0x00008e00


	//   ....[35]....
        /*03a0*/ 	.word	0x00008e50


	//   ....[36]....
        /*03a4*/ 	.word	0x00008ea0


	//   ....[37]....
        /*03a8*/ 	.word	0x00008f40


	//   ....[38]....
        /*03ac*/ 	.word	0x00008f60


	//   ....[39]....
        /*03b0*/ 	.word	0x00008ff0


	//   ....[40]....
        /*03b4*/ 	.word	0x00009010


	//   ....[41]....
        /*03b8*/ 	.word	0x000090b0


	//   ....[42]....
        /*03bc*/ 	.word	0x000090f0


	//   ....[43]....
        /*03c0*/ 	.word	0x000096b0


	//   ....[44]....
        /*03c4*/ 	.word	0x000096d0


	//   ....[45]....
        /*03c8*/ 	.word	0x00009700


	//   ....[46]....
        /*03cc*/ 	.word	0x00009740


	//   ....[47]....
        /*03d0*/ 	.word	0x000097c0


	//   ....[48]....
        /*03d4*/ 	.word	0x000097f0


	//   ....[49]....
        /*03d8*/ 	.word	0x00009870


	//   ....[50]....
        /*03dc*/ 	.word	0x000098a0


	//   ....[51]....
        /*03e0*/ 	.word	0x00009920


	//   ....[52]....
        /*03e4*/ 	.word	0x00009950


	//   ....[53]....
        /*03e8*/ 	.word	0x000099d0


	//   ....[54]....
        /*03ec*/ 	.word	0x00009a00


	//   ....[55]....
        /*03f0*/ 	.word	0x00009a80


	//   ....[56]....
        /*03f4*/ 	.word	0x00009ab0


	//   ....[57]....
        /*03f8*/ 	.word	0x00009b30


	//   ....[58]....
        /*03fc*/ 	.word	0x00009b50


	//   ....[59]....
        /*0400*/ 	.word	0x0000a1a0


	//   ....[60]....
        /*0404*/ 	.word	0x0000a1d0


	//   ....[61]....
        /*0408*/ 	.word	0x0000a1e0


	//   ....[62]....
        /*040c*/ 	.word	0x0000a200


	//   ....[63]....
        /*0410*/ 	.word	0x0000a250


	//   ....[64]....
        /*0414*/ 	.word	0x0000a270


	//   ....[65]....
        /*0418*/ 	.word	0x0000a2d0


	//   ....[66]....
        /*041c*/ 	.word	0x0000a2f0


	//   ....[67]....
        /*0420*/ 	.word	0x0000a340


	//   ....[68]....
        /*0424*/ 	.word	0x0000a360


	//   ....[69]....
        /*0428*/ 	.word	0x0000a3b0


	//   ....[70]....
        /*042c*/ 	.word	0x0000a3d0


	//   ....[71]....
        /*0430*/ 	.word	0x0000a670


	//   ....[72]....
        /*0434*/ 	.word	0x0000a690


	//   ....[73]....
        /*0438*/ 	.word	0x0000a6b0


	//   ....[74]....
        /*043c*/ 	.word	0x0000a730


	//   ....[75]....
        /*0440*/ 	.word	0x0000a750


	//   ....[76]....
        /*0444*/ 	.word	0x0000a7d0


	//   ....[77]....
        /*0448*/ 	.word	0x0000a7f0


	//   ....[78]....
        /*044c*/ 	.word	0x0000a870


	//   ....[79]....
        /*0450*/ 	.word	0x0000a890


	//   ....[80]....
        /*0454*/ 	.word	0x0000a910


	//   ....[81]....
        /*0458*/ 	.word	0x0000a930


	//   ....[82]....
        /*045c*/ 	.word	0x0000a940


	//   ....[83]....
        /*0460*/ 	.word	0x0000adf0


	//   ....[84]....
        /*0464*/ 	.word	0x0000ae10


	//   ....[85]....
        /*0468*/ 	.word	0x0000ae30


	//   ....[86]....
        /*046c*/ 	.word	0x0000ae70


	//   ....[87]....
        /*0470*/ 	.word	0x0000aee0


	//   ....[88]....
        /*0474*/ 	.word	0x0000af10


	//   ....[89]....
        /*0478*/ 	.word	0x0000af80


	//   ....[90]....
        /*047c*/ 	.word	0x0000afb0


	//   ....[91]....
        /*0480*/ 	.word	0x0000b020


	//   ....[92]....
        /*0484*/ 	.word	0x0000b050


	//   ....[93]....
        /*0488*/ 	.word	0x0000b0c0


	//   ....[94]....
        /*048c*/ 	.word	0x0000b0f0


	//   ....[95]....
        /*0490*/ 	.word	0x0000b470


	//   ....[96]....
        /*0494*/ 	.word	0x0000b970


	//   ....[97]....
        /*0498*/ 	.word	0x0000ba60


	//   ....[98]....
        /*049c*/ 	.word	0x0000bb00


	//   ....[99]....
        /*04a0*/ 	.word	0x0000bb90


	//   ....[100]....
        /*04a4*/ 	.word	0x0000bc50


	//   ....[101]....
        /*04a8*/ 	.word	0x0000bce0


	//   ....[102]....
        /*04ac*/ 	.word	0x0000bdb0


	//   ....[103]....
        /*04b0*/ 	.word	0x0000be40


	//   ....[104]....
        /*04b4*/ 	.word	0x0000bf10


	//   ....[105]....
        /*04b8*/ 	.word	0x0000bf90


	//   ....[106]....
        /*04bc*/ 	.word	0x0000c070


	//   ....[107]....
        /*04c0*/ 	.word	0x0000c0f0


	//   ....[108]....
        /*04c4*/ 	.word	0x0000c1c0


	//   ....[109]....
        /*04c8*/ 	.word	0x0000c250


	//   ....[110]....
        /*04cc*/ 	.word	0x0000c2c0


	//   ....[111]....
        /*04d0*/ 	.word	0x0000c340


	//   ....[112]....
        /*04d4*/ 	.word	0x0000c400


	//   ....[113]....
        /*04d8*/ 	.word	0x0000c470


	//   ....[114]....
        /*04dc*/ 	.word	0x0000c560


	//   ....[115]....
        /*04e0*/ 	.word	0x0000c5d0


	//   ....[116]....
        /*04e4*/ 	.word	0x0000c6c0


	//   ....[117]....
        /*04e8*/ 	.word	0x0000c730


	//   ....[118]....
        /*04ec*/ 	.word	0x0000c820


	//   ....[119]....
        /*04f0*/ 	.word	0x0000c890


	//   ....[120]....
        /*04f4*/ 	.word	0x0000c980


	//   ....[121]....
        /*04f8*/ 	.word	0x0000c9f0


	//   ....[122]....
        /*04fc*/ 	.word	0x0000cae0


	//   ....[123]....
        /*0500*/ 	.word	0x0000cb50


	//   ....[124]....
        /*0504*/ 	.word	0x0000cc20


	//   ....[125]....
        /*0508*/ 	.word	0x0000cd60


	//   ....[126]....
        /*050c*/ 	.word	0x0000ce10


	//   ....[127]....
        /*0510*/ 	.word	0x0000ce70


	//   ....[128]....
        /*0514*/ 	.word	0x0000cf30


	//   ....[129]....
        /*0518*/ 	.word	0x0000cf90


	//   ....[130]....
        /*051c*/ 	.word	0x0000d050


	//   ....[131]....
        /*0520*/ 	.word	0x0000d0b0


	//   ....[132]....
        /*0524*/ 	.word	0x0000d170


	//   ....[133]....
        /*0528*/ 	.word	0x0000d1d0


	//   ....[134]....
        /*052c*/ 	.word	0x0000d290


	//   ....[135]....
        /*0530*/ 	.word	0x0000d2f0


	//   ....[136]....
        /*0534*/ 	.word	0x0000d3b0


	//   ....[137]....
        /*0538*/ 	.word	0x0000d490


	//   ....[138]....
        /*053c*/ 	.word	0x0000d530


	//   ....[139]....
        /*0540*/ 	.word	0x0000d590


	//   ....[140]....
        /*0544*/ 	.word	0x0000d680


	//   ....[141]....
        /*0548*/ 	.word	0x0000d6e0


	//   ....[142]....
        /*054c*/ 	.word	0x0000d7d0


	//   ....[143]....
        /*0550*/ 	.word	0x0000d830


	//   ....[144]....
        /*0554*/ 	.word	0x0000d920


	//   ....[145]....
        /*0558*/ 	.word	0x0000d980


	//   ....[146]....
        /*055c*/ 	.word	0x0000da70


	//   ....[147]....
        /*0560*/ 	.word	0x0000dad0


	//   ....[148]....
        /*0564*/ 	.word	0x0000db90


	//   ....[149]....
        /*0568*/ 	.word	0x0000dcd0


	//   ....[150]....
        /*056c*/ 	.word	0x0000dd70


	//   ....[151]....
        /*0570*/ 	.word	0x0000ddd0


	//   ....[152]....
        /*0574*/ 	.word	0x0000dea0


	//   ....[153]....
        /*0578*/ 	.word	0x0000df60


	//   ....[154]....
        /*057c*/ 	.word	0x0000e020


	//   ....[155]....
        /*0580*/ 	.word	0x0000e0e0


	//   ....[156]....
        /*0584*/ 	.word	0x0000e1a0


	//   ....[157]....
        /*0588*/ 	.word	0x0000e260


	//   ....[158]....
        /*058c*/ 	.word	0x0000e320


	//   ....[159]....
        /*0590*/ 	.word	0x0000e3e0


	//   ....[160]....
        /*0594*/ 	.word	0x0000e4a0


	//   ....[161]....
        /*0598*/ 	.word	0x0000e610


	//----- nvinfo : EIATTR_REG_RECONFIG
	.align		4
.L_85:
        /*059c*/ 	.byte	0x01, 0x54
	.zero		2


	//----- nvinfo : EIATTR_SYSCALL_OFFSETS
	.align		4
        /*05a0*/ 	.byte	0x04, 0x46
        /*05a2*/ 	.short	(.L_87 - .L_86)


	//   ....[0]....
.L_86:
        /*05a4*/ 	.word	0x00001080


	//   ....[1]....
        /*05a8*/ 	.word	0x00008530


	//   ....[2]....
        /*05ac*/ 	.word	0x00008670


	//   ....[3]....
        /*05b0*/ 	.word	0x00008760


	//   ....[4]....
        /*05b4*/ 	.word	0x000093c0


	//----- nvinfo : EIATTR_MBARRIER_INSTR_OFFSETS
	.align		4
.L_87:
        /*05b8*/ 	.byte	0x04, 0x39
        /*05ba*/ 	.short	(.L_89 - .L_88)


	//   ....[0]....
.L_88:
        /*05bc*/ 	.word	0x00000180
        /*05c0*/ 	.word	0x000000ff
        /*05c4*/ 	.word	0x00030800
        /*05c8*/ 	.short	0x0100
        /*05ca*/ 	.byte	0x08
	.zero		1


	//   ....[1]....
        /*05cc*/ 	.word	0x00000190
        /*05d0*/ 	.word	0x000000ff
        /*05d4*/ 	.word	0x00030820
        /*05d8*/ 	.short	0x0100
        /*05da*/ 	.byte	0x08
	.zero		1


	//   ....[2]....
        /*05dc*/ 	.word	0x00000280
        /*05e0*/ 	.word	0x000000ff
        /*05e4*/ 	.word	0x00030830
        /*05e8*/ 	.short	0x0100
        /*05ea*/ 	.byte	0x08
	.zero		1


	//   ....[3]....
        /*05ec*/ 	.word	0x00000290
        /*05f0*/ 	.word	0x000000ff
        /*05f4*/ 	.word	0x00030840
        /*05f8*/ 	.short	0x0100
        /*05fa*/ 	.byte	0x08
	.zero		1


	//   ....[4]....
        /*05fc*/ 	.word	0x000002a0
        /*0600*/ 	.word	0x000000ff
        /*0604*/ 	.word	0x00030838
        /*0608*/ 	.short	0x0100
        /*060a*/ 	.byte	0x08
	.zero		1


	//   ....[5]....
        /*060c*/ 	.word	0x000002b0
        /*0610*/ 	.word	0x000000ff
        /*0614*/ 	.word	0x00030848
        /*0618*/ 	.short	0x0100
        /*061a*/ 	.byte	0x08
	.zero		1


	//   ....[6]....
        /*061c*/ 	.word	0x000003e0
        /*0620*/ 	.word	0x000000ff
        /*0624*/ 	.word	0x00030850
        /*0628*/ 	.short	0x0100
        /*062a*/ 	.byte	0x08
	.zero		1


	//   ....[7]....
        /*062c*/ 	.word	0x000003f0
        /*0630*/ 	.word	0x000000ff
        /*0634*/ 	.word	0x00030860
        /*0638*/ 	.short	0x0100
        /*063a*/ 	.byte	0x08
	.zero		1


	//   ....[8]....
        /*063c*/ 	.word	0x00000400
        /*0640*/ 	.word	0x000000ff
        /*0644*/ 	.word	0x00030858
        /*0648*/ 	.short	0x0100
        /*064a*/ 	.byte	0x08
	.zero		1


	//   ....[9]....
        /*064c*/ 	.word	0x00000410
        /*0650*/ 	.word	0x000000ff
        /*0654*/ 	.word	0x00030868
        /*0658*/ 	.short	0x0100
        /*065a*/ 	.byte	0x08
	.zero		1


	//   ....[10]....
        /*065c*/ 	.word	0x00000500
        /*0660*/ 	.word	0x000000ff
        /*0664*/ 	.word	0x00030870
        /*0668*/ 	.short	0x0100
        /*066a*/ 	.byte	0x06
	.zero		1


	//   ....[11]....
        /*066c*/ 	.word	0x00000510
        /*0670*/ 	.word	0x000000ff
        /*0674*/ 	.word	0x00030880
        /*0678*/ 	.short	0x0100
        /*067a*/ 	.byte	0x06
	.zero		1


	//   ....[12]....
        /*067c*/ 	.word	0x00000520
        /*0680*/ 	.word	0x000000ff
        /*0684*/ 	.word	0x00030878
        /*0688*/ 	.short	0x0100
        /*068a*/ 	.byte	0x06
	.zero		1


	//   ....[13]....
        /*068c*/ 	.word	0x00000530
        /*0690*/ 	.word	0x000000ff
        /*0694*/ 	.word	0x00030888
        /*0698*/ 	.short	0x0100
        /*069a*/ 	.byte	0x06
	.zero		1


	//   ....[14]....
        /*069c*/ 	.word	0x00000660
        /*06a0*/ 	.word	0x000000ff
        /*06a4*/ 	.word	0x00030890
        /*06a8*/ 	.short	0x0100
        /*06aa*/ 	.byte	0x08
	.zero		1


	//   ....[15]....
        /*06ac*/ 	.word	0x00000670
        /*06b0*/ 	.word	0x000000ff
        /*06b4*/ 	.word	0x000308a0
        /*06b8*/ 	.short	0x0100
        /*06ba*/ 	.byte	0x08
	.zero		1


	//   ....[16]....
        /*06bc*/ 	.word	0x00000680
        /*06c0*/ 	.word	0x000000ff
        /*06c4*/ 	.word	0x00030898
        /*06c8*/ 	.short	0x0100
        /*06ca*/ 	.byte	0x08
	.zero		1


	//   ....[17]....
        /*06cc*/ 	.word	0x00000690
        /*06d0*/ 	.word	0x000000ff
        /*06d4*/ 	.word	0x000308a8
        /*06d8*/ 	.short	0x0100
        /*06da*/ 	.byte	0x08
	.zero		1


	//   ....[18]....
        /*06dc*/ 	.word	0x000007d0
        /*06e0*/ 	.word	0x000000ff
        /*06e4*/ 	.word	0x000308b0
        /*06e8*/ 	.short	0x0100
        /*06ea*/ 	.byte	0x08
	.zero		1


	//   ....[19]....
        /*06ec*/ 	.word	0x000007e0
        /*06f0*/ 	.word	0x000000ff
        /*06f4*/ 	.word	0x000308c0
        /*06f8*/ 	.short	0x0100
        /*06fa*/ 	.byte	0x08
	.zero		1


	//   ....[20]....
        /*06fc*/ 	.word	0x000007f0
        /*0700*/ 	.word	0x000000ff
        /*0704*/ 	.word	0x000308b8
        /*0708*/ 	.short	0x0100
        /*070a*/ 	.byte	0x08
	.zero		1


	//   ....[21]....
        /*070c*/ 	.word	0x00000800
        /*0710*/ 	.word	0x000000ff
        /*0714*/ 	.word	0x000308c8
        /*0718*/ 	.short	0x0100
        /*071a*/ 	.byte	0x08
	.zero		1


	//   ....[22]....
        /*071c*/ 	.word	0x00001100
        /*0720*/ 	.word	0x000000ff
        /*0724*/ 	.word	0x00030800
        /*0728*/ 	.short	0x010a
        /*072a*/ 	.byte	0x2b
	.zero		1


	//   ....[23]....
        /*072c*/ 	.word	0x00001180
        /*0730*/ 	.word	0x00000002
        /*0734*/ 	.word	0x00030830
        /*0738*/ 	.short	0x010a
        /*073a*/ 	.byte	0x3f
	.zero		1


	//   ....[24]....
        /*073c*/ 	.word	0x000011d0
        /*0740*/ 	.word	0x00000002
        /*0744*/ 	.word	0x00030830
        /*0748*/ 	.short	0x010a
        /*074a*/ 	.byte	0x3f
	.zero		1


	//   ....[25]....
        /*074c*/ 	.word	0x000020f0
        /*0750*/ 	.word	0x000000ff
        /*0754*/ 	.word	0x00000000
        /*0758*/ 	.short	0x0101
        /*075a*/ 	.byte	0x04
	.zero		1


	//   ....[26]....
        /*075c*/ 	.word	0x000035f0
        /*0760*/ 	.word	0x000000ff
        /*0764*/ 	.word	0x00030830
        /*0768*/ 	.short	0x010a
        /*076a*/ 	.byte	0x08
	.zero		1


	//   ....[27]....
        /*076c*/ 	.word	0x00003630
        /*0770*/ 	.word	0x000000ff
        /*0774*/ 	.word	0x00030830
        /*0778*/ 	.short	0x010a
        /*077a*/ 	.byte	0x08
	.zero		1


	//   ....[28]....
        /*077c*/ 	.word	0x00004130
        /*0780*/ 	.word	0x000000ff
        /*0784*/ 	.word	0x00030850
        /*0788*/ 	.short	0x010a
        /*078a*/ 	.byte	0x09
	.zero		1


	//   ....[29]....
        /*078c*/ 	.word	0x00004170
        /*0790*/ 	.word	0x000000ff
        /*0794*/ 	.word	0x00030850
        /*0798*/ 	.short	0x010a
        /*079a*/ 	.byte	0x09
	.zero		1


	//   ....[30]....
        /*079c*/ 	.word	0x00004480
        /*07a0*/ 	.word	0x000000ff
        /*07a4*/ 	.word	0x00000000
        /*07a8*/ 	.short	0x0101
        /*07aa*/ 	.byte	0x08
	.zero		1


	//   ....[31]....
        /*07ac*/ 	.word	0x00005210
        /*07b0*/ 	.word	0x000000ff
        /*07b4*/ 	.word	0x00000000
        /*07b8*/ 	.short	0x0101
        /*07ba*/ 	.byte	0x09
	.zero		1


	//   ....[32]....
        /*07bc*/ 	.word	0x000059f0
        /*07c0*/ 	.word	0x000000ff
        /*07c4*/ 	.word	0x00030850
        /*07c8*/ 	.short	0x010a
        /*07ca*/ 	.byte	0x0a
	.zero		1


	//   ....[33]....
        /*07cc*/ 	.word	0x00005a30
        /*07d0*/ 	.word	0x000000ff
        /*07d4*/ 	.word	0x00030850
        /*07d8*/ 	.short	0x010a
        /*07da*/ 	.byte	0x0a
	.zero		1


	//   ....[34]....
        /*07dc*/ 	.word	0x000068d0
        /*07e0*/ 	.word	0x000000ff
        /*07e4*/ 	.word	0x00000000
        /*07e8*/ 	.short	0x0101
        /*07ea*/ 	.byte	0x05
	.zero		1


	//   ....[35]....
        /*07ec*/ 	.word	0x00007880
        /*07f0*/ 	.word	0x000000ff
        /*07f4*/ 	.word	0x00000000
        /*07f8*/ 	.short	0x0101
        /*07fa*/ 	.byte	0x04
	.zero		1


	//   ....[36]....
        /*07fc*/ 	.word	0x00008bd0
        /*0800*/ 	.word	0x00000000
        /*0804*/ 	.word	0x00030840
        /*0808*/ 	.short	0x010a
        /*080a*/ 	.byte	0x3f
	.zero		1


	//   ....[37]....
        /*080c*/ 	.word	0x000091b0
        /*0810*/ 	.word	0x00000000
        /*0814*/ 	.word	0x00030830
        /*0818*/ 	.short	0x0107
        /*081a*/ 	.byte	0x3f
	.zero		1


	//   ....[38]....
        /*081c*/ 	.word	0x00009260
        /*0820*/ 	.word	0x00000000
        /*0824*/ 	.word	0x00030830
        /*0828*/ 	.short	0x0101
        /*082a*/ 	.byte	0x3f
	.zero		1


	//   ....[39]....
        /*082c*/ 	.word	0x00009c40
        /*0830*/ 	.word	0x000000ff
        /*0834*/ 	.word	0x00030800
        /*0838*/ 	.short	0x0107
        /*083a*/ 	.byte	0x27
	.zero		1


	//   ....[40]....
        /*083c*/ 	.word	0x00009ca0
        /*0840*/ 	.word	0x000000ff
        /*0844*/ 	.word	0x00030800
        /*0848*/ 	.short	0x0101
        /*084a*/ 	.byte	0x27
	.zero		1


	//   ....[41]....
        /*084c*/ 	.word	0x00009cc0
        /*0850*/ 	.word	0x000000ff
        /*0854*/ 	.word	0x00030820
        /*0858*/ 	.short	0x010a
        /*085a*/ 	.byte	0x27
	.zero		1


	//   ....[42]....
        /*085c*/ 	.word	0x00009fd0
        /*0860*/ 	.word	0x00000006
        /*0864*/ 	.word	0x00030840
        /*0868*/ 	.short	0x010a
        /*086a*/ 	.byte	0x3f
	.zero		1


	//   ....[43]....
        /*086c*/ 	.word	0x0000a4a0
        /*0870*/ 	.word	0x00000006
        /*0874*/ 	.word	0x00030830
        /*0878*/ 	.short	0x0107
        /*087a*/ 	.byte	0x3f
	.zero		1


	//   ....[44]....
        /*087c*/ 	.word	0x0000a550
        /*0880*/ 	.word	0x00000006
        /*0884*/ 	.word	0x00030830
        /*0888*/ 	.short	0x0101
        /*088a*/ 	.byte	0x3f
	.zero		1


	//   ....[45]....
        /*088c*/ 	.word	0x0000a5d0
        /*0890*/ 	.word	0x00000006
        /*0894*/ 	.word	0x00030860
        /*0898*/ 	.short	0x010a
        /*089a*/ 	.byte	0x3f
	.zero		1


	//   ....[46]....
        /*089c*/ 	.word	0x0000ab40
        /*08a0*/ 	.word	0x00000006
        /*08a4*/ 	.word	0x00030850
        /*08a8*/ 	.short	0x0107
        /*08aa*/ 	.byte	0x3f
	.zero		1


	//   ....[47]....
        /*08ac*/ 	.word	0x0000ac60
        /*08b0*/ 	.word	0x00000006
        /*08b4*/ 	.word	0x00030850
        /*08b8*/ 	.short	0x0101
        /*08ba*/ 	.byte	0x3f
	.zero		1


	//   ....[48]....
        /*08bc*/ 	.word	0x0000ad50
        /*08c0*/ 	.word	0x00000004
        /*08c4*/ 	.word	0x00030860
        /*08c8*/ 	.short	0x010a
        /*08ca*/ 	.byte	0x3f
	.zero		1


	//   ....[49]....
        /*08cc*/ 	.word	0x0000b210
        /*08d0*/ 	.word	0x00000004
        /*08d4*/ 	.word	0x00030850
        /*08d8*/ 	.short	0x0107
        /*08da*/ 	.byte	0x3f
	.zero		1


	//   ....[50]....
        /*08dc*/ 	.word	0x0000b300
        /*08e0*/ 	.word	0x00000004
        /*08e4*/ 	.word	0x00030850
        /*08e8*/ 	.short	0x0101
        /*08ea*/ 	.byte	0x3f
	.zero		1


	//   ....[51]....
        /*08ec*/ 	.word	0x0000b3f0
        /*08f0*/ 	.word	0x00000005
        /*08f4*/ 	.word	0x00030820
        /*08f8*/ 	.short	0x010a
        /*08fa*/ 	.byte	0x3f
	.zero		1


	//   ....[52]....
        /*08fc*/ 	.word	0x0000b590
        /*0900*/ 	.word	0x00000003
        /*0904*/ 	.word	0x00030840
        /*0908*/ 	.short	0x010a
        /*090a*/ 	.byte	0x3f
	.zero		1


	//   ....[53]....
        /*090c*/ 	.word	0x0000b630
        /*0910*/ 	.word	0x00000005
        /*0914*/ 	.word	0x00030840
        /*0918*/ 	.short	0x010a
        /*091a*/ 	.byte	0x3f
	.zero		1


	//   ....[54]....
        /*091c*/ 	.word	0x0000b670
        /*0920*/ 	.word	0x00000003
        /*0924*/ 	.word	0x00030860
        /*0928*/ 	.short	0x010a
        /*092a*/ 	.byte	0x3f
	.zero		1


	//   ....[55]....
        /*092c*/ 	.word	0x0000b6b0
        /*0930*/ 	.word	0x00000005
        /*0934*/ 	.word	0x00030860
        /*0938*/ 	.short	0x010a
        /*093a*/ 	.byte	0x3f
	.zero		1


	//   ....[56]....
        /*093c*/ 	.word	0x0000b720
        /*0940*/ 	.word	0x00000003
        /*0944*/ 	.word	0x00030800
        /*0948*/ 	.short	0x010a
        /*094a*/ 	.byte	0x3f
	.zero		1


	//   ....[57]....
        /*094c*/ 	.word	0x0000b770
        /*0950*/ 	.word	0x00000002
        /*0954*/ 	.word	0x00030830
        /*0958*/ 	.short	0x010a
        /*095a*/ 	.byte	0x3f
	.zero		1


	//   ....[58]....
        /*095c*/ 	.word	0x0000b7d0
        /*0960*/ 	.word	0x00000003
        /*0964*/ 	.word	0x00030830
        /*0968*/ 	.short	0x010a
        /*096a*/ 	.byte	0x3f
	.zero		1


	//   ....[59]....
        /*096c*/ 	.word	0x0000b830
        /*0970*/ 	.word	0x00000003
        /*0974*/ 	.word	0x00030850
        /*0978*/ 	.short	0x010a
        /*097a*/ 	.byte	0x3f
	.zero		1


	//   ....[60]....
        /*097c*/ 	.word	0x0000b890
        /*0980*/ 	.word	0x00000007
        /*0984*/ 	.word	0x00030850
        /*0988*/ 	.short	0x010a
        /*098a*/ 	.byte	0x3f
	.zero		1


	//   ....[61]....
        /*098c*/ 	.word	0x0000b9b0
        /*0990*/ 	.word	0x00000000
        /*0994*/ 	.word	0x00030840
        /*0998*/ 	.short	0x010a
        /*099a*/ 	.byte	0x3f
	.zero		1


	//   ....[62]....
        /*099c*/ 	.word	0x0000cc60
        /*09a0*/ 	.word	0x00000003
        /*09a4*/ 	.word	0x00030820
        /*09a8*/ 	.short	0x010a
        /*09aa*/ 	.byte	0x3f
	.zero		1


	//   ....[63]....
        /*09ac*/ 	.word	0x0000ccb0
        /*09b0*/ 	.word	0x00000006
        /*09b4*/ 	.word	0x00030840
        /*09b8*/ 	.short	0x010a
        /*09ba*/ 	.byte	0x3f
	.zero		1


	//   ....[64]....
        /*09bc*/ 	.word	0x0000d3e0
        /*09c0*/ 	.word	0x00000006
        /*09c4*/ 	.word	0x00030860
        /*09c8*/ 	.short	0x010a
        /*09ca*/ 	.byte	0x3f
	.zero		1


	//   ....[65]....
        /*09cc*/ 	.word	0x0000dc20
        /*09d0*/ 	.word	0x00000004
        /*09d4*/ 	.word	0x00030860
        /*09d8*/ 	.short	0x010a
        /*09da*/ 	.byte	0x3f
	.zero		1


	//   ....[66]....
        /*09dc*/ 	.word	0x0000e530
        /*09e0*/ 	.word	0x00000005
        /*09e4*/ 	.word	0x00030820
        /*09e8*/ 	.short	0x010a
        /*09ea*/ 	.byte	0x3f
	.zero		1


	//   ....[67]....
        /*09ec*/ 	.word	0x0000e6d0
        /*09f0*/ 	.word	0x00000003
        /*09f4*/ 	.word	0x00030840
        /*09f8*/ 	.short	0x010a
        /*09fa*/ 	.byte	0x3f
	.zero		1


	//   ....[68]....
        /*09fc*/ 	.word	0x0000e720
        /*0a00*/ 	.word	0x00000005
        /*0a04*/ 	.word	0x00030840
        /*0a08*/ 	.short	0x010a
        /*0a0a*/ 	.byte	0x3f
	.zero		1


	//   ....[69]....
        /*0a0c*/ 	.word	0x0000e770
        /*0a10*/ 	.word	0x00000003
        /*0a14*/ 	.word	0x00030860
        /*0a18*/ 	.short	0x010a
        /*0a1a*/ 	.byte	0x3f
	.zero		1


	//----- nvinfo : EIATTR_NUM_MBARRIERS
	.align		4
.L_89:
        /*0a1c*/ 	.byte	0x03, 0x38
        /*0a1e*/ 	.short	0x0016


	//----- nvinfo : EIATTR_EXIT_INSTR_OFFSETS
	.align		4
        /*0a20*/ 	.byte	0x04, 0x1c
        /*0a22*/ 	.short	(.L_91 - .L_90)


	//   ....[0]....
.L_90:
        /*0a24*/ 	.word	0x00000940


	//   ....[1]....
        /*0a28*/ 	.word	0x00007d60


	//   ....[2]....
        /*0a2c*/ 	.word	0x0000b700


	//----- nvinfo : EIATTR_MAX_THREADS
	.align		4
.L_91:
        /*0a30*/ 	.byte	0x04, 0x05
        /*0a32*/ 	.short	(.L_93 - .L_92)
.L_92:
        /*0a34*/ 	.word	0x00000180
        /*0a38*/ 	.word	0x00000001
        /*0a3c*/ 	.word	0x00000001


	//----- nvinfo : EIATTR_CRS_STACK_SIZE
	.align		4
.L_93:
        /*0a40*/ 	.byte	0x04, 0x1e
        /*0a42*/ 	.short	(.L_95 - .L_94)
.L_94:
        /*0a44*/ 	.word	0x00000000


	//----- nvinfo : EIATTR_CBANK_PARAM_SIZE
	.align		4
.L_95:
        /*0a48*/ 	.byte	0x03, 0x19
        /*0a4a*/ 	.short	0x0a70


	//----- nvinfo : EIATTR_PARAM_CBANK
	.align		4
        /*0a4c*/ 	.byte	0x04, 0x0a
        /*0a4e*/ 	.short	(.L_97 - .L_96)
	.align		4
.L_96:
        /*0a50*/ 	.word	index@(.nv.constant0._ZN7cutlass13device_kernelIN5flash11enable_sm90INS1_16FlashAttnFwdSm90INS1_25CollectiveMainloopFwdSm90ILi2EN4cute5tupleIJNS5_1CILi1EEES8_S8_EEENS6_IJNS7_ILi128EEENS7_ILi96EEENS7_ILi192EEEEEELi192ENS_6half_tEfNS_4arch4Sm90ELb0ELb0ELb0ELb0ELb1ELb0ELb0ELb1ELb1ELb1ELb0ELb0EEENS1_21CollectiveEpilogueFwdINS6_IJSA_SC_SB_EEES9_SE_SG_Li256ELb0ELb1ELb0ELb0EEENS1_29StaticPersistentTileSchedulerILb0EEEEEEEEEvNT_6ParamsE)
        /*0a54*/ 	.short	0x0210
        /*0a56*/ 	.short	0x0a70


	//----- nvinfo : EIATTR_SW_WAR
	.align		4
.L_97:
        /*0a58*/ 	.byte	0x04, 0x36
        /*0a5a*/ 	.short	(.L_99 - .L_98)
.L_98:
        /*0a5c*/ 	.word	0x00000008
.L_99:


//--------------------- .nv.info._ZN7cutlass13device_kernelIN5flash11enable_sm90INS1_16FlashAttnFwdSm90INS1_25CollectiveMainloopFwdSm90ILi2EN4cute5tupleIJNS5_1CILi1EEES8_S8_EEENS6_IJNS7_ILi128EEENS7_ILi96EEENS7_ILi192EEEEEELi192ENS_6half_tEfNS_4arch4Sm90ELb0ELb0ELb0ELb1ELb1ELb0ELb0ELb1ELb1ELb1ELb0ELb0EEENS1_21CollectiveEpilogueFwdINS6_IJSA_SC_SB_EEES9_SE_SG_Li256ELb1ELb1ELb0ELb0EEENS1_36VarlenDynamicPersistentTileSchedulerILi128ELi96ELi256ELi128ELb0ELb1ELb1ELb0ELb1ELb1EEEEEEEEEvNT_6ParamsE --------------------------
	.section	.nv.info._ZN7cutlass13device_kernelIN5flash11enable_sm90INS1_16FlashAttnFwdSm90INS1_25CollectiveMainloopFwdSm90ILi2EN4cute5tupleIJNS5_1CILi1EEES8_S8_EEENS6_IJNS7_ILi128EEENS7_ILi96EEENS7_ILi192EEEEEELi192ENS_6half_tEfNS_4arch4Sm90ELb0ELb0ELb0ELb1ELb1ELb0ELb0ELb1ELb1ELb1ELb0ELb0EEENS1_21CollectiveEpilogueFwdINS6_IJSA_SC_SB_EEES9_SE_SG_Li256ELb1ELb1ELb0ELb0EEENS1_36VarlenDynamicPersistentTileSchedulerILi128ELi96ELi256ELi128ELb0ELb1ELb1ELb0ELb1ELb1EEEEEEEEEvNT_6ParamsE,"",@"SHT_CUDA_INFO"
	.sectionflags	@""
	.align	4


	//----- nvinfo : EIATTR_CUDA_API_VERSION
	.align		4
        /*0000*/ 	.byte	0x04, 0x37
        /*0002*/ 	.short	(.L_101 - .L_100)
.L_100:
        /*0004*/ 	.word	0x00000082


	//----- nvinfo : EIATTR_KPARAM_INFO
	.align		4
.L_101:
        /*0008*/ 	.byte	0x04, 0x17
        /*000a*/ 	.short	(.L_103 - .L_102)
.L_102:
        /*000c*/ 	.word	0x00000000
        /*0010*/ 	.short	0x0000
        /*0012*/ 	.short	0x0070
        /*0014*/ 	.byte	0x00, 0xf0, 0x01, 0x2a


	//----- nvinfo : EIATTR_SPARSE_MMA_MASK
	.align		4
.L_103:
        /*0018*/ 	.byte	0x03, 0x50
        /*001a*/ 	.short	0x0000


	//----- nvinfo : EIATTR_MAXREG_COUNT
	.align		4
        /*001c*/ 	.byte	0x03, 0x1b
        /*001e*/ 	.short	0x00a8


	//----- nvinfo : EIATTR_NUM_BARRIERS
	.align		4
        /*0020*/ 	.byte	0x02, 0x4c
        /*0022*/ 	.byte	0x09
	.zero		1


	//----- nvinfo : EIATTR_EXTERNS
	.align		4
        /*0024*/ 	.byte	0x04, 0x0f
        /*0026*/ 	.short	(.L_105 - .L_104)


	//   ....[0]....
	.align		4
.L_104:
        /*0028*/ 	.word	index@(__assertfail)


	//----- nvinfo : EIATTR_ANNOTATIONS
	.align		4
.L_105:
        /*002c*/ 	.byte	0x04, 0x55
        /*002e*/ 	.short	(.L_107 - .L_106)


	//   ....[0]....
.L_106:
        /*0030*/ 	.word	0x00000001
        /*0034*/ 	.byte	0xa0, 0x08, 0x00, 0x00, 0x01, 0x00, 0x00, 0x00, 0xa0, 0x09, 0x00, 0x00, 0x01, 0x00, 0x00, 0x00
        /* <DEDUP_REMOVED lines=14> */
        /*0124*/ 	.byte	0x50, 0xe4, 0x00, 0x00, 0x01, 0x00, 0x00, 0x00, 0xf0, 0xe5, 0x00, 0x00


	//----- nvinfo : EIATTR_MERCURY_ISA_VERSION
	.align		4
.L_107:
        /*0130*/ 	.byte	0x03, 0x5f
        /*0132*/ 	.short	0x0101


	//----- nvinfo : EIATTR_UNUSED_LOAD_BYTE_OFFSET
	.align		4
        /*0134*/ 	.byte	0x04, 0x44
        /*0136*/ 	.short	(.L_109 - .L_108)


	//   ....[0]....
.L_108:
        /*0138*/ 	.word	0x00000950
        /*013c*/ 	.word	0x0000fff0


	//   ....[1]....
        /*0140*/ 	.word	0x00006bd0
        /*0144*/ 	.word	0x0000fff0


	//----- nvinfo : EIATTR_INT_WARP_WIDE_INSTR_OFFSETS
	.align		4
.L_109:
        /*0148*/ 	.byte	0x04, 0x31
        /*014a*/ 	.short	(.L_111 - .L_110)


	//   ....[0]....
.L_110:
        /*014c*/ 	.word	0x000000c0


	//   ....[1]....
        /*0150*/ 	.word	0x000000d0


	//   ....[2]....
        /*0154*/ 	.word	0x00000170


	//   ....[3]....
        /*0158*/ 	.word	0x0000a3f0


	//   ....[4]....
        /*015c*/ 	.word	0x0000a480


	//   ....[5]....
        /*0160*/ 	.word	0x0000d300


	//   ....[6]....
        /*0164*/ 	.word	0x0000d390


	//----- nvinfo : EIATTR_COOP_GROUP_MASK_REGIDS
	.align		4
.L_111:
        /*0168*/ 	.byte	0x04, 0x29
        /*016a*/ 	.short	(.L_113 - .L_112)


	//   ....[0]....
.L_112:
        /*016c*/ 	.word	0xffffffff


	//   ....[1]....
        /*0170*/ 	.word	0xffffffff


	//   ....[2]....
        /*0174*/ 	.word	0xffffffff


	//   ....[3]....
        /*0178*/ 	.word	0xffffffff


	//   ....[4]....
        /*017c*/ 	.word	0xffffffff


	//   ....[5]....
        /*0180*/ 	.word	0xffffffff


	//   ....[6]....
        /*0184*/ 	.word	0xffffffff


	//   ....[7]....
        /*0188*/ 	.word	0xffffffff


	//   ....[8]....
        /*018c*/ 	.word	0xffffffff


	//   ....[9]....
        /*0190*/ 	.word	0xffffffff


	//   ....[10]....
        /*0194*/ 	.word	0xffffffff


	//   ....[11]....
        /*0198*/ 	.word	0xffffffff


	//   ....[12]....
        /*019c*/ 	.word	0xffffffff


	//   ....[13]....
        /*01a0*/ 	.word	0xffffffff


	//   ....[14]....
        /*01a4*/ 	.word	0xffffffff


	//   ....[15]....
        /*01a8*/ 	.word	0xffffffff


	//   ....[16]....
        /*01ac*/ 	.word	0xffffffff


	//   ....[17]....
        /*01b0*/ 	.word	0xffffffff


	//   ....[18]....
        /*01b4*/ 	.word	0xffffffff


	//   ....[19]....
        /*01b8*/ 	.word	0xffffffff


	//   ....[20]....
        /*01bc*/ 	.word	0xffffffff


	//   ....[21]....
        /*01c0*/ 	.word	0xffffffff


	//   ....[22]....
        /*01c4*/ 	.word	0xffffffff


	//   ....[23]....
        /*01c8*/ 	.word	0xffffffff


	//   ....[24]....
        /*01cc*/ 	.word	0xffffffff


	//   ....[25]....
        /*01d0*/ 	.word	0xffffffff


	//   ....[26]....
        /*01d4*/ 	.word	0xffffffff


	//   ....[27]....
        /*01d8*/ 	.word	0xffffffff


	//   ....[28]....
        /*01dc*/ 	.word	0xffffffff


	//   ....[29]....
        /*01e0*/ 	.word	0xffffffff


	//   ....[30]....
        /*01e4*/ 	.word	0xffffffff


	//   ....[31]....
        /*01e8*/ 	.word	0xffffffff


	//   ....[32]....
        /*01ec*/ 	.word	0xffffffff


	//   ....[33]....
        /*01f0*/ 	.word	0xffffffff


	//   ....[34]....
        /*01f4*/ 	.word	0xffffffff


	//   ....[35]....
        /*01f8*/ 	.word	0xffffffff


	//   ....[36]....
        /*01fc*/ 	.word	0xffffffff


	//   ....[37]....
        /*0200*/ 	.word	0xffffffff


	//   ....[38]....
        /*0204*/ 	.word	0xffffffff


	//   ....[39]....
        /*0208*/ 	.word	0xffffffff


	//   ....[40]....
        /*020c*/ 	.word	0xffffffff


	//   ....[41]....
        /*0210*/ 	.word	0xffffffff


	//   ....[42]....
        /*0214*/ 	.word	0xffffffff


	//   ....[43]....
        /*0218*/ 	.word	0xffffffff


	//   ....[44]....
        /*021c*/ 	.word	0xffffffff


	//   ....[45]....
        /*0220*/ 	.word	0xffffffff


	//   ....[46]....
        /*0224*/ 	.word	0xffffffff


	//   ....[47]....
        /*0228*/ 	.word	0xffffffff


	//   ....[48]....
        /*022c*/ 	.word	0xffffffff


	//   ....[49]....
        /*0230*/ 	.word	0xffffffff


	//   ....[50]....
        /*0234*/ 	.word	0xffffffff


	//   ....[51]....
        /*0238*/ 	.word	0xffffffff


	//   ....[52]....
        /*023c*/ 	.word	0xffffffff


	//   ....[53]....
        /*0240*/ 	.word	0xffffffff


	//   ....[54]....
        /*0244*/ 	.word	0xffffffff


	//   ....[55]....
        /*0248*/ 	.word	0xffffffff


	//   ....[56]....
        /*024c*/ 	.word	0xffffffff


	//   ....[57]....
        /*0250*/ 	.word	0xffffffff


	//   ....[58]....
        /*0254*/ 	.word	0xffffffff


	//   ....[59]....
        /*0258*/ 	.word	0xffffffff


	//   ....[60]....
        /*025c*/ 	.word	0xffffffff


	//   ....[61]....
        /*0260*/ 	.word	0xffffffff


	//   ....[62]....
        /*0264*/ 	.word	0xffffffff


	//   ....[63]....
        /*0268*/ 	.word	0xffffffff


	//   ....[64]....
        /*026c*/ 	.word	0xffffffff


	//   ....[65]....
        /*0270*/ 	.word	0xffffffff


	//   ....[66]....
        /*0274*/ 	.word	0xffffffff


	//   ....[67]....
        /*0278*/ 	.word	0xffffffff


	//   ....[68]....
        /*027c*/ 	.word	0xffffffff


	//   ....[69]....
        /*0280*/ 	.word	0xffffffff


	//   ....[70]....
        /*0284*/ 	.word	0xffffffff


	//   ....[71]....
        /*0288*/ 	.word	0xffffffff


	//   ....[72]....
        /*028c*/ 	.word	0xffffffff


	//   ....[73]....
        /*0290*/ 	.word	0xffffffff


	//   ....[74]....
        /*0294*/ 	.word	0xffffffff


	//   ....[75]....
        /*0298*/ 	.word	0xffffffff


	//   ....[76]....
        /*029c*/ 	.word	0xffffffff


	//   ....[77]....
        /*02a0*/ 	.word	0xffffffff


	//   ....[78]....
        /*02a4*/ 	.word	0xffffffff


	//   ....[79]....
        /*02a8*/ 	.word	0xffffffff


	//   ....[80]....
        /*02ac*/ 	.word	0xffffffff


	//   ....[81]....
        /*02b0*/ 	.word	0xffffffff


	//   ....[82]....
        /*02b4*/ 	.word	0xffffffff


	//   ....[83]....
        /*02b8*/ 	.word	0xffffffff


	//   ....[84]....
        /*02bc*/ 	.word	0xffffffff


	//   ....[85]....
        /*02c0*/ 	.word	0xffffffff


	//   ....[86]....
        /*02c4*/ 	.word	0xffffffff


	//   ....[87]....
        /*02c8*/ 	.word	0xffffffff


	//   ....[88]....
        /*02cc*/ 	.word	0xffffffff


	//   ....[89]....
        /*02d0*/ 	.word	0xffffffff


	//   ....[90]....
        /*02d4*/ 	.word	0xffffffff


	//   ....[91]....
        /*02d8*/ 	.word	0xffffffff


	//   ....[92]....
        /*02dc*/ 	.word	0xffffffff


	//   ....[93]....
        /*02e0*/ 	.word	0xffffffff


	//   ....[94]....
        /*02e4*/ 	.word	0xffffffff


	//   ....[95]....
        /*02e8*/ 	.word	0xffffffff


	//   ....[96]....
        /*02ec*/ 	.word	0xffffffff


	//   ....[97]....
        /*02f0*/ 	.word	0xffffffff


	//   ....[98]....
        /*02f4*/ 	.word	0xffffffff


	//   ....[99]....
        /*02f8*/ 	.word	0xffffffff


	//   ....[100]....
        /*02fc*/ 	.word	0xffffffff


	//   ....[101]....
        /*0300*/ 	.word	0xffffffff


	//   ....[102]....
        /*0304*/ 	.word	0xffffffff


	//   ....[103]....
        /*0308*/ 	.word	0xffffffff


	//   ....[104]....
        /*030c*/ 	.word	0xffffffff


	//   ....[105]....
        /*0310*/ 	.word	0xffffffff


	//   ....[106]....
        /*0314*/ 	.word	0xffffffff


	//   ....[107]....
        /*0318*/ 	.word	0xffffffff


	//   ....[108]....
        /*031c*/ 	.word	0xffffffff


	//   ....[109]....
        /*0320*/ 	.word	0xffffffff


	//   ....[110]....
        /*0324*/ 	.word	0xffffffff


	//   ....[111]....
        /*0328*/ 	.word	0xffffffff


	//   ....[112]....
        /*032c*/ 	.word	0xffffffff


	//   ....[113]....
        /*0330*/ 	.word	0xffffffff


	//   ....[114]....
        /*0334*/ 	.word	0xffffffff


	//   ....[115]....
        /*0338*/ 	.word	0xffffffff


	//   ....[116]....
        /*033c*/ 	.word	0xffffffff


	//   ....[117]....
        /*0340*/ 	.word	0xffffffff


	//   ....[118]....
        /*0344*/ 	.word	0xffffffff


	//   ....[119]....
        /*0348*/ 	.word	0xffffffff


	//   ....[120]....
        /*034c*/ 	.word	0xffffffff


	//   ....[121]....
        /*0350*/ 	.word	0xffffffff


	//   ....[122]....
        /*0354*/ 	.word	0xffffffff


	//   ....[123]....
        /*0358*/ 	.word	0xffffffff


	//   ....[124]....
        /*035c*/ 	.word	0xffffffff


	//   ....[125]....
        /*0360*/ 	.word	0xffffffff


	//   ....[126]....
        /*0364*/ 	.word	0xffffffff


	//   ....[127]....
        /*0368*/ 	.word	0xffffffff


	//   ....[128]....
        /*036c*/ 	.word	0xffffffff


	//   ....[129]....
        /*0370*/ 	.word	0xffffffff


	//   ....[130]....
        /*0374*/ 	.word	0xffffffff


	//   ....[131]....
        /*0378*/ 	.word	0xffffffff


	//   ....[132]....
        /*037c*/ 	.word	0xffffffff


	//   ....[133]....
        /*0380*/ 	.word	0xffffffff


	//   ....[134]....
        /*0384*/ 	.word	0xffffffff


	//   ....[135]....
        /*0388*/ 	.word	0xffffffff


	//   ....[136]....
        /*038c*/ 	.word	0xffffffff


	//   ....[137]....
        /*0390*/ 	.word	0x0500000f


	//   ....[138]....
        /*0394*/ 	.word	0x0500000f


	//   ....[139]....
        /*0398*/ 	.word	0x0500000f


	//   ....[140]....
        /*039c*/ 	.word	0x0500000f


	//   ....[141]....
        /*03a0*/ 	.word	0x0500000f


	//   ....[142]....
        /*03a4*/ 	.word	0x0500000f


	//   ....[143]....
        /*03a8*/ 	.word	0x0500000f


	//   ....[144]....
        /*03ac*/ 	.word	0x0500000f


	//   ....[145]....
        /*03b0*/ 	.word	0x0500000f


	//   ....[146]....
        /*03b4*/ 	.word	0x0500000f


	//   ....[147]....
        /*03b8*/ 	.word	0x0500000f


	//   ....[148]....
        /*03bc*/ 	.word	0x0500000f


	//   ....[149]....
        /*03c0*/ 	.word	0x0500000f


	//   ....[150]....
        /*03c4*/ 	.word	0x0500000f


	//   ....[151]....
        /*03c8*/ 	.word	0x0500000f


	//   ....[152]....
        /*03cc*/ 	.word	0x0500000f


	//   ....[153]....
        /*03d0*/ 	.word	0x0500000f


	//   ....[154]....
        /*03d4*/ 	.word	0x0500000f


	//   ....[155]....
        /*03d8*/ 	.word	0x0500000f


	//   ....[156]....
        /*03dc*/ 	.word	0x0500000f


	//   ....[157]....
        /*03e0*/ 	.word	0x0500000f


	//   ....[158]....
        /*03e4*/ 	.word	0x0500000f


	//   ....[159]....
        /*03e8*/ 	.word	0x0500000f


	//   ....[160]....
        /*03ec*/ 	.word	0x0500000f


	//   ....[161]....
        /*03f0*/ 	.word	0x0500000f


	//   ....[162]....
        /*03f4*/ 	.word	0x0500000f


	//   ....[163]....
        /*03f8*/ 	.word	0x0500000f


	//   ....[164]....
        /*03fc*/ 	.word	0x0500000f


	//   ....[165]....
        /*0400*/ 	.word	0x0500000f


	//   ....[166]....
        /*0404*/ 	.word	0x0500000f


	//   ....[167]....
        /*0408*/ 	.word	0x0500000f


	//   ....[168]....
        /*040c*/ 	.word	0x0500000f


	//   ....[169]....
        /*0410*/ 	.word	0x0500000f


	//   ....[170]....
        /*0414*/ 	.word	0x0500000f


	//   ....[171]....
        /*0418*/ 	.word	0x0500000f


	//   ....[172]....
        /*041c*/ 	.word	0x0500000f


	//   ....[173]....
        /*0420*/ 	.word	0x0500000f


	//   ....[174]....
        /*0424*/ 	.word	0x0500000f


	//   ....[175]....
        /*0428*/ 	.word	0x0500000f


	//   ....[176]....
        /*042c*/ 	.word	0x0500000f


	//   ....[177]....
        /*0430*/ 	.word	0x0500000f


	//   ....[178]....
        /*0434*/ 	.word	0x0500000f


	//   ....[179]....
        /*0438*/ 	.word	0x0500000f


	//   ....[180]....
        /*043c*/ 	.word	0x0500000f


	//   ....[181]....
        /*0440*/ 	.word	0x0500000f


	//   ....[182]....
        /*0444*/ 	.word	0x0500000f


	//   ....[183]....
        /*0448*/ 	.word	0x0500000f


	//   ....[184]....
        /*044c*/ 	.word	0x0500000f


	//   ....[185]....
        /*0450*/ 	.word	0x0500000f


	//   ....[186]....
        /*0454*/ 	.word	0x0500000f


	//   ....[187]....
        /*0458*/ 	.word	0x0500000f


	//   ....[188]....
        /*045c*/ 	.word	0x0500000f


	//   ....[189]....
        /*0460*/ 	.word	0x0500000f


	//   ....[190]....
        /*0464*/ 	.word	0x0500000f


	//   ....[191]....
        /*0468*/ 	.word	0x0500000f


	//   ....[192]....
        /*046c*/ 	.word	0x0500000f


	//   ....[193]....
        /*0470*/ 	.word	0x0500000f


	//   ....[194]....
        /*0474*/ 	.word	0x0500000f


	//   ....[195]....
        /*0478*/ 	.word	0x0500000f


	//   ....[196]....
        /*047c*/ 	.word	0x0500000f


	//   ....[197]....
        /*0480*/ 	.word	0x0500000f


	//   ....[198]....
        /*0484*/ 	.word	0x0500000f


	//   ....[199]....
        /*0488*/ 	.word	0x0500000f


	//   ....[200]....
        /*048c*/ 	.word	0x0500000f


	//   ....[201]....
        /*0490*/ 	.word	0x0500000f


	//   ....[202]....
        /*0494*/ 	.word	0x0500000f


	//   ....[203]....
        /*0498*/ 	.word	0x0500000f


	//   ....[204]....
        /*049c*/ 	.word	0x0500000f


	//   ....[205]....
        /*04a0*/ 	.word	0x0500000f


	//   ....[206]....
        /*04a4*/ 	.word	0x0500000f


	//   ....[207]....
        /*04a8*/ 	.word	0x0500000f


	//   ....[208]....
        /*04ac*/ 	.word	0x0500000f


	//   ....[209]....
        /*04b0*/ 	.word	0x0500000f


	//   ....[210]....
        /*04b4*/ 	.word	0x0500000f


	//   ....[211]....
        /*04b8*/ 	.word	0x0500000f


	//   ....[212]....
        /*04bc*/ 	.word	0x0500000f


	//   ....[213]....
        /*04c0*/ 	.word	0x0500000f


	//   ....[214]....
        /*04c4*/ 	.word	0x0500000f


	//   ....[215]....
        /*04c8*/ 	.word	0x0500000f


	//   ....[216]....
        /*04cc*/ 	.word	0x0500000f


	//   ....[217]....
        /*04d0*/ 	.word	0x0500000f


	//   ....[218]....
        /*04d4*/ 	.word	0x0500000f


	//   ....[219]....
        /*04d8*/ 	.word	0x0500000f


	//----- nvinfo : EIATTR_COOP_GROUP_INSTR_OFFSETS
	.align		4
.L_113:
        /*04dc*/ 	.byte	0x04, 0x28
        /*04de*/ 	.short	(.L_115 - .L_114)


	//   ....[0]....
.L_114:
        /*04e0*/ 	.word	0x00000070


	//   ....[1]....
        /*04e4*/ 	.word	0x000000b0


	//   ....[2]....
        /*04e8*/ 	.word	0x000002d0


	//   ....[3]....
        /*04ec*/ 	.word	0x00000430


	//   ....[4]....
        /*04f0*/ 	.word	0x00000550


	//   ....[5]....
        /*04f4*/ 	.word	0x000006b0


	//   ....[6]....
        /*04f8*/ 	.word	0x000014d0


	//   ....[7]....
        /*04fc*/ 	.word	0x00002710


	//   ....[8]....
        /*0500*/ 	.word	0x000027a0


	//   ....[9]....
        /*0504*/ 	.word	0x00002c30


	//   ....[10]....
        /*0508*/ 	.word	0x00002cb0


	//   ....[11]....
        /*050c*/ 	.word	0x00004d60


	//   ....[12]....
        /*0510*/ 	.word	0x00004d70


	//   ....[13]....
        /*0514*/ 	.word	0x00004db0


	//   ....[14]....
        /*0518*/ 	.word	0x00004dc0


	//   ....[15]....
        /*051c*/ 	.word	0x000060d0


	//   ....[16]....
        /*0520*/ 	.word	0x00006100


	//   ....[17]....
        /*0524*/ 	.word	0x000061d0


	//   ....[18]....
        /*0528*/ 	.word	0x000061e0


	//   ....[19]....
        /*052c*/ 	.word	0x00007a10


	//   ....[20]....
        /*0530*/ 	.word	0x00007a50


	//   ....[21]....
        /*0534*/ 	.word	0x00007a80


	//   ....[22]....
        /*0538*/ 	.word	0x00007af0


	//   ....[23]....
        /*053c*/ 	.word	0x00008200


	//   ....[24]....
        /*0540*/ 	.word	0x00008240


	//   ....[25]....
        /*0544*/ 	.word	0x00008340


	//   ....[26]....
        /*0548*/ 	.word	0x00008360


	//   ....[27]....
        /*054c*/ 	.word	0x00008460


	//   ....[28]....
        /*0550*/ 	.word	0x00008480


	//   ....[29]....
        /*0554*/ 	.word	0x00008590


	//   ....[30]....
        /*0558*/ 	.word	0x000085b0


	//   ....[31]....
        /*055c*/ 	.word	0x00008f10


	//   ....[32]....
        /*0560*/ 	.word	0x00008f30


	//   ....[33]....
        /*0564*/ 	.word	0x00009030


	//   ....[34]....
        /*0568*/ 	.word	0x00009050


	//   ....[35]....
        /*056c*/ 	.word	0x00009150


	//   ....[36]....
        /*0570*/ 	.word	0x00009170


	//   ....[37]....
        /*0574*/ 	.word	0x00009280


	//   ....[38]....
        /*0578*/ 	.word	0x000092a0


	//   ....[39]....
        /*057c*/ 	.word	0x00009420


	//   ....[40]....
        /*0580*/ 	.word	0x000095f0


	//   ....[41]....
        /*0584*/ 	.word	0x00009620


	//   ....[42]....
        /*0588*/ 	.word	0x00009650


	//   ....[43]....
        /*058c*/ 	.word	0x00009680


	//   ....[44]....
        /*0590*/ 	.word	0x000096b0


	//   ....[45]....
        /*0594*/ 	.word	0x000096e0


	//   ....[46]....
        /*0598*/ 	.word	0x00009830


	//   ....[47]....
        /*059c*/ 	.word	0x00009860


	//   ....[48]....
        /*05a0*/ 	.word	0x00009890


	//   ....[49]....
        /*05a4*/ 	.word	0x000098c0


	//   ....[50]....
        /*05a8*/ 	.word	0x000098f0


	//   ....[51]....
        /*05ac*/ 	.word	0x00009920


	//   ....[52]....
        /*05b0*/ 	.word	0x000099b0


	//   ....[53]....
        /*05b4*/ 	.word	0x000099e0


	//   ....[54]....
        /*05b8*/ 	.word	0x00009a60


	//   ....[55]....
        /*05bc*/ 	.word	0x0000afe0


	//   ....[56]....
        /*05c0*/ 	.word	0x0000b000


	//   ....[57]....
        /*05c4*/ 	.word	0x0000b0b0


	//   ....[58]....
        /*05c8*/ 	.word	0x0000b0d0


	//   ....[59]....
        /*05cc*/ 	.word	0x0000b170


	//   ....[60]....
        /*05d0*/ 	.word	0x0000b190


	//   ....[61]....
        /*05d4*/ 	.word	0x0000b230


	//   ....[62]....
        /*05d8*/ 	.word	0x0000b250


	//   ....[63]....
        /*05dc*/ 	.word	0x0000b2f0


	//   ....[64]....
        /*05e0*/ 	.word	0x0000b310


	//   ....[65]....
        /*05e4*/ 	.word	0x0000b320


	//   ....[66]....
        /*05e8*/ 	.word	0x0000b3b0


	//   ....[67]....
        /*05ec*/ 	.word	0x0000bad0


	//   ....[68]....
        /*05f0*/ 	.word	0x0000bb00


	//   ....[69]....
        /*05f4*/ 	.word	0x0000bb60


	//   ....[70]....
        /*05f8*/ 	.word	0x0000bbb0


	//   ....[71]....
        /*05fc*/ 	.word	0x0000bc00


	//   ....[72]....
        /*0600*/ 	.word	0x0000bc60


	//   ....[73]....
        /*0604*/ 	.word	0x0000bca0


	//   ....[74]....
        /*0608*/ 	.word	0x0000bd10


	//   ....[75]....
        /*060c*/ 	.word	0x0000bd60


	//   ....[76]....
        /*0610*/ 	.word	0x0000bdc0


	//   ....[77]....
        /*0614*/ 	.word	0x0000be10


	//   ....[78]....
        /*0618*/ 	.word	0x0000be70


	//   ....[79]....
        /*061c*/ 	.word	0x0000beb0


	//   ....[80]....
        /*0620*/ 	.word	0x0000bf20


	//   ....[81]....
        /*0624*/ 	.word	0x0000bf40


	//   ....[82]....
        /*0628*/ 	.word	0x0000bf80


	//   ....[83]....
        /*062c*/ 	.word	0x0000c750


	//   ....[84]....
        /*0630*/ 	.word	0x0000c790


	//   ....[85]....
        /*0634*/ 	.word	0x0000c7a0


	//   ....[86]....
        /*0638*/ 	.word	0x0000c800


	//   ....[87]....
        /*063c*/ 	.word	0x0000c810


	//   ....[88]....
        /*0640*/ 	.word	0x0000c870


	//   ....[89]....
        /*0644*/ 	.word	0x0000c8a0


	//   ....[90]....
        /*0648*/ 	.word	0x0000c8e0


	//   ....[91]....
        /*064c*/ 	.word	0x0000c910


	//   ....[92]....
        /*0650*/ 	.word	0x0000c950


	//   ....[93]....
        /*0654*/ 	.word	0x0000c980


	//   ....[94]....
        /*0658*/ 	.word	0x0000c9c0


	//   ....[95]....
        /*065c*/ 	.word	0x0000cc40


	//   ....[96]....
        /*0660*/ 	.word	0x0000cc60


	//   ....[97]....
        /*0664*/ 	.word	0x0000cc70


	//   ....[98]....
        /*0668*/ 	.word	0x0000cd00


	//   ....[99]....
        /*066c*/ 	.word	0x0000cd10


	//   ....[100]....
        /*0670*/ 	.word	0x0000cda0


	//   ....[101]....
        /*0674*/ 	.word	0x0000cdb0


	//   ....[102]....
        /*0678*/ 	.word	0x0000ce40


	//   ....[103]....
        /*067c*/ 	.word	0x0000ce50


	//   ....[104]....
        /*0680*/ 	.word	0x0000cee0


	//   ....[105]....
        /*0684*/ 	.word	0x0000cef0


	//   ....[106]....
        /*0688*/ 	.word	0x0000cf00


	//   ....[107]....
        /*068c*/ 	.word	0x0000d4e0


	//   ....[108]....
        /*0690*/ 	.word	0x0000d520


	//   ....[109]....
        /*0694*/ 	.word	0x0000d550


	//   ....[110]....
        /*0698*/ 	.word	0x0000d590


	//   ....[111]....
        /*069c*/ 	.word	0x0000d620


	//   ....[112]....
        /*06a0*/ 	.word	0x0000d650


	//   ....[113]....
        /*06a4*/ 	.word	0x0000d6c0


	//   ....[114]....
        /*06a8*/ 	.word	0x0000d6f0


	//   ....[115]....
        /*06ac*/ 	.word	0x0000d760


	//   ....[116]....
        /*06b0*/ 	.word	0x0000d790


	//   ....[117]....
        /*06b4*/ 	.word	0x0000d7c0


	//   ....[118]....
        /*06b8*/ 	.word	0x0000d810


	//   ....[119]....
        /*06bc*/ 	.word	0x0000dbf0


	//   ....[120]....
        /*06c0*/ 	.word	0x0000dc40


	//   ....[121]....
        /*06c4*/ 	.word	0x0000dc70


	//   ....[122]....
        /*06c8*/ 	.word	0x0000dc80


	//   ....[123]....
        /*06cc*/ 	.word	0x0000dcb0


	//   ....[124]....
        /*06d0*/ 	.word	0x0000dce0


	//   ....[125]....
        /*06d4*/ 	.word	0x0000dd10


	//   ....[126]....
        /*06d8*/ 	.word	0x0000dd40


	//   ....[127]....
        /*06dc*/ 	.word	0x0000dec0


	//   ....[128]....
        /*06e0*/ 	.word	0x0000def0


	//   ....[129]....
        /*06e4*/ 	.word	0x0000df20


	//   ....[130]....
        /*06e8*/ 	.word	0x0000df50


	//   ....[131]....
        /*06ec*/ 	.word	0x0000df80


	//   ....[132]....
        /*06f0*/ 	.word	0x0000dfb0


	//   ....[133]....
        /*06f4*/ 	.word	0x0000e070


	//   ....[134]....
        /*06f8*/ 	.word	0x0000e090


	//   ....[135]....
        /*06fc*/ 	.word	0x0000e100


	//   ....[136]....
        /*0700*/ 	.word	0x0000e570


	//   ....[137]....
        /*0704*/ 	.word	0x0000ea60


	//   ....[138]....
        /*0708*/ 	.word	0x0000eb50


	//   ....[139]....
        /*070c*/ 	.word	0x0000ebf0


	//   ....[140]....
        /*0710*/ 	.word	0x0000ec50


	//   ....[141]....
        /*0714*/ 	.word	0x0000ed60


	//   ....[142]....
        /*0718*/ 	.word	0x0000edd0


	//   ....[143]....
        /*071c*/ 	.word	0x0000eee0


	//   ....[144]....
        /*0720*/ 	.word	0x0000ef50


	//   ....[145]....
        /*0724*/ 	.word	0x0000f060


	//   ....[146]....
        /*0728*/ 	.word	0x0000f0d0


	//   ....[147]....
        /*072c*/ 	.word	0x0000f1e0


	//   ....[148]....
        /*0730*/ 	.word	0x0000f250


	//   ....[149]....
        /*0734*/ 	.word	0x0000f2f0


	//   ....[150]....
        /*0738*/ 	.word	0x0000f400


	//   ....[151]....
        /*073c*/ 	.word	0x0000f470


	//   ....[152]....
        /*0740*/ 	.word	0x0000f4f0


	//   ....[153]....
        /*0744*/ 	.word	0x0000f5b0


	//   ....[154]....
        /*0748*/ 	.word	0x0000f630


	//   ....[155]....
        /*074c*/ 	.word	0x0000f710


	//   ....[156]....
        /*0750*/ 	.word	0x0000f790


	//   ....[157]....
        /*0754*/ 	.word	0x0000f870


	//   ....[158]....
        /*0758*/ 	.word	0x0000f8f0


	//   ....[159]....
        /*075c*/ 	.word	0x0000f9d0


	//   ....[160]....
        /*0760*/ 	.word	0x0000fa50


	//   ....[161]....
        /*0764*/ 	.word	0x0000fb30


	//   ....[162]....
        /*0768*/ 	.word	0x0000fbb0


	//   ....[163]....
        /*076c*/ 	.word	0x0000fc90


	//   ....[164]....
        /*0770*/ 	.word	0x0000fd10


	//   ....[165]....
        /*0774*/ 	.word	0x0000fdd0


	//   ....[166]....
        /*0778*/ 	.word	0x0000ff00


	//   ....[167]....
        /*077c*/ 	.word	0x0000ffd0


	//   ....[168]....
        /*0780*/ 	.word	0x00010040


	//   ....[169]....
        /*0784*/ 	.word	0x00010110


	//   ....[170]....
        /*0788*/ 	.word	0x00010170


	//   ....[171]....
        /*078c*/ 	.word	0x00010240


	//   ....[172]....
        /*0790*/ 	.word	0x000102a0


	//   ....[173]....
        /*0794*/ 	.word	0x00010370


	//   ....[174]....
        /*0798*/ 	.word	0x000103d0


	//   ....[175]....
        /*079c*/ 	.word	0x000104a0


	//   ....[176]....
        /*07a0*/ 	.word	0x00010500


	//   ....[177]....
        /*07a4*/ 	.word	0x000105e0


	//   ....[178]....
        /*07a8*/ 	.word	0x000106d0


	//   ....[179]....
        /*07ac*/ 	.word	0x00010770


	//   ....[180]....
        /*07b0*/ 	.word	0x000107d0


	//   ....[181]....
        /*07b4*/ 	.word	0x000108d0


	//   ....[182]....
        /*07b8*/ 	.word	0x00010930


	//   ....[183]....
        /*07bc*/ 	.word	0x00010a30


	//   ....[184]....
        /*07c0*/ 	.word	0x00010a90


	//   ....[185]....
        /*07c4*/ 	.word	0x00010b90


	//   ....[186]....
        /*07c8*/ 	.word	0x00010bf0


	//   ....[187]....
        /*07cc*/ 	.word	0x00010cf0


	//   ....[188]....
        /*07d0*/ 	.word	0x00010d50


	//   ....[189]....
        /*07d4*/ 	.word	0x00010e20


	//   ....[190]....
        /*07d8*/ 	.word	0x00010f60


	//   ....[191]....
        /*07dc*/ 	.word	0x00011000


	//   ....[192]....
        /*07e0*/ 	.word	0x000110e0


	//   ....[193]....
        /*07e4*/ 	.word	0x000111b0


	//   ....[194]....
        /*07e8*/ 	.word	0x00011210


	//   ....[195]....
        /*07ec*/ 	.word	0x00011300


	//   ....[196]....
        /*07f0*/ 	.word	0x00011360


	//   ....[197]....
        /*07f4*/ 	.word	0x00011450


	//   ....[198]....
        /*07f8*/ 	.word	0x000114b0


	//   ....[199]....
        /*07fc*/ 	.word	0x000115a0


	//   ....[200]....
        /*0800*/ 	.word	0x00011600


	//   ....[201]....
        /*0804*/ 	.word	0x000116e0


	//   ....[202]....
        /*0808*/ 	.word	0x00011770


	//   ....[203]....
        /*080c*/ 	.word	0x00011810


	//   ....[204]....
        /*0810*/ 	.word	0x00011930


	//   ....[205]....
        /*0814*/ 	.word	0x000119a0


	//   ....[206]....
        /*0818*/ 	.word	0x00011a10


	//   ....[207]....
        /*081c*/ 	.word	0x00011a80


	//   ....[208]....
        /*0820*/ 	.word	0x00011af0


	//   ....[209]....
        /*0824*/ 	.word	0x00011b70


	//   ....[210]....
        /*0828*/ 	.word	0x00011c00


	//   ....[211]....
        /*082c*/ 	.word	0x00011c90


	//   ....[212]....
        /*0830*/ 	.word	0x00011d00


	//   ....[213]....
        /*0834*/ 	.word	0x00011d70


	//   ....[214]....
        /*0838*/ 	.word	0x00011de0


	//   ....[215]....
        /*083c*/ 	.word	0x00011e60


	//   ....[216]....
        /*0840*/ 	.word	0x00011ed0


	//   ....[217]....
        /*0844*/ 	.word	0x00011f70


	//   ....[218]....
        /*0848*/ 	.word	0x00012000


	//   ....[219]....
        /*084c*/ 	.word	0x00012120


	//----- nvinfo : EIATTR_REG_RECONFIG
	.align		4
.L_115:
        /*0850*/ 	.byte	0x01, 0x54
	.zero		2


	//----- nvinfo : EIATTR_SYSCALL_OFFSETS
	.align		4
        /*0854*/ 	.byte	0x04, 0x46
        /*0856*/ 	.short	(.L_117 - .L_116)


	//   ....[0]....
.L_116:
        /*0858*/ 	.word	0x000016b0


	//   ....[1]....
        /*085c*/ 	.word	0x0000a5e0


	//   ....[2]....
        /*0860*/ 	.word	0x0000a730


	//   ....[3]....
        /*0864*/ 	.word	0x0000a820


	//   ....[4]....
        /*0868*/ 	.word	0x0000b740


	//----- nvinfo : EIATTR_MBARRIER_INSTR_OFFSETS
	.align		4
.L_117:
        /*086c*/ 	.byte	0x04, 0x39
        /*086e*/ 	.short	(.L_119 - .L_118)


	//   ....[0]....
.L_118:
        /*0870*/ 	.word	0x00000180
        /*0874*/ 	.word	0x000000ff
        /*0878*/ 	.word	0x00030800
        /*087c*/ 	.short	0x0100
        /*087e*/ 	.byte	0x08
	.zero		1


	//   ....[1]....
        /*0880*/ 	.word	0x00000190
        /*0884*/ 	.word	0x000000ff
        /*0888*/ 	.word	0x00030820
        /*088c*/ 	.short	0x0100
        /*088e*/ 	.byte	0x08
	.zero		1


	//   ....[2]....
        /*0890*/ 	.word	0x00000280
        /*0894*/ 	.word	0x000000ff
        /*0898*/ 	.word	0x00030830
        /*089c*/ 	.short	0x0100
        /*089e*/ 	.byte	0x08
	.zero		1


	//   ....[3]....
        /*08a0*/ 	.word	0x00000290
        /*08a4*/ 	.word	0x000000ff
        /*08a8*/ 	.word	0x00030840
        /*08ac*/ 	.short	0x0100
        /*08ae*/ 	.byte	0x08
	.zero		1


	//   ....[4]....
        /*08b0*/ 	.word	0x000002a0
        /*08b4*/ 	.word	0x000000ff
        /*08b8*/ 	.word	0x00030838
        /*08bc*/ 	.short	0x0100
        /*08be*/ 	.byte	0x08
	.zero		1


	//   ....[5]....
        /*08c0*/ 	.word	0x000002b0
        /*08c4*/ 	.word	0x000000ff
        /*08c8*/ 	.word	0x00030848
        /*08cc*/ 	.short	0x0100
        /*08ce*/ 	.byte	0x08
	.zero		1


	//   ....[6]....
        /*08d0*/ 	.word	0x000003e0
        /*08d4*/ 	.word	0x000000ff
        /*08d8*/ 	.word	0x00030850
        /*08dc*/ 	.short	0x0100
        /*08de*/ 	.byte	0x08
	.zero		1


	//   ....[7]....
        /*08e0*/ 	.word	0x000003f0
        /*08e4*/ 	.word	0x000000ff
        /*08e8*/ 	.word	0x00030860
        /*08ec*/ 	.short	0x0100
        /*08ee*/ 	.byte	0x08
	.zero		1


	//   ....[8]....
        /*08f0*/ 	.word	0x00000400
        /*08f4*/ 	.word	0x000000ff
        /*08f8*/ 	.word	0x00030858
        /*08fc*/ 	.short	0x0100
        /*08fe*/ 	.byte	0x08
	.zero		1


	//   ....[9]....
        /*0900*/ 	.word	0x00000410
        /*0904*/ 	.word	0x000000ff
        /*0908*/ 	.word	0x00030868
        /*090c*/ 	.short	0x0100
        /*090e*/ 	.byte	0x08
	.zero		1


	//   ....[10]....
        /*0910*/ 	.word	0x00000500
        /*0914*/ 	.word	0x000000ff
        /*0918*/ 	.word	0x00030870
        /*091c*/ 	.short	0x0100
        /*091e*/ 	.byte	0x06
	.zero		1


	//   ....[11]....
        /*0920*/ 	.word	0x00000510
        /*0924*/ 	.word	0x000000ff
        /*0928*/ 	.word	0x00030880
        /*092c*/ 	.short	0x0100
        /*092e*/ 	.byte	0x06
	.zero		1


	//   ....[12]....
        /*0930*/ 	.word	0x00000520
        /*0934*/ 	.word	0x000000ff
        /*0938*/ 	.word	0x00030878
        /*093c*/ 	.short	0x0100
        /*093e*/ 	.byte	0x06
	.zero		1


	//   ....[13]....
        /*0940*/ 	.word	0x00000530
        /*0944*/ 	.word	0x000000ff
        /*0948*/ 	.word	0x00030888
        /*094c*/ 	.short	0x0100
        /*094e*/ 	.byte	0x06
	.zero		1


	//   ....[14]....
        /*0950*/ 	.word	0x00000660
        /*0954*/ 	.word	0x000000ff
        /*0958*/ 	.word	0x00030890
        /*095c*/ 	.short	0x0100
        /*095e*/ 	.byte	0x08
	.zero		1


	//   ....[15]....
        /*0960*/ 	.word	0x00000670
        /*0964*/ 	.word	0x000000ff
        /*0968*/ 	.word	0x000308a0
        /*096c*/ 	.short	0x0100
        /*096e*/ 	.byte	0x08
	.zero		1


	//   ....[16]....
        /*0970*/ 	.word	0x00000680
        /*0974*/ 	.word	0x000000ff
        /*0978*/ 	.word	0x00030898
        /*097c*/ 	.short	0x0100
        /*097e*/ 	.byte	0x08
	.zero		1


	//   ....[17]....
        /*0980*/ 	.word	0x00000690
        /*0984*/ 	.word	0x000000ff
        /*0988*/ 	.word	0x000308a8
        /*098c*/ 	.short	0x0100
        /*098e*/ 	.byte	0x08
	.zero		1


	//   ....[18]....
        /*0990*/ 	.word	0x000007d0
        /*0994*/ 	.word	0x000000ff
        /*0998*/ 	.word	0x000308b0
        /*099c*/ 	.short	0x0100
        /*099e*/ 	.byte	0x08
	.zero		1


	//   ....[19]....
        /*09a0*/ 	.word	0x000007e0
        /*09a4*/ 	.word	0x000000ff
        /*09a8*/ 	.word	0x000308c0
        /*09ac*/ 	.short	0x0100
        /*09ae*/ 	.byte	0x08
	.zero		1


	//   ....[20]....
        /*09b0*/ 	.word	0x000007f0
        /*09b4*/ 	.word	0x000000ff
        /*09b8*/ 	.word	0x000308b8
        /*09bc*/ 	.short	0x0100
        /*09be*/ 	.byte	0x08
	.zero		1


	//   ....[21]....
        /*09c0*/ 	.word	0x00000800
        /*09c4*/ 	.word	0x000000ff
        /*09c8*/ 	.word	0x000308c8
        /*09cc*/ 	.short	0x0100
        /*09ce*/ 	.byte	0x08
	.zero		1


	//   ....[22]....
        /*09d0*/ 	.word	0x00001750
        /*09d4*/ 	.word	0x000000ff
        /*09d8*/ 	.word	0x00030800
        /*09dc*/ 	.short	0x010a
        /*09de*/ 	.byte	0x2b
	.zero		1


	//   ....[23]....
        /*09e0*/ 	.word	0x000017d0
        /*09e4*/ 	.word	0x00000002
        /*09e8*/ 	.word	0x00030830
        /*09ec*/ 	.short	0x010a
        /*09ee*/ 	.byte	0x3f
	.zero		1


	//   ....[24]....
        /*09f0*/ 	.word	0x00001820
        /*09f4*/ 	.word	0x00000002
        /*09f8*/ 	.word	0x00030830
        /*09fc*/ 	.short	0x010a
        /*09fe*/ 	.byte	0x3f
	.zero		1


	//   ....[25]....
        /*0a00*/ 	.word	0x00002790
        /*0a04*/ 	.word	0x000000ff
        /*0a08*/ 	.word	0x00000000
        /*0a0c*/ 	.short	0x0101
        /*0a0e*/ 	.byte	0x04
	.zero		1


	//   ....[26]....
        /*0a10*/ 	.word	0x00003c40
        /*0a14*/ 	.word	0x000000ff
        /*0a18*/ 	.word	0x00030830
        /*0a1c*/ 	.short	0x010a
        /*0a1e*/ 	.byte	0x08
	.zero		1


	//   ....[27]....
        /*0a20*/ 	.word	0x00003c80
        /*0a24*/ 	.word	0x000000ff
        /*0a28*/ 	.word	0x00030830
        /*0a2c*/ 	.short	0x010a
        /*0a2e*/ 	.byte	0x08
	.zero		1


	//   ....[28]....
        /*0a30*/ 	.word	0x00004780
        /*0a34*/ 	.word	0x000000ff
        /*0a38*/ 	.word	0x00030850
        /*0a3c*/ 	.short	0x010a
        /*0a3e*/ 	.byte	0x09
	.zero		1


	//   ....[29]....
        /*0a40*/ 	.word	0x000047c0
        /*0a44*/ 	.word	0x000000ff
        /*0a48*/ 	.word	0x00030850
        /*0a4c*/ 	.short	0x010a
        /*0a4e*/ 	.byte	0x09
	.zero		1


	//   ....[30]....
        /*0a50*/ 	.word	0x00004ad0
        /*0a54*/ 	.word	0x000000ff
        /*0a58*/ 	.word	0x00000000
        /*0a5c*/ 	.short	0x0101
        /*0a5e*/ 	.byte	0x08
	.zero		1


	//   ....[31]....
        /*0a60*/ 	.word	0x00005850
        /*0a64*/ 	.word	0x000000ff
        /*0a68*/ 	.word	0x00000000
        /*0a6c*/ 	.short	0x0101
        /*0a6e*/ 	.byte	0x09
	.zero		1


	//   ....[32]....
        /*0a70*/ 	.word	0x00006040
        /*0a74*/ 	.word	0x000000ff
        /*0a78*/ 	.word	0x00030850
        /*0a7c*/ 	.short	0x010a
        /*0a7e*/ 	.byte	0x05
	.zero		1


	//   ....[33]....
        /*0a80*/ 	.word	0x00006080
        /*0a84*/ 	.word	0x000000ff
        /*0a88*/ 	.word	0x00030850
        /*0a8c*/ 	.short	0x010a
        /*0a8e*/ 	.byte	0x05
	.zero		1


	//   ....[34]....
        /*0a90*/ 	.word	0x000065a0
        /*0a94*/ 	.word	0x000000ff
        /*0a98*/ 	.word	0x00000000
        /*0a9c*/ 	.short	0x0101
        /*0a9e*/ 	.byte	0x04
	.zero		1


	//   ....[35]....
        /*0aa0*/ 	.word	0x00008230
        /*0aa4*/ 	.word	0x0000002e
        /*0aa8*/ 	.word	0x00000000
        /*0aac*/ 	.short	0x0101
        /*0aae*/ 	.byte	0x3f
	.zero		1


	//   ....[36]....
        /*0ab0*/ 	.word	0x0000adc0
        /*0ab4*/ 	.word	0x00000007
        /*0ab8*/ 	.word	0x00030840
        /*0abc*/ 	.short	0x010a
        /*0abe*/ 	.byte	0x3f
	.zero		1


	//   ....[37]....
        /*0ac0*/ 	.word	0x0000b470
        /*0ac4*/ 	.word	0x00000007
        /*0ac8*/ 	.word	0x00030830
        /*0acc*/ 	.short	0x0107
        /*0ace*/ 	.byte	0x3f
	.zero		1


	//   ....[38]....
        /*0ad0*/ 	.word	0x0000b540
        /*0ad4*/ 	.word	0x00000007
        /*0ad8*/ 	.word	0x00030830
        /*0adc*/ 	.short	0x0101
        /*0ade*/ 	.byte	0x3f
	.zero		1


	//   ....[39]....
        /*0ae0*/ 	.word	0x0000c090
        /*0ae4*/ 	.word	0x00000016
        /*0ae8*/ 	.word	0x00030800
        /*0aec*/ 	.short	0x0107
        /*0aee*/ 	.byte	0x3f
	.zero		1


	//   ....[40]....
        /*0af0*/ 	.word	0x0000c190
        /*0af4*/ 	.word	0x00000016
        /*0af8*/ 	.word	0x00030800
        /*0afc*/ 	.short	0x0101
        /*0afe*/ 	.byte	0x3f
	.zero		1


	//   ....[41]....
        /*0b00*/ 	.word	0x0000c1b0
        /*0b04*/ 	.word	0x00000016
        /*0b08*/ 	.word	0x00030820
        /*0b0c*/ 	.short	0x010a
        /*0b0e*/ 	.byte	0x3f
	.zero		1


	//   ....[42]....
        /*0b10*/ 	.word	0x0000c590
        /*0b14*/ 	.word	0x00000007
        /*0b18*/ 	.word	0x00030840
        /*0b1c*/ 	.short	0x010a
        /*0b1e*/ 	.byte	0x3f
	.zero		1


	//   ....[43]....
        /*0b20*/ 	.word	0x0000ca70
        /*0b24*/ 	.word	0x00000007
        /*0b28*/ 	.word	0x00030830
        /*0b2c*/ 	.short	0x0107
        /*0b2e*/ 	.byte	0x3f
	.zero		1


	//   ....[44]....
        /*0b30*/ 	.word	0x0000cb20
        /*0b34*/ 	.word	0x00000007
        /*0b38*/ 	.word	0x00030830
        /*0b3c*/ 	.short	0x0101
        /*0b3e*/ 	.byte	0x3f
	.zero		1


	//   ....[45]....
        /*0b40*/ 	.word	0x0000cb90
        /*0b44*/ 	.word	0x00000006
        /*0b48*/ 	.word	0x00030860
        /*0b4c*/ 	.short	0x010a
        /*0b4e*/ 	.byte	0x3f
	.zero		1


	//   ....[46]....
        /*0b50*/ 	.word	0x0000d0e0
        /*0b54*/ 	.word	0x00000006
        /*0b58*/ 	.word	0x00030850
        /*0b5c*/ 	.short	0x0107
        /*0b5e*/ 	.byte	0x3f
	.zero		1


	//   ....[47]....
        /*0b60*/ 	.word	0x0000d230
        /*0b64*/ 	.word	0x00000006
        /*0b68*/ 	.word	0x00030850
        /*0b6c*/ 	.short	0x0101
        /*0b6e*/ 	.byte	0x3f
	.zero		1


	//   ....[48]....
        /*0b70*/ 	.word	0x0000d430
        /*0b74*/ 	.word	0x00000000
        /*0b78*/ 	.word	0x00030860
        /*0b7c*/ 	.short	0x010a
        /*0b7e*/ 	.byte	0x3f
	.zero		1


	//   ....[49]....
        /*0b80*/ 	.word	0x0000d940
        /*0b84*/ 	.word	0x00000000
        /*0b88*/ 	.word	0x00030850
        /*0b8c*/ 	.short	0x0107
        /*0b8e*/ 	.byte	0x3f
	.zero		1


	//   ....[50]....
        /*0b90*/ 	.word	0x0000d9f0
        /*0b94*/ 	.word	0x00000000
        /*0b98*/ 	.word	0x00030850
        /*0b9c*/ 	.short	0x0101
        /*0b9e*/ 	.byte	0x3f
	.zero		1


	//   ....[51]....
        /*0ba0*/ 	.word	0x0000e4f0
        /*0ba4*/ 	.word	0x00000004
        /*0ba8*/ 	.word	0x00030820
        /*0bac*/ 	.short	0x010a
        /*0bae*/ 	.byte	0x3f
	.zero		1


	//   ....[52]....
        /*0bb0*/ 	.word	0x0000e690
        /*0bb4*/ 	.word	0x00000005
        /*0bb8*/ 	.word	0x00030840
        /*0bbc*/ 	.short	0x010a
        /*0bbe*/ 	.byte	0x3f
	.zero		1


	//   ....[53]....
        /*0bc0*/ 	.word	0x0000e730
        /*0bc4*/ 	.word	0x0000001b
        /*0bc8*/ 	.word	0x00030840
        /*0bcc*/ 	.short	0x010a
        /*0bce*/ 	.byte	0x3f
	.zero		1


	//   ....[54]....
        /*0bd0*/ 	.word	0x0000e770
        /*0bd4*/ 	.word	0x00000005
        /*0bd8*/ 	.word	0x00030860
        /*0bdc*/ 	.short	0x010a
        /*0bde*/ 	.byte	0x3f
	.zero		1


	//   ....[55]....
        /*0be0*/ 	.word	0x0000e7b0
        /*0be4*/ 	.word	0x0000001b
        /*0be8*/ 	.word	0x00030860
        /*0bec*/ 	.short	0x010a
        /*0bee*/ 	.byte	0x3f
	.zero		1


	//   ....[56]....
        /*0bf0*/ 	.word	0x0000e820
        /*0bf4*/ 	.word	0x00000003
        /*0bf8*/ 	.word	0x00030800
        /*0bfc*/ 	.short	0x010a
        /*0bfe*/ 	.byte	0x3f
	.zero		1


	//   ....[57]....
        /*0c00*/ 	.word	0x0000e870
        /*0c04*/ 	.word	0x00000002
        /*0c08*/ 	.word	0x00030830
        /*0c0c*/ 	.short	0x010a
        /*0c0e*/ 	.byte	0x3f
	.zero		1


	//   ....[58]....
        /*0c10*/ 	.word	0x0000e8d0
        /*0c14*/ 	.word	0x00000003
        /*0c18*/ 	.word	0x00030830
        /*0c1c*/ 	.short	0x010a
        /*0c1e*/ 	.byte	0x3f
	.zero		1


	//   ....[59]....
        /*0c20*/ 	.word	0x0000e930
        /*0c24*/ 	.word	0x00000003
        /*0c28*/ 	.word	0x00030850
        /*0c2c*/ 	.short	0x010a
        /*0c2e*/ 	.byte	0x3f
	.zero		1


	//   ....[60]....
        /*0c30*/ 	.word	0x0000e990
        /*0c34*/ 	.word	0x00000007
        /*0c38*/ 	.word	0x00030850
        /*0c3c*/ 	.short	0x010a
        /*0c3e*/ 	.byte	0x3f
	.zero		1


	//   ....[61]....
        /*0c40*/ 	.word	0x0000eaa0
        /*0c44*/ 	.word	0x00000007
        /*0c48*/ 	.word	0x00030840
        /*0c4c*/ 	.short	0x010a
        /*0c4e*/ 	.byte	0x3f
	.zero		1


	//   ....[62]....
        /*0c50*/ 	.word	0x0000fe00
        /*0c54*/ 	.word	0x00000016
        /*0c58*/ 	.word	0x00030820
        /*0c5c*/ 	.short	0x010a
        /*0c5e*/ 	.byte	0x3f
	.zero		1


	//   ....[63]....
        /*0c60*/ 	.word	0x0000fe50
        /*0c64*/ 	.word	0x00000007
        /*0c68*/ 	.word	0x00030840
        /*0c6c*/ 	.short	0x010a
        /*0c6e*/ 	.byte	0x3f
	.zero		1


	//   ....[64]....
        /*0c70*/ 	.word	0x00010620
        /*0c74*/ 	.word	0x00000006
        /*0c78*/ 	.word	0x00030860
        /*0c7c*/ 	.short	0x010a
        /*0c7e*/ 	.byte	0x3f
	.zero		1


	//   ....[65]....
        /*0c80*/ 	.word	0x00010eb0
        /*0c84*/ 	.word	0x00000000
        /*0c88*/ 	.word	0x00030860
        /*0c8c*/ 	.short	0x010a
        /*0c8e*/ 	.byte	0x3f
	.zero		1


	//   ....[66]....
        /*0c90*/ 	.word	0x00012040
        /*0c94*/ 	.word	0x00000004
        /*0c98*/ 	.word	0x00030820
        /*0c9c*/ 	.short	0x010a
        /*0c9e*/ 	.byte	0x3f
	.zero		1


	//   ....[67]....
        /*0ca0*/ 	.word	0x000121e0
        /*0ca4*/ 	.word	0x00000005
        /*0ca8*/ 	.word	0x00030840
        /*0cac*/ 	.short	0x010a
        /*0cae*/ 	.byte	0x3f
	.zero		1


	//   ....[68]....
        /*0cb0*/ 	.word	0x00012230
        /*0cb4*/ 	.word	0x0000001b
        /*0cb8*/ 	.word	0x00030840
        /*0cbc*/ 	.short	0x010a
        /*0cbe*/ 	.byte	0x3f
	.zero		1


	//   ....[69]....
        /*0cc0*/ 	.word	0x00012280
        /*0cc4*/ 	.word	0x00000005
        /*0cc8*/ 	.word	0x00030860
        /*0ccc*/ 	.short	0x010a
        /*0cce*/ 	.byte	0x3f
	.zero		1


	//----- nvinfo : EIATTR_NUM_MBARRIERS
	.align		4
.L_119:
        /*0cd0*/ 	.byte	0x03, 0x38
        /*0cd2*/ 	.short	0x0016


	//----- nvinfo : EIATTR_EXIT_INSTR_OFFSETS
	.align		4
        /*0cd4*/ 	.byte	0x04, 0x1c
        /*0cd6*/ 	.short	(.L_121 - .L_120)


	//   ....[0]....
.L_120:
        /*0cd8*/ 	.word	0x00000990


	//   ....[1]....
        /*0cdc*/ 	.word	0x000093d0


	//   ....[2]....
        /*0ce0*/ 	.word	0x0000e800


	//----- nvinfo : EIATTR_MAX_THREADS
	.align		4
.L_121:
        /*0ce4*/ 	.byte	0x04, 0x05
        /*0ce6*/ 	.short	(.L_123 - .L_122)
.L_122:
        /*0ce8*/ 	.word	0x00000180
        /*0cec*/ 	.word	0x00000001
        /*0cf0*/ 	.word	0x00000001


	//----- nvinfo : EIATTR_CRS_STACK_SIZE
	.align		4
.L_123:
        /*0cf4*/ 	.byte	0x04, 0x1e
        /*0cf6*/ 	.short	(.L_125 - .L_124)
.L_124:
        /*0cf8*/ 	.word	0x00000000


	//----- nvinfo : EIATTR_CBANK_PARAM_SIZE
	.align		4
.L_125:
        /*0cfc*/ 	.byte	0x03, 0x19
        /*0cfe*/ 	.short	0x0af0


	//----- nvinfo : EIATTR_PARAM_CBANK
	.align		4
        /*0d00*/ 	.byte	0x04, 0x0a
        /*0d02*/ 	.short	(.L_127 - .L_126)
	.align		4
.L_126:
        /*0d04*/ 	.word	index@(.nv.constant0._ZN7cutlass13device_kernelIN5flash11enable_sm90INS1_16FlashAttnFwdSm90INS1_25CollectiveMainloopFwdSm90ILi2EN4cute5tupleIJNS5_1CILi1EEES8_S8_EEENS6_IJNS7_ILi128EEENS7_ILi96EEENS7_ILi192EEEEEELi192ENS_6half_tEfNS_4arch4Sm90ELb0ELb0ELb0ELb1ELb1ELb0ELb0ELb1ELb1ELb1ELb0ELb0EEENS1_21CollectiveEpilogueFwdINS6_IJSA_SC_SB_EEES9_SE_SG_Li256ELb1ELb1ELb0ELb0EEENS1_36VarlenDynamicPersistentTileSchedulerILi128ELi96ELi256ELi128ELb0ELb1ELb1ELb0ELb1ELb1EEEEEEEEEvNT_6ParamsE)
        /*0d08*/ 	.short	0x0210
        /*0d0a*/ 	.short	0x0af0


	//----- nvinfo : EIATTR_SW_WAR
	.align		4
.L_127:
        /*0d0c*/ 	.byte	0x04, 0x36
        /*0d0e*/ 	.short	(.L_129 - .L_128)
.L_128:
        /*0d10*/ 	.word	0x00000008
.L_129:


//--------------------- .nv.info._ZN7cutlass13device_kernelIN5flash11enable_sm90INS1_16FlashAttnFwdSm90INS1_25CollectiveMainloopFwdSm90ILi2EN4cute5tupleIJNS5_1CILi1EEES8_S8_EEENS6_IJNS7_ILi128EEENS7_ILi96EEENS7_ILi192EEEEEELi192ENS_6half_tEfNS_4arch4Sm90ELb0ELb0ELb0ELb1ELb1ELb1ELb0ELb1ELb1ELb1ELb0ELb0EEENS1_21CollectiveEpilogueFwdINS6_IJSA_SC_SB_EEES9_SE_SG_Li256ELb1ELb1ELb0ELb0EEENS1_36VarlenDynamicPersistentTileSchedulerILi128ELi96ELi256ELi128ELb0ELb1ELb1ELb0ELb1ELb1EEEEEEEEEvNT_6ParamsE --------------------------
	.section	.nv.info._ZN7cutlass13device_kernelIN5flash11enable_sm90INS1_16FlashAttnFwdSm90INS1_25CollectiveMainloopFwdSm90ILi2EN4cute5tupleIJNS5_1CILi1EEES8_S8_EEENS6_IJNS7_ILi128EEENS7_ILi96EEENS7_ILi192EEEEEELi192ENS_6half_tEfNS_4arch4Sm90ELb0ELb0ELb0ELb1ELb1ELb1ELb0ELb1ELb1ELb1ELb0ELb0EEENS1_21CollectiveEpilogueFwdINS6_IJSA_SC_SB_EEES9_SE_SG_Li256ELb1ELb1ELb0ELb0EEENS1_36VarlenDynamicPersistentTileSchedulerILi128ELi96ELi256ELi128ELb0ELb1ELb1ELb0ELb1ELb1EEEEEEEEEvNT_6ParamsE,"",@"SHT_CUDA_INFO"
	.sectionflags	@""
	.align	4


	//----- nvinfo : EIATTR_CUDA_API_VERSION
	.align		4
        /*0000*/ 	.byte	0x04, 0x37
        /*0002*/ 	.short	(.L_131 - .L_130)
.L_130:
        /*0004*/ 	.word	0x00000082


	//----- nvinfo : EIATTR_KPARAM_INFO
	.align		4
.L_131:
        /*0008*/ 	.byte	0x04, 0x17
        /*000a*/ 	.short	(.L_133 - .L_132)
.L_132:
        /*000c*/ 	.word	0x00000000
        /*0010*/ 	.short	0x0000
        /*0012*/ 	.short	0x0070
        /*0014*/ 	.byte	0x00, 0xf0, 0x01, 0x2a


	//----- nvinfo : EIATTR_SPARSE_MMA_MASK
	.align		4
.L_133:
        /*0018*/ 	.byte	0x03, 0x50
        /*001a*/ 	.short	0x0000


	//----- nvinfo : EIATTR_MAXREG_COUNT
	.align		4
        /*001c*/ 	.byte	0x03, 0x1b
        /*001e*/ 	.short	0x00a8


	//----- nvinfo : EIATTR_NUM_BARRIERS
	.align		4
        /*0020*/ 	.byte	0x02, 0x4c
        /*0022*/ 	.byte	0x10
	.zero		1


	//----- nvinfo : EIATTR_EXTERNS
	.align		4
        /*0024*/ 	.byte	0x04, 0x0f
        /*0026*/ 	.short	(.L_135 - .L_134)


	//   ....[0]....
	.align		4
.L_134:
        /*0028*/ 	.word	index@(__assertfail)


	//----- nvinfo : EIATTR_ANNOTATIONS
	.align		4
.L_135:
        /*002c*/ 	.byte	0x04, 0x55
        /*002e*/ 	.short	(.L_137 - .L_136)


	//   ....[0]....
.L_136:
        /* <DEDUP_REMOVED lines=59> */


	//----- nvinfo : EIATTR_MERCURY_ISA_VERSION
	.align		4
.L_137:
        /*03d0*/ 	.byte	0x03, 0x5f
        /*03d2*/ 	.short	0x0101


	//----- nvinfo : EIATTR_UNUSED_LOAD_BYTE_OFFSET
	.align		4
        /*03d4*/ 	.byte	0x04, 0x44
        /*03d6*/ 	.short	(.L_139 - .L_138)


	//   ....[0]....
.L_138:
        /*03d8*/ 	.word	0x00000a30
        /*03dc*/ 	.word	0x0000fff0


	//   ....[1]....
        /*03e0*/ 	.word	0x00016620
        /*03e4*/ 	.word	0x0000fff0


	//----- nvinfo : EIATTR_INT_WARP_WIDE_INSTR_OFFSETS
	.align		4
.L_139:
        /*03e8*/ 	.byte	0x04, 0x31
        /*03ea*/ 	.short	(.L_141 - .L_140)


	//   ....[0]....
.L_140:
        /*03ec*/ 	.word	0x00000130


	//   ....[1]....
        /*03f0*/ 	.word	0x00000170


	//   ....[2]....
        /*03f4*/ 	.word	0x000001e0


	//   ....[3]....
        /*03f8*/ 	.word	0x0001b370


	//   ....[4]....
        /*03fc*/ 	.word	0x0001b400


	//   ....[5]....
        /*0400*/ 	.word	0x0001e330


	//   ....[6]....
        /*0404*/ 	.word	0x0001e3c0


	//----- nvinfo : EIATTR_COOP_GROUP_MASK_REGIDS
	.align		4
.L_141:
        /*0408*/ 	.byte	0x04, 0x29
        /*040a*/ 	.short	(.L_143 - .L_142)


	//   ....[0]....
.L_142:
        /*040c*/ 	.word	0xffffffff


	//   ....[1]....
        /*0410*/ 	.word	0xffffffff


	//   ....[2]....
        /*0414*/ 	.word	0xffffffff


	//   ....[3]....
        /*0418*/ 	.word	0xffffffff


	//   ....[4]....
        /*041c*/ 	.word	0xffffffff


	//   ....[5]....
        /*0420*/ 	.word	0xffffffff


	//   ....[6]....
        /*0424*/ 	.word	0xffffffff


	//   ....[7]....
        /*0428*/ 	.word	0xffffffff


	//   ....[8]....
        /*042c*/ 	.word	0xffffffff


	//   ....[9]....
        /*0430*/ 	.word	0xffffffff


	//   ....[10]....
        /*0434*/ 	.word	0xffffffff


	//   ....[11]....
        /*0438*/ 	.word	0xffffffff


	//   ....[12]....
        /*043c*/ 	.word	0xffffffff


	//   ....[13]....
        /*0440*/ 	.word	0xffffffff


	//   ....[14]....
        /*0444*/ 	.word	0xffffffff


	//   ....[15]....
        /*0448*/ 	.word	0xffffffff


	//   ....[16]....
        /*044c*/ 	.word	0xffffffff


	//   ....[17]....
        /*0450*/ 	.word	0xffffffff


	//   ....[18]....
        /*0454*/ 	.word	0xffffffff


	//   ....[19]....
        /*0458*/ 	.word	0xffffffff


	//   ....[20]....
        /*045c*/ 	.word	0xffffffff


	//   ....[21]....
        /*0460*/ 	.word	0xffffffff


	//   ....[22]....
        /*0464*/ 	.word	0xffffffff


	//   ....[23]....
        /*0468*/ 	.word	0xffffffff


	//   ....[24]....
        /*046c*/ 	.word	0xffffffff


	//   ....[25]....
        /*0470*/ 	.word	0xffffffff


	//   ....[26]....
        /*0474*/ 	.word	0xffffffff


	//   ....[27]....
        /*0478*/ 	.word	0xffffffff


	//   ....[28]....
        /*047c*/ 	.word	0xffffffff


	//   ....[29]....
        /*0480*/ 	.word	0xffffffff


	//   ....[30]....
        /*0484*/ 	.word	0xffffffff


	//   ....[31]....
        /*0488*/ 	.word	0xffffffff


	//   ....[32]....
        /*048c*/ 	.word	0xffffffff


	//   ....[33]....
        /*0490*/ 	.word	0xffffffff


	//   ....[34]....
        /*0494*/ 	.word	0xffffffff


	//   ....[35]....
        /*0498*/ 	.word	0xffffffff


	//   ....[36]....
        /*049c*/ 	.word	0xffffffff


	//   ....[37]....
        /*04a0*/ 	.word	0xffffffff


	//   ....[38]....
        /*04a4*/ 	.word	0xffffffff


	//   ....[39]....
        /*04a8*/ 	.word	0xffffffff


	//   ....[40]....
        /*04ac*/ 	.word	0xffffffff


	//   ....[41]....
        /*04b0*/ 	.word	0xffffffff


	//   ....[42]....
        /*04b4*/ 	.word	0xffffffff


	//   ....[43]....
        /*04b8*/ 	.word	0xffffffff


	//   ....[44]....
        /*04bc*/ 	.word	0xffffffff


	//   ....[45]....
        /*04c0*/ 	.word	0xffffffff


	//   ....[46]....
        /*04c4*/ 	.word	0xffffffff


	//   ....[47]....
        /*04c8*/ 	.word	0xffffffff


	//   ....[48]....
        /*04cc*/ 	.word	0xffffffff


	//   ....[49]....
        /*04d0*/ 	.word	0xffffffff


	//   ....[50]....
        /*04d4*/ 	.word	0xffffffff


	//   ....[51]....
        /*04d8*/ 	.word	0xffffffff


	//   ....[52]....
        /*04dc*/ 	.word	0xffffffff


	//   ....[53]....
        /*04e0*/ 	.word	0xffffffff


	//   ....[54]....
        /*04e4*/ 	.word	0xffffffff


	//   ....[55]....
        /*04e8*/ 	.word	0xffffffff


	//   ....[56]....
        /*04ec*/ 	.word	0xffffffff


	//   ....[57]....
        /*04f0*/ 	.word	0xffffffff


	//   ....[58]....
        /*04f4*/ 	.word	0xffffffff


	//   ....[59]....
        /*04f8*/ 	.word	0xffffffff


	//   ....[60]....
        /*04fc*/ 	.word	0xffffffff


	//   ....[61]....
        /*0500*/ 	.word	0xffffffff


	//   ....[62]....
        /*0504*/ 	.word	0xffffffff


	//   ....[63]....
        /*0508*/ 	.word	0xffffffff


	//   ....[64]....
        /*050c*/ 	.word	0xffffffff


	//   ....[65]....
        /*0510*/ 	.word	0xffffffff


	//   ....[66]....
        /*0514*/ 	.word	0xffffffff


	//   ....[67]....
        /*0518*/ 	.word	0xffffffff


	//   ....[68]....
        /*051c*/ 	.word	0xffffffff


	//   ....[69]....
        /*0520*/ 	.word	0xffffffff


	//   ....[70]....
        /*0524*/ 	.word	0xffffffff


	//   ....[71]....
        /*0528*/ 	.word	0xffffffff


	//   ....[72]....
        /*052c*/ 	.word	0xffffffff


	//   ....[73]....
        /*0530*/ 	.word	0xffffffff


	//   ....[74]....
        /*0534*/ 	.word	0xffffffff


	//   ....[75]....
        /*0538*/ 	.word	0xffffffff


	//   ....[76]....
        /*053c*/ 	.word	0xffffffff


	//   ....[77]....
        /*0540*/ 	.word	0xffffffff


	//   ....[78]....
        /*0544*/ 	.word	0xffffffff


	//   ....[79]....
        /*0548*/ 	.word	0xffffffff


	//   ....[80]....
        /*054c*/ 	.word	0xffffffff


	//   ....[81]....
        /*0550*/ 	.word	0xffffffff


	//   ....[82]....
        /*0554*/ 	.word	0xffffffff


	//   ....[83]....
        /*0558*/ 	.word	0xffffffff


	//   ....[84]....
        /*055c*/ 	.word	0xffffffff


	//   ....[85]....
        /*0560*/ 	.word	0xffffffff


	//   ....[86]....
        /*0564*/ 	.word	0xffffffff


	//   ....[87]....
        /*0568*/ 	.word	0xffffffff


	//   ....[88]....
        /*056c*/ 	.word	0xffffffff


	//   ....[89]....
        /*0570*/ 	.word	0xffffffff


	//   ....[90]....
        /*0574*/ 	.word	0xffffffff


	//   ....[91]....
        /*0578*/ 	.word	0xffffffff


	//   ....[92]....
        /*057c*/ 	.word	0xffffffff


	//   ....[93]....
        /*0580*/ 	.word	0xffffffff


	//   ....[94]....
        /*0584*/ 	.word	0xffffffff


	//   ....[95]....
        /*0588*/ 	.word	0xffffffff


	//   ....[96]....
        /*058c*/ 	.word	0xffffffff


	//   ....[97]....
        /*0590*/ 	.word	0xffffffff


	//   ....[98]....
        /*0594*/ 	.word	0xffffffff


	//   ....[99]....
        /*0598*/ 	.word	0xffffffff


	//   ....[100]....
        /*059c*/ 	.word	0xffffffff


	//   ....[101]....
        /*05a0*/ 	.word	0xffffffff


	//   ....[102]....
        /*05a4*/ 	.word	0xffffffff


	//   ....[103]....
        /*05a8*/ 	.word	0xffffffff


	//   ....[104]....
        /*05ac*/ 	.word	0xffffffff


	//   ....[105]....
        /*05b0*/ 	.word	0xffffffff


	//   ....[106]....
        /*05b4*/ 	.word	0xffffffff


	//   ....[107]....
        /*05b8*/ 	.word	0xffffffff


	//   ....[108]....
        /*05bc*/ 	.word	0xffffffff


	//   ....[109]....
        /*05c0*/ 	.word	0xffffffff


	//   ....[110]....
        /*05c4*/ 	.word	0xffffffff


	//   ....[111]....
        /*05c8*/ 	.word	0xffffffff


	//   ....[112]....
        /*05cc*/ 	.word	0xffffffff


	//   ....[113]....
        /*05d0*/ 	.word	0xffffffff


	//   ....[114]....
        /*05d4*/ 	.word	0xffffffff


	//   ....[115]....
        /*05d8*/ 	.word	0xffffffff


	//   ....[116]....
        /*05dc*/ 	.word	0xffffffff


	//   ....[117]....
        /*05e0*/ 	.word	0xffffffff


	//   ....[118]....
        /*05e4*/ 	.word	0xffffffff


	//   ....[119]....
        /*05e8*/ 	.word	0xffffffff


	//   ....[120]....
        /*05ec*/ 	.word	0xffffffff


	//   ....[121]....
        /*05f0*/ 	.word	0xffffffff


	//   ....[122]....
        /*05f4*/ 	.word	0xffffffff


	//   ....[123]....
        /*05f8*/ 	.word	0xffffffff


	//   ....[124]....
        /*05fc*/ 	.word	0xffffffff


	//   ....[125]....
        /*0600*/ 	.word	0xffffffff


	//   ....[126]....
        /*0604*/ 	.word	0xffffffff


	//   ....[127]....
        /*0608*/ 	.word	0xffffffff


	//   ....[128]....
        /*060c*/ 	.word	0xffffffff


	//   ....[129]....
        /*0610*/ 	.word	0xffffffff


	//   ....[130]....
        /*0614*/ 	.word	0xffffffff


	//   ....[131]....
        /*0618*/ 	.word	0xffffffff


	//   ....[132]....
        /*061c*/ 	.word	0xffffffff


	//   ....[133]....
        /*0620*/ 	.word	0xffffffff


	//   ....[134]....
        /*0624*/ 	.word	0xffffffff


	//   ....[135]....
        /*0628*/ 	.word	0xffffffff


	//   ....[136]....
        /*062c*/ 	.word	0xffffffff


	//   ....[137]....
        /*0630*/ 	.word	0xffffffff


	//   ....[138]....
        /*0634*/ 	.word	0xffffffff


	//   ....[139]....
        /*0638*/ 	.word	0xffffffff


	//   ....[140]....
        /*063c*/ 	.word	0xffffffff


	//   ....[141]....
        /*0640*/ 	.word	0xffffffff


	//   ....[142]....
        /*0644*/ 	.word	0xffffffff


	//   ....[143]....
        /*0648*/ 	.word	0xffffffff


	//   ....[144]....
        /*064c*/ 	.word	0xffffffff


	//   ....[145]....
        /*0650*/ 	.word	0xffffffff


	//   ....[146]....
        /*0654*/ 	.word	0xffffffff


	//   ....[147]....
        /*0658*/ 	.word	0xffffffff


	//   ....[148]....
        /*065c*/ 	.word	0xffffffff


	//   ....[149]....
        /*0660*/ 	.word	0xffffffff


	//   ....[150]....
        /*0664*/ 	.word	0xffffffff


	//   ....[151]....
        /*0668*/ 	.word	0xffffffff


	//   ....[152]....
        /*066c*/ 	.word	0xffffffff


	//   ....[153]....
        /*0670*/ 	.word	0xffffffff


	//   ....[154]....
        /*0674*/ 	.word	0xffffffff


	//   ....[155]....
        /*0678*/ 	.word	0xffffffff


	//   ....[156]....
        /*067c*/ 	.word	0xffffffff


	//   ....[157]....
        /*0680*/ 	.word	0xffffffff


	//   ....[158]....
        /*0684*/ 	.word	0xffffffff


	//   ....[159]....
        /*0688*/ 	.word	0xffffffff


	//   ....[160]....
        /*068c*/ 	.word	0xffffffff


	//   ....[161]....
        /*0690*/ 	.word	0xffffffff


	//   ....[162]....
        /*0694*/ 	.word	0xffffffff


	//   ....[163]....
        /*0698*/ 	.word	0x0500000f


	//   ....[164]....
        /*069c*/ 	.word	0x0500000f


	//   ....[165]....
        /*06a0*/ 	.word	0x0500000f


	//   ....[166]....
        /*06a4*/ 	.word	0x0500000f


	//   ....[167]....
        /*06a8*/ 	.word	0x0500000f


	//   ....[168]....
        /*06ac*/ 	.word	0x0500000f


	//   ....[169]....
        /*06b0*/ 	.word	0x0500000f


	//   ....[170]....
        /*06b4*/ 	.word	0x0500000f


	//   ....[171]....
        /*06b8*/ 	.word	0x0500000f


	//   ....[172]....
        /*06bc*/ 	.word	0x0500000f


	//   ....[173]....
        /*06c0*/ 	.word	0x0500000f


	//   ....[174]....
        /*06c4*/ 	.word	0x0500000f


	//   ....[175]....
        /*06c8*/ 	.word	0x0500000f


	//   ....[176]....
        /*06cc*/ 	.word	0x0500000f


	//   ....[177]....
        /*06d0*/ 	.word	0x0500000f


	//   ....[178]....
        /*06d4*/ 	.word	0x0500000f


	//   ....[179]....
        /*06d8*/ 	.word	0x0500000f


	//   ....[180]....
        /*06dc*/ 	.word	0x0500000f


	//   ....[181]....
        /*06e0*/ 	.word	0x0500000f


	//   ....[182]....
        /*06e4*/ 	.word	0x0500000f


	//   ....[183]....
        /*06e8*/ 	.word	0x0500000f


	//   ....[184]....
        /*06ec*/ 	.word	0x0500000f


	//   ....[185]....
        /*06f0*/ 	.word	0x0500000f


	//   ....[186]....
        /*06f4*/ 	.word	0x0500000f


	//   ....[187]....
        /*06f8*/ 	.word	0x0500000f


	//   ....[188]....
        /*06fc*/ 	.word	0x0500000f


	//   ....[189]....
        /*0700*/ 	.word	0x0500000f


	//   ....[190]....
        /*0704*/ 	.word	0x0500000f


	//   ....[191]....
        /*0708*/ 	.word	0x0500000f


	//   ....[192]....
        /*070c*/ 	.word	0x0500000f


	//   ....[193]....
        /*0710*/ 	.word	0x0500000f


	//   ....[194]....
        /*0714*/ 	.word	0x0500000f


	//   ....[195]....
        /*0718*/ 	.word	0x0500000f


	//   ....[196]....
        /*071c*/ 	.word	0x0500000f


	//   ....[197]....
        /*0720*/ 	.word	0x0500000f


	//   ....[198]....
        /*0724*/ 	.word	0x0500000f


	//   ....[199]....
        /*0728*/ 	.word	0x0500000f


	//   ....[200]....
        /*072c*/ 	.word	0x0500000f


	//   ....[201]....
        /*0730*/ 	.word	0x0500000f


	//   ....[202]....
        /*0734*/ 	.word	0x0500000f


	//   ....[203]....
        /*0738*/ 	.word	0x0500000f


	//   ....[204]....
        /*073c*/ 	.word	0x0500000f


	//   ....[205]....
        /*0740*/ 	.word	0x0500000f


	//   ....[206]....
        /*0744*/ 	.word	0x0500000f


	//   ....[207]....
        /*0748*/ 	.word	0x0500000f


	//   ....[208]....
        /*074c*/ 	.word	0x0500000f


	//   ....[209]....
        /*0750*/ 	.word	0x0500000f


	//   ....[210]....
        /*0754*/ 	.word	0x0500000f


	//   ....[211]....
        /*0758*/ 	.word	0x0500000f


	//   ....[212]....
        /*075c*/ 	.word	0x0500000f


	//   ....[213]....
        /*0760*/ 	.word	0x0500000f


	//   ....[214]....
        /*0764*/ 	.word	0x0500000f


	//   ....[215]....
        /*0768*/ 	.word	0x0500000f


	//   ....[216]....
        /*076c*/ 	.word	0x0500000f


	//   ....[217]....
        /*0770*/ 	.word	0x0500000f


	//   ....[218]....
        /*0774*/ 	.word	0x0500000f


	//   ....[219]....
        /*0778*/ 	.word	0x0500000f


	//   ....[220]....
        /*077c*/ 	.word	0x0500000f


	//   ....[221]....
        /*0780*/ 	.word	0x0500000f


	//   ....[222]....
        /*0784*/ 	.word	0x0500000f


	//   ....[223]....
        /*0788*/ 	.word	0x0500000f


	//   ....[224]....
        /*078c*/ 	.word	0x0500000f


	//   ....[225]....
        /*0790*/ 	.word	0x0500000f


	//   ....[226]....
        /*0794*/ 	.word	0x0500000f


	//   ....[227]....
        /*0798*/ 	.word	0x0500000f


	//   ....[228]....
        /*079c*/ 	.word	0x0500000f


	//   ....[229]....
        /*07a0*/ 	.word	0x0500000f


	//   ....[230]....
        /*07a4*/ 	.word	0x0500000f


	//   ....[231]....
        /*07a8*/ 	.word	0x0500000f


	//   ....[232]....
        /*07ac*/ 	.word	0x0500000f


	//   ....[233]....
        /*07b0*/ 	.word	0x0500000f


	//   ....[234]....
        /*07b4*/ 	.word	0x0500000f


	//   ....[235]....
        /*07b8*/ 	.word	0x0500000f


	//   ....[236]....
        /*07bc*/ 	.word	0x0500000f


	//   ....[237]....
        /*07c0*/ 	.word	0x0500000f


	//   ....[238]....
        /*07c4*/ 	.word	0x0500000f


	//   ....[239]....
        /*07c8*/ 	.word	0x0500000f


	//   ....[240]....
        /*07cc*/ 	.word	0x0500000f


	//   ....[241]....
        /*07d0*/ 	.word	0x0500000f


	//   ....[242]....
        /*07d4*/ 	.word	0x0500000f


	//   ....[243]....
        /*07d8*/ 	.word	0x0500000f


	//   ....[244]....
        /*07dc*/ 	.word	0x0500000f


	//   ....[245]....
        /*07e0*/ 	.word	0x0500000f


	//   ....[246]....
        /*07e4*/ 	.word	0x0500000f


	//   ....[247]....
        /*07e8*/ 	.word	0x0500000f


	//   ....[248]....
        /*07ec*/ 	.word	0x0500000f


	//   ....[249]....
        /*07f0*/ 	.word	0x0500000f


	//   ....[250]....
        /*07f4*/ 	.word	0x0500000f


	//   ....[251]....
        /*07f8*/ 	.word	0x0500000f


	//   ....[252]....
        /*07fc*/ 	.word	0x0500000f


	//   ....[253]....
        /*0800*/ 	.word	0x0500000f


	//   ....[254]....
        /*0804*/ 	.word	0x0500000f


	//   ....[255]....
        /*0808*/ 	.word	0x0500000f


	//   ....[0]....
        /*080c*/ 	.word	0x0500000f


	//   ....[1]....
        /*0810*/ 	.word	0x0500000f


	//   ....[2]....
        /*0814*/ 	.word	0x0500000f


	//   ....[3]....
        /*0818*/ 	.word	0x0500000f


	//   ....[4]....
        /*081c*/ 	.word	0x0500000f


	//   ....[5]....
        /*0820*/ 	.word	0x0500000f


	//   ....[6]....
        /*0824*/ 	.word	0x0500000f


	//   ....[7]....
        /*0828*/ 	.word	0x0500000f


	//   ....[8]....
        /*082c*/ 	.word	0x0500000f


	//   ....[9]....
        /*0830*/ 	.word	0x0500000f


	//   ....[10]....
        /*0834*/ 	.word	0x0500000f


	//----- nvinfo : EIATTR_COOP_GROUP_INSTR_OFFSETS
	.align		4
.L_143:
        /*0838*/ 	.byte	0x04, 0x28
        /*083a*/ 	.short	(.L_145 - .L_144)


	//   ....[0]....
.L_144:
        /*083c*/ 	.word	0x00000060


	//   ....[1]....
        /*0840*/ 	.word	0x00000140


	//   ....[2]....
        /*0844*/ 	.word	0x00000190


	//   ....[3]....
        /*0848*/ 	.word	0x000003c0


	//   ....[4]....
        /*084c*/ 	.word	0x00000520


	//   ....[5]....
        /*0850*/ 	.word	0x00000640


	//   ....[6]....
        /*0854*/ 	.word	0x000007a0


	//   ....[7]....
        /*0858*/ 	.word	0x000036f0


	//   ....[8]....
        /*085c*/ 	.word	0x00003700


	//   ....[9]....
        /*0860*/ 	.word	0x00004ba0


	//   ....[10]....
        /*0864*/ 	.word	0x00004bb0


	//   ....[11]....
        /*0868*/ 	.word	0x00006b20


	//   ....[12]....
        /*086c*/ 	.word	0x00006b30


	//   ....[13]....
        /*0870*/ 	.word	0x000081e0


	//   ....[14]....
        /*0874*/ 	.word	0x000081f0


	//   ....[15]....
        /*0878*/ 	.word	0x00009ac0


	//   ....[16]....
        /*087c*/ 	.word	0x00009ad0


	//   ....[17]....
        /*0880*/ 	.word	0x00009d60


	//   ....[18]....
        /*0884*/ 	.word	0x00009d70


	//   ....[19]....
        /*0888*/ 	.word	0x0000a290


	//   ....[20]....
        /*088c*/ 	.word	0x0000a2b0


	//   ....[21]....
        /*0890*/ 	.word	0x0000a4f0


	//   ....[22]....
        /*0894*/ 	.word	0x0000a510


	//   ....[23]....
        /*0898*/ 	.word	0x0000acb0


	//   ....[24]....
        /*089c*/ 	.word	0x0000b210


	//   ....[25]....
        /*08a0*/ 	.word	0x0000b220


	//   ....[26]....
        /*08a4*/ 	.word	0x0000b230


	//   ....[27]....
        /*08a8*/ 	.word	0x0000b240


	//   ....[28]....
        /*08ac*/ 	.word	0x0000dd40


	//   ....[29]....
        /*08b0*/ 	.word	0x0000dd50


	//   ....[30]....
        /*08b4*/ 	.word	0x0000dd60


	//   ....[31]....
        /*08b8*/ 	.word	0x0000dd70


	//   ....[32]....
        /*08bc*/ 	.word	0x00011c50


	//   ....[33]....
        /*08c0*/ 	.word	0x00011d10


	//   ....[34]....
        /*08c4*/ 	.word	0x000121f0


	//   ....[35]....
        /*08c8*/ 	.word	0x00012270


	//   ....[36]....
        /*08cc*/ 	.word	0x00014720


	//   ....[37]....
        /*08d0*/ 	.word	0x00014730


	//   ....[38]....
        /*08d4*/ 	.word	0x00014760


	//   ....[39]....
        /*08d8*/ 	.word	0x00014770


	//   ....[40]....
        /*08dc*/ 	.word	0x00015cd0


	//   ....[41]....
        /*08e0*/ 	.word	0x00015d10


	//   ....[42]....
        /*08e4*/ 	.word	0x00015dc0


	//   ....[43]....
        /*08e8*/ 	.word	0x00015de0


	//   ....[44]....
        /*08ec*/ 	.word	0x000173e0


	//   ....[45]....
        /*08f0*/ 	.word	0x00017440


	//   ....[46]....
        /*08f4*/ 	.word	0x00017480


	//   ....[47]....
        /*08f8*/ 	.word	0x000174a0


	//   ....[48]....
        /*08fc*/ 	.word	0x00017bd0


	//   ....[49]....
        /*0900*/ 	.word	0x00017bf0


	//   ....[50]....
        /*0904*/ 	.word	0x00017d20


	//   ....[51]....
        /*0908*/ 	.word	0x00017d40


	//   ....[52]....
        /*090c*/ 	.word	0x00017e40


	//   ....[53]....
        /*0910*/ 	.word	0x00017e60


	//   ....[54]....
        /*0914*/ 	.word	0x00017f70


	//   ....[55]....
        /*0918*/ 	.word	0x00017f90


	//   ....[56]....
        /*091c*/ 	.word	0x00018880


	//   ....[57]....
        /*0920*/ 	.word	0x000188b0


	//   ....[58]....
        /*0924*/ 	.word	0x000189b0


	//   ....[59]....
        /*0928*/ 	.word	0x000189d0


	//   ....[60]....
        /*092c*/ 	.word	0x00018ad0


	//   ....[61]....
        /*0930*/ 	.word	0x00018af0


	//   ....[62]....
        /*0934*/ 	.word	0x00018c00


	//   ....[63]....
        /*0938*/ 	.word	0x00018c20


	//   ....[64]....
        /*093c*/ 	.word	0x00018db0


	//   ....[65]....
        /*0940*/ 	.word	0x00018f80


	//   ....[66]....
        /*0944*/ 	.word	0x00018fb0


	//   ....[67]....
        /*0948*/ 	.word	0x00018fe0


	//   ....[68]....
        /*094c*/ 	.word	0x00019010


	//   ....[69]....
        /*0950*/ 	.word	0x00019040


	//   ....[70]....
        /*0954*/ 	.word	0x00019070


	//   ....[71]....
        /*0958*/ 	.word	0x000191e0


	//   ....[72]....
        /*095c*/ 	.word	0x00019210


	//   ....[73]....
        /*0960*/ 	.word	0x00019240


	//   ....[74]....
        /*0964*/ 	.word	0x00019270


	//   ....[75]....
        /*0968*/ 	.word	0x000192a0


	//   ....[76]....
        /*096c*/ 	.word	0x000192d0


	//   ....[77]....
        /*0970*/ 	.word	0x00019360


	//   ....[78]....
        /*0974*/ 	.word	0x00019390


	//   ....[79]....
        /*0978*/ 	.word	0x00019410


	//   ....[80]....
        /*097c*/ 	.word	0x00019f10


	//   ....[81]....
        /*0980*/ 	.word	0x0001bf80


	//   ....[82]....
        /*0984*/ 	.word	0x0001bfa0


	//   ....[83]....
        /*0988*/ 	.word	0x0001c050


	//   ....[84]....
        /*098c*/ 	.word	0x0001c070


	//   ....[85]....
        /*0990*/ 	.word	0x0001c110


	//   ....[86]....
        /*0994*/ 	.word	0x0001c130


	//   ....[87]....
        /*0998*/ 	.word	0x0001c1d0


	//   ....[88]....
        /*099c*/ 	.word	0x0001c1f0


	//   ....[89]....
        /*09a0*/ 	.word	0x0001c290


	//   ....[90]....
        /*09a4*/ 	.word	0x0001c2b0


	//   ....[91]....
        /*09a8*/ 	.word	0x0001c2c0


	//   ....[92]....
        /*09ac*/ 	.word	0x0001c350


	//   ....[93]....
        /*09b0*/ 	.word	0x0001cab0


	//   ....[94]....
        /*09b4*/ 	.word	0x0001cae0


	//   ....[95]....
        /*09b8*/ 	.word	0x0001cb40


	//   ....[96]....
        /*09bc*/ 	.word	0x0001cb90


	//   ....[97]....
        /*09c0*/ 	.word	0x0001cbd0


	//   ....[98]....
        /*09c4*/ 	.word	0x0001cc40


	//   ....[99]....
        /*09c8*/ 	.word	0x0001cc80


	//   ....[100]....
        /*09cc*/ 	.word	0x0001ccf0


	//   ....[101]....
        /*09d0*/ 	.word	0x0001cd30


	//   ....[102]....
        /*09d4*/ 	.word	0x0001cda0


	//   ....[103]....
        /*09d8*/ 	.word	0x0001cde0


	//   ....[104]....
        /*09dc*/ 	.word	0x0001ce50


	//   ....[105]....
        /*09e0*/ 	.word	0x0001ce90


	//   ....[106]....
        /*09e4*/ 	.word	0x0001cf00


	//   ....[107]....
        /*09e8*/ 	.word	0x0001cf20


	//   ....[108]....
        /*09ec*/ 	.word	0x0001cf50


	//   ....[109]....
        /*09f0*/ 	.word	0x0001d770


	//   ....[110]....
        /*09f4*/ 	.word	0x0001d780


	//   ....[111]....
        /*09f8*/ 	.word	0x0001d7b0


	//   ....[112]....
        /*09fc*/ 	.word	0x0001d800


	//   ....[113]....
        /*0a00*/ 	.word	0x0001d810


	//   ....[114]....
        /*0a04*/ 	.word	0x0001d870


	//   ....[115]....
        /*0a08*/ 	.word	0x0001d8a0


	//   ....[116]....
        /*0a0c*/ 	.word	0x0001d8e0


	//   ....[117]....
        /*0a10*/ 	.word	0x0001d910


	//   ....[118]....
        /*0a14*/ 	.word	0x0001d950


	//   ....[119]....
        /*0a18*/ 	.word	0x0001d980


	//   ....[120]....
        /*0a1c*/ 	.word	0x0001d9c0


	//   ....[121]....
        /*0a20*/ 	.word	0x0001dc60


	//   ....[122]....
        /*0a24*/ 	.word	0x0001dc80


	//   ....[123]....
        /*0a28*/ 	.word	0x0001dc90


	//   ....[124]....
        /*0a2c*/ 	.word	0x0001dd20


	//   ....[125]....
        /*0a30*/ 	.word	0x0001dd30


	//   ....[126]....
        /*0a34*/ 	.word	0x0001ddc0


	//   ....[127]....
        /*0a38*/ 	.word	0x0001ddd0


	//   ....[128]....
        /*0a3c*/ 	.word	0x0001de60


	//   ....[129]....
        /*0a40*/ 	.word	0x0001de70


	//   ....[130]....
        /*0a44*/ 	.word	0x0001df00


	//   ....[131]....
        /*0a48*/ 	.word	0x0001df10


	//   ....[132]....
        /*0a4c*/ 	.word	0x0001df20


	//   ....[133]....
        /*0a50*/ 	.word	0x0001e520


	//   ....[134]....
        /*0a54*/ 	.word	0x0001e560


	//   ....[135]....
        /*0a58*/ 	.word	0x0001e590


	//   ....[136]....
        /*0a5c*/ 	.word	0x0001e5d0


	//   ....[137]....
        /*0a60*/ 	.word	0x0001e660


	//   ....[138]....
        /*0a64*/ 	.word	0x0001e680


	//   ....[139]....
        /*0a68*/ 	.word	0x0001e700


	//   ....[140]....
        /*0a6c*/ 	.word	0x0001e730


	//   ....[141]....
        /*0a70*/ 	.word	0x0001e7a0


	//   ....[142]....
        /*0a74*/ 	.word	0x0001e7c0


	//   ....[143]....
        /*0a78*/ 	.word	0x0001e800


	//   ....[144]....
        /*0a7c*/ 	.word	0x0001e850


	//   ....[145]....
        /*0a80*/ 	.word	0x0001ec40


	//   ....[146]....
        /*0a84*/ 	.word	0x0001eca0


	//   ....[147]....
        /*0a88*/ 	.word	0x0001ecd0


	//   ....[148]....
        /*0a8c*/ 	.word	0x0001ece0


	//   ....[149]....
        /*0a90*/ 	.word	0x0001ed10


	//   ....[150]....
        /*0a94*/ 	.word	0x0001ed40


	//   ....[151]....
        /*0a98*/ 	.word	0x0001ed70


	//   ....[152]....
        /*0a9c*/ 	.word	0x0001eda0


	//   ....[153]....
        /*0aa0*/ 	.word	0x0001ef20


	//   ....[154]....
        /*0aa4*/ 	.word	0x0001ef50


	//   ....[155]....
        /*0aa8*/ 	.word	0x0001ef80


	//   ....[156]....
        /*0aac*/ 	.word	0x0001efb0


	//   ....[157]....
        /*0ab0*/ 	.word	0x0001efe0


	//   ....[158]....
        /*0ab4*/ 	.word	0x0001f010


	//   ....[159]....
        /*0ab8*/ 	.word	0x0001f0d0


	//   ....[160]....
        /*0abc*/ 	.word	0x0001f0f0


	//   ....[161]....
        /*0ac0*/ 	.word	0x0001f160


	//   ....[162]....
        /*0ac4*/ 	.word	0x0001f5d0


	//   ....[163]....
        /*0ac8*/ 	.word	0x0001f8f0


	//   ....[164]....
        /*0acc*/ 	.word	0x0001f980


	//   ....[165]....
        /*0ad0*/ 	.word	0x0001fa20


	//   ....[166]....
        /*0ad4*/ 	.word	0x0001fab0


	//   ....[167]....
        /*0ad8*/ 	.word	0x0001fba0


	//   ....[168]....
        /*0adc*/ 	.word	0x0001fc30


	//   ....[169]....
        /*0ae0*/ 	.word	0x0001fcd0


	//   ....[170]....
        /*0ae4*/ 	.word	0x0001fd60


	//   ....[171]....
        /*0ae8*/ 	.word	0x0001fe50


	//   ....[172]....
        /*0aec*/ 	.word	0x0001fee0


	//   ....[173]....
        /*0af0*/ 	.word	0x0001ff80


	//   ....[174]....
        /*0af4*/ 	.word	0x00020010


	//   ....[175]....
        /*0af8*/ 	.word	0x00020100


	//   ....[176]....
        /*0afc*/ 	.word	0x00020190


	//   ....[177]....
        /*0b00*/ 	.word	0x000201e0


	//   ....[178]....
        /*0b04*/ 	.word	0x00020230


	//   ....[179]....
        /*0b08*/ 	.word	0x00020310


	//   ....[180]....
        /*0b0c*/ 	.word	0x000203a0


	//   ....[181]....
        /*0b10*/ 	.word	0x000203f0


	//   ....[182]....
        /*0b14*/ 	.word	0x00020440


	//   ....[183]....
        /*0b18*/ 	.word	0x000206a0


	//   ....[184]....
        /*0b1c*/ 	.word	0x00020980


	//   ....[185]....
        /*0b20*/ 	.word	0x00020a70


	//   ....[186]....
        /*0b24*/ 	.word	0x00020b10


	//   ....[187]....
        /*0b28*/ 	.word	0x00020b70


	//   ....[188]....
        /*0b2c*/ 	.word	0x00020c80


	//   ....[189]....
        /*0b30*/ 	.word	0x00020cf0


	//   ....[190]....
        /*0b34*/ 	.word	0x00020e00


	//   ....[191]....
        /*0b38*/ 	.word	0x00020e70


	//   ....[192]....
        /*0b3c*/ 	.word	0x00020f80


	//   ....[193]....
        /*0b40*/ 	.word	0x00020ff0


	//   ....[194]....
        /*0b44*/ 	.word	0x00021100


	//   ....[195]....
        /*0b48*/ 	.word	0x00021170


	//   ....[196]....
        /*0b4c*/ 	.word	0x00021250


	//   ....[197]....
        /*0b50*/ 	.word	0x00021350


	//   ....[198]....
        /*0b54*/ 	.word	0x000213c0


	//   ....[199]....
        /*0b58*/ 	.word	0x00021440


	//   ....[200]....
        /*0b5c*/ 	.word	0x00021500


	//   ....[201]....
        /*0b60*/ 	.word	0x00021580


	//   ....[202]....
        /*0b64*/ 	.word	0x00021660


	//   ....[203]....
        /*0b68*/ 	.word	0x000216e0


	//   ....[204]....
        /*0b6c*/ 	.word	0x000217c0


	//   ....[205]....
        /*0b70*/ 	.word	0x00021840


	//   ....[206]....
        /*0b74*/ 	.word	0x00021920


	//   ....[207]....
        /*0b78*/ 	.word	0x000219a0


	//   ....[208]....
        /*0b7c*/ 	.word	0x00021a80


	//   ....[209]....
        /*0b80*/ 	.word	0x00021b00


	//   ....[210]....
        /*0b84*/ 	.word	0x00021be0


	//   ....[211]....
        /*0b88*/ 	.word	0x00021c60


	//   ....[212]....
        /*0b8c*/ 	.word	0x00021d20


	//   ....[213]....
        /*0b90*/ 	.word	0x00021e50


	//   ....[214]....
        /*0b94*/ 	.word	0x00021f10


	//   ....[215]....
        /*0b98*/ 	.word	0x00021f80


	//   ....[216]....
        /*0b9c*/ 	.word	0x00022090


	//   ....[217]....
        /*0ba0*/ 	.word	0x000220f0


	//   ....[218]....
        /*0ba4*/ 	.word	0x000221c0


	//   ....[219]....
        /*0ba8*/ 	.word	0x00022220


	//   ....[220]....
        /*0bac*/ 	.word	0x000222f0


	//   ....[221]....
        /*0bb0*/ 	.word	0x00022350


	//   ....[222]....
        /*0bb4*/ 	.word	0x00022420


	//   ....[223]....
        /*0bb8*/ 	.word	0x00022510


	//   ....[224]....
        /*0bbc*/ 	.word	0x000225a0


	//   ....[225]....
        /*0bc0*/ 	.word	0x00022690


	//   ....[226]....
        /*0bc4*/ 	.word	0x00022730


	//   ....[227]....
        /*0bc8*/ 	.word	0x00022790


	//   ....[228]....
        /*0bcc*/ 	.word	0x00022890


	//   ....[229]....
        /*0bd0*/ 	.word	0x000228f0


	//   ....[230]....
        /*0bd4*/ 	.word	0x000229f0


	//   ....[231]....
        /*0bd8*/ 	.word	0x00022a50


	//   ....[232]....
        /*0bdc*/ 	.word	0x00022b50


	//   ....[233]....
        /*0be0*/ 	.word	0x00022bb0


	//   ....[234]....
        /*0be4*/ 	.word	0x00022cb0


	//   ....[235]....
        /*0be8*/ 	.word	0x00022d10


	//   ....[236]....
        /*0bec*/ 	.word	0x00022de0


	//   ....[237]....
        /*0bf0*/ 	.word	0x00022f20


	//   ....[238]....
        /*0bf4*/ 	.word	0x00022fd0


	//   ....[239]....
        /*0bf8*/ 	.word	0x000230a0


	//   ....[240]....
        /*0bfc*/ 	.word	0x00023170


	//   ....[241]....
        /*0c00*/ 	.word	0x000231d0


	//   ....[242]....
        /*0c04*/ 	.word	0x000232c0


	//   ....[243]....
        /*0c08*/ 	.word	0x00023320


	//   ....[244]....
        /*0c0c*/ 	.word	0x00023410


	//   ....[245]....
        /*0c10*/ 	.word	0x00023470


	//   ....[246]....
        /*0c14*/ 	.word	0x00023560


	//   ....[247]....
        /*0c18*/ 	.word	0x000235c0


	//   ....[248]....
        /*0c1c*/ 	.word	0x000236a0


	//   ....[249]....
        /*0c20*/ 	.word	0x00023730


	//   ....[250]....
        /*0c24*/ 	.word	0x000237d0


	//   ....[251]....
        /*0c28*/ 	.word	0x000238f0


	//   ....[252]....
        /*0c2c*/ 	.word	0x00023960


	//   ....[253]....
        /*0c30*/ 	.word	0x000239d0


	//   ....[254]....
        /*0c34*/ 	.word	0x00023a40


	//   ....[255]....
        /*0c38*/ 	.word	0x00023ab0


	//   ....[0]....
        /*0c3c*/ 	.word	0x00023b30


	//   ....[1]....
        /*0c40*/ 	.word	0x00023bc0


	//   ....[2]....
        /*0c44*/ 	.word	0x00023c50


	//   ....[3]....
        /*0c48*/ 	.word	0x00023cc0


	//   ....[4]....
        /*0c4c*/ 	.word	0x00023d30


	//   ....[5]....
        /*0c50*/ 	.word	0x00023da0


	//   ....[6]....
        /*0c54*/ 	.word	0x00023e20


	//   ....[7]....
        /*0c58*/ 	.word	0x00023e90


	//   ....[8]....
        /*0c5c*/ 	.word	0x00023f30


	//   ....[9]....
        /*0c60*/ 	.word	0x00023fc0


	//   ....[10]....
        /*0c64*/ 	.word	0x000240e0


	//----- nvinfo : EIATTR_REG_RECONFIG
	.align		4
.L_145:
        /*0c68*/ 	.byte	0x01, 0x54
	.zero		2


	//----- nvinfo : EIATTR_SYSCALL_OFFSETS
	.align		4
        /*0c6c*/ 	.byte	0x04, 0x46
        /*0c6e*/ 	.short	(.L_147 - .L_146)


	//   ....[0]....
.L_146:
        /*0c70*/ 	.word	0x00001af0


	//   ....[1]....
        /*0c74*/ 	.word	0x00001c40


	//   ....[2]....
        /*0c78*/ 	.word	0x0000ae20


	//   ....[3]....
        /*0c7c*/ 	.word	0x0000b190


	//   ....[4]....
        /*0c80*/ 	.word	0x0001b560


	//   ....[5]....
        /*0c84*/ 	.word	0x0001b6b0


	//   ....[6]....
        /*0c88*/ 	.word	0x0001b7a0


	//   ....[7]....
        /*0c8c*/ 	.word	0x0001c710


	//----- nvinfo : EIATTR_MBARRIER_INSTR_OFFSETS
	.align		4
.L_147:
        /*0c90*/ 	.byte	0x04, 0x39
        /*0c92*/ 	.short	(.L_149 - .L_148)


	//   ....[0]....
.L_148:
        /*0c94*/ 	.word	0x00000270
        /*0c98*/ 	.word	0x000000ff
        /*0c9c*/ 	.word	0x00030800
        /*0ca0*/ 	.short	0x0100
        /*0ca2*/ 	.byte	0x08
	.zero		1


	//   ....[1]....
        /*0ca4*/ 	.word	0x00000280
        /*0ca8*/ 	.word	0x000000ff
        /*0cac*/ 	.word	0x00030820
        /*0cb0*/ 	.short	0x0100
        /*0cb2*/ 	.byte	0x08
	.zero		1


	//   ....[2]....
        /*0cb4*/ 	.word	0x00000370
        /*0cb8*/ 	.word	0x000000ff
        /*0cbc*/ 	.word	0x00030830
        /*0cc0*/ 	.short	0x0100
        /*0cc2*/ 	.byte	0x08
	.zero		1


	//   ....[3]....
        /*0cc4*/ 	.word	0x00000380
        /*0cc8*/ 	.word	0x000000ff
        /*0ccc*/ 	.word	0x00030840
        /*0cd0*/ 	.short	0x0100
        /*0cd2*/ 	.byte	0x08
	.zero		1


	//   ....[4]....
        /*0cd4*/ 	.word	0x00000390
        /*0cd8*/ 	.word	0x000000ff
        /*0cdc*/ 	.word	0x00030838
        /*0ce0*/ 	.short	0x0100
        /*0ce2*/ 	.byte	0x08
	.zero		1


	//   ....[5]....
        /*0ce4*/ 	.word	0x000003a0
        /*0ce8*/ 	.word	0x000000ff
        /*0cec*/ 	.word	0x00030848
        /*0cf0*/ 	.short	0x0100
        /*0cf2*/ 	.byte	0x08
	.zero		1


	//   ....[6]....
        /*0cf4*/ 	.word	0x000004d0
        /*0cf8*/ 	.word	0x000000ff
        /*0cfc*/ 	.word	0x00030850
        /*0d00*/ 	.short	0x0100
        /*0d02*/ 	.byte	0x08
	.zero		1


	//   ....[7]....
        /*0d04*/ 	.word	0x000004e0
        /*0d08*/ 	.word	0x000000ff
        /*0d0c*/ 	.word	0x00030860
        /*0d10*/ 	.short	0x0100
        /*0d12*/ 	.byte	0x08
	.zero		1


	//   ....[8]....
        /*0d14*/ 	.word	0x000004f0
        /*0d18*/ 	.word	0x000000ff
        /*0d1c*/ 	.word	0x00030858
        /*0d20*/ 	.short	0x0100
        /*0d22*/ 	.byte	0x08
	.zero		1


	//   ....[9]....
        /*0d24*/ 	.word	0x00000500
        /*0d28*/ 	.word	0x000000ff
        /*0d2c*/ 	.word	0x00030868
        /*0d30*/ 	.short	0x0100
        /*0d32*/ 	.byte	0x08
	.zero		1


	//   ....[10]....
        /*0d34*/ 	.word	0x000005f0
        /*0d38*/ 	.word	0x000000ff
        /*0d3c*/ 	.word	0x00030870
        /*0d40*/ 	.short	0x0100
        /*0d42*/ 	.byte	0x06
	.zero		1


	//   ....[11]....
        /*0d44*/ 	.word	0x00000600
        /*0d48*/ 	.word	0x000000ff
        /*0d4c*/ 	.word	0x00030880
        /*0d50*/ 	.short	0x0100
        /*0d52*/ 	.byte	0x06
	.zero		1


	//   ....[12]....
        /*0d54*/ 	.word	0x00000610
        /*0d58*/ 	.word	0x000000ff
        /*0d5c*/ 	.word	0x00030878
        /*0d60*/ 	.short	0x0100
        /*0d62*/ 	.byte	0x06
	.zero		1


	//   ....[13]....
        /*0d64*/ 	.word	0x00000620
        /*0d68*/ 	.word	0x000000ff
        /*0d6c*/ 	.word	0x00030888
        /*0d70*/ 	.short	0x0100
        /*0d72*/ 	.byte	0x06
	.zero		1


	//   ....[14]....
        /*0d74*/ 	.word	0x00000750
        /*0d78*/ 	.word	0x000000ff
        /*0d7c*/ 	.word	0x00030890
        /*0d80*/ 	.short	0x0100
        /*0d82*/ 	.byte	0x08
	.zero		1


	//   ....[15]....
        /*0d84*/ 	.word	0x00000760
        /*0d88*/ 	.word	0x000000ff
        /*0d8c*/ 	.word	0x000308a0
        /*0d90*/ 	.short	0x0100
        /*0d92*/ 	.byte	0x08
	.zero		1


	//   ....[16]....
        /*0d94*/ 	.word	0x00000770
        /*0d98*/ 	.word	0x000000ff
        /*0d9c*/ 	.word	0x00030898
        /*0da0*/ 	.short	0x0100
        /*0da2*/ 	.byte	0x08
	.zero		1


	//   ....[17]....
        /*0da4*/ 	.word	0x00000780
        /*0da8*/ 	.word	0x000000ff
        /*0dac*/ 	.word	0x000308a8
        /*0db0*/ 	.short	0x0100
        /*0db2*/ 	.byte	0x08
	.zero		1


	//   ....[18]....
        /*0db4*/ 	.word	0x000008b0
        /*0db8*/ 	.word	0x000000ff
        /*0dbc*/ 	.word	0x000308b0
        /*0dc0*/ 	.short	0x0100
        /*0dc2*/ 	.byte	0x08
	.zero		1


	//   ....[19]....
        /*0dc4*/ 	.word	0x000008c0
        /*0dc8*/ 	.word	0x000000ff
        /*0dcc*/ 	.word	0x000308c0
        /*0dd0*/ 	.short	0x0100
        /*0dd2*/ 	.byte	0x08
	.zero		1


	//   ....[20]....
        /*0dd4*/ 	.word	0x000008d0
        /*0dd8*/ 	.word	0x000000ff
        /*0ddc*/ 	.word	0x000308b8
        /*0de0*/ 	.short	0x0100
        /*0de2*/ 	.byte	0x08
	.zero		1


	//   ....[21]....
        /*0de4*/ 	.word	0x000008e0
        /*0de8*/ 	.word	0x000000ff
        /*0dec*/ 	.word	0x000308c8
        /*0df0*/ 	.short	0x0100
        /*0df2*/ 	.byte	0x08
	.zero		1


	//   ....[22]....
        /*0df4*/ 	.word	0x000036a0
        /*0df8*/ 	.word	0x00000056
        /*0dfc*/ 	.word	0x00030890
        /*0e00*/ 	.short	0x010a
        /*0e02*/ 	.byte	0x3f
	.zero		1


	//   ....[23]....
        /*0e04*/ 	.word	0x00006ac0
        /*0e08*/ 	.word	0x00000056
        /*0e0c*/ 	.word	0x00030890
        /*0e10*/ 	.short	0x010a
        /*0e12*/ 	.byte	0x3f
	.zero		1


	//   ....[24]....
        /*0e14*/ 	.word	0x00009900
        /*0e18*/ 	.word	0x00000056
        /*0e1c*/ 	.word	0x00030890
        /*0e20*/ 	.short	0x010a
        /*0e22*/ 	.byte	0x3f
	.zero		1


	//   ....[25]....
        /*0e24*/ 	.word	0x0000a0c0
        /*0e28*/ 	.word	0x0000000b
        /*0e2c*/ 	.word	0x00000000
        /*0e30*/ 	.short	0x0101
        /*0e32*/ 	.byte	0x3f
	.zero		1


	//   ....[26]....
        /*0e34*/ 	.word	0x0000a100
        /*0e38*/ 	.word	0x00000056
        /*0e3c*/ 	.word	0x000308b0
        /*0e40*/ 	.short	0x010a
        /*0e42*/ 	.byte	0x3f
	.zero		1


	//   ....[27]....
        /*0e44*/ 	.word	0x0000a800
        /*0e48*/ 	.word	0x00000056
        /*0e4c*/ 	.word	0x00000000
        /*0e50*/ 	.short	0x0101
        /*0e52*/ 	.byte	0x3f
	.zero		1


	//   ....[28]....
        /*0e54*/ 	.word	0x0000aeb0
        /*0e58*/ 	.word	0x00000012
        /*0e5c*/ 	.word	0x00030800
        /*0e60*/ 	.short	0x010a
        /*0e62*/ 	.byte	0x3f
	.zero		1


	//   ....[29]....
        /*0e64*/ 	.word	0x0000af00
        /*0e68*/ 	.word	0x00000012
        /*0e6c*/ 	.word	0x00030800
        /*0e70*/ 	.short	0x010a
        /*0e72*/ 	.byte	0x3f
	.zero		1


	//   ....[30]....
        /*0e74*/ 	.word	0x0000bd10
        /*0e78*/ 	.word	0x00000012
        /*0e7c*/ 	.word	0x00030800
        /*0e80*/ 	.short	0x010a
        /*0e82*/ 	.byte	0x3f
	.zero		1


	//   ....[31]....
        /*0e84*/ 	.word	0x0000e5c0
        /*0e88*/ 	.word	0x00000012
        /*0e8c*/ 	.word	0x00030800
        /*0e90*/ 	.short	0x010a
        /*0e92*/ 	.byte	0x3f
	.zero		1


	//   ....[32]....
        /*0e94*/ 	.word	0x00010a70
        /*0e98*/ 	.word	0x00000003
        /*0e9c*/ 	.word	0x00030830
        /*0ea0*/ 	.short	0x010a
        /*0ea2*/ 	.byte	0x3f
	.zero		1


	//   ....[33]....
        /*0ea4*/ 	.word	0x00010ac0
        /*0ea8*/ 	.word	0x00000003
        /*0eac*/ 	.word	0x00030830
        /*0eb0*/ 	.short	0x010a
        /*0eb2*/ 	.byte	0x3f
	.zero		1


	//   ....[34]....
        /*0eb4*/ 	.word	0x00012760
        /*0eb8*/ 	.word	0x0000000a
        /*0ebc*/ 	.word	0x00000000
        /*0ec0*/ 	.short	0x0101
        /*0ec2*/ 	.byte	0x3f
	.zero		1


	//   ....[35]....
        /*0ec4*/ 	.word	0x00013170
        /*0ec8*/ 	.word	0x0000000a
        /*0ecc*/ 	.word	0x00030830
        /*0ed0*/ 	.short	0x010a
        /*0ed2*/ 	.byte	0x3f
	.zero		1


	//   ....[36]....
        /*0ed4*/ 	.word	0x000131f0
        /*0ed8*/ 	.word	0x0000000a
        /*0edc*/ 	.word	0x00030830
        /*0ee0*/ 	.short	0x010a
        /*0ee2*/ 	.byte	0x3f
	.zero		1


	//   ....[37]....
        /*0ee4*/ 	.word	0x000140a0
        /*0ee8*/ 	.word	0x0000000b
        /*0eec*/ 	.word	0x00030850
        /*0ef0*/ 	.short	0x010a
        /*0ef2*/ 	.byte	0x3f
	.zero		1


	//   ....[38]....
        /*0ef4*/ 	.word	0x000140f0
        /*0ef8*/ 	.word	0x0000000b
        /*0efc*/ 	.word	0x00030850
        /*0f00*/ 	.short	0x010a
        /*0f02*/ 	.byte	0x3f
	.zero		1


	//   ....[39]....
        /*0f04*/ 	.word	0x00014b40
        /*0f08*/ 	.word	0x00000081
        /*0f0c*/ 	.word	0x00000000
        /*0f10*/ 	.short	0x0101
        /*0f12*/ 	.byte	0x3f
	.zero		1


	//   ....[40]....
        /*0f14*/ 	.word	0x00015200
        /*0f18*/ 	.word	0x0000000b
        /*0f1c*/ 	.word	0x00000000
        /*0f20*/ 	.short	0x0101
        /*0f22*/ 	.byte	0x3f
	.zero		1


	//   ....[41]....
        /*0f24*/ 	.word	0x00015a00
        /*0f28*/ 	.word	0x00000008
        /*0f2c*/ 	.word	0x00030850
        /*0f30*/ 	.short	0x010a
        /*0f32*/ 	.byte	0x3f
	.zero		1


	//   ....[42]....
        /*0f34*/ 	.word	0x00015aa0
        /*0f38*/ 	.word	0x00000008
        /*0f3c*/ 	.word	0x00030850
        /*0f40*/ 	.short	0x010a
        /*0f42*/ 	.byte	0x3f
	.zero		1


	//   ....[43]....
        /*0f44*/ 	.word	0x00015f90
        /*0f48*/ 	.word	0x00000008
        /*0f4c*/ 	.word	0x00000000
        /*0f50*/ 	.short	0x0101
        /*0f52*/ 	.byte	0x3f
	.zero		1


	//   ....[44]....
        /*0f54*/ 	.word	0x00017c00
        /*0f58*/ 	.word	0x00000000
        /*0f5c*/ 	.word	0x00000000
        /*0f60*/ 	.short	0x0101
        /*0f62*/ 	.byte	0x3f
	.zero		1


	//   ....[45]....
        /*0f64*/ 	.word	0x00019ff0
        /*0f68*/ 	.word	0x00000016
        /*0f6c*/ 	.word	0x00030820
        /*0f70*/ 	.short	0x010a
        /*0f72*/ 	.byte	0x3f
	.zero		1


	//   ....[46]....
        /*0f74*/ 	.word	0x0001a080
        /*0f78*/ 	.word	0x00000009
        /*0f7c*/ 	.word	0x000308a0
        /*0f80*/ 	.short	0x010a
        /*0f82*/ 	.byte	0x3f
	.zero		1


	//   ....[47]....
        /*0f84*/ 	.word	0x0001a4d0
        /*0f88*/ 	.word	0x00000009
        /*0f8c*/ 	.word	0x000308c0
        /*0f90*/ 	.short	0x010a
        /*0f92*/ 	.byte	0x3f
	.zero		1


	//   ....[48]....
        /*0f94*/ 	.word	0x0001a9e0
        /*0f98*/ 	.word	0x00000008
        /*0f9c*/ 	.word	0x000308a0
        /*0fa0*/ 	.short	0x010a
        /*0fa2*/ 	.byte	0x3f
	.zero		1


	//   ....[49]....
        /*0fa4*/ 	.word	0x0001ae20
        /*0fa8*/ 	.word	0x00000008
        /*0fac*/ 	.word	0x000308c0
        /*0fb0*/ 	.short	0x010a
        /*0fb2*/ 	.byte	0x3f
	.zero		1


	//   ....[50]....
        /*0fb4*/ 	.word	0x0001bd50
        /*0fb8*/ 	.word	0x00000007
        /*0fbc*/ 	.word	0x00030840
        /*0fc0*/ 	.short	0x010a
        /*0fc2*/ 	.byte	0x3f
	.zero		1


	//   ....[51]....
        /*0fc4*/ 	.word	0x0001c410
        /*0fc8*/ 	.word	0x00000007
        /*0fcc*/ 	.word	0x00030830
        /*0fd0*/ 	.short	0x0107
        /*0fd2*/ 	.byte	0x3f
	.zero		1


	//   ....[52]....
        /*0fd4*/ 	.word	0x0001c4e0
        /*0fd8*/ 	.word	0x00000007
        /*0fdc*/ 	.word	0x00030830
        /*0fe0*/ 	.short	0x0101
        /*0fe2*/ 	.byte	0x3f
	.zero		1


	//   ....[53]....
        /*0fe4*/ 	.word	0x0001d070
        /*0fe8*/ 	.word	0x00000016
        /*0fec*/ 	.word	0x00030800
        /*0ff0*/ 	.short	0x0107
        /*0ff2*/ 	.byte	0x3f
	.zero		1


	//   ....[54]....
        /*0ff4*/ 	.word	0x0001d170
        /*0ff8*/ 	.word	0x00000016
        /*0ffc*/ 	.word	0x00030800
        /*1000*/ 	.short	0x0101
        /*1002*/ 	.byte	0x3f
	.zero		1


	//   ....[55]....
        /*1004*/ 	.word	0x0001d190
        /*1008*/ 	.word	0x00000016
        /*100c*/ 	.word	0x00030820
        /*1010*/ 	.short	0x010a
        /*1012*/ 	.byte	0x3f
	.zero		1


	//   ....[56]....
        /*1014*/ 	.word	0x0001d570
        /*1018*/ 	.word	0x00000007
        /*101c*/ 	.word	0x00030840
        /*1020*/ 	.short	0x010a
        /*1022*/ 	.byte	0x3f
	.zero		1


	//   ....[57]....
        /*1024*/ 	.word	0x0001da80
        /*1028*/ 	.word	0x00000007
        /*102c*/ 	.word	0x00030830
        /*1030*/ 	.short	0x0107
        /*1032*/ 	.byte	0x3f
	.zero		1


	//   ....[58]....
        /*1034*/ 	.word	0x0001db40
        /*1038*/ 	.word	0x00000007
        /*103c*/ 	.word	0x00030830
        /*1040*/ 	.short	0x0101
        /*1042*/ 	.byte	0x3f
	.zero		1


	//   ....[59]....
        /*1044*/ 	.word	0x0001dba0
        /*1048*/ 	.word	0x00000006
        /*104c*/ 	.word	0x00030860
        /*1050*/ 	.short	0x010a
        /*1052*/ 	.byte	0x3f
	.zero		1


	//   ....[60]....
        /*1054*/ 	.word	0x0001e100
        /*1058*/ 	.word	0x00000006
        /*105c*/ 	.word	0x00030850
        /*1060*/ 	.short	0x0107
        /*1062*/ 	.byte	0x3f
	.zero		1


	//   ....[61]....
        /*1064*/ 	.word	0x0001e260
        /*1068*/ 	.word	0x00000006
        /*106c*/ 	.word	0x00030850
        /*1070*/ 	.short	0x0101
        /*1072*/ 	.byte	0x3f
	.zero		1


	//   ....[62]....
        /*1074*/ 	.word	0x0001e470
        /*1078*/ 	.word	0x00000000
        /*107c*/ 	.word	0x00030860
        /*1080*/ 	.short	0x010a
        /*1082*/ 	.byte	0x3f
	.zero		1


	//   ....[63]....
        /*1084*/ 	.word	0x0001e980
        /*1088*/ 	.word	0x00000000
        /*108c*/ 	.word	0x00030850
        /*1090*/ 	.short	0x0107
        /*1092*/ 	.byte	0x3f
	.zero		1


	//   ....[64]....
        /*1094*/ 	.word	0x0001ea40
        /*1098*/ 	.word	0x00000000
        /*109c*/ 	.word	0x00030850
        /*10a0*/ 	.short	0x0101
        /*10a2*/ 	.byte	0x3f
	.zero		1


	//   ....[65]....
        /*10a4*/ 	.word	0x0001f550
        /*10a8*/ 	.word	0x00000007
        /*10ac*/ 	.word	0x00030820
        /*10b0*/ 	.short	0x010a
        /*10b2*/ 	.byte	0x3f
	.zero		1


	//   ....[66]....
        /*10b4*/ 	.word	0x0001f6c0
        /*10b8*/ 	.word	0x00000005
        /*10bc*/ 	.word	0x00030840
        /*10c0*/ 	.short	0x010a
        /*10c2*/ 	.byte	0x3f
	.zero		1


	//   ....[67]....
        /*10c4*/ 	.word	0x0001f760
        /*10c8*/ 	.word	0x00000003
        /*10cc*/ 	.word	0x00030840
        /*10d0*/ 	.short	0x010a
        /*10d2*/ 	.byte	0x3f
	.zero		1


	//   ....[68]....
        /*10d4*/ 	.word	0x0001f7a0
        /*10d8*/ 	.word	0x00000005
        /*10dc*/ 	.word	0x00030860
        /*10e0*/ 	.short	0x010a
        /*10e2*/ 	.byte	0x3f
	.zero		1


	//   ....[69]....
        /*10e4*/ 	.word	0x0001f7e0
        /*10e8*/ 	.word	0x00000003
        /*10ec*/ 	.word	0x00030860
        /*10f0*/ 	.short	0x010a
        /*10f2*/ 	.byte	0x3f
	.zero		1


	//   ....[70]....
        /*10f4*/ 	.word	0x0001f840
        /*10f8*/ 	.word	0x00000056
        /*10fc*/ 	.word	0x00030890
        /*1100*/ 	.short	0x010a
        /*1102*/ 	.byte	0x3f
	.zero		1


	//   ....[71]....
        /*1104*/ 	.word	0x0001faf0
        /*1108*/ 	.word	0x00000056
        /*110c*/ 	.word	0x00030890
        /*1110*/ 	.short	0x010a
        /*1112*/ 	.byte	0x3f
	.zero		1


	//   ....[72]....
        /*1114*/ 	.word	0x0001fda0
        /*1118*/ 	.word	0x00000056
        /*111c*/ 	.word	0x00030890
        /*1120*/ 	.short	0x010a
        /*1122*/ 	.byte	0x3f
	.zero		1


	//   ....[73]....
        /*1124*/ 	.word	0x00020050
        /*1128*/ 	.word	0x00000056
        /*112c*/ 	.word	0x000308b0
        /*1130*/ 	.short	0x010a
        /*1132*/ 	.byte	0x3f
	.zero		1


	//   ....[74]....
        /*1134*/ 	.word	0x00020260
        /*1138*/ 	.word	0x00000012
        /*113c*/ 	.word	0x00030800
        /*1140*/ 	.short	0x010a
        /*1142*/ 	.byte	0x3f
	.zero		1


	//   ....[75]....
        /*1144*/ 	.word	0x00020480
        /*1148*/ 	.word	0x00000012
        /*114c*/ 	.word	0x00030800
        /*1150*/ 	.short	0x010a
        /*1152*/ 	.byte	0x3f
	.zero		1


	//   ....[76]....
        /*1154*/ 	.word	0x000204d0
        /*1158*/ 	.word	0x00000003
        /*115c*/ 	.word	0x00030830
        /*1160*/ 	.short	0x010a
        /*1162*/ 	.byte	0x3f
	.zero		1


	//   ....[77]....
        /*1164*/ 	.word	0x00020520
        /*1168*/ 	.word	0x0000000a
        /*116c*/ 	.word	0x00030830
        /*1170*/ 	.short	0x010a
        /*1172*/ 	.byte	0x3f
	.zero		1


	//   ....[78]....
        /*1174*/ 	.word	0x00020570
        /*1178*/ 	.word	0x0000000b
        /*117c*/ 	.word	0x00030850
        /*1180*/ 	.short	0x010a
        /*1182*/ 	.byte	0x3f
	.zero		1


	//   ....[79]....
        /*1184*/ 	.word	0x000205c0
        /*1188*/ 	.word	0x00000008
        /*118c*/ 	.word	0x00030850
        /*1190*/ 	.short	0x010a
        /*1192*/ 	.byte	0x3f
	.zero		1


	//   ....[80]....
        /*1194*/ 	.word	0x00020760
        /*1198*/ 	.word	0x00000016
        /*119c*/ 	.word	0x00030820
        /*11a0*/ 	.short	0x010a
        /*11a2*/ 	.byte	0x3f
	.zero		1


	//   ....[81]....
        /*11a4*/ 	.word	0x000207b0
        /*11a8*/ 	.word	0x00000009
        /*11ac*/ 	.word	0x000308a0
        /*11b0*/ 	.short	0x010a
        /*11b2*/ 	.byte	0x3f
	.zero		1


	//   ....[82]....
        /*11b4*/ 	.word	0x00020800
        /*11b8*/ 	.word	0x00000009
        /*11bc*/ 	.word	0x000308c0
        /*11c0*/ 	.short	0x010a
        /*11c2*/ 	.byte	0x3f
	.zero		1


	//   ....[83]....
        /*11c4*/ 	.word	0x00020850
        /*11c8*/ 	.word	0x00000008
        /*11cc*/ 	.word	0x000308a0
        /*11d0*/ 	.short	0x010a
        /*11d2*/ 	.byte	0x3f
	.zero		1


	//   ....[84]....
        /*11d4*/ 	.word	0x000208a0
        /*11d8*/ 	.word	0x00000008
        /*11dc*/ 	.word	0x000308c0
        /*11e0*/ 	.short	0x010a
        /*11e2*/ 	.byte	0x3f
	.zero		1


	//   ....[85]....
        /*11e4*/ 	.word	0x000209c0
        /*11e8*/ 	.word	0x00000007
        /*11ec*/ 	.word	0x00030840
        /*11f0*/ 	.short	0x010a
        /*11f2*/ 	.byte	0x3f
	.zero		1


	//   ....[86]....
        /*11f4*/ 	.word	0x00021d50
        /*11f8*/ 	.word	0x00000016
        /*11fc*/ 	.word	0x00030820
        /*1200*/ 	.short	0x010a
        /*1202*/ 	.byte	0x3f
	.zero		1


	//   ....[87]....
        /*1204*/ 	.word	0x00021da0
        /*1208*/ 	.word	0x00000007
        /*120c*/ 	.word	0x00030840
        /*1210*/ 	.short	0x010a
        /*1212*/ 	.byte	0x3f
	.zero		1


	//   ....[88]....
        /*1214*/ 	.word	0x000225e0
        /*1218*/ 	.word	0x00000006
        /*121c*/ 	.word	0x00030860
        /*1220*/ 	.short	0x010a
        /*1222*/ 	.byte	0x3f
	.zero		1


	//   ....[89]....
        /*1224*/ 	.word	0x00022e70
        /*1228*/ 	.word	0x00000000
        /*122c*/ 	.word	0x00030860
        /*1230*/ 	.short	0x010a
        /*1232*/ 	.byte	0x3f
	.zero		1


	//   ....[90]....
        /*1234*/ 	.word	0x00024000
        /*1238*/ 	.word	0x00000007
        /*123c*/ 	.word	0x00030820
        /*1240*/ 	.short	0x010a
        /*1242*/ 	.byte	0x3f
	.zero		1


	//   ....[91]....
        /*1244*/ 	.word	0x000241a0
        /*1248*/ 	.word	0x00000005
        /*124c*/ 	.word	0x00030840
        /*1250*/ 	.short	0x010a
        /*1252*/ 	.byte	0x3f
	.zero		1


	//   ....[92]....
        /*1254*/ 	.word	0x000241f0
        /*1258*/ 	.word	0x00000003
        /*125c*/ 	.word	0x00030840
        /*1260*/ 	.short	0x010a
        /*1262*/ 	.byte	0x3f
	.zero		1


	//   ....[93]....
        /*1264*/ 	.word	0x00024240
        /*1268*/ 	.word	0x00000005
        /*126c*/ 	.word	0x00030860
        /*1270*/ 	.short	0x010a
        /*1272*/ 	.byte	0x3f
	.zero		1


	//----- nvinfo : EIATTR_NUM_MBARRIERS
	.align		4
.L_149:
        /*1274*/ 	.byte	0x03, 0x38
        /*1276*/ 	.short	0x0016


	//----- nvinfo : EIATTR_EXIT_INSTR_OFFSETS
	.align		4
        /*1278*/ 	.byte	0x04, 0x1c
        /*127a*/ 	.short	(.L_151 - .L_150)


	//   ....[0]....
.L_150:
        /*127c*/ 	.word	0x0001f830


	//----- nvinfo : EIATTR_MAX_THREADS
	.align		4
.L_151:
        /*1280*/ 	.byte	0x04, 0x05
        /*1282*/ 	.short	(.L_153 - .L_152)
.L_152:
        /*1284*/ 	.word	0x00000180
        /*1288*/ 	.word	0x00000001
        /*128c*/ 	.word	0x00000001


	//----- nvinfo : EIATTR_CRS_STACK_SIZE
	.align		4
.L_153:
        /*1290*/ 	.byte	0x04, 0x1e
        /*1292*/ 	.short	(.L_155 - .L_154)
.L_154:
        /*1294*/ 	.word	0x00000000


	//----- nvinfo : EIATTR_CBANK_PARAM_SIZE
	.align		4
.L_155:
        /*1298*/ 	.byte	0x03, 0x19
        /*129a*/ 	.short	0x0af0


	//----- nvinfo : EIATTR_PARAM_CBANK
	.align		4
        /*129c*/ 	.byte	0x04, 0x0a
        /*129e*/ 	.short	(.L_157 - .L_156)
	.align		4
.L_156:
        /*12a0*/ 	.word	index@(.nv.constant0._ZN7cutlass13device_kernelIN5flash11enable_sm90INS1_16FlashAttnFwdSm90INS1_25CollectiveMainloopFwdSm90ILi2EN4cute5tupleIJNS5_1CILi1EEES8_S8_EEENS6_IJNS7_ILi128EEENS7_ILi96EEENS7_ILi192EEEEEELi192ENS_6half_tEfNS_4arch4Sm90ELb0ELb0ELb0ELb1ELb1ELb1ELb0ELb1ELb1ELb1ELb0ELb0EEENS1_21CollectiveEpilogueFwdINS6_IJSA_SC_SB_EEES9_SE_SG_Li256ELb1ELb1ELb0ELb0EEENS1_36VarlenDynamicPersistentTileSchedulerILi128ELi96ELi256ELi128ELb0ELb1ELb1ELb0ELb1ELb1EEEEEEEEEvNT_6ParamsE)
        /*12a4*/ 	.short	0x0210
        /*12a6*/ 	.short	0x0af0


	//----- nvinfo : EIATTR_SW_WAR
	.align		4
.L_157:
        /*12a8*/ 	.byte	0x04, 0x36
        /*12aa*/ 	.short	(.L_159 - .L_158)
.L_158:
        /*12ac*/ 	.word	0x00000008
.L_159:


//--------------------- .nv.info._ZN7cutlass13device_kernelIN5flash11enable_sm90INS1_16FlashAttnFwdSm90INS1_25CollectiveMainloopFwdSm90ILi2EN4cute5tupleIJNS5_1CILi1EEES8_S8_EEENS6_IJNS7_ILi128EEENS7_ILi96EEENS7_ILi192EEEEEELi192ENS_6half_tEfNS_4arch4Sm90ELb0ELb1ELb0ELb0ELb1ELb0ELb0ELb1ELb1ELb1ELb0ELb0EEENS1_21CollectiveEpilogueFwdINS6_IJSA_SC_SB_EEES9_SE_SG_Li256ELb0ELb1ELb0ELb0EEENS1_30DynamicPersistentTileSchedulerILi256ELi128ELb0ELb1ELb1EEEEEEEEEvNT_6ParamsE --------------------------
	.section	.nv.info._ZN7cutlass13device_kernelIN5flash11enable_sm90INS1_16FlashAttnFwdSm90INS1_25CollectiveMainloopFwdSm90ILi2EN4cute5tupleIJNS5_1CILi1EEES8_S8_EEENS6_IJNS7_ILi128EEENS7_ILi96EEENS7_ILi192EEEEEELi192ENS_6half_tEfNS_4arch4Sm90ELb0ELb1ELb0ELb0ELb1ELb0ELb0ELb1ELb1ELb1ELb0ELb0EEENS1_21CollectiveEpilogueFwdINS6_IJSA_SC_SB_EEES9_SE_SG_Li256ELb0ELb1ELb0ELb0EEENS1_30DynamicPersistentTileSchedulerILi256ELi128ELb0ELb1ELb1EEEEEEEEEvNT_6ParamsE,"",@"SHT_CUDA_INFO"
	.sectionflags	@""
	.align	4


	//----- nvinfo : EIATTR_CUDA_API_VERSION
	.align		4
        /*0000*/ 	.byte	0x04, 0x37
        /*0002*/ 	.short	(.L_161 - .L_160)
.L_160:
        /*0004*/ 	.word	0x00000082


	//----- nvinfo : EIATTR_KPARAM_INFO
	.align		4
.L_161:
        /*0008*/ 	.byte	0x04, 0x17
        /*000a*/ 	.short	(.L_163 - .L_162)
.L_162:
        /*000c*/ 	.word	0x00000000
        /*0010*/ 	.short	0x0000
        /*0012*/ 	.short	0x0070
        /*0014*/ 	.byte	0x00, 0xf0, 0x01, 0x2a


	//----- nvinfo : EIATTR_SPARSE_MMA_MASK
	.align		4
.L_163:
        /*0018*/ 	.byte	0x03, 0x50
        /*001a*/ 	.short	0x0000


	//----- nvinfo : EIATTR_MAXREG_COUNT
	.align		4
        /*001c*/ 	.byte	0x03, 0x1b
        /*001e*/ 	.short	0x00a8


	//----- nvinfo : EIATTR_NUM_BARRIERS
	.align		4
        /*0020*/ 	.byte	0x02, 0x4c
        /*0022*/ 	.byte	0x09
	.zero		1


	//----- nvinfo : EIATTR_EXTERNS
	.align		4
        /*0024*/ 	.byte	0x04, 0x0f
        /*0026*/ 	.short	(.L_165 - .L_164)


	//   ....[0]....
	.align		4
.L_164:
        /*0028*/ 	.word	index@(__assertfail)


	//----- nvinfo : EIATTR_ANNOTATIONS
	.align		4
.L_165:
        /*002c*/ 	.byte	0x04, 0x55
        /*002e*/ 	.short	(.L_167 - .L_166)


	//   ....[0]....
.L_166:
        /*0030*/ 	.word	0x00000001
        /*0034*/ 	.byte	0xa0, 0x08, 0x00, 0x00, 0x01, 0x00, 0x00, 0x00, 0x60, 0x09, 0x00, 0x00, 0x01, 0x00, 0x00, 0x00
        /*0044*/ 	.byte	0x80, 0x00, 0x01, 0x00, 0x01, 0x00, 0x00, 0x00, 0x20, 0x01, 0x01, 0x00, 0x01, 0x00, 0x00, 0x00
        /*0054*/ 	.byte	0xa0, 0x01, 0x01, 0x00, 0x01, 0x00, 0x00, 0x00, 0x90, 0x28, 0x01, 0x00, 0x01, 0x00, 0x00, 0x00
        /*0064*/ 	.byte	0xb0, 0x28, 0x01, 0x00, 0x01, 0x00, 0x00, 0x00, 0x90, 0x42, 0x01, 0x00, 0x01, 0x00, 0x00, 0x00
        /*0074*/ 	.byte	0x30, 0x44, 0x01, 0x00


	//----- nvinfo : EIATTR_MERCURY_ISA_VERSION
	.align		4
.L_167:
        /*0078*/ 	.byte	0x03, 0x5f
        /*007a*/ 	.short	0x0101


	//----- nvinfo : EIATTR_INT_WARP_WIDE_INSTR_OFFSETS
	.align		4
        /*007c*/ 	.byte	0x04, 0x31
        /*007e*/ 	.short	(.L_169 - .L_168)


	//   ....[0]....
.L_168:
        /*0080*/ 	.word	0x000000c0


	//   ....[1]....
        /*0084*/ 	.word	0x000000d0


	//   ....[2]....
        /*0088*/ 	.word	0x00000170


	//   ....[3]....
        /*008c*/ 	.word	0x00010db0


	//   ....[4]....
        /*0090*/ 	.word	0x00010e40


	//   ....[5]....
        /*0094*/ 	.word	0x000139e0


	//   ....[6]....
        /*0098*/ 	.word	0x00013a70


	//----- nvinfo : EIATTR_COOP_GROUP_MASK_REGIDS
	.align		4
.L_169:
        /*009c*/ 	.byte	0x04, 0x29
        /*009e*/ 	.short	(.L_171 - .L_170)


	//   ....[0]....
.L_170:
        /*00a0*/ 	.word	0xffffffff


	//   ....[1]....
        /*00a4*/ 	.word	0xffffffff


	//   ....[2]....
        /*00a8*/ 	.word	0xffffffff


	//   ....[3]....
        /*00ac*/ 	.word	0xffffffff


	//   ....[4]....
        /*00b0*/ 	.word	0xffffffff


	//   ....[5]....
        /*00b4*/ 	.word	0xffffffff


	//   ....[6]....
        /*00b8*/ 	.word	0xffffffff


	//   ....[7]....
        /*00bc*/ 	.word	0xffffffff


	//   ....[8]....
        /*00c0*/ 	.word	0xffffffff


	//   ....[9]....
        /*00c4*/ 	.word	0xffffffff


	//   ....[10]....
        /*00c8*/ 	.word	0xffffffff


	//   ....[11]....
        /*00cc*/ 	.word	0xffffffff


	//   ....[12]....
        /*00d0*/ 	.word	0xffffffff


	//   ....[13]....
        /*00d4*/ 	.word	0xffffffff


	//   ....[14]....
        /*00d8*/ 	.word	0xffffffff


	//   ....[15]....
        /*00dc*/ 	.word	0xffffffff


	//   ....[16]....
        /*00e0*/ 	.word	0xffffffff


	//   ....[17]....
        /*00e4*/ 	.word	0xffffffff


	//   ....[18]....
        /*00e8*/ 	.word	0xffffffff


	//   ....[19]....
        /*00ec*/ 	.word	0xffffffff


	//   ....[20]....
        /*00f0*/ 	.word	0xffffffff


	//   ....[21]....
        /*00f4*/ 	.word	0xffffffff


	//   ....[22]....
        /*00f8*/ 	.word	0xffffffff


	//   ....[23]....
        /*00fc*/ 	.word	0xffffffff


	//   ....[24]....
        /*0100*/ 	.word	0xffffffff


	//   ....[25]....
        /*0104*/ 	.word	0xffffffff


	//   ....[26]....
        /*0108*/ 	.word	0xffffffff


	//   ....[27]....
        /*010c*/ 	.word	0xffffffff


	//   ....[28]....
        /*0110*/ 	.word	0xffffffff


	//   ....[29]....
        /*0114*/ 	.word	0xffffffff


	//   ....[30]....
        /*0118*/ 	.word	0xffffffff


	//   ....[31]....
        /*011c*/ 	.word	0xffffffff


	//   ....[32]....
        /*0120*/ 	.word	0xffffffff


	//   ....[33]....
        /*0124*/ 	.word	0xffffffff


	//   ....[34]....
        /*0128*/ 	.word	0xffffffff


	//   ....[35]....
        /*012c*/ 	.word	0xffffffff


	//   ....[36]....
        /*0130*/ 	.word	0xffffffff


	//   ....[37]....
        /*0134*/ 	.word	0xffffffff


	//   ....[38]....
        /*0138*/ 	.word	0xffffffff


	//   ....[39]....
        /*013c*/ 	.word	0xffffffff


	//   ....[40]....
        /*0140*/ 	.word	0xffffffff


	//   ....[41]....
        /*0144*/ 	.word	0xffffffff


	//   ....[42]....
        /*0148*/ 	.word	0xffffffff


	//   ....[43]....
        /*014c*/ 	.word	0xffffffff


	//   ....[44]....
        /*0150*/ 	.word	0xffffffff


	//   ....[45]....
        /*0154*/ 	.word	0xffffffff


	//   ....[46]....
        /*0158*/ 	.word	0xffffffff


	//   ....[47]....
        /*015c*/ 	.word	0xffffffff


	//   ....[48]....
        /*0160*/ 	.word	0xffffffff


	//   ....[49]....
        /*0164*/ 	.word	0xffffffff


	//   ....[50]....
        /*0168*/ 	.word	0xffffffff


	//   ....[51]....
        /*016c*/ 	.word	0xffffffff


	//   ....[52]....
        /*0170*/ 	.word	0xffffffff


	//   ....[53]....
        /*0174*/ 	.word	0xffffffff


	//   ....[54]....
        /*0178*/ 	.word	0xffffffff


	//   ....[55]....
        /*017c*/ 	.word	0xffffffff


	//   ....[56]....
        /*0180*/ 	.word	0xffffffff


	//   ....[57]....
        /*0184*/ 	.word	0xffffffff


	//   ....[58]....
        /*0188*/ 	.word	0xffffffff


	//   ....[59]....
        /*018c*/ 	.word	0xffffffff


	//   ....[60]....
        /*0190*/ 	.word	0xffffffff


	//   ....[61]....
        /*0194*/ 	.word	0xffffffff


	//   ....[62]....
        /*0198*/ 	.word	0xffffffff


	//   ....[63]....
        /*019c*/ 	.word	0xffffffff


	//   ....[64]....
        /*01a0*/ 	.word	0xffffffff


	//   ....[65]....
        /*01a4*/ 	.word	0xffffffff


	//   ....[66]....
        /*01a8*/ 	.word	0xffffffff


	//   ....[67]....
        /*01ac*/ 	.word	0xffffffff


	//   ....[68]....
        /*01b0*/ 	.word	0xffffffff


	//   ....[69]....
        /*01b4*/ 	.word	0xffffffff


	//   ....[70]....
        /*01b8*/ 	.word	0xffffffff


	//   ....[71]....
        /*01bc*/ 	.word	0xffffffff


	//   ....[72]....
        /*01c0*/ 	.word	0xffffffff


	//   ....[73]....
        /*01c4*/ 	.word	0xffffffff


	//   ....[74]....
        /*01c8*/ 	.word	0xffffffff


	//   ....[75]....
        /*01cc*/ 	.word	0xffffffff


	//   ....[76]....
        /*01d0*/ 	.word	0xffffffff


	//   ....[77]....
        /*01d4*/ 	.word	0xffffffff


	//   ....[78]....
        /*01d8*/ 	.word	0xffffffff


	//   ....[79]....
        /*01dc*/ 	.word	0xffffffff


	//   ....[80]....
        /*01e0*/ 	.word	0xffffffff


	//   ....[81]....
        /*01e4*/ 	.word	0xffffffff


	//   ....[82]....
        /*01e8*/ 	.word	0xffffffff


	//   ....[83]....
        /*01ec*/ 	.word	0xffffffff


	//   ....[84]....
        /*01f0*/ 	.word	0xffffffff


	//   ....[85]....
        /*01f4*/ 	.word	0xffffffff


	//   ....[86]....
        /*01f8*/ 	.word	0xffffffff


	//   ....[87]....
        /*01fc*/ 	.word	0xffffffff


	//   ....[88]....
        /*0200*/ 	.word	0xffffffff


	//   ....[89]....
        /*0204*/ 	.word	0xffffffff


	//   ....[90]....
        /*0208*/ 	.word	0xffffffff


	//   ....[91]....
        /*020c*/ 	.word	0xffffffff


	//   ....[92]....
        /*0210*/ 	.word	0xffffffff


	//   ....[93]....
        /*0214*/ 	.word	0xffffffff


	//   ....[94]....
        /*0218*/ 	.word	0xffffffff


	//   ....[95]....
        /*021c*/ 	.word	0xffffffff


	//   ....[96]....
        /*0220*/ 	.word	0xffffffff


	//   ....[97]....
        /*0224*/ 	.word	0xffffffff


	//   ....[98]....
        /*0228*/ 	.word	0xffffffff


	//   ....[99]....
        /*022c*/ 	.word	0xffffffff


	//   ....[100]....
        /*0230*/ 	.word	0xffffffff


	//   ....[101]....
        /*0234*/ 	.word	0xffffffff


	//   ....[102]....
        /*0238*/ 	.word	0xffffffff


	//   ....[103]....
        /*023c*/ 	.word	0xffffffff


	//   ....[104]....
        /*0240*/ 	.word	0xffffffff


	//   ....[105]....
        /*0244*/ 	.word	0xffffffff


	//   ....[106]....
        /*0248*/ 	.word	0xffffffff


	//   ....[107]....
        /*024c*/ 	.word	0xffffffff


	//   ....[108]....
        /*0250*/ 	.word	0xffffffff


	//   ....[109]....
        /*0254*/ 	.word	0xffffffff


	//   ....[110]....
        /*0258*/ 	.word	0xffffffff


	//   ....[111]....
        /*025c*/ 	.word	0xffffffff


	//   ....[112]....
        /*0260*/ 	.word	0xffffffff


	//   ....[113]....
        /*0264*/ 	.word	0xffffffff


	//   ....[114]....
        /*0268*/ 	.word	0xffffffff


	//   ....[115]....
        /*026c*/ 	.word	0xffffffff


	//   ....[116]....
        /*0270*/ 	.word	0xffffffff


	//   ....[117]....
        /*0274*/ 	.word	0xffffffff


	//   ....[118]....
        /*0278*/ 	.word	0xffffffff


	//   ....[119]....
        /*027c*/ 	.word	0xffffffff


	//   ....[120]....
        /*0280*/ 	.word	0x0500000f


	//   ....[121]....
        /*0284*/ 	.word	0x0500000f


	//   ....[122]....
        /*0288*/ 	.word	0x0500000f


	//   ....[123]....
        /*028c*/ 	.word	0x0500000f


	//   ....[124]....
        /*0290*/ 	.word	0x0500000f


	//   ....[125]....
        /*0294*/ 	.word	0x0500000f


	//   ....[126]....
        /*0298*/ 	.word	0x0500000f


	//   ....[127]....
        /*029c*/ 	.word	0x0500000f


	//   ....[128]....
        /*02a0*/ 	.word	0x0500000f


	//   ....[129]....
        /*02a4*/ 	.word	0x0500000f


	//   ....[130]....
        /*02a8*/ 	.word	0x0500000f


	//   ....[131]....
        /*02ac*/ 	.word	0x0500000f


	//   ....[132]....
        /*02b0*/ 	.word	0x0500000f


	//   ....[133]....
        /*02b4*/ 	.word	0x0500000f


	//   ....[134]....
        /*02b8*/ 	.word	0x0500000f


	//   ....[135]....
        /*02bc*/ 	.word	0x0500000f


	//   ....[136]....
        /*02c0*/ 	.word	0x0500000f


	//   ....[137]....
        /*02c4*/ 	.word	0x0500000f


	//   ....[138]....
        /*02c8*/ 	.word	0x0500000f


	//   ....[139]....
        /*02cc*/ 	.word	0x0500000f


	//   ....[140]....
        /*02d0*/ 	.word	0x0500000f


	//   ....[141]....
        /*02d4*/ 	.word	0x0500000f


	//   ....[142]....
        /*02d8*/ 	.word	0x0500000f


	//   ....[143]....
        /*02dc*/ 	.word	0x0500000f


	//   ....[144]....
        /*02e0*/ 	.word	0x0500000f


	//   ....[145]....
        /*02e4*/ 	.word	0x0500000f


	//   ....[146]....
        /*02e8*/ 	.word	0x0500000f


	//   ....[147]....
        /*02ec*/ 	.word	0x0500000f


	//   ....[148]....
        /*02f0*/ 	.word	0x0500000f


	//   ....[149]....
        /*02f4*/ 	.word	0x0500000f


	//   ....[150]....
        /*02f8*/ 	.word	0x0500000f


	//   ....[151]....
        /*02fc*/ 	.word	0x0500000f


	//   ....[152]....
        /*0300*/ 	.word	0x0500000f


	//   ....[153]....
        /*0304*/ 	.word	0x0500000f


	//   ....[154]....
        /*0308*/ 	.word	0x0500000f


	//   ....[155]....
        /*030c*/ 	.word	0x0500000f


	//   ....[156]....
        /*0310*/ 	.word	0x0500000f


	//   ....[157]....
        /*0314*/ 	.word	0x0500000f


	//   ....[158]....
        /*0318*/ 	.word	0x0500000f


	//   ....[159]....
        /*031c*/ 	.word	0x0500000f


	//   ....[160]....
        /*0320*/ 	.word	0x0500000f


	//   ....[161]....
        /*0324*/ 	.word	0x0500000f


	//   ....[162]....
        /*0328*/ 	.word	0x0500000f


	//   ....[163]....
        /*032c*/ 	.word	0x0500000f


	//   ....[164]....
        /*0330*/ 	.word	0x0500000f


	//   ....[165]....
        /*0334*/ 	.word	0x0500000f


	//   ....[166]....
        /*0338*/ 	.word	0x0500000f


	//   ....[167]....
        /*033c*/ 	.word	0x0500000f


	//   ....[168]....
        /*0340*/ 	.word	0x0500000f


	//   ....[169]....
        /*0344*/ 	.word	0x0500000f


	//   ....[170]....
        /*0348*/ 	.word	0x0500000f


	//   ....[171]....
        /*034c*/ 	.word	0x0500000f


	//   ....[172]....
        /*0350*/ 	.word	0x0500000f


	//   ....[173]....
        /*0354*/ 	.word	0x0500000f


	//   ....[174]....
        /*0358*/ 	.word	0x0500000f


	//   ....[175]....
        /*035c*/ 	.word	0x0500000f


	//   ....[176]....
        /*0360*/ 	.word	0x0500000f


	//   ....[177]....
        /*0364*/ 	.word	0x0500000f


	//   ....[178]....
        /*0368*/ 	.word	0x0500000f


	//   ....[179]....
        /*036c*/ 	.word	0x0500000f


	//   ....[180]....
        /*0370*/ 	.word	0x0500000f


	//   ....[181]....
        /*0374*/ 	.word	0x0500000f


	//   ....[182]....
        /*0378*/ 	.word	0x0500000f


	//   ....[183]....
        /*037c*/ 	.word	0x0500000f


	//   ....[184]....
        /*0380*/ 	.word	0x0500000f


	//   ....[185]....
        /*0384*/ 	.word	0x0500000f


	//   ....[186]....
        /*0388*/ 	.word	0x0500000f


	//----- nvinfo : EIATTR_COOP_GROUP_INSTR_OFFSETS
	.align		4
.L_171:
        /*038c*/ 	.byte	0x04, 0x28
        /*038e*/ 	.short	(.L_173 - .L_172)


	//   ....[0]....
.L_172:
        /*0390*/ 	.word	0x00000070


	//   ....[1]....
        /*0394*/ 	.word	0x000000b0


	//   ....[2]....
        /*0398*/ 	.word	0x000002d0


	//   ....[3]....
        /*039c*/ 	.word	0x00000430


	//   ....[4]....
        /*03a0*/ 	.word	0x00000550


	//   ....[5]....
        /*03a4*/ 	.word	0x000006b0


	//   ....[6]....
        /*03a8*/ 	.word	0x000018b0


	//   ....[7]....
        /*03ac*/ 	.word	0x00002380


	//   ....[8]....
        /*03b0*/ 	.word	0x000025b0


	//   ....[9]....
        /*03b4*/ 	.word	0x000032e0


	//   ....[10]....
        /*03b8*/ 	.word	0x000033f0


	//   ....[11]....
        /*03bc*/ 	.word	0x00003a30


	//   ....[12]....
        /*03c0*/ 	.word	0x00003aa0


	//   ....[13]....
        /*03c4*/ 	.word	0x000057f0


	//   ....[14]....
        /*03c8*/ 	.word	0x000059e0


	//   ....[15]....
        /*03cc*/ 	.word	0x00006860


	//   ....[16]....
        /*03d0*/ 	.word	0x00006980


	//   ....[17]....
        /*03d4*/ 	.word	0x00006f00


	//   ....[18]....
        /*03d8*/ 	.word	0x00006f50


	//   ....[19]....
        /*03dc*/ 	.word	0x00008db0


	//   ....[20]....
        /*03e0*/ 	.word	0x00008dc0


	//   ....[21]....
        /*03e4*/ 	.word	0x00008df0


	//   ....[22]....
        /*03e8*/ 	.word	0x00008e00


	//   ....[23]....
        /*03ec*/ 	.word	0x0000a9e0


	//   ....[24]....
        /*03f0*/ 	.word	0x0000abd0


	//   ....[25]....
        /*03f4*/ 	.word	0x0000ba30


	//   ....[26]....
        /*03f8*/ 	.word	0x0000bb40


	//   ....[27]....
        /*03fc*/ 	.word	0x0000c100


	//   ....[28]....
        /*0400*/ 	.word	0x0000c150


	//   ....[29]....
        /*0404*/ 	.word	0x0000d210


	//   ....[30]....
        /*0408*/ 	.word	0x0000d240


	//   ....[31]....
        /*040c*/ 	.word	0x0000d300


	//   ....[32]....
        /*0410*/ 	.word	0x0000d310


	//   ....[33]....
        /*0414*/ 	.word	0x0000e8d0


	//   ....[34]....
        /*0418*/ 	.word	0x0000e900


	//   ....[35]....
        /*041c*/ 	.word	0x0000e930


	//   ....[36]....
        /*0420*/ 	.word	0x0000e9c0


	//   ....[37]....
        /*0424*/ 	.word	0x0000f070


	//   ....[38]....
        /*0428*/ 	.word	0x0000f0a0


	//   ....[39]....
        /*042c*/ 	.word	0x0000f1a0


	//   ....[40]....
        /*0430*/ 	.word	0x0000f1c0


	//   ....[41]....
        /*0434*/ 	.word	0x0000f2c0


	//   ....[42]....
        /*0438*/ 	.word	0x0000f2e0


	//   ....[43]....
        /*043c*/ 	.word	0x0000f3f0


	//   ....[44]....
        /*0440*/ 	.word	0x0000f410


	//   ....[45]....
        /*0444*/ 	.word	0x0000fb30


	//   ....[46]....
        /*0448*/ 	.word	0x0000fb60


	//   ....[47]....
        /*044c*/ 	.word	0x0000fc70


	//   ....[48]....
        /*0450*/ 	.word	0x0000fc90


	//   ....[49]....
        /*0454*/ 	.word	0x0000fd90


	//   ....[50]....
        /*0458*/ 	.word	0x0000fdb0


	//   ....[51]....
        /*045c*/ 	.word	0x0000fec0


	//   ....[52]....
        /*0460*/ 	.word	0x0000fee0


	//   ....[53]....
        /*0464*/ 	.word	0x000100b0


	//   ....[54]....
        /*0468*/ 	.word	0x00011920


	//   ....[55]....
        /*046c*/ 	.word	0x00011940


	//   ....[56]....
        /*0470*/ 	.word	0x00011950


	//   ....[57]....
        /*0474*/ 	.word	0x00011990


	//   ....[58]....
        /*0478*/ 	.word	0x00011a20


	//   ....[59]....
        /*047c*/ 	.word	0x00011a40


	//   ....[60]....
        /*0480*/ 	.word	0x00011ad0


	//   ....[61]....
        /*0484*/ 	.word	0x00011af0


	//   ....[62]....
        /*0488*/ 	.word	0x00011b80


	//   ....[63]....
        /*048c*/ 	.word	0x00011ba0


	//   ....[64]....
        /*0490*/ 	.word	0x00011c30


	//   ....[65]....
        /*0494*/ 	.word	0x00011c50


	//   ....[66]....
        /*0498*/ 	.word	0x00012290


	//   ....[67]....
        /*049c*/ 	.word	0x000122b0


	//   ....[68]....
        /*04a0*/ 	.word	0x000122e0


	//   ....[69]....
        /*04a4*/ 	.word	0x00012320


	//   ....[70]....
        /*04a8*/ 	.word	0x000123a0


	//   ....[71]....
        /*04ac*/ 	.word	0x000123d0


	//   ....[72]....
        /*04b0*/ 	.word	0x00012450


	//   ....[73]....
        /*04b4*/ 	.word	0x00012480


	//   ....[74]....
        /*04b8*/ 	.word	0x00012500


	//   ....[75]....
        /*04bc*/ 	.word	0x00012530


	//   ....[76]....
        /*04c0*/ 	.word	0x000125b0


	//   ....[77]....
        /*04c4*/ 	.word	0x000125e0


	//   ....[78]....
        /*04c8*/ 	.word	0x00012660


	//   ....[79]....
        /*04cc*/ 	.word	0x00012690


	//   ....[80]....
        /*04d0*/ 	.word	0x00012710


	//   ....[81]....
        /*04d4*/ 	.word	0x00012730


	//   ....[82]....
        /*04d8*/ 	.word	0x00012e50


	//   ....[83]....
        /*04dc*/ 	.word	0x00012e80


	//   ....[84]....
        /*04e0*/ 	.word	0x00012e90


	//   ....[85]....
        /*04e4*/ 	.word	0x00012eb0


	//   ....[86]....
        /*04e8*/ 	.word	0x00012f00


	//   ....[87]....
        /*04ec*/ 	.word	0x00012f20


	//   ....[88]....
        /*04f0*/ 	.word	0x00012f80


	//   ....[89]....
        /*04f4*/ 	.word	0x00012fa0


	//   ....[90]....
        /*04f8*/ 	.word	0x00012ff0


	//   ....[91]....
        /*04fc*/ 	.word	0x00013010


	//   ....[92]....
        /*0500*/ 	.word	0x00013060


	//   ....[93]....
        /*0504*/ 	.word	0x00013080


	//   ....[94]....
        /*0508*/ 	.word	0x00013320


	//   ....[95]....
        /*050c*/ 	.word	0x00013340


	//   ....[96]....
        /*0510*/ 	.word	0x00013360


	//   ....[97]....
        /*0514*/ 	.word	0x000133e0


	//   ....[98]....
        /*0518*/ 	.word	0x00013400


	//   ....[99]....
        /*051c*/ 	.word	0x00013480


	//   ....[100]....
        /*0520*/ 	.word	0x000134a0


	//   ....[101]....
        /*0524*/ 	.word	0x00013520


	//   ....[102]....
        /*0528*/ 	.word	0x00013540


	//   ....[103]....
        /*052c*/ 	.word	0x000135c0


	//   ....[104]....
        /*0530*/ 	.word	0x000135e0


	//   ....[105]....
        /*0534*/ 	.word	0x000135f0


	//   ....[106]....
        /*0538*/ 	.word	0x00013bc0


	//   ....[107]....
        /*053c*/ 	.word	0x00013be0


	//   ....[108]....
        /*0540*/ 	.word	0x00013bf0


	//   ....[109]....
        /*0544*/ 	.word	0x00013c10


	//   ....[110]....
        /*0548*/ 	.word	0x00013cb0


	//   ....[111]....
        /*054c*/ 	.word	0x00013ce0


	//   ....[112]....
        /*0550*/ 	.word	0x00013d50


	//   ....[113]....
        /*0554*/ 	.word	0x00013d80


	//   ....[114]....
        /*0558*/ 	.word	0x00013df0


	//   ....[115]....
        /*055c*/ 	.word	0x00013e20


	//   ....[116]....
        /*0560*/ 	.word	0x00013e90


	//   ....[117]....
        /*0564*/ 	.word	0x00013ec0


	//   ....[118]....
        /*0568*/ 	.word	0x000141d0


	//   ....[119]....
        /*056c*/ 	.word	0x000143b0


	//   ....[120]....
        /*0570*/ 	.word	0x00014a20


	//   ....[121]....
        /*0574*/ 	.word	0x00014b00


	//   ....[122]....
        /*0578*/ 	.word	0x00014ba0


	//   ....[123]....
        /*057c*/ 	.word	0x00014c20


	//   ....[124]....
        /*0580*/ 	.word	0x00014ce0


	//   ....[125]....
        /*0584*/ 	.word	0x00014d60


	//   ....[126]....
        /*0588*/ 	.word	0x00014e40


	//   ....[127]....
        /*058c*/ 	.word	0x00014ec0


	//   ....[128]....
        /*0590*/ 	.word	0x00014fa0


	//   ....[129]....
        /*0594*/ 	.word	0x00015020


	//   ....[130]....
        /*0598*/ 	.word	0x00015100


	//   ....[131]....
        /*059c*/ 	.word	0x00015180


	//   ....[132]....
        /*05a0*/ 	.word	0x00015250


	//   ....[133]....
        /*05a4*/ 	.word	0x000152e0


	//   ....[134]....
        /*05a8*/ 	.word	0x00015350


	//   ....[135]....
        /*05ac*/ 	.word	0x000153d0


	//   ....[136]....
        /*05b0*/ 	.word	0x00015490


	//   ....[137]....
        /*05b4*/ 	.word	0x00015500


	//   ....[138]....
        /*05b8*/ 	.word	0x000155f0


	//   ....[139]....
        /*05bc*/ 	.word	0x00015660


	//   ....[140]....
        /*05c0*/ 	.word	0x00015750


	//   ....[141]....
        /*05c4*/ 	.word	0x000157c0


	//   ....[142]....
        /*05c8*/ 	.word	0x000158b0


	//   ....[143]....
        /*05cc*/ 	.word	0x00015920


	//   ....[144]....
        /*05d0*/ 	.word	0x00015a10


	//   ....[145]....
        /*05d4*/ 	.word	0x00015a80


	//   ....[146]....
        /*05d8*/ 	.word	0x00015b70


	//   ....[147]....
        /*05dc*/ 	.word	0x00015be0


	//   ....[148]....
        /*05e0*/ 	.word	0x00015cb0


	//   ....[149]....
        /*05e4*/ 	.word	0x00015de0


	//   ....[150]....
        /*05e8*/ 	.word	0x00015e80


	//   ....[151]....
        /*05ec*/ 	.word	0x00015ef0


	//   ....[152]....
        /*05f0*/ 	.word	0x00015fb0


	//   ....[153]....
        /*05f4*/ 	.word	0x00016010


	//   ....[154]....
        /*05f8*/ 	.word	0x000160d0


	//   ....[155]....
        /*05fc*/ 	.word	0x00016130


	//   ....[156]....
        /*0600*/ 	.word	0x000161f0


	//   ....[157]....
        /*0604*/ 	.word	0x00016250


	//   ....[158]....
        /*0608*/ 	.word	0x00016310


	//   ....[159]....
        /*060c*/ 	.word	0x00016370


	//   ....[160]....
        /*0610*/ 	.word	0x00016430


	//   ....[161]....
        /*0614*/ 	.word	0x00016510


	//   ....[162]....
        /*0618*/ 	.word	0x000165b0


	//   ....[163]....
        /*061c*/ 	.word	0x00016610


	//   ....[164]....
        /*0620*/ 	.word	0x00016700


	//   ....[165]....
        /*0624*/ 	.word	0x00016760


	//   ....[166]....
        /*0628*/ 	.word	0x00016850


	//   ....[167]....
        /*062c*/ 	.word	0x000168b0


	//   ....[168]....
        /*0630*/ 	.word	0x000169a0


	//   ....[169]....
        /*0634*/ 	.word	0x00016a00


	//   ....[170]....
        /*0638*/ 	.word	0x00016af0


	//   ....[171]....
        /*063c*/ 	.word	0x00016b50


	//   ....[172]....
        /*0640*/ 	.word	0x00016c10


	//   ....[173]....
        /*0644*/ 	.word	0x00016d50


	//   ....[174]....
        /*0648*/ 	.word	0x00016df0


	//   ....[175]....
        /*064c*/ 	.word	0x00016e50


	//   ....[176]....
        /*0650*/ 	.word	0x00016f20


	//   ....[177]....
        /*0654*/ 	.word	0x00016fe0


	//   ....[178]....
        /*0658*/ 	.word	0x000170a0


	//   ....[179]....
        /*065c*/ 	.word	0x00017160


	//   ....[180]....
        /*0660*/ 	.word	0x00017220


	//   ....[181]....
        /*0664*/ 	.word	0x000172e0


	//   ....[182]....
        /*0668*/ 	.word	0x000173a0


	//   ....[183]....
        /*066c*/ 	.word	0x00017460


	//   ....[184]....
        /*0670*/ 	.word	0x00017520


	//   ....[185]....
        /*0674*/ 	.word	0x00017610


	//   ....[186]....
        /*0678*/ 	.word	0x00017730


	//----- nvinfo : EIATTR_REG_RECONFIG
	.align		4
.L_173:
        /*067c*/ 	.byte	0x01, 0x54
	.zero		2


	//----- nvinfo : EIATTR_SYSCALL_OFFSETS
	.align		4
        /*0680*/ 	.byte	0x04, 0x46
        /*0682*/ 	.short	(.L_175 - .L_174)


	//   ....[0]....
.L_174:
        /*0684*/ 	.word	0x00001a90


	//   ....[1]....
        /*0688*/ 	.word	0x00010fa0


	//   ....[2]....
        /*068c*/ 	.word	0x000110f0


	//   ....[3]....
        /*0690*/ 	.word	0x000111e0


	//   ....[4]....
        /*0694*/ 	.word	0x00011f50


	//----- nvinfo : EIATTR_MBARRIER_INSTR_OFFSETS
	.align		4
.L_175:
        /*0698*/ 	.byte	0x04, 0x39
        /*069a*/ 	.short	(.L_177 - .L_176)


	//   ....[0]....
.L_176:
        /*069c*/ 	.word	0x00000180
        /*06a0*/ 	.word	0x000000ff
        /*06a4*/ 	.word	0x00030800
        /*06a8*/ 	.short	0x0100
        /*06aa*/ 	.byte	0x08
	.zero		1


	//   ....[1]....
        /*06ac*/ 	.word	0x00000190
        /*06b0*/ 	.word	0x000000ff
        /*06b4*/ 	.word	0x00030820
        /*06b8*/ 	.short	0x0100
        /*06ba*/ 	.byte	0x08
	.zero		1


	//   ....[2]....
        /*06bc*/ 	.word	0x00000280
        /*06c0*/ 	.word	0x000000ff
        /*06c4*/ 	.word	0x00030830
        /*06c8*/ 	.short	0x0100
        /*06ca*/ 	.byte	0x08
	.zero		1


	//   ....[3]....
        /*06cc*/ 	.word	0x00000290
        /*06d0*/ 	.word	0x000000ff
        /*06d4*/ 	.word	0x00030840
        /*06d8*/ 	.short	0x0100
        /*06da*/ 	.byte	0x08
	.zero		1


	//   ....[4]....
        /*06dc*/ 	.word	0x000002a0
        /*06e0*/ 	.word	0x000000ff
        /*06e4*/ 	.word	0x00030838
        /*06e8*/ 	.short	0x0100
        /*06ea*/ 	.byte	0x08
	.zero		1


	//   ....[5]....
        /*06ec*/ 	.word	0x000002b0
        /*06f0*/ 	.word	0x000000ff
        /*06f4*/ 	.word	0x00030848
        /*06f8*/ 	.short	0x0100
        /*06fa*/ 	.byte	0x08
	.zero		1


	//   ....[6]....
        /*06fc*/ 	.word	0x000003e0
        /*0700*/ 	.word	0x000000ff
        /*0704*/ 	.word	0x00030850
        /*0708*/ 	.short	0x0100
        /*070a*/ 	.byte	0x08
	.zero		1


	//   ....[7]....
        /*070c*/ 	.word	0x000003f0
        /*0710*/ 	.word	0x000000ff
        /*0714*/ 	.word	0x00030860
        /*0718*/ 	.short	0x0100
        /*071a*/ 	.byte	0x08
	.zero		1


	//   ....[8]....
        /*071c*/ 	.word	0x00000400
        /*0720*/ 	.word	0x000000ff
        /*0724*/ 	.word	0x00030858
        /*0728*/ 	.short	0x0100
        /*072a*/ 	.byte	0x08
	.zero		1


	//   ....[9]....
        /*072c*/ 	.word	0x00000410
        /*0730*/ 	.word	0x000000ff
        /*0734*/ 	.word	0x00030868
        /*0738*/ 	.short	0x0100
        /*073a*/ 	.byte	0x08
	.zero		1


	//   ....[10]....
        /*073c*/ 	.word	0x00000500
        /*0740*/ 	.word	0x000000ff
        /*0744*/ 	.word	0x00030870
        /*0748*/ 	.short	0x0100
        /*074a*/ 	.byte	0x06
	.zero		1


	//   ....[11]....
        /*074c*/ 	.word	0x00000510
        /*0750*/ 	.word	0x000000ff
        /*0754*/ 	.word	0x00030880
        /*0758*/ 	.short	0x0100
        /*075a*/ 	.byte	0x06
	.zero		1


	//   ....[12]....
        /*075c*/ 	.word	0x00000520
        /*0760*/ 	.word	0x000000ff
        /*0764*/ 	.word	0x00030878
        /*0768*/ 	.short	0x0100
        /*076a*/ 	.byte	0x06
	.zero		1


	//   ....[13]....
        /*076c*/ 	.word	0x00000530
        /*0770*/ 	.word	0x000000ff
        /*0774*/ 	.word	0x00030888
        /*0778*/ 	.short	0x0100
        /*077a*/ 	.byte	0x06
	.zero		1


	//   ....[14]....
        /*077c*/ 	.word	0x00000660
        /*0780*/ 	.word	0x000000ff
        /*0784*/ 	.word	0x00030890
        /*0788*/ 	.short	0x0100
        /*078a*/ 	.byte	0x08
	.zero		1


	//   ....[15]....
        /*078c*/ 	.word	0x00000670
        /*0790*/ 	.word	0x000000ff
        /*0794*/ 	.word	0x000308a0
        /*0798*/ 	.short	0x0100
        /*079a*/ 	.byte	0x08
	.zero		1


	//   ....[16]....
        /*079c*/ 	.word	0x00000680
        /*07a0*/ 	.word	0x000000ff
        /*07a4*/ 	.word	0x00030898
        /*07a8*/ 	.short	0x0100
        /*07aa*/ 	.byte	0x08
	.zero		1


	//   ....[17]....
        /*07ac*/ 	.word	0x00000690
        /*07b0*/ 	.word	0x000000ff
        /*07b4*/ 	.word	0x000308a8
        /*07b8*/ 	.short	0x0100
        /*07ba*/ 	.byte	0x08
	.zero		1


	//   ....[18]....
        /*07bc*/ 	.word	0x000007d0
        /*07c0*/ 	.word	0x000000ff
        /*07c4*/ 	.word	0x000308b0
        /*07c8*/ 	.short	0x0100
        /*07ca*/ 	.byte	0x08
	.zero		1


	//   ....[19]....
        /*07cc*/ 	.word	0x000007e0
        /*07d0*/ 	.word	0x000000ff
        /*07d4*/ 	.word	0x000308c0
        /*07d8*/ 	.short	0x0100
        /*07da*/ 	.byte	0x08
	.zero		1


	//   ....[20]....
        /*07dc*/ 	.word	0x000007f0
        /*07e0*/ 	.word	0x000000ff
        /*07e4*/ 	.word	0x000308b8
        /*07e8*/ 	.short	0x0100
        /*07ea*/ 	.byte	0x08
	.zero		1


	//   ....[21]....
        /*07ec*/ 	.word	0x00000800
        /*07f0*/ 	.word	0x000000ff
        /*07f4*/ 	.word	0x000308c8
        /*07f8*/ 	.short	0x0100
        /*07fa*/ 	.byte	0x08
	.zero		1


	//   ....[22]....
        /*07fc*/ 	.word	0x00001b30
        /*0800*/ 	.word	0x000000ff
        /*0804*/ 	.word	0x00030800
        /*0808*/ 	.short	0x010a
        /*080a*/ 	.byte	0x28
	.zero		1


	//   ....[23]....
        /*080c*/ 	.word	0x00001bb0
        /*0810*/ 	.word	0x00000003
        /*0814*/ 	.word	0x00030830
        /*0818*/ 	.short	0x010a
        /*081a*/ 	.byte	0x3f
	.zero		1


	//   ....[24]....
        /*081c*/ 	.word	0x00001bf0
        /*0820*/ 	.word	0x00000003
        /*0824*/ 	.word	0x00030830
        /*0828*/ 	.short	0x010a
        /*082a*/ 	.byte	0x3f
	.zero		1


	//   ....[25]....
        /*082c*/ 	.word	0x00002300
        /*0830*/ 	.word	0x000000ff
        /*0834*/ 	.word	0x00000000
        /*0838*/ 	.short	0x0101
        /*083a*/ 	.byte	0x04
	.zero		1


	//   ....[26]....
        /*083c*/ 	.word	0x00004960
        /*0840*/ 	.word	0x000000ff
        /*0844*/ 	.word	0x00030830
        /*0848*/ 	.short	0x010a
        /*084a*/ 	.byte	0x06
	.zero		1


	//   ....[27]....
        /*084c*/ 	.word	0x000049a0
        /*0850*/ 	.word	0x000000ff
        /*0854*/ 	.word	0x00030830
        /*0858*/ 	.short	0x010a
        /*085a*/ 	.byte	0x06
	.zero		1


	//   ....[28]....
        /*085c*/ 	.word	0x00005460
        /*0860*/ 	.word	0x000000ff
        /*0864*/ 	.word	0x00030850
        /*0868*/ 	.short	0x010a
        /*086a*/ 	.byte	0x05
	.zero		1


	//   ....[29]....
        /*086c*/ 	.word	0x000054a0
        /*0870*/ 	.word	0x000000ff
        /*0874*/ 	.word	0x00030850
        /*0878*/ 	.short	0x010a
        /*087a*/ 	.byte	0x05
	.zero		1


	//   ....[30]....
        /*087c*/ 	.word	0x000057b0
        /*0880*/ 	.word	0x000000ff
        /*0884*/ 	.word	0x00000000
        /*0888*/ 	.short	0x0101
        /*088a*/ 	.byte	0x06
	.zero		1


	//   ....[31]....
        /*088c*/ 	.word	0x000077d0
        /*0890*/ 	.word	0x000000ff
        /*0894*/ 	.word	0x00000000
        /*0898*/ 	.short	0x0101
        /*089a*/ 	.byte	0x05
	.zero		1


	//   ....[32]....
        /*089c*/ 	.word	0x00007cc0
        /*08a0*/ 	.word	0x000000ff
        /*08a4*/ 	.word	0x00030830
        /*08a8*/ 	.short	0x010a
        /*08aa*/ 	.byte	0x06
	.zero		1


	//   ....[33]....
        /*08ac*/ 	.word	0x00007d00
        /*08b0*/ 	.word	0x000000ff
        /*08b4*/ 	.word	0x00030830
        /*08b8*/ 	.short	0x010a
        /*08ba*/ 	.byte	0x06
	.zero		1


	//   ....[34]....
        /*08bc*/ 	.word	0x000087c0
        /*08c0*/ 	.word	0x000000ff
        /*08c4*/ 	.word	0x00030850
        /*08c8*/ 	.short	0x010a
        /*08ca*/ 	.byte	0x05
	.zero		1


	//   ....[35]....
        /*08cc*/ 	.word	0x00008800
        /*08d0*/ 	.word	0x000000ff
        /*08d4*/ 	.word	0x00030850
        /*08d8*/ 	.short	0x010a
        /*08da*/ 	.byte	0x05
	.zero		1


	//   ....[36]....
        /*08dc*/ 	.word	0x00008b30
        /*08e0*/ 	.word	0x000000ff
        /*08e4*/ 	.word	0x00000000
        /*08e8*/ 	.short	0x0101
        /*08ea*/ 	.byte	0x06
	.zero		1


	//   ....[37]....
        /*08ec*/ 	.word	0x00009890
        /*08f0*/ 	.word	0x000000ff
        /*08f4*/ 	.word	0x00000000
        /*08f8*/ 	.short	0x0101
        /*08fa*/ 	.byte	0x05
	.zero		1


	//   ....[38]....
        /*08fc*/ 	.word	0x00009b50
        /*0900*/ 	.word	0x000000ff
        /*0904*/ 	.word	0x00030830
        /*0908*/ 	.short	0x010a
        /*090a*/ 	.byte	0x05
	.zero		1


	//   ....[39]....
        /*090c*/ 	.word	0x00009b90
        /*0910*/ 	.word	0x000000ff
        /*0914*/ 	.word	0x00030830
        /*0918*/ 	.short	0x010a
        /*091a*/ 	.byte	0x05
	.zero		1


	//   ....[40]....
        /*091c*/ 	.word	0x0000a650
        /*0920*/ 	.word	0x000000ff
        /*0924*/ 	.word	0x00030850
        /*0928*/ 	.short	0x010a
        /*092a*/ 	.byte	0x05
	.zero		1


	//   ....[41]....
        /*092c*/ 	.word	0x0000a690
        /*0930*/ 	.word	0x000000ff
        /*0934*/ 	.word	0x00030850
        /*0938*/ 	.short	0x010a
        /*093a*/ 	.byte	0x05
	.zero		1


	//   ....[42]....
        /*093c*/ 	.word	0x0000a990
        /*0940*/ 	.word	0x000000ff
        /*0944*/ 	.word	0x00000000
        /*0948*/ 	.short	0x0101
        /*094a*/ 	.byte	0x04
	.zero		1


	//   ....[43]....
        /*094c*/ 	.word	0x0000c9c0
        /*0950*/ 	.word	0x000000ff
        /*0954*/ 	.word	0x00000000
        /*0958*/ 	.short	0x0101
        /*095a*/ 	.byte	0x05
	.zero		1


	//   ....[44]....
        /*095c*/ 	.word	0x0000d180
        /*0960*/ 	.word	0x000000ff
        /*0964*/ 	.word	0x00030850
        /*0968*/ 	.short	0x010a
        /*096a*/ 	.byte	0x05
	.zero		1


	//   ....[45]....
        /*096c*/ 	.word	0x0000d1c0
        /*0970*/ 	.word	0x000000ff
        /*0974*/ 	.word	0x00030850
        /*0978*/ 	.short	0x010a
        /*097a*/ 	.byte	0x05
	.zero		1


	//   ....[46]....
        /*097c*/ 	.word	0x0000d6c0
        /*0980*/ 	.word	0x000000ff
        /*0984*/ 	.word	0x00000000
        /*0988*/ 	.short	0x0101
        /*098a*/ 	.byte	0x04
	.zero		1


	//   ....[47]....
        /*098c*/ 	.word	0x0000f060
        /*0990*/ 	.word	0x00000011
        /*0994*/ 	.word	0x00000000
        /*0998*/ 	.short	0x0101
        /*099a*/ 	.byte	0x3f
	.zero		1


	//   ....[48]....
        /*099c*/ 	.word	0x00011730
        /*09a0*/ 	.word	0x00000000
        /*09a4*/ 	.word	0x00030840
        /*09a8*/ 	.short	0x010a
        /*09aa*/ 	.byte	0x3f
	.zero		1


	//   ....[49]....
        /*09ac*/ 	.word	0x00011d40
        /*09b0*/ 	.word	0x00000000
        /*09b4*/ 	.word	0x00030830
        /*09b8*/ 	.short	0x0107
        /*09ba*/ 	.byte	0x3f
	.zero		1


	//   ....[50]....
        /*09bc*/ 	.word	0x00011df0
        /*09c0*/ 	.word	0x00000000
        /*09c4*/ 	.word	0x00030830
        /*09c8*/ 	.short	0x0101
        /*09ca*/ 	.byte	0x3f
	.zero		1


	//   ....[51]....
        /*09cc*/ 	.word	0x00012820
        /*09d0*/ 	.word	0x00000011
        /*09d4*/ 	.word	0x00030800
        /*09d8*/ 	.short	0x0107
        /*09da*/ 	.byte	0x3f
	.zero		1


	//   ....[52]....
        /*09dc*/ 	.word	0x00012910
        /*09e0*/ 	.word	0x00000011
        /*09e4*/ 	.word	0x00030800
        /*09e8*/ 	.short	0x0101
        /*09ea*/ 	.byte	0x3f
	.zero		1


	//   ....[53]....
        /*09ec*/ 	.word	0x00012930
        /*09f0*/ 	.word	0x00000011
        /*09f4*/ 	.word	0x00030820
        /*09f8*/ 	.short	0x010a
        /*09fa*/ 	.byte	0x3f
	.zero		1


	//   ....[54]....
        /*09fc*/ 	.word	0x00012c80
        /*0a00*/ 	.word	0x00000006
        /*0a04*/ 	.word	0x00030840
        /*0a08*/ 	.short	0x010a
        /*0a0a*/ 	.byte	0x3f
	.zero		1


	//   ....[55]....
        /*0a0c*/ 	.word	0x00013150
        /*0a10*/ 	.word	0x00000006
        /*0a14*/ 	.word	0x00030830
        /*0a18*/ 	.short	0x0107
        /*0a1a*/ 	.byte	0x3f
	.zero		1


	//   ....[56]....
        /*0a1c*/ 	.word	0x00013200
        /*0a20*/ 	.word	0x00000006
        /*0a24*/ 	.word	0x00030830
        /*0a28*/ 	.short	0x0101
        /*0a2a*/ 	.byte	0x3f
	.zero		1


	//   ....[57]....
        /*0a2c*/ 	.word	0x00013260
        /*0a30*/ 	.word	0x00000006
        /*0a34*/ 	.word	0x00030860
        /*0a38*/ 	.short	0x010a
        /*0a3a*/ 	.byte	0x3f
	.zero		1


	//   ....[58]....
        /*0a3c*/ 	.word	0x000137c0
        /*0a40*/ 	.word	0x00000006
        /*0a44*/ 	.word	0x00030850
        /*0a48*/ 	.short	0x0107
        /*0a4a*/ 	.byte	0x3f
	.zero		1


	//   ....[59]....
        /*0a4c*/ 	.word	0x00013910
        /*0a50*/ 	.word	0x00000006
        /*0a54*/ 	.word	0x00030850
        /*0a58*/ 	.short	0x0101
        /*0a5a*/ 	.byte	0x3f
	.zero		1


	//   ....[60]....
        /*0a5c*/ 	.word	0x00013b10
        /*0a60*/ 	.word	0x00000004
        /*0a64*/ 	.word	0x00030860
        /*0a68*/ 	.short	0x010a
        /*0a6a*/ 	.byte	0x3f
	.zero		1


	//   ....[61]....
        /*0a6c*/ 	.word	0x00013fe0
        /*0a70*/ 	.word	0x00000004
        /*0a74*/ 	.word	0x00030850
        /*0a78*/ 	.short	0x0107
        /*0a7a*/ 	.byte	0x3f
	.zero		1


	//   ....[62]....
        /*0a7c*/ 	.word	0x00014090
        /*0a80*/ 	.word	0x00000004
        /*0a84*/ 	.word	0x00030850
        /*0a88*/ 	.short	0x0101
        /*0a8a*/ 	.byte	0x3f
	.zero		1


	//   ....[63]....
        /*0a8c*/ 	.word	0x00014330
        /*0a90*/ 	.word	0x00000004
        /*0a94*/ 	.word	0x00030820
        /*0a98*/ 	.short	0x010a
        /*0a9a*/ 	.byte	0x3f
	.zero		1


	//   ....[64]....
        /*0a9c*/ 	.word	0x000144d0
        /*0aa0*/ 	.word	0x00000005
        /*0aa4*/ 	.word	0x00030840
        /*0aa8*/ 	.short	0x010a
        /*0aaa*/ 	.byte	0x3f
	.zero		1


	//   ....[65]....
        /*0aac*/ 	.word	0x00014570
        /*0ab0*/ 	.word	0x00000017
        /*0ab4*/ 	.word	0x00030840
        /*0ab8*/ 	.short	0x010a
        /*0aba*/ 	.byte	0x3f
	.zero		1


	//   ....[66]....
        /*0abc*/ 	.word	0x000145b0
        /*0ac0*/ 	.word	0x00000005
        /*0ac4*/ 	.word	0x00030860
        /*0ac8*/ 	.short	0x010a
        /*0aca*/ 	.byte	0x3f
	.zero		1


	//   ....[67]....
        /*0acc*/ 	.word	0x000145f0
        /*0ad0*/ 	.word	0x00000017
        /*0ad4*/ 	.word	0x00030860
        /*0ad8*/ 	.short	0x010a
        /*0ada*/ 	.byte	0x3f
	.zero		1


	//   ....[68]....
        /*0adc*/ 	.word	0x00014660
        /*0ae0*/ 	.word	0x00000003
        /*0ae4*/ 	.word	0x00030800
        /*0ae8*/ 	.short	0x010a
        /*0aea*/ 	.byte	0x3f
	.zero		1


	//   ....[69]....
        /*0aec*/ 	.word	0x000146b0
        /*0af0*/ 	.word	0x00000003
        /*0af4*/ 	.word	0x00030830
        /*0af8*/ 	.short	0x010a
        /*0afa*/ 	.byte	0x3f
	.zero		1


	//   ....[70]....
        /*0afc*/ 	.word	0x00014710
        /*0b00*/ 	.word	0x00000004
        /*0b04*/ 	.word	0x00030830
        /*0b08*/ 	.short	0x010a
        /*0b0a*/ 	.byte	0x3f
	.zero		1


	//   ....[71]....
        /*0b0c*/ 	.word	0x00014770
        /*0b10*/ 	.word	0x00000003
        /*0b14*/ 	.word	0x00030850
        /*0b18*/ 	.short	0x010a
        /*0b1a*/ 	.byte	0x3f
	.zero		1


	//   ....[72]....
        /*0b1c*/ 	.word	0x000147d0
        /*0b20*/ 	.word	0x00000004
        /*0b24*/ 	.word	0x00030830
        /*0b28*/ 	.short	0x010a
        /*0b2a*/ 	.byte	0x3f
	.zero		1


	//   ....[73]....
        /*0b2c*/ 	.word	0x00014830
        /*0b30*/ 	.word	0x00000003
        /*0b34*/ 	.word	0x00030850
        /*0b38*/ 	.short	0x010a
        /*0b3a*/ 	.byte	0x3f
	.zero		1


	//   ....[74]....
        /*0b3c*/ 	.word	0x00014890
        /*0b40*/ 	.word	0x00000004
        /*0b44*/ 	.word	0x00030830
        /*0b48*/ 	.short	0x010a
        /*0b4a*/ 	.byte	0x3f
	.zero		1


	//   ....[75]....
        /*0b4c*/ 	.word	0x000148f0
        /*0b50*/ 	.word	0x00000003
        /*0b54*/ 	.word	0x00030850
        /*0b58*/ 	.short	0x010a
        /*0b5a*/ 	.byte	0x3f
	.zero		1


	//   ....[76]....
        /*0b5c*/ 	.word	0x00014950
        /*0b60*/ 	.word	0x00000007
        /*0b64*/ 	.word	0x00030850
        /*0b68*/ 	.short	0x010a
        /*0b6a*/ 	.byte	0x3f
	.zero		1


	//   ....[77]....
        /*0b6c*/ 	.word	0x00014a50
        /*0b70*/ 	.word	0x00000000
        /*0b74*/ 	.word	0x00030840
        /*0b78*/ 	.short	0x010a
        /*0b7a*/ 	.byte	0x3f
	.zero		1


	//   ....[78]....
        /*0b7c*/ 	.word	0x00015ce0
        /*0b80*/ 	.word	0x00000011
        /*0b84*/ 	.word	0x00030820
        /*0b88*/ 	.short	0x010a
        /*0b8a*/ 	.byte	0x3f
	.zero		1


	//   ....[79]....
        /*0b8c*/ 	.word	0x00015d30
        /*0b90*/ 	.word	0x00000006
        /*0b94*/ 	.word	0x00030840
        /*0b98*/ 	.short	0x010a
        /*0b9a*/ 	.byte	0x3f
	.zero		1


	//   ....[80]....
        /*0b9c*/ 	.word	0x00016460
        /*0ba0*/ 	.word	0x00000006
        /*0ba4*/ 	.word	0x00030860
        /*0ba8*/ 	.short	0x010a
        /*0baa*/ 	.byte	0x3f
	.zero		1


	//   ....[81]....
        /*0bac*/ 	.word	0x00016ca0
        /*0bb0*/ 	.word	0x00000004
        /*0bb4*/ 	.word	0x00030860
        /*0bb8*/ 	.short	0x010a
        /*0bba*/ 	.byte	0x3f
	.zero		1


	//   ....[82]....
        /*0bbc*/ 	.word	0x00017650
        /*0bc0*/ 	.word	0x00000004
        /*0bc4*/ 	.word	0x00030820
        /*0bc8*/ 	.short	0x010a
        /*0bca*/ 	.byte	0x3f
	.zero		1


	//   ....[83]....
        /*0bcc*/ 	.word	0x000177f0
        /*0bd0*/ 	.word	0x00000005
        /*0bd4*/ 	.word	0x00030840
        /*0bd8*/ 	.short	0x010a
        /*0bda*/ 	.byte	0x3f
	.zero		1


	//   ....[84]....
        /*0bdc*/ 	.word	0x00017840
        /*0be0*/ 	.word	0x00000017
        /*0be4*/ 	.word	0x00030840
        /*0be8*/ 	.short	0x010a
        /*0bea*/ 	.byte	0x3f
	.zero		1


	//   ....[85]....
        /*0bec*/ 	.word	0x00017890
        /*0bf0*/ 	.word	0x00000005
        /*0bf4*/ 	.word	0x00030860
        /*0bf8*/ 	.short	0x010a
        /*0bfa*/ 	.byte	0x3f
	.zero		1


	//----- nvinfo : EIATTR_NUM_MBARRIERS
	.align		4
.L_177:
        /*0bfc*/ 	.byte	0x03, 0x38
        /*0bfe*/ 	.short	0x0016


	//----- nvinfo : EIATTR_EXIT_INSTR_OFFSETS
	.align		4
        /*0c00*/ 	.byte	0x04, 0x1c
        /*0c02*/ 	.short	(.L_179 - .L_178)


	//   ....[0]....
.L_178:
        /*0c04*/ 	.word	0x00000950


	//   ....[1]....
        /*0c08*/ 	.word	0x00010020


	//   ....[2]....
        /*0c0c*/ 	.word	0x00014640


	//----- nvinfo : EIATTR_MAX_THREADS
	.align		4
.L_179:
        /*0c10*/ 	.byte	0x04, 0x05
        /*0c12*/ 	.short	(.L_181 - .L_180)
.L_180:
        /*0c14*/ 	.word	0x00000180
        /*0c18*/ 	.word	0x00000001
        /*0c1c*/ 	.word	0x00000001


	//----- nvinfo : EIATTR_CRS_STACK_SIZE
	.align		4
.L_181:
        /*0c20*/ 	.byte	0x04, 0x1e
        /*0c22*/ 	.short	(.L_183 - .L_182)
.L_182:
        /*0c24*/ 	.word	0x00000000


	//----- nvinfo : EIATTR_CBANK_PARAM_SIZE
	.align		4
.L_183:
        /*0c28*/ 	.byte	0x03, 0x19
        /*0c2a*/ 	.short	0x0af0


	//----- nvinfo : EIATTR_PARAM_CBANK
	.align		4
        /*0c2c*/ 	.byte	0x04, 0x0a
        /*0c2e*/ 	.short	(.L_185 - .L_184)
	.align		4
.L_184:
        /*0c30*/ 	.word	index@(.nv.constant0._ZN7cutlass13device_kernelIN5flash11enable_sm90INS1_16FlashAttnFwdSm90INS1_25CollectiveMainloopFwdSm90ILi2EN4cute5tupleIJNS5_1CILi1EEES8_S8_EEENS6_IJNS7_ILi128EEENS7_ILi96EEENS7_ILi192EEEEEELi192ENS_6half_tEfNS_4arch4Sm90ELb0ELb1ELb0ELb0ELb1ELb0ELb0ELb1ELb1ELb1ELb0ELb0EEENS1_21CollectiveEpilogueFwdINS6_IJSA_SC_SB_EEES9_SE_SG_Li256ELb0ELb1ELb0ELb0EEENS1_30DynamicPersistentTileSchedulerILi256ELi128ELb0ELb1ELb1EEEEEEEEEvNT_6ParamsE)
        /*0c34*/ 	.short	0x0210
        /*0c36*/ 	.short	0x0af0


	//----- nvinfo : EIATTR_SW_WAR
	.align		4
.L_185:
        /*0c38*/ 	.byte	0x04, 0x36
        /*0c3a*/ 	.short	(.L_187 - .L_186)
.L_186:
        /*0c3c*/ 	.word	0x00000008
.L_187:


//--------------------- .nv.info._ZN7cutlass13device_kernelIN5flash11enable_sm90INS1_16FlashAttnFwdSm90INS1_25CollectiveMainloopFwdSm90ILi2EN4cute5tupleIJNS5_1CILi1EEES8_S8_EEENS6_IJNS7_ILi128EEENS7_ILi96EEENS7_ILi192EEEEEELi192ENS_6half_tEfNS_4arch4Sm90ELb0ELb1ELb0ELb1ELb1ELb0ELb0ELb1ELb1ELb1ELb0ELb0EEENS1_21CollectiveEpilogueFwdINS6_IJSA_SC_SB_EEES9_SE_SG_Li256ELb1ELb1ELb0ELb0EEENS1_36VarlenDynamicPersistentTileSchedulerILi128ELi96ELi256ELi128ELb0ELb1ELb1ELb1ELb0ELb1EEEEEEEEEvNT_6ParamsE --------------------------
	.section	.nv.info._ZN7cutlass13device_kernelIN5flash11enable_sm90INS1_16FlashAttnFwdSm90INS1_25CollectiveMainloopFwdSm90ILi2EN4cute5tupleIJNS5_1CILi1EEES8_S8_EEENS6_IJNS7_ILi128EEENS7_ILi96EEENS7_ILi192EEEEEELi192ENS_6half_tEfNS_4arch4Sm90ELb0ELb1ELb0ELb1ELb1ELb0ELb0ELb1ELb1ELb1ELb0ELb0EEENS1_21CollectiveEpilogueFwdINS6_IJSA_SC_SB_EEES9_SE_SG_Li256ELb1ELb1ELb0ELb0EEENS1_36VarlenDynamicPersistentTileSchedulerILi128ELi96ELi256ELi128ELb0ELb1ELb1ELb1ELb0ELb1EEEEEEEEEvNT_6ParamsE,"",@"SHT_CUDA_INFO"
	.sectionflags	@""
	.align	4


	//----- nvinfo : EIATTR_CUDA_API_VERSION
	.align		4
        /*0000*/ 	.byte	0x04, 0x37
        /*0002*/ 	.short	(.L_189 - .L_188)
.L_188:
        /*0004*/ 	.word	0x00000082


	//----- nvinfo : EIATTR_KPARAM_INFO
	.align		4
.L_189:
        /*0008*/ 	.byte	0x04, 0x17
        /*000a*/ 	.short	(.L_191 - .L_190)
.L_190:
        /*000c*/ 	.word	0x00000000
        /*0010*/ 	.short	0x0000
        /*0012*/ 	.short	0x0070
        /*0014*/ 	.byte	0x00, 0xf0, 0x01, 0x2a


	//----- nvinfo : EIATTR_SPARSE_MMA_MASK
	.align		4
.L_191:
        /*0018*/ 	.byte	0x03, 0x50
        /*001a*/ 	.short	0x0000


	//----- nvinfo : EIATTR_MAXREG_COUNT
	.align		4
        /*001c*/ 	.byte	0x03, 0x1b
        /*001e*/ 	.short	0x00a8


	//----- nvinfo : EIATTR_NUM_BARRIERS
	.align		4
        /*0020*/ 	.byte	0x02, 0x4c
        /*0022*/ 	.byte	0x09
	.zero		1


	//----- nvinfo : EIATTR_EXTERNS
	.align		4
        /*0024*/ 	.byte	0x04, 0x0f
        /*0026*/ 	.short	(.L_193 - .L_192)


	//   ....[0]....
	.align		4
.L_192:
        /*0028*/ 	.word	index@(__assertfail)


	//----- nvinfo : EIATTR_ANNOTATIONS
	.align		4
.L_193:
        /*002c*/ 	.byte	0x04, 0x55
        /*002e*/ 	.short	(.L_195 - .L_194)


	//   ....[0]....
.L_194:
        /* <DEDUP_REMOVED lines=17> */


	//----- nvinfo : EIATTR_MERCURY_ISA_VERSION
	.align		4
.L_195:
        /*0130*/ 	.byte	0x03, 0x5f
        /*0132*/ 	.short	0x0101


	//----- nvinfo : EIATTR_UNUSED_LOAD_BYTE_OFFSET
	.align		4
        /*0134*/ 	.byte	0x04, 0x44
        /*0136*/ 	.short	(.L_197 - .L_196)


	//   ....[0]....
.L_196:
        /*0138*/ 	.word	0x00000920
        /*013c*/ 	.word	0x0000fff0


	//   ....[1]....
        /*0140*/ 	.word	0x0000db50
        /*0144*/ 	.word	0x0000fff0


	//----- nvinfo : EIATTR_INT_WARP_WIDE_INSTR_OFFSETS
	.align		4
.L_197:
        /*0148*/ 	.byte	0x04, 0x31
        /*014a*/ 	.short	(.L_199 - .L_198)


	//   ....[0]....
.L_198:
        /*014c*/ 	.word	0x000000c0


	//   ....[1]....
        /*0150*/ 	.word	0x000000d0


	//   ....[2]....
        /*0154*/ 	.word	0x00000170


	//   ....[3]....
        /*0158*/ 	.word	0x000116a0


	//   ....[4]....
        /*015c*/ 	.word	0x00011730


	//   ....[5]....
        /*0160*/ 	.word	0x000145e0


	//   ....[6]....
        /*0164*/ 	.word	0x00014670


	//----- nvinfo : EIATTR_COOP_GROUP_MASK_REGIDS
	.align		4
.L_199:
        /*0168*/ 	.byte	0x04, 0x29
        /*016a*/ 	.short	(.L_201 - .L_200)


	//   ....[0]....
.L_200:
        /*016c*/ 	.word	0xffffffff


	//   ....[1]....
        /*0170*/ 	.word	0xffffffff


	//   ....[2]....
        /*0174*/ 	.word	0xffffffff


	//   ....[3]....
        /*0178*/ 	.word	0xffffffff


	//   ....[4]....
        /*017c*/ 	.word	0xffffffff


	//   ....[5]....
        /*0180*/ 	.word	0xffffffff


	//   ....[6]....
        /*0184*/ 	.word	0xffffffff


	//   ....[7]....
        /*0188*/ 	.word	0xffffffff


	//   ....[8]....
        /*018c*/ 	.word	0xffffffff


	//   ....[9]....
        /*0190*/ 	.word	0xffffffff


	//   ....[10]....
        /*0194*/ 	.word	0xffffffff


	//   ....[11]....
        /*0198*/ 	.word	0xffffffff


	//   ....[12]....
        /*019c*/ 	.word	0xffffffff


	//   ....[13]....
        /*01a0*/ 	.word	0xffffffff


	//   ....[14]....
        /*01a4*/ 	.word	0xffffffff


	//   ....[15]....
        /*01a8*/ 	.word	0xffffffff


	//   ....[16]....
        /*01ac*/ 	.word	0xffffffff


	//   ....[17]....
        /*01b0*/ 	.word	0xffffffff


	//   ....[18]....
        /*01b4*/ 	.word	0xffffffff


	//   ....[19]....
        /*01b8*/ 	.word	0xffffffff


	//   ....[20]....
        /*01bc*/ 	.word	0xffffffff


	//   ....[21]....
        /*01c0*/ 	.word	0xffffffff


	//   ....[22]....
        /*01c4*/ 	.word	0xffffffff


	//   ....[23]....
        /*01c8*/ 	.word	0xffffffff


	//   ....[24]....
        /*01cc*/ 	.word	0xffffffff


	//   ....[25]....
        /*01d0*/ 	.word	0xffffffff


	//   ....[26]....
        /*01d4*/ 	.word	0xffffffff


	//   ....[27]....
        /*01d8*/ 	.word	0xffffffff


	//   ....[28]....
        /*01dc*/ 	.word	0xffffffff


	//   ....[29]....
        /*01e0*/ 	.word	0xffffffff


	//   ....[30]....
        /*01e4*/ 	.word	0xffffffff


	//   ....[31]....
        /*01e8*/ 	.word	0xffffffff


	//   ....[32]....
        /*01ec*/ 	.word	0xffffffff


	//   ....[33]....
        /*01f0*/ 	.word	0xffffffff


	//   ....[34]....
        /*01f4*/ 	.word	0xffffffff


	//   ....[35]....
        /*01f8*/ 	.word	0xffffffff


	//   ....[36]....
        /*01fc*/ 	.word	0xffffffff


	//   ....[37]....
        /*0200*/ 	.word	0xffffffff


	//   ....[38]....
        /*0204*/ 	.word	0xffffffff


	//   ....[39]....
        /*0208*/ 	.word	0xffffffff


	//   ....[40]....
        /*020c*/ 	.word	0xffffffff


	//   ....[41]....
        /*0210*/ 	.word	0xffffffff


	//   ....[42]....
        /*0214*/ 	.word	0xffffffff


	//   ....[43]....
        /*0218*/ 	.word	0xffffffff


	//   ....[44]....
        /*021c*/ 	.word	0xffffffff


	//   ....[45]....
        /*0220*/ 	.word	0xffffffff


	//   ....[46]....
        /*0224*/ 	.word	0xffffffff


	//   ....[47]....
        /*0228*/ 	.word	0xffffffff


	//   ....[48]....
        /*022c*/ 	.word	0xffffffff


	//   ....[49]....
        /*0230*/ 	.word	0xffffffff


	//   ....[50]....
        /*0234*/ 	.word	0xffffffff


	//   ....[51]....
        /*0238*/ 	.word	0xffffffff


	//   ....[52]....
        /*023c*/ 	.word	0xffffffff


	//   ....[53]....
        /*0240*/ 	.word	0xffffffff


	//   ....[54]....
        /*0244*/ 	.word	0xffffffff


	//   ....[55]....
        /*0248*/ 	.word	0xffffffff


	//   ....[56]....
        /*024c*/ 	.word	0xffffffff


	//   ....[57]....
        /*0250*/ 	.word	0xffffffff


	//   ....[58]....
        /*0254*/ 	.word	0xffffffff


	//   ....[59]....
        /*0258*/ 	.word	0xffffffff


	//   ....[60]....
        /*025c*/ 	.word	0xffffffff


	//   ....[61]....
        /*0260*/ 	.word	0xffffffff


	//   ....[62]....
        /*0264*/ 	.word	0xffffffff


	//   ....[63]....
        /*0268*/ 	.word	0xffffffff


	//   ....[64]....
        /*026c*/ 	.word	0xffffffff


	//   ....[65]....
        /*0270*/ 	.word	0xffffffff


	//   ....[66]....
        /*0274*/ 	.word	0xffffffff


	//   ....[67]....
        /*0278*/ 	.word	0xffffffff


	//   ....[68]....
        /*027c*/ 	.word	0xffffffff


	//   ....[69]....
        /*0280*/ 	.word	0xffffffff


	//   ....[70]....
        /*0284*/ 	.word	0xffffffff


	//   ....[71]....
        /*0288*/ 	.word	0xffffffff


	//   ....[72]....
        /*028c*/ 	.word	0xffffffff


	//   ....[73]....
        /*0290*/ 	.word	0xffffffff


	//   ....[74]....
        /*0294*/ 	.word	0xffffffff


	//   ....[75]....
        /*0298*/ 	.word	0xffffffff


	//   ....[76]....
        /*029c*/ 	.word	0xffffffff


	//   ....[77]....
        /*02a0*/ 	.word	0xffffffff


	//   ....[78]....
        /*02a4*/ 	.word	0xffffffff


	//   ....[79]....
        /*02a8*/ 	.word	0xffffffff


	//   ....[80]....
        /*02ac*/ 	.word	0xffffffff


	//   ....[81]....
        /*02b0*/ 	.word	0xffffffff


	//   ....[82]....
        /*02b4*/ 	.word	0xffffffff


	//   ....[83]....
        /*02b8*/ 	.word	0xffffffff


	//   ....[84]....
        /*02bc*/ 	.word	0xffffffff


	//   ....[85]....
        /*02c0*/ 	.word	0xffffffff


	//   ....[86]....
        /*02c4*/ 	.word	0xffffffff


	//   ....[87]....
        /*02c8*/ 	.word	0xffffffff


	//   ....[88]....
        /*02cc*/ 	.word	0xffffffff


	//   ....[89]....
        /*02d0*/ 	.word	0xffffffff


	//   ....[90]....
        /*02d4*/ 	.word	0xffffffff


	//   ....[91]....
        /*02d8*/ 	.word	0xffffffff


	//   ....[92]....
        /*02dc*/ 	.word	0xffffffff


	//   ....[93]....
        /*02e0*/ 	.word	0xffffffff


	//   ....[94]....
        /*02e4*/ 	.word	0xffffffff


	//   ....[95]....
        /*02e8*/ 	.word	0xffffffff


	//   ....[96]....
        /*02ec*/ 	.word	0xffffffff


	//   ....[97]....
        /*02f0*/ 	.word	0xffffffff


	//   ....[98]....
        /*02f4*/ 	.word	0xffffffff


	//   ....[99]....
        /*02f8*/ 	.word	0xffffffff


	//   ....[100]....
        /*02fc*/ 	.word	0xffffffff


	//   ....[101]....
        /*0300*/ 	.word	0xffffffff


	//   ....[102]....
        /*0304*/ 	.word	0xffffffff


	//   ....[103]....
        /*0308*/ 	.word	0xffffffff


	//   ....[104]....
        /*030c*/ 	.word	0xffffffff


	//   ....[105]....
        /*0310*/ 	.word	0xffffffff


	//   ....[106]....
        /*0314*/ 	.word	0xffffffff


	//   ....[107]....
        /*0318*/ 	.word	0xffffffff


	//   ....[108]....
        /*031c*/ 	.word	0xffffffff


	//   ....[109]....
        /*0320*/ 	.word	0xffffffff


	//   ....[110]....
        /*0324*/ 	.word	0xffffffff


	//   ....[111]....
        /*0328*/ 	.word	0xffffffff


	//   ....[112]....
        /*032c*/ 	.word	0xffffffff


	//   ....[113]....
        /*0330*/ 	.word	0xffffffff


	//   ....[114]....
        /*0334*/ 	.word	0xffffffff


	//   ....[115]....
        /*0338*/ 	.word	0xffffffff


	//   ....[116]....
        /*033c*/ 	.word	0xffffffff


	//   ....[117]....
        /*0340*/ 	.word	0xffffffff


	//   ....[118]....
        /*0344*/ 	.word	0xffffffff


	//   ....[119]....
        /*0348*/ 	.word	0xffffffff


	//   ....[120]....
        /*034c*/ 	.word	0xffffffff


	//   ....[121]....
        /*0350*/ 	.word	0xffffffff


	//   ....[122]....
        /*0354*/ 	.word	0xffffffff


	//   ....[123]....
        /*0358*/ 	.word	0xffffffff


	//   ....[124]....
        /*035c*/ 	.word	0xffffffff


	//   ....[125]....
        /*0360*/ 	.word	0xffffffff


	//   ....[126]....
        /*0364*/ 	.word	0xffffffff


	//   ....[127]....
        /*0368*/ 	.word	0xffffffff


	//   ....[128]....
        /*036c*/ 	.word	0xffffffff


	//   ....[129]....
        /*0370*/ 	.word	0xffffffff


	//   ....[130]....
        /*0374*/ 	.word	0xffffffff


	//   ....[131]....
        /*0378*/ 	.word	0xffffffff


	//   ....[132]....
        /*037c*/ 	.word	0xffffffff


	//   ....[133]....
        /*0380*/ 	.word	0xffffffff


	//   ....[134]....
        /*0384*/ 	.word	0xffffffff


	//   ....[135]....
        /*0388*/ 	.word	0xffffffff


	//   ....[136]....
        /*038c*/ 	.word	0xffffffff


	//   ....[137]....
        /*0390*/ 	.word	0xffffffff


	//   ....[138]....
        /*0394*/ 	.word	0xffffffff


	//   ....[139]....
        /*0398*/ 	.word	0xffffffff


	//   ....[140]....
        /*039c*/ 	.word	0xffffffff


	//   ....[141]....
        /*03a0*/ 	.word	0xffffffff


	//   ....[142]....
        /*03a4*/ 	.word	0xffffffff


	//   ....[143]....
        /*03a8*/ 	.word	0xffffffff


	//   ....[144]....
        /*03ac*/ 	.word	0xffffffff


	//   ....[145]....
        /*03b0*/ 	.word	0xffffffff


	//   ....[146]....
        /*03b4*/ 	.word	0xffffffff


	//   ....[147]....
        /*03b8*/ 	.word	0xffffffff


	//   ....[148]....
        /*03bc*/ 	.word	0xffffffff


	//   ....[149]....
        /*03c0*/ 	.word	0xffffffff


	//   ....[150]....
        /*03c4*/ 	.word	0xffffffff


	//   ....[151]....
        /*03c8*/ 	.word	0x0500000f


	//   ....[152]....
        /*03cc*/ 	.word	0x0500000f


	//   ....[153]....
        /*03d0*/ 	.word	0x0500000f


	//   ....[154]....
        /*03d4*/ 	.word	0x0500000f


	//   ....[155]....
        /*03d8*/ 	.word	0x0500000f


	//   ....[156]....
        /*03dc*/ 	.word	0x0500000f


	//   ....[157]....
        /*03e0*/ 	.word	0x0500000f


	//   ....[158]....
        /*03e4*/ 	.word	0x0500000f


	//   ....[159]....
        /*03e8*/ 	.word	0x0500000f


	//   ....[160]....
        /*03ec*/ 	.word	0x0500000f


	//   ....[161]....
        /*03f0*/ 	.word	0x0500000f


	//   ....[162]....
        /*03f4*/ 	.word	0x0500000f


	//   ....[163]....
        /*03f8*/ 	.word	0x0500000f


	//   ....[164]....
        /*03fc*/ 	.word	0x0500000f


	//   ....[165]....
        /*0400*/ 	.word	0x0500000f


	//   ....[166]....
        /*0404*/ 	.word	0x0500000f


	//   ....[167]....
        /*0408*/ 	.word	0x0500000f


	//   ....[168]....
        /*040c*/ 	.word	0x0500000f


	//   ....[169]....
        /*0410*/ 	.word	0x0500000f


	//   ....[170]....
        /*0414*/ 	.word	0x0500000f


	//   ....[171]....
        /*0418*/ 	.word	0x0500000f


	//   ....[172]....
        /*041c*/ 	.word	0x0500000f


	//   ....[173]....
        /*0420*/ 	.word	0x0500000f


	//   ....[174]....
        /*0424*/ 	.word	0x0500000f


	//   ....[175]....
        /*0428*/ 	.word	0x0500000f


	//   ....[176]....
        /*042c*/ 	.word	0x0500000f


	//   ....[177]....
        /*0430*/ 	.word	0x0500000f


	//   ....[178]....
        /*0434*/ 	.word	0x0500000f


	//   ....[179]....
        /*0438*/ 	.word	0x0500000f


	//   ....[180]....
        /*043c*/ 	.word	0x0500000f


	//   ....[181]....
        /*0440*/ 	.word	0x0500000f


	//   ....[182]....
        /*0444*/ 	.word	0x0500000f


	//   ....[183]....
        /*0448*/ 	.word	0x0500000f


	//   ....[184]....
        /*044c*/ 	.word	0x0500000f


	//   ....[185]....
        /*0450*/ 	.word	0x0500000f


	//   ....[186]....
        /*0454*/ 	.word	0x0500000f


	//   ....[187]....
        /*0458*/ 	.word	0x0500000f


	//   ....[188]....
        /*045c*/ 	.word	0x0500000f


	//   ....[189]....
        /*0460*/ 	.word	0x0500000f


	//   ....[190]....
        /*0464*/ 	.word	0x0500000f


	//   ....[191]....
        /*0468*/ 	.word	0x0500000f


	//   ....[192]....
        /*046c*/ 	.word	0x0500000f


	//   ....[193]....
        /*0470*/ 	.word	0x0500000f


	//   ....[194]....
        /*0474*/ 	.word	0x0500000f


	//   ....[195]....
        /*0478*/ 	.word	0x0500000f


	//   ....[196]....
        /*047c*/ 	.word	0x0500000f


	//   ....[197]....
        /*0480*/ 	.word	0x0500000f


	//   ....[198]....
        /*0484*/ 	.word	0x0500000f


	//   ....[199]....
        /*0488*/ 	.word	0x0500000f


	//   ....[200]....
        /*048c*/ 	.word	0x0500000f


	//   ....[201]....
        /*0490*/ 	.word	0x0500000f


	//   ....[202]....
        /*0494*/ 	.word	0x0500000f


	//   ....[203]....
        /*0498*/ 	.word	0x0500000f


	//   ....[204]....
        /*049c*/ 	.word	0x0500000f


	//   ....[205]....
        /*04a0*/ 	.word	0x0500000f


	//   ....[206]....
        /*04a4*/ 	.word	0x0500000f


	//   ....[207]....
        /*04a8*/ 	.word	0x0500000f


	//   ....[208]....
        /*04ac*/ 	.word	0x0500000f


	//   ....[209]....
        /*04b0*/ 	.word	0x0500000f


	//   ....[210]....
        /*04b4*/ 	.word	0x0500000f


	//   ....[211]....
        /*04b8*/ 	.word	0x0500000f


	//   ....[212]....
        /*04bc*/ 	.word	0x0500000f


	//   ....[213]....
        /*04c0*/ 	.word	0x0500000f


	//   ....[214]....
        /*04c4*/ 	.word	0x0500000f


	//   ....[215]....
        /*04c8*/ 	.word	0x0500000f


	//   ....[216]....
        /*04cc*/ 	.word	0x0500000f


	//   ....[217]....
        /*04d0*/ 	.word	0x0500000f


	//   ....[218]....
        /*04d4*/ 	.word	0x0500000f


	//   ....[219]....
        /*04d8*/ 	.word	0x0500000f


	//   ....[220]....
        /*04dc*/ 	.word	0x0500000f


	//   ....[221]....
        /*04e0*/ 	.word	0x0500000f


	//   ....[222]....
        /*04e4*/ 	.word	0x0500000f


	//   ....[223]....
        /*04e8*/ 	.word	0x0500000f


	//   ....[224]....
        /*04ec*/ 	.word	0x0500000f


	//   ....[225]....
        /*04f0*/ 	.word	0x0500000f


	//   ....[226]....
        /*04f4*/ 	.word	0x0500000f


	//   ....[227]....
        /*04f8*/ 	.word	0x0500000f


	//   ....[228]....
        /*04fc*/ 	.word	0x0500000f


	//   ....[229]....
        /*0500*/ 	.word	0x0500000f


	//   ....[230]....
        /*0504*/ 	.word	0x0500000f


	//   ....[231]....
        /*0508*/ 	.word	0x0500000f


	//   ....[232]....
        /*050c*/ 	.word	0x0500000f


	//   ....[233]....
        /*0510*/ 	.word	0x0500000f


	//----- nvinfo : EIATTR_COOP_GROUP_INSTR_OFFSETS
	.align		4
.L_201:
        /*0514*/ 	.byte	0x04, 0x28
        /*0516*/ 	.short	(.L_203 - .L_202)


	//   ....[0]....
.L_202:
        /*0518*/ 	.word	0x00000070


	//   ....[1]....
        /*051c*/ 	.word	0x000000b0


	//   ....[2]....
        /*0520*/ 	.word	0x000002d0


	//   ....[3]....
        /*0524*/ 	.word	0x00000430


	//   ....[4]....
        /*0528*/ 	.word	0x00000550


	//   ....[5]....
        /*052c*/ 	.word	0x000006b0


	//   ....[6]....
        /*0530*/ 	.word	0x00001820


	//   ....[7]....
        /*0534*/ 	.word	0x00002290


	//   ....[8]....
        /*0538*/ 	.word	0x00002bd0


	//   ....[9]....
        /*053c*/ 	.word	0x00003220


	//   ....[10]....
        /*0540*/ 	.word	0x00003330


	//   ....[11]....
        /*0544*/ 	.word	0x00003890


	//   ....[12]....
        /*0548*/ 	.word	0x00003930


	//   ....[13]....
        /*054c*/ 	.word	0x000056c0


	//   ....[14]....
        /*0550*/ 	.word	0x000058b0


	//   ....[15]....
        /*0554*/ 	.word	0x00006730


	//   ....[16]....
        /*0558*/ 	.word	0x00006850


	//   ....[17]....
        /*055c*/ 	.word	0x00006dd0


	//   ....[18]....
        /*0560*/ 	.word	0x00006e40


	//   ....[19]....
        /*0564*/ 	.word	0x00008c10


	//   ....[20]....
        /*0568*/ 	.word	0x00008c20


	//   ....[21]....
        /*056c*/ 	.word	0x00008c60


	//   ....[22]....
        /*0570*/ 	.word	0x00008c70


	//   ....[23]....
        /*0574*/ 	.word	0x0000a880


	//   ....[24]....
        /*0578*/ 	.word	0x0000aa70


	//   ....[25]....
        /*057c*/ 	.word	0x0000b8f0


	//   ....[26]....
        /*0580*/ 	.word	0x0000ba10


	//   ....[27]....
        /*0584*/ 	.word	0x0000bf90


	//   ....[28]....
        /*0588*/ 	.word	0x0000c000


	//   ....[29]....
        /*058c*/ 	.word	0x0000d0b0


	//   ....[30]....
        /*0590*/ 	.word	0x0000d0e0


	//   ....[31]....
        /*0594*/ 	.word	0x0000d190


	//   ....[32]....
        /*0598*/ 	.word	0x0000d1a0


	//   ....[33]....
        /*059c*/ 	.word	0x0000e880


	//   ....[34]....
        /*05a0*/ 	.word	0x0000e8c0


	//   ....[35]....
        /*05a4*/ 	.word	0x0000e900


	//   ....[36]....
        /*05a8*/ 	.word	0x0000e930


	//   ....[37]....
        /*05ac*/ 	.word	0x0000f000


	//   ....[38]....
        /*05b0*/ 	.word	0x0000f040


	//   ....[39]....
        /*05b4*/ 	.word	0x0000f140


	//   ....[40]....
        /*05b8*/ 	.word	0x0000f160


	//   ....[41]....
        /*05bc*/ 	.word	0x0000f260


	//   ....[42]....
        /*05c0*/ 	.word	0x0000f280


	//   ....[43]....
        /*05c4*/ 	.word	0x0000f390


	//   ....[44]....
        /*05c8*/ 	.word	0x0000f3b0


	//   ....[45]....
        /*05cc*/ 	.word	0x0000fc00


	//   ....[46]....
        /*05d0*/ 	.word	0x0000fc20


	//   ....[47]....
        /*05d4*/ 	.word	0x0000fd20


	//   ....[48]....
        /*05d8*/ 	.word	0x0000fd40


	//   ....[49]....
        /*05dc*/ 	.word	0x0000fe40


	//   ....[50]....
        /*05e0*/ 	.word	0x0000fe60


	//   ....[51]....
        /*05e4*/ 	.word	0x0000ff70


	//   ....[52]....
        /*05e8*/ 	.word	0x0000ff90


	//   ....[53]....
        /*05ec*/ 	.word	0x00010120


	//   ....[54]....
        /*05f0*/ 	.word	0x000102d0


	//   ....[55]....
        /*05f4*/ 	.word	0x00010300


	//   ....[56]....
        /*05f8*/ 	.word	0x00010330


	//   ....[57]....
        /*05fc*/ 	.word	0x00010360


	//   ....[58]....
        /*0600*/ 	.word	0x00010390


	//   ....[59]....
        /*0604*/ 	.word	0x000103c0


	//   ....[60]....
        /*0608*/ 	.word	0x00010510


	//   ....[61]....
        /*060c*/ 	.word	0x00010540


	//   ....[62]....
        /*0610*/ 	.word	0x00010570


	//   ....[63]....
        /*0614*/ 	.word	0x000105a0


	//   ....[64]....
        /*0618*/ 	.word	0x000105d0


	//   ....[65]....
        /*061c*/ 	.word	0x00010600


	//   ....[66]....
        /*0620*/ 	.word	0x00010690


	//   ....[67]....
        /*0624*/ 	.word	0x000106f0


	//   ....[68]....
        /*0628*/ 	.word	0x00010780


	//   ....[69]....
        /*062c*/ 	.word	0x00012280


	//   ....[70]....
        /*0630*/ 	.word	0x000122a0


	//   ....[71]....
        /*0634*/ 	.word	0x00012350


	//   ....[72]....
        /*0638*/ 	.word	0x00012370


	//   ....[73]....
        /*063c*/ 	.word	0x00012410


	//   ....[74]....
        /*0640*/ 	.word	0x00012430


	//   ....[75]....
        /*0644*/ 	.word	0x000124d0


	//   ....[76]....
        /*0648*/ 	.word	0x000124f0


	//   ....[77]....
        /*064c*/ 	.word	0x00012590


	//   ....[78]....
        /*0650*/ 	.word	0x000125b0


	//   ....[79]....
        /*0654*/ 	.word	0x000125c0


	//   ....[80]....
        /*0658*/ 	.word	0x00012650


	//   ....[81]....
        /*065c*/ 	.word	0x00012d60


	//   ....[82]....
        /*0660*/ 	.word	0x00012d90


	//   ....[83]....
        /*0664*/ 	.word	0x00012db0


	//   ....[84]....
        /*0668*/ 	.word	0x00012e40


	//   ....[85]....
        /*066c*/ 	.word	0x00012e50


	//   ....[86]....
        /*0670*/ 	.word	0x00012ef0


	//   ....[87]....
        /*0674*/ 	.word	0x00012f00


	//   ....[88]....
        /*0678*/ 	.word	0x00012fa0


	//   ....[89]....
        /*067c*/ 	.word	0x00012fb0


	//   ....[90]....
        /*0680*/ 	.word	0x00013050


	//   ....[91]....
        /*0684*/ 	.word	0x00013060


	//   ....[92]....
        /*0688*/ 	.word	0x00013100


	//   ....[93]....
        /*068c*/ 	.word	0x00013110


	//   ....[94]....
        /*0690*/ 	.word	0x000131b0


	//   ....[95]....
        /*0694*/ 	.word	0x000131c0


	//   ....[96]....
        /*0698*/ 	.word	0x000131d0


	//   ....[97]....
        /*069c*/ 	.word	0x000139f0


	//   ....[98]....
        /*06a0*/ 	.word	0x00013a30


	//   ....[99]....
        /*06a4*/ 	.word	0x00013a40


	//   ....[100]....
        /*06a8*/ 	.word	0x00013aa0


	//   ....[101]....
        /*06ac*/ 	.word	0x00013ab0


	//   ....[102]....
        /*06b0*/ 	.word	0x00013b10


	//   ....[103]....
        /*06b4*/ 	.word	0x00013b40


	//   ....[104]....
        /*06b8*/ 	.word	0x00013b80


	//   ....[105]....
        /*06bc*/ 	.word	0x00013bb0


	//   ....[106]....
        /*06c0*/ 	.word	0x00013bf0


	//   ....[107]....
        /*06c4*/ 	.word	0x00013c20


	//   ....[108]....
        /*06c8*/ 	.word	0x00013c60


	//   ....[109]....
        /*06cc*/ 	.word	0x00013ef0


	//   ....[110]....
        /*06d0*/ 	.word	0x00013f10


	//   ....[111]....
        /*06d4*/ 	.word	0x00013fb0


	//   ....[112]....
        /*06d8*/ 	.word	0x00013fc0


	//   ....[113]....
        /*06dc*/ 	.word	0x00014050


	//   ....[114]....
        /*06e0*/ 	.word	0x00014060


	//   ....[115]....
        /*06e4*/ 	.word	0x000140f0


	//   ....[116]....
        /*06e8*/ 	.word	0x00014100


	//   ....[117]....
        /*06ec*/ 	.word	0x00014190


	//   ....[118]....
        /*06f0*/ 	.word	0x000141a0


	//   ....[119]....
        /*06f4*/ 	.word	0x000141b0


	//   ....[120]....
        /*06f8*/ 	.word	0x00014240


	//   ....[121]....
        /*06fc*/ 	.word	0x000147d0


	//   ....[122]....
        /*0700*/ 	.word	0x00014810


	//   ....[123]....
        /*0704*/ 	.word	0x00014850


	//   ....[124]....
        /*0708*/ 	.word	0x00014880


	//   ....[125]....
        /*070c*/ 	.word	0x00014910


	//   ....[126]....
        /*0710*/ 	.word	0x00014940


	//   ....[127]....
        /*0714*/ 	.word	0x000149b0


	//   ....[128]....
        /*0718*/ 	.word	0x000149e0


	//   ....[129]....
        /*071c*/ 	.word	0x00014a50


	//   ....[130]....
        /*0720*/ 	.word	0x00014a80


	//   ....[131]....
        /*0724*/ 	.word	0x00014ab0


	//   ....[132]....
        /*0728*/ 	.word	0x00014b00


	//   ....[133]....
        /*072c*/ 	.word	0x00014ef0


	//   ....[134]....
        /*0730*/ 	.word	0x00014f20


	//   ....[135]....
        /*0734*/ 	.word	0x00014f50


	//   ....[136]....
        /*0738*/ 	.word	0x00014f80


	//   ....[137]....
        /*073c*/ 	.word	0x00014fb0


	//   ....[138]....
        /*0740*/ 	.word	0x00014fe0


	//   ....[139]....
        /*0744*/ 	.word	0x00015010


	//   ....[140]....
        /*0748*/ 	.word	0x00015040


	//   ....[141]....
        /*074c*/ 	.word	0x000151c0


	//   ....[142]....
        /*0750*/ 	.word	0x000151f0


	//   ....[143]....
        /*0754*/ 	.word	0x00015220


	//   ....[144]....
        /*0758*/ 	.word	0x00015250


	//   ....[145]....
        /*075c*/ 	.word	0x00015280


	//   ....[146]....
        /*0760*/ 	.word	0x000152b0


	//   ....[147]....
        /*0764*/ 	.word	0x00015370


	//   ....[148]....
        /*0768*/ 	.word	0x00015390


	//   ....[149]....
        /*076c*/ 	.word	0x00015400


	//   ....[150]....
        /*0770*/ 	.word	0x00015aa0


	//   ....[151]....
        /*0774*/ 	.word	0x00016100


	//   ....[152]....
        /*0778*/ 	.word	0x000161f0


	//   ....[153]....
        /*077c*/ 	.word	0x00016290


	//   ....[154]....
        /*0780*/ 	.word	0x000162f0


	//   ....[155]....
        /*0784*/ 	.word	0x00016400


	//   ....[156]....
        /*0788*/ 	.word	0x00016470


	//   ....[157]....
        /*078c*/ 	.word	0x00016580


	//   ....[158]....
        /*0790*/ 	.word	0x000165f0


	//   ....[159]....
        /*0794*/ 	.word	0x00016700


	//   ....[160]....
        /*0798*/ 	.word	0x00016770


	//   ....[161]....
        /*079c*/ 	.word	0x00016880


	//   ....[162]....
        /*07a0*/ 	.word	0x000168f0


	//   ....[163]....
        /*07a4*/ 	.word	0x00016990


	//   ....[164]....
        /*07a8*/ 	.word	0x00016aa0


	//   ....[165]....
        /*07ac*/ 	.word	0x00016b10


	//   ....[166]....
        /*07b0*/ 	.word	0x00016b70


	//   ....[167]....
        /*07b4*/ 	.word	0x00016c60


	//   ....[168]....
        /*07b8*/ 	.word	0x00016cc0


	//   ....[169]....
        /*07bc*/ 	.word	0x00016dd0


	//   ....[170]....
        /*07c0*/ 	.word	0x00016e30


	//   ....[171]....
        /*07c4*/ 	.word	0x00016f40


	//   ....[172]....
        /*07c8*/ 	.word	0x00016fa0


	//   ....[173]....
        /*07cc*/ 	.word	0x000170b0


	//   ....[174]....
        /*07d0*/ 	.word	0x00017110


	//   ....[175]....
        /*07d4*/ 	.word	0x00017220


	//   ....[176]....
        /*07d8*/ 	.word	0x00017280


	//   ....[177]....
        /*07dc*/ 	.word	0x00017390


	//   ....[178]....
        /*07e0*/ 	.word	0x000173f0


	//   ....[179]....
        /*07e4*/ 	.word	0x000174e0


	//   ....[180]....
        /*07e8*/ 	.word	0x00017610


	//   ....[181]....
        /*07ec*/ 	.word	0x000176e0


	//   ....[182]....
        /*07f0*/ 	.word	0x00017750


	//   ....[183]....
        /*07f4*/ 	.word	0x00017820


	//   ....[184]....
        /*07f8*/ 	.word	0x00017880


	//   ....[185]....
        /*07fc*/ 	.word	0x00017950


	//   ....[186]....
        /*0800*/ 	.word	0x000179b0


	//   ....[187]....
        /*0804*/ 	.word	0x00017a80


	//   ....[188]....
        /*0808*/ 	.word	0x00017ae0


	//   ....[189]....
        /*080c*/ 	.word	0x00017bb0


	//   ....[190]....
        /*0810*/ 	.word	0x00017c10


	//   ....[191]....
        /*0814*/ 	.word	0x00017cf0


	//   ....[192]....
        /*0818*/ 	.word	0x00017de0


	//   ....[193]....
        /*081c*/ 	.word	0x00017e80


	//   ....[194]....
        /*0820*/ 	.word	0x00017ee0


	//   ....[195]....
        /*0824*/ 	.word	0x00017fe0


	//   ....[196]....
        /*0828*/ 	.word	0x00018040


	//   ....[197]....
        /*082c*/ 	.word	0x00018140


	//   ....[198]....
        /*0830*/ 	.word	0x000181a0


	//   ....[199]....
        /*0834*/ 	.word	0x000182a0


	//   ....[200]....
        /*0838*/ 	.word	0x00018300


	//   ....[201]....
        /*083c*/ 	.word	0x00018400


	//   ....[202]....
        /*0840*/ 	.word	0x00018460


	//   ....[203]....
        /*0844*/ 	.word	0x00018530


	//   ....[204]....
        /*0848*/ 	.word	0x00018680


	//   ....[205]....
        /*084c*/ 	.word	0x00018720


	//   ....[206]....
        /*0850*/ 	.word	0x00018800


	//   ....[207]....
        /*0854*/ 	.word	0x000188d0


	//   ....[208]....
        /*0858*/ 	.word	0x00018930


	//   ....[209]....
        /*085c*/ 	.word	0x00018a20


	//   ....[210]....
        /*0860*/ 	.word	0x00018a80


	//   ....[211]....
        /*0864*/ 	.word	0x00018b70


	//   ....[212]....
        /*0868*/ 	.word	0x00018bd0


	//   ....[213]....
        /*086c*/ 	.word	0x00018cc0


	//   ....[214]....
        /*0870*/ 	.word	0x00018d20


	//   ....[215]....
        /*0874*/ 	.word	0x00018e00


	//   ....[216]....
        /*0878*/ 	.word	0x00018e90


	//   ....[217]....
        /*087c*/ 	.word	0x00018f30


	//   ....[218]....
        /*0880*/ 	.word	0x00019050


	//   ....[219]....
        /*0884*/ 	.word	0x000190c0


	//   ....[220]....
        /*0888*/ 	.word	0x00019130


	//   ....[221]....
        /*088c*/ 	.word	0x000191a0


	//   ....[222]....
        /*0890*/ 	.word	0x00019210


	//   ....[223]....
        /*0894*/ 	.word	0x00019290


	//   ....[224]....
        /*0898*/ 	.word	0x00019320


	//   ....[225]....
        /*089c*/ 	.word	0x000193b0


	//   ....[226]....
        /*08a0*/ 	.word	0x00019420


	//   ....[227]....
        /*08a4*/ 	.word	0x00019490


	//   ....[228]....
        /*08a8*/ 	.word	0x00019500


	//   ....[229]....
        /*08ac*/ 	.word	0x00019580


	//   ....[230]....
        /*08b0*/ 	.word	0x000195f0


	//   ....[231]....
        /*08b4*/ 	.word	0x00019690


	//   ....[232]....
        /*08b8*/ 	.word	0x00019720


	//   ....[233]....
        /*08bc*/ 	.word	0x00019840


	//----- nvinfo : EIATTR_REG_RECONFIG
	.align		4
.L_203:
        /*08c0*/ 	.byte	0x01, 0x54
	.zero		2


	//----- nvinfo : EIATTR_SYSCALL_OFFSETS
	.align		4
        /*08c4*/ 	.byte	0x04, 0x46
        /*08c6*/ 	.short	(.L_205 - .L_204)


	//   ....[0]....
.L_204:
        /*08c8*/ 	.word	0x00001a00


	//   ....[1]....
        /*08cc*/ 	.word	0x00011890


	//   ....[2]....
        /*08d0*/ 	.word	0x000119e0


	//   ....[3]....
        /*08d4*/ 	.word	0x00011ad0


	//   ....[4]....
        /*08d8*/ 	.word	0x000129a0


	//----- nvinfo : EIATTR_MBARRIER_INSTR_OFFSETS
	.align		4
.L_205:
        /*08dc*/ 	.byte	0x04, 0x39
        /*08de*/ 	.short	(.L_207 - .L_206)


	//   ....[0]....
.L_206:
        /*08e0*/ 	.word	0x00000180
        /*08e4*/ 	.word	0x000000ff
        /*08e8*/ 	.word	0x00030800
        /*08ec*/ 	.short	0x0100
        /*08ee*/ 	.byte	0x08
	.zero		1


	//   ....[1]....
        /*08f0*/ 	.word	0x00000190
        /*08f4*/ 	.word	0x000000ff
        /*08f8*/ 	.word	0x00030820
        /*08fc*/ 	.short	0x0100
        /*08fe*/ 	.byte	0x08
	.zero		1


	//   ....[2]....
        /*0900*/ 	.word	0x00000280
        /*0904*/ 	.word	0x000000ff
        /*0908*/ 	.word	0x00030830
        /*090c*/ 	.short	0x0100
        /*090e*/ 	.byte	0x08
	.zero		1


	//   ....[3]....
        /*0910*/ 	.word	0x00000290
        /*0914*/ 	.word	0x000000ff
        /*0918*/ 	.word	0x00030840
        /*091c*/ 	.short	0x0100
        /*091e*/ 	.byte	0x08
	.zero		1


	//   ....[4]....
        /*0920*/ 	.word	0x000002a0
        /*0924*/ 	.word	0x000000ff
        /*0928*/ 	.word	0x00030838
        /*092c*/ 	.short	0x0100
        /*092e*/ 	.byte	0x08
	.zero		1


	//   ....[5]....
        /*0930*/ 	.word	0x000002b0
        /*0934*/ 	.word	0x000000ff
        /*0938*/ 	.word	0x00030848
        /*093c*/ 	.short	0x0100
        /*093e*/ 	.byte	0x08
	.zero		1


	//   ....[6]....
        /*0940*/ 	.word	0x000003e0
        /*0944*/ 	.word	0x000000ff
        /*0948*/ 	.word	0x00030850
        /*094c*/ 	.short	0x0100
        /*094e*/ 	.byte	0x08
	.zero		1


	//   ....[7]....
        /*0950*/ 	.word	0x000003f0
        /*0954*/ 	.word	0x000000ff
        /*0958*/ 	.word	0x00030860
        /*095c*/ 	.short	0x0100
        /*095e*/ 	.byte	0x08
	.zero		1


	//   ....[8]....
        /*0960*/ 	.word	0x00000400
        /*0964*/ 	.word	0x000000ff
        /*0968*/ 	.word	0x00030858
        /*096c*/ 	.short	0x0100
        /*096e*/ 	.byte	0x08
	.zero		1


	//   ....[9]....
        /*0970*/ 	.word	0x00000410
        /*0974*/ 	.word	0x000000ff
        /*0978*/ 	.word	0x00030868
        /*097c*/ 	.short	0x0100
        /*097e*/ 	.byte	0x08
	.zero		1


	//   ....[10]....
        /*0980*/ 	.word	0x00000500
        /*0984*/ 	.word	0x000000ff
        /*0988*/ 	.word	0x00030870
        /*098c*/ 	.short	0x0100
        /*098e*/ 	.byte	0x06
	.zero		1


	//   ....[11]....
        /*0990*/ 	.word	0x00000510
        /*0994*/ 	.word	0x000000ff
        /*0998*/ 	.word	0x00030880
        /*099c*/ 	.short	0x0100
        /*099e*/ 	.byte	0x06
	.zero		1


	//   ....[12]....
        /*09a0*/ 	.word	0x00000520
        /*09a4*/ 	.word	0x000000ff
        /*09a8*/ 	.word	0x00030878
        /*09ac*/ 	.short	0x0100
        /*09ae*/ 	.byte	0x06
	.zero		1


	//   ....[13]....
        /*09b0*/ 	.word	0x00000530
        /*09b4*/ 	.word	0x000000ff
        /*09b8*/ 	.word	0x00030888
        /*09bc*/ 	.short	0x0100
        /*09be*/ 	.byte	0x06
	.zero		1


	//   ....[14]....
        /*09c0*/ 	.word	0x00000660
        /*09c4*/ 	.word	0x000000ff
        /*09c8*/ 	.word	0x00030890
        /*09cc*/ 	.short	0x0100
        /*09ce*/ 	.byte	0x08
	.zero		1


	//   ....[15]....
        /*09d0*/ 	.word	0x00000670
        /*09d4*/ 	.word	0x000000ff
        /*09d8*/ 	.word	0x000308a0
        /*09dc*/ 	.short	0x0100
        /*09de*/ 	.byte	0x08
	.zero		1


	//   ....[16]....
        /*09e0*/ 	.word	0x00000680
        /*09e4*/ 	.word	0x000000ff
        /*09e8*/ 	.word	0x00030898
        /*09ec*/ 	.short	0x0100
        /*09ee*/ 	.byte	0x08
	.zero		1


	//   ....[17]....
        /*09f0*/ 	.word	0x00000690
        /*09f4*/ 	.word	0x000000ff
        /*09f8*/ 	.word	0x000308a8
        /*09fc*/ 	.short	0x0100
        /*09fe*/ 	.byte	0x08
	.zero		1


	//   ....[18]....
        /*0a00*/ 	.word	0x000007c0
        /*0a04*/ 	.word	0x000000ff
        /*0a08*/ 	.word	0x000308b0
        /*0a0c*/ 	.short	0x0100
        /*0a0e*/ 	.byte	0x08
	.zero		1


	//   ....[19]....
        /*0a10*/ 	.word	0x000007d0
        /*0a14*/ 	.word	0x000000ff
        /*0a18*/ 	.word	0x000308c0
        /*0a1c*/ 	.short	0x0100
        /*0a1e*/ 	.byte	0x08
	.zero		1


	//   ....[20]....
        /*0a20*/ 	.word	0x000007e0
        /*0a24*/ 	.word	0x000000ff
        /*0a28*/ 	.word	0x000308b8
        /*0a2c*/ 	.short	0x0100
        /*0a2e*/ 	.byte	0x08
	.zero		1


	//   ....[21]....
        /*0a30*/ 	.word	0x000007f0
        /*0a34*/ 	.word	0x000000ff
        /*0a38*/ 	.word	0x000308c8
        /*0a3c*/ 	.short	0x0100
        /*0a3e*/ 	.byte	0x08
	.zero		1


	//   ....[22]....
        /*0a40*/ 	.word	0x00001a60
        /*0a44*/ 	.word	0x000000ff
        /*0a48*/ 	.word	0x00030800
        /*0a4c*/ 	.short	0x010a
        /*0a4e*/ 	.byte	0x28
	.zero		1


	//   ....[23]....
        /*0a50*/ 	.word	0x00001ae0
        /*0a54*/ 	.word	0x00000003
        /*0a58*/ 	.word	0x00030830
        /*0a5c*/ 	.short	0x010a
        /*0a5e*/ 	.byte	0x3f
	.zero		1


	//   ....[24]....
        /*0a60*/ 	.word	0x00001b20
        /*0a64*/ 	.word	0x00000003
        /*0a68*/ 	.word	0x00030830
        /*0a6c*/ 	.short	0x010a
        /*0a6e*/ 	.byte	0x3f
	.zero		1


	//   ....[25]....
        /*0a70*/ 	.word	0x00002220
        /*0a74*/ 	.word	0x000000ff
        /*0a78*/ 	.word	0x00000000
        /*0a7c*/ 	.short	0x0101
        /*0a7e*/ 	.byte	0x04
	.zero		1


	//   ....[26]....
        /*0a80*/ 	.word	0x00004830
        /*0a84*/ 	.word	0x000000ff
        /*0a88*/ 	.word	0x00030830
        /*0a8c*/ 	.short	0x010a
        /*0a8e*/ 	.byte	0x06
	.zero		1


	//   ....[27]....
        /*0a90*/ 	.word	0x00004870
        /*0a94*/ 	.word	0x000000ff
        /*0a98*/ 	.word	0x00030830
        /*0a9c*/ 	.short	0x010a
        /*0a9e*/ 	.byte	0x06
	.zero		1


	//   ....[28]....
        /*0aa0*/ 	.word	0x00005330
        /*0aa4*/ 	.word	0x000000ff
        /*0aa8*/ 	.word	0x00030850
        /*0aac*/ 	.short	0x010a
        /*0aae*/ 	.byte	0x05
	.zero		1


	//   ....[29]....
        /*0ab0*/ 	.word	0x00005370
        /*0ab4*/ 	.word	0x000000ff
        /*0ab8*/ 	.word	0x00030850
        /*0abc*/ 	.short	0x010a
        /*0abe*/ 	.byte	0x05
	.zero		1


	//   ....[30]....
        /*0ac0*/ 	.word	0x00005680
        /*0ac4*/ 	.word	0x000000ff
        /*0ac8*/ 	.word	0x00000000
        /*0acc*/ 	.short	0x0101
        /*0ace*/ 	.byte	0x06
	.zero		1


	//   ....[31]....
        /*0ad0*/ 	.word	0x000076a0
        /*0ad4*/ 	.word	0x000000ff
        /*0ad8*/ 	.word	0x00000000
        /*0adc*/ 	.short	0x0101
        /*0ade*/ 	.byte	0x05
	.zero		1


	//   ....[32]....
        /*0ae0*/ 	.word	0x00007b20
        /*0ae4*/ 	.word	0x000000ff
        /*0ae8*/ 	.word	0x00030830
        /*0aec*/ 	.short	0x010a
        /*0aee*/ 	.byte	0x06
	.zero		1


	//   ....[33]....
        /*0af0*/ 	.word	0x00007b60
        /*0af4*/ 	.word	0x000000ff
        /*0af8*/ 	.word	0x00030830
        /*0afc*/ 	.short	0x010a
        /*0afe*/ 	.byte	0x06
	.zero		1


	//   ....[34]....
        /*0b00*/ 	.word	0x00008620
        /*0b04*/ 	.word	0x000000ff
        /*0b08*/ 	.word	0x00030850
        /*0b0c*/ 	.short	0x010a
        /*0b0e*/ 	.byte	0x05
	.zero		1


	//   ....[35]....
        /*0b10*/ 	.word	0x00008660
        /*0b14*/ 	.word	0x000000ff
        /*0b18*/ 	.word	0x00030850
        /*0b1c*/ 	.short	0x010a
        /*0b1e*/ 	.byte	0x05
	.zero		1


	//   ....[36]....
        /*0b20*/ 	.word	0x00008980
        /*0b24*/ 	.word	0x000000ff
        /*0b28*/ 	.word	0x00000000
        /*0b2c*/ 	.short	0x0101
        /*0b2e*/ 	.byte	0x06
	.zero		1


	//   ....[37]....
        /*0b30*/ 	.word	0x00009700
        /*0b34*/ 	.word	0x000000ff
        /*0b38*/ 	.word	0x00000000
        /*0b3c*/ 	.short	0x0101
        /*0b3e*/ 	.byte	0x05
	.zero		1


	//   ....[38]....
        /*0b40*/ 	.word	0x000099a0
        /*0b44*/ 	.word	0x000000ff
        /*0b48*/ 	.word	0x00030830
        /*0b4c*/ 	.short	0x010a
        /*0b4e*/ 	.byte	0x05
	.zero		1


	//   ....[39]....
        /*0b50*/ 	.word	0x000099e0
        /*0b54*/ 	.word	0x000000ff
        /*0b58*/ 	.word	0x00030830
        /*0b5c*/ 	.short	0x010a
        /*0b5e*/ 	.byte	0x05
	.zero		1


	//   ....[40]....
        /*0b60*/ 	.word	0x0000a4a0
        /*0b64*/ 	.word	0x000000ff
        /*0b68*/ 	.word	0x00030850
        /*0b6c*/ 	.short	0x010a
        /*0b6e*/ 	.byte	0x05
	.zero		1


	//   ....[41]....
        /*0b70*/ 	.word	0x0000a4e0
        /*0b74*/ 	.word	0x000000ff
        /*0b78*/ 	.word	0x00030850
        /*0b7c*/ 	.short	0x010a
        /*0b7e*/ 	.byte	0x05
	.zero		1


	//   ....[42]....
        /*0b80*/ 	.word	0x0000a830
        /*0b84*/ 	.word	0x000000ff
        /*0b88*/ 	.word	0x00000000
        /*0b8c*/ 	.short	0x0101
        /*0b8e*/ 	.byte	0x04
	.zero		1


	//   ....[43]....
        /*0b90*/ 	.word	0x0000c860
        /*0b94*/ 	.word	0x000000ff
        /*0b98*/ 	.word	0x00000000
        /*0b9c*/ 	.short	0x0101
        /*0b9e*/ 	.byte	0x05
	.zero		1


	//   ....[44]....
        /*0ba0*/ 	.word	0x0000d020
        /*0ba4*/ 	.word	0x000000ff
        /*0ba8*/ 	.word	0x00030850
        /*0bac*/ 	.short	0x010a
        /*0bae*/ 	.byte	0x05
	.zero		1


	//   ....[45]....
        /*0bb0*/ 	.word	0x0000d060
        /*0bb4*/ 	.word	0x000000ff
        /*0bb8*/ 	.word	0x00030850
        /*0bbc*/ 	.short	0x010a
        /*0bbe*/ 	.byte	0x05
	.zero		1


	//   ....[46]....
        /*0bc0*/ 	.word	0x0000d530
        /*0bc4*/ 	.word	0x000000ff
        /*0bc8*/ 	.word	0x00000000
        /*0bcc*/ 	.short	0x0101
        /*0bce*/ 	.byte	0x04
	.zero		1


	//   ....[47]....
        /*0bd0*/ 	.word	0x0000f030
        /*0bd4*/ 	.word	0x00000011
        /*0bd8*/ 	.word	0x00000000
        /*0bdc*/ 	.short	0x0101
        /*0bde*/ 	.byte	0x3f
	.zero		1


	//   ....[48]....
        /*0be0*/ 	.word	0x00012060
        /*0be4*/ 	.word	0x00000007
        /*0be8*/ 	.word	0x00030840
        /*0bec*/ 	.short	0x010a
        /*0bee*/ 	.byte	0x3f
	.zero		1


	//   ....[49]....
        /*0bf0*/ 	.word	0x00012710
        /*0bf4*/ 	.word	0x00000007
        /*0bf8*/ 	.word	0x00030830
        /*0bfc*/ 	.short	0x0107
        /*0bfe*/ 	.byte	0x3f
	.zero		1


	//   ....[50]....
        /*0c00*/ 	.word	0x000127d0
        /*0c04*/ 	.word	0x00000007
        /*0c08*/ 	.word	0x00030830
        /*0c0c*/ 	.short	0x0101
        /*0c0e*/ 	.byte	0x3f
	.zero		1


	//   ....[51]....
        /*0c10*/ 	.word	0x00013320
        /*0c14*/ 	.word	0x00000011
        /*0c18*/ 	.word	0x00030800
        /*0c1c*/ 	.short	0x0107
        /*0c1e*/ 	.byte	0x3f
	.zero		1


	//   ....[52]....
        /*0c20*/ 	.word	0x00013440
        /*0c24*/ 	.word	0x00000011
        /*0c28*/ 	.word	0x00030800
        /*0c2c*/ 	.short	0x0101
        /*0c2e*/ 	.byte	0x3f
	.zero		1


	//   ....[53]....
        /*0c30*/ 	.word	0x00013460
        /*0c34*/ 	.word	0x00000011
        /*0c38*/ 	.word	0x00030820
        /*0c3c*/ 	.short	0x010a
        /*0c3e*/ 	.byte	0x3f
	.zero		1


	//   ....[54]....
        /*0c40*/ 	.word	0x00013830
        /*0c44*/ 	.word	0x00000007
        /*0c48*/ 	.word	0x00030840
        /*0c4c*/ 	.short	0x010a
        /*0c4e*/ 	.byte	0x3f
	.zero		1


	//   ....[55]....
        /*0c50*/ 	.word	0x00013d10
        /*0c54*/ 	.word	0x00000007
        /*0c58*/ 	.word	0x00030830
        /*0c5c*/ 	.short	0x0107
        /*0c5e*/ 	.byte	0x3f
	.zero		1


	//   ....[56]....
        /*0c60*/ 	.word	0x00013dd0
        /*0c64*/ 	.word	0x00000007
        /*0c68*/ 	.word	0x00030830
        /*0c6c*/ 	.short	0x0101
        /*0c6e*/ 	.byte	0x3f
	.zero		1


	//   ....[57]....
        /*0c70*/ 	.word	0x00013e30
        /*0c74*/ 	.word	0x00000006
        /*0c78*/ 	.word	0x00030860
        /*0c7c*/ 	.short	0x010a
        /*0c7e*/ 	.byte	0x3f
	.zero		1


	//   ....[58]....
        /*0c80*/ 	.word	0x000143a0
        /*0c84*/ 	.word	0x00000006
        /*0c88*/ 	.word	0x00030850
        /*0c8c*/ 	.short	0x0107
        /*0c8e*/ 	.byte	0x3f
	.zero		1


	//   ....[59]....
        /*0c90*/ 	.word	0x00014500
        /*0c94*/ 	.word	0x00000006
        /*0c98*/ 	.word	0x00030850
        /*0c9c*/ 	.short	0x0101
        /*0c9e*/ 	.byte	0x3f
	.zero		1


	//   ....[60]....
        /*0ca0*/ 	.word	0x00014720
        /*0ca4*/ 	.word	0x00000000
        /*0ca8*/ 	.word	0x00030860
        /*0cac*/ 	.short	0x010a
        /*0cae*/ 	.byte	0x3f
	.zero		1


	//   ....[61]....
        /*0cb0*/ 	.word	0x00014c30
        /*0cb4*/ 	.word	0x00000000
        /*0cb8*/ 	.word	0x00030850
        /*0cbc*/ 	.short	0x0107
        /*0cbe*/ 	.byte	0x3f
	.zero		1


	//   ....[62]....
        /*0cc0*/ 	.word	0x00014cf0
        /*0cc4*/ 	.word	0x00000000
        /*0cc8*/ 	.word	0x00030850
        /*0ccc*/ 	.short	0x0101
        /*0cce*/ 	.byte	0x3f
	.zero		1


	//   ....[63]....
        /*0cd0*/ 	.word	0x00015a20
        /*0cd4*/ 	.word	0x00000004
        /*0cd8*/ 	.word	0x00030820
        /*0cdc*/ 	.short	0x010a
        /*0cde*/ 	.byte	0x3f
	.zero		1


	//   ....[64]....
        /*0ce0*/ 	.word	0x00015ba0
        /*0ce4*/ 	.word	0x00000005
        /*0ce8*/ 	.word	0x00030840
        /*0cec*/ 	.short	0x010a
        /*0cee*/ 	.byte	0x3f
	.zero		1


	//   ....[65]....
        /*0cf0*/ 	.word	0x00015c40
        /*0cf4*/ 	.word	0x00000017
        /*0cf8*/ 	.word	0x00030840
        /*0cfc*/ 	.short	0x010a
        /*0cfe*/ 	.byte	0x3f
	.zero		1


	//   ....[66]....
        /*0d00*/ 	.word	0x00015c80
        /*0d04*/ 	.word	0x00000005
        /*0d08*/ 	.word	0x00030860
        /*0d0c*/ 	.short	0x010a
        /*0d0e*/ 	.byte	0x3f
	.zero		1


	//   ....[67]....
        /*0d10*/ 	.word	0x00015cc0
        /*0d14*/ 	.word	0x00000017
        /*0d18*/ 	.word	0x00030860
        /*0d1c*/ 	.short	0x010a
        /*0d1e*/ 	.byte	0x3f
	.zero		1


	//   ....[68]....
        /*0d20*/ 	.word	0x00015d30
        /*0d24*/ 	.word	0x00000003
        /*0d28*/ 	.word	0x00030800
        /*0d2c*/ 	.short	0x010a
        /*0d2e*/ 	.byte	0x3f
	.zero		1


	//   ....[69]....
        /*0d30*/ 	.word	0x00015d80
        /*0d34*/ 	.word	0x00000003
        /*0d38*/ 	.word	0x00030830
        /*0d3c*/ 	.short	0x010a
        /*0d3e*/ 	.byte	0x3f
	.zero		1


	//   ....[70]....
        /*0d40*/ 	.word	0x00015de0
        /*0d44*/ 	.word	0x00000005
        /*0d48*/ 	.word	0x00030830
        /*0d4c*/ 	.short	0x010a
        /*0d4e*/ 	.byte	0x3f
	.zero		1


	//   ....[71]....
        /*0d50*/ 	.word	0x00015e40
        /*0d54*/ 	.word	0x00000003
        /*0d58*/ 	.word	0x00030850
        /*0d5c*/ 	.short	0x010a
        /*0d5e*/ 	.byte	0x3f
	.zero		1


	//   ....[72]....
        /*0d60*/ 	.word	0x00015ea0
        /*0d64*/ 	.word	0x00000005
        /*0d68*/ 	.word	0x00030830
        /*0d6c*/ 	.short	0x010a
        /*0d6e*/ 	.byte	0x3f
	.zero		1


	//   ....[73]....
        /*0d70*/ 	.word	0x00015f00
        /*0d74*/ 	.word	0x00000003
        /*0d78*/ 	.word	0x00030850
        /*0d7c*/ 	.short	0x010a
        /*0d7e*/ 	.byte	0x3f
	.zero		1


	//   ....[74]....
        /*0d80*/ 	.word	0x00015f60
        /*0d84*/ 	.word	0x00000005
        /*0d88*/ 	.word	0x00030830
        /*0d8c*/ 	.short	0x010a
        /*0d8e*/ 	.byte	0x3f
	.zero		1


	//   ....[75]....
        /*0d90*/ 	.word	0x00015fc0
        /*0d94*/ 	.word	0x00000003
        /*0d98*/ 	.word	0x00030850
        /*0d9c*/ 	.short	0x010a
        /*0d9e*/ 	.byte	0x3f
	.zero		1


	//   ....[76]....
        /*0da0*/ 	.word	0x00016020
        /*0da4*/ 	.word	0x00000003
        /*0da8*/ 	.word	0x00030850
        /*0dac*/ 	.short	0x010a
        /*0dae*/ 	.byte	0x3f
	.zero		1


	//   ....[77]....
        /*0db0*/ 	.word	0x00016140
        /*0db4*/ 	.word	0x00000007
        /*0db8*/ 	.word	0x00030840
        /*0dbc*/ 	.short	0x010a
        /*0dbe*/ 	.byte	0x3f
	.zero		1


	//   ....[78]....
        /*0dc0*/ 	.word	0x00017510
        /*0dc4*/ 	.word	0x00000011
        /*0dc8*/ 	.word	0x00030820
        /*0dcc*/ 	.short	0x010a
        /*0dce*/ 	.byte	0x3f
	.zero		1


	//   ....[79]....
        /*0dd0*/ 	.word	0x00017560
        /*0dd4*/ 	.word	0x00000007
        /*0dd8*/ 	.word	0x00030840
        /*0ddc*/ 	.short	0x010a
        /*0dde*/ 	.byte	0x3f
	.zero		1


	//   ....[80]....
        /*0de0*/ 	.word	0x00017d30
        /*0de4*/ 	.word	0x00000006
        /*0de8*/ 	.word	0x00030860
        /*0dec*/ 	.short	0x010a
        /*0dee*/ 	.byte	0x3f
	.zero		1


	//   ....[81]....
        /*0df0*/ 	.word	0x000185d0
        /*0df4*/ 	.word	0x00000000
        /*0df8*/ 	.word	0x00030860
        /*0dfc*/ 	.short	0x010a
        /*0dfe*/ 	.byte	0x3f
	.zero		1


	//   ....[82]....
        /*0e00*/ 	.word	0x00019760
        /*0e04*/ 	.word	0x00000004
        /*0e08*/ 	.word	0x00030820
        /*0e0c*/ 	.short	0x010a
        /*0e0e*/ 	.byte	0x3f
	.zero		1


	//   ....[83]....
        /*0e10*/ 	.word	0x00019900
        /*0e14*/ 	.word	0x00000005
        /*0e18*/ 	.word	0x00030840
        /*0e1c*/ 	.short	0x010a
        /*0e1e*/ 	.byte	0x3f
	.zero		1


	//   ....[84]....
        /*0e20*/ 	.word	0x00019950
        /*0e24*/ 	.word	0x00000017
        /*0e28*/ 	.word	0x00030840
        /*0e2c*/ 	.short	0x010a
        /*0e2e*/ 	.byte	0x3f
	.zero		1


	//   ....[85]....
        /*0e30*/ 	.word	0x000199a0
        /*0e34*/ 	.word	0x00000005
        /*0e38*/ 	.word	0x00030860
        /*0e3c*/ 	.short	0x010a
        /*0e3e*/ 	.byte	0x3f
	.zero		1


	//----- nvinfo : EIATTR_NUM_MBARRIERS
	.align		4
.L_207:
        /*0e40*/ 	.byte	0x03, 0x38
        /*0e42*/ 	.short	0x0016


	//----- nvinfo : EIATTR_EXIT_INSTR_OFFSETS
	.align		4
        /*0e44*/ 	.byte	0x04, 0x1c
        /*0e46*/ 	.short	(.L_209 - .L_208)


	//   ....[0]....
.L_208:
        /*0e48*/ 	.word	0x00000960


	//   ....[1]....
        /*0e4c*/ 	.word	0x000100c0


	//   ....[2]....
        /*0e50*/ 	.word	0x00015d10


	//----- nvinfo : EIATTR_MAX_THREADS
	.align		4
.L_209:
        /*0e54*/ 	.byte	0x04, 0x05
        /*0e56*/ 	.short	(.L_211 - .L_210)
.L_210:
        /*0e58*/ 	.word	0x00000180
        /*0e5c*/ 	.word	0x00000001
        /*0e60*/ 	.word	0x00000001


	//----- nvinfo : EIATTR_CRS_STACK_SIZE
	.align		4
.L_211:
        /*0e64*/ 	.byte	0x04, 0x1e
        /*0e66*/ 	.short	(.L_213 - .L_212)
.L_212:
        /*0e68*/ 	.word	0x00000000


	//----- nvinfo : EIATTR_CBANK_PARAM_SIZE
	.align		4
.L_213:
        /*0e6c*/ 	.byte	0x03, 0x19
        /*0e6e*/ 	.short	0x0af0


	//----- nvinfo : EIATTR_PARAM_CBANK
	.align		4
        /*0e70*/ 	.byte	0x04, 0x0a
        /*0e72*/ 	.short	(.L_215 - .L_214)
	.align		4
.L_214:
        /*0e74*/ 	.word	index@(.nv.constant0._ZN7cutlass13device_kernelIN5flash11enable_sm90INS1_16FlashAttnFwdSm90INS1_25CollectiveMainloopFwdSm90ILi2EN4cute5tupleIJNS5_1CILi1EEES8_S8_EEENS6_IJNS7_ILi128EEENS7_ILi96EEENS7_ILi192EEEEEELi192ENS_6half_tEfNS_4arch4Sm90ELb0ELb1ELb0ELb1ELb1ELb0ELb0ELb1ELb1ELb1ELb0ELb0EEENS1_21CollectiveEpilogueFwdINS6_IJSA_SC_SB_EEES9_SE_SG_Li256ELb1ELb1ELb0ELb0EEENS1_36VarlenDynamicPersistentTileSchedulerILi128ELi96ELi256ELi128ELb0ELb1ELb1ELb1ELb0ELb1EEEEEEEEEvNT_6ParamsE)
        /*0e78*/ 	.short	0x0210
        /*0e7a*/ 	.short	0x0af0


	//----- nvinfo : EIATTR_SW_WAR
	.align		4
.L_215:
        /*0e7c*/ 	.byte	0x04, 0x36
        /*0e7e*/ 	.short	(.L_217 - .L_216)
.L_216:
        /*0e80*/ 	.word	0x00000008
.L_217:


//--------------------- .nv.info._ZN7cutlass13device_kernelIN5flash11enable_sm90INS1_16FlashAttnFwdSm90INS1_25CollectiveMainloopFwdSm90ILi2EN4cute5tupleIJNS5_1CILi1EEES8_S8_EEENS6_IJNS7_ILi128EEENS7_ILi96EEENS7_ILi192EEEEEELi192ENS_6half_tEfNS_4arch4Sm90ELb0ELb1ELb0ELb1ELb1ELb1ELb0ELb1ELb1ELb1ELb0ELb0EEENS1_21CollectiveEpilogueFwdINS6_IJSA_SC_SB_EEES9_SE_SG_Li256ELb1ELb1ELb0ELb0EEENS1_36VarlenDynamicPersistentTileSchedulerILi128ELi96ELi256ELi128ELb0ELb1ELb1ELb1ELb0ELb1EEEEEEEEEvNT_6ParamsE --------------------------
	.section	.nv.info._ZN7cutlass13device_kernelIN5flash11enable_sm90INS1_16FlashAttnFwdSm90INS1_25CollectiveMainloopFwdSm90ILi2EN4cute5tupleIJNS5_1CILi1EEES8_S8_EEENS6_IJNS7_ILi128EEENS7_ILi96EEENS7_ILi192EEEEEELi192ENS_6half_tEfNS_4arch4Sm90ELb0ELb1ELb0ELb1ELb1ELb1ELb0ELb1ELb1ELb1ELb0ELb0EEENS1_21CollectiveEpilogueFwdINS6_IJSA_SC_SB_EEES9_SE_SG_Li256ELb1ELb1ELb0ELb0EEENS1_36VarlenDynamicPersistentTileSchedulerILi128ELi96ELi256ELi128ELb0ELb1ELb1ELb1ELb0ELb1EEEEEEEEEvNT_6ParamsE,"",@"SHT_CUDA_INFO"
	.sectionflags	@""
	.align	4


	//----- nvinfo : EIATTR_CUDA_API_VERSION
	.align		4
        /*0000*/ 	.byte	0x04, 0x37
        /*0002*/ 	.short	(.L_219 - .L_218)
.L_218:
        /*0004*/ 	.word	0x00000082


	//----- nvinfo : EIATTR_KPARAM_INFO
	.align		4
.L_219:
        /*0008*/ 	.byte	0x04, 0x17
        /*000a*/ 	.short	(.L_221 - .L_220)
.L_220:
        /*000c*/ 	.word	0x00000000
        /*0010*/ 	.short	0x0000
        /*0012*/ 	.short	0x0070
        /*0014*/ 	.byte	0x00, 0xf0, 0x01, 0x2a


	//----- nvinfo : EIATTR_SPARSE_MMA_MASK
	.align		4
.L_221:
        /*0018*/ 	.byte	0x03, 0x50
        /*001a*/ 	.short	0x0000


	//----- nvinfo : EIATTR_MAXREG_COUNT
	.align		4
        /*001c*/ 	.byte	0x03, 0x1b
        /*001e*/ 	.short	0x00a8


	//----- nvinfo : EIATTR_NUM_BARRIERS
	.align		4
        /*0020*/ 	.byte	0x02, 0x4c
        /*0022*/ 	.byte	0x10
	.zero		1


	//----- nvinfo : EIATTR_EXTERNS
	.align		4
        /*0024*/ 	.byte	0x04, 0x0f
        /*0026*/ 	.short	(.L_223 - .L_222)


	//   ....[0]....
	.align		4
.L_222:
        /*0028*/ 	.word	index@(__assertfail)


	//----- nvinfo : EIATTR_ANNOTATIONS
	.align		4
.L_223:
        /*002c*/ 	.byte	0x04, 0x55
        /*002e*/ 	.short	(.L_225 - .L_224)


	//   ....[0]....
.L_224:
        /* <DEDUP_REMOVED lines=74> */


	//----- nvinfo : EIATTR_MERCURY_ISA_VERSION
	.align		4
.L_225:
        /*04c0*/ 	.byte	0x03, 0x5f
        /*04c2*/ 	.short	0x0101


	//----- nvinfo : EIATTR_UNUSED_LOAD_BYTE_OFFSET
	.align		4
        /*04c4*/ 	.byte	0x04, 0x44
        /*04c6*/ 	.short	(.L_227 - .L_226)


	//   ....[0]....
.L_226:
        /*04c8*/ 	.word	0x00000a50
        /*04cc*/ 	.word	0x0000fff0


	//   ....[1]....
        /*04d0*/ 	.word	0x0001fa00
        /*04d4*/ 	.word	0x0000fff0


	//----- nvinfo : EIATTR_INT_WARP_WIDE_INSTR_OFFSETS
	.align		4
.L_227:
        /*04d8*/ 	.byte	0x04, 0x31
        /*04da*/ 	.short	(.L_229 - .L_228)


	//   ....[0]....
.L_228:
        /*04dc*/ 	.word	0x00000130


	//   ....[1]....
        /*04e0*/ 	.word	0x00000170


	//   ....[2]....
        /*04e4*/ 	.word	0x000001e0


	//   ....[3]....
        /*04e8*/ 	.word	0x00025150


	//   ....[4]....
        /*04ec*/ 	.word	0x000251e0


	//   ....[5]....
        /*04f0*/ 	.word	0x000280c0


	//   ....[6]....
        /*04f4*/ 	.word	0x00028150


	//----- nvinfo : EIATTR_COOP_GROUP_MASK_REGIDS
	.align		4
.L_229:
        /*04f8*/ 	.byte	0x04, 0x29
        /*04fa*/ 	.short	(.L_231 - .L_230)


	//   ....[0]....
.L_230:
        /*04fc*/ 	.word	0xffffffff


	//   ....[1]....
        /*0500*/ 	.word	0xffffffff


	//   ....[2]....
        /*0504*/ 	.word	0xffffffff


	//   ....[3]....
        /*0508*/ 	.word	0xffffffff


	//   ....[4]....
        /*050c*/ 	.word	0xffffffff


	//   ....[5]....
        /*0510*/ 	.word	0xffffffff


	//   ....[6]....
        /*0514*/ 	.word	0xffffffff


	//   ....[7]....
        /*0518*/ 	.word	0xffffffff


	//   ....[8]....
        /*051c*/ 	.word	0xffffffff


	//   ....[9]....
        /*0520*/ 	.word	0xffffffff


	//   ....[10]....
        /*0524*/ 	.word	0xffffffff


	//   ....[11]....
        /*0528*/ 	.word	0xffffffff


	//   ....[12]....
        /*052c*/ 	.word	0xffffffff


	//   ....[13]....
        /*0530*/ 	.word	0xffffffff


	//   ....[14]....
        /*0534*/ 	.word	0xffffffff


	//   ....[15]....
        /*0538*/ 	.word	0xffffffff


	//   ....[16]....
        /*053c*/ 	.word	0xffffffff


	//   ....[17]....
        /*0540*/ 	.word	0xffffffff


	//   ....[18]....
        /*0544*/ 	.word	0xffffffff


	//   ....[19]....
        /*0548*/ 	.word	0xffffffff


	//   ....[20]....
        /*054c*/ 	.word	0xffffffff


	//   ....[21]....
        /*0550*/ 	.word	0xffffffff


	//   ....[22]....
        /*0554*/ 	.word	0xffffffff


	//   ....[23]....
        /*0558*/ 	.word	0xffffffff


	//   ....[24]....
        /*055c*/ 	.word	0xffffffff


	//   ....[25]....
        /*0560*/ 	.word	0xffffffff


	//   ....[26]....
        /*0564*/ 	.word	0xffffffff


	//   ....[27]....
        /*0568*/ 	.word	0xffffffff


	//   ....[28]....
        /*056c*/ 	.word	0xffffffff


	//   ....[29]....
        /*0570*/ 	.word	0xffffffff


	//   ....[30]....
        /*0574*/ 	.word	0xffffffff


	//   ....[31]....
        /*0578*/ 	.word	0xffffffff


	//   ....[32]....
        /*057c*/ 	.word	0xffffffff


	//   ....[33]....
        /*0580*/ 	.word	0xffffffff


	//   ....[34]....
        /*0584*/ 	.word	0xffffffff


	//   ....[35]....
        /*0588*/ 	.word	0xffffffff


	//   ....[36]....
        /*058c*/ 	.word	0xffffffff


	//   ....[37]....
        /*0590*/ 	.word	0xffffffff


	//   ....[38]....
        /*0594*/ 	.word	0xffffffff


	//   ....[39]....
        /*0598*/ 	.word	0xffffffff


	//   ....[40]....
        /*059c*/ 	.word	0xffffffff


	//   ....[41]....
        /*05a0*/ 	.word	0xffffffff


	//   ....[42]....
        /*05a4*/ 	.word	0xffffffff


	//   ....[43]....
        /*05a8*/ 	.word	0xffffffff


	//   ....[44]....
        /*05ac*/ 	.word	0xffffffff


	//   ....[45]....
        /*05b0*/ 	.word	0xffffffff


	//   ....[46]....
        /*05b4*/ 	.word	0xffffffff


	//   ....[47]....
        /*05b8*/ 	.word	0xffffffff


	//   ....[48]....
        /*05bc*/ 	.word	0xffffffff


	//   ....[49]....
        /*05c0*/ 	.word	0xffffffff


	//   ....[50]....
        /*05c4*/ 	.word	0xffffffff


	//   ....[51]....
        /*05c8*/ 	.word	0xffffffff


	//   ....[52]....
        /*05cc*/ 	.word	0xffffffff


	//   ....[53]....
        /*05d0*/ 	.word	0xffffffff


	//   ....[54]....
        /*05d4*/ 	.word	0xffffffff


	//   ....[55]....
        /*05d8*/ 	.word	0xffffffff


	//   ....[56]....
        /*05dc*/ 	.word	0xffffffff


	//   ....[57]....
        /*05e0*/ 	.word	0xffffffff


	//   ....[58]....
        /*05e4*/ 	.word	0xffffffff


	//   ....[59]....
        /*05e8*/ 	.word	0xffffffff


	//   ....[60]....
        /*05ec*/ 	.word	0xffffffff


	//   ....[61]....
        /*05f0*/ 	.word	0xffffffff


	//   ....[62]....
        /*05f4*/ 	.word	0xffffffff


	//   ....[63]....
        /*05f8*/ 	.word	0xffffffff


	//   ....[64]....
        /*05fc*/ 	.word	0xffffffff


	//   ....[65]....
        /*0600*/ 	.word	0xffffffff


	//   ....[66]....
        /*0604*/ 	.word	0xffffffff


	//   ....[67]....
        /*0608*/ 	.word	0xffffffff


	//   ....[68]....
        /*060c*/ 	.word	0xffffffff


	//   ....[69]....
        /*0610*/ 	.word	0xffffffff


	//   ....[70]....
        /*0614*/ 	.word	0xffffffff


	//   ....[71]....
        /*0618*/ 	.word	0xffffffff


	//   ....[72]....
        /*061c*/ 	.word	0xffffffff


	//   ....[73]....
        /*0620*/ 	.word	0xffffffff


	//   ....[74]....
        /*0624*/ 	.word	0xffffffff


	//   ....[75]....
        /*0628*/ 	.word	0xffffffff


	//   ....[76]....
        /*062c*/ 	.word	0xffffffff


	//   ....[77]....
        /*0630*/ 	.word	0xffffffff


	//   ....[78]....
        /*0634*/ 	.word	0xffffffff


	//   ....[79]....
        /*0638*/ 	.word	0xffffffff


	//   ....[80]....
        /*063c*/ 	.word	0xffffffff


	//   ....[81]....
        /*0640*/ 	.word	0xffffffff


	//   ....[82]....
        /*0644*/ 	.word	0xffffffff


	//   ....[83]....
        /*0648*/ 	.word	0xffffffff


	//   ....[84]....
        /*064c*/ 	.word	0xffffffff


	//   ....[85]....
        /*0650*/ 	.word	0xffffffff


	//   ....[86]....
        /*0654*/ 	.word	0xffffffff


	//   ....[87]....
        /*0658*/ 	.word	0xffffffff


	//   ....[88]....
        /*065c*/ 	.word	0xffffffff


	//   ....[89]....
        /*0660*/ 	.word	0xffffffff


	//   ....[90]....
        /*0664*/ 	.word	0xffffffff


	//   ....[91]....
        /*0668*/ 	.word	0xffffffff


	//   ....[92]....
        /*066c*/ 	.word	0xffffffff


	//   ....[93]....
        /*0670*/ 	.word	0xffffffff


	//   ....[94]....
        /*0674*/ 	.word	0xffffffff


	//   ....[95]....
        /*0678*/ 	.word	0xffffffff


	//   ....[96]....
        /*067c*/ 	.word	0xffffffff


	//   ....[97]....
        /*0680*/ 	.word	0xffffffff


	//   ....[98]....
        /*0684*/ 	.word	0xffffffff


	//   ....[99]....
        /*0688*/ 	.word	0xffffffff


	//   ....[100]....
        /*068c*/ 	.word	0xffffffff


	//   ....[101]....
        /*0690*/ 	.word	0xffffffff


	//   ....[102]....
        /*0694*/ 	.word	0xffffffff


	//   ....[103]....
        /*0698*/ 	.word	0xffffffff


	//   ....[104]....
        /*069c*/ 	.word	0xffffffff


	//   ....[105]....
        /*06a0*/ 	.word	0xffffffff


	//   ....[106]....
        /*06a4*/ 	.word	0xffffffff


	//   ....[107]....
        /*06a8*/ 	.word	0xffffffff


	//   ....[108]....
        /*06ac*/ 	.word	0xffffffff


	//   ....[109]....
        /*06b0*/ 	.word	0xffffffff


	//   ....[110]....
        /*06b4*/ 	.word	0xffffffff


	//   ....[111]....
        /*06b8*/ 	.word	0xffffffff


	//   ....[112]....
        /*06bc*/ 	.word	0xffffffff


	//   ....[113]....
        /*06c0*/ 	.word	0xffffffff


	//   ....[114]....
        /*06c4*/ 	.word	0xffffffff


	//   ....[115]....
        /*06c8*/ 	.word	0xffffffff


	//   ....[116]....
        /*06cc*/ 	.word	0xffffffff


	//   ....[117]....
        /*06d0*/ 	.word	0xffffffff


	//   ....[118]....
        /*06d4*/ 	.word	0xffffffff


	//   ....[119]....
        /*06d8*/ 	.word	0xffffffff


	//   ....[120]....
        /*06dc*/ 	.word	0xffffffff


	//   ....[121]....
        /*06e0*/ 	.word	0xffffffff


	//   ....[122]....
        /*06e4*/ 	.word	0xffffffff


	//   ....[123]....
        /*06e8*/ 	.word	0xffffffff


	//   ....[124]....
        /*06ec*/ 	.word	0xffffffff


	//   ....[125]....
        /*06f0*/ 	.word	0xffffffff


	//   ....[126]....
        /*06f4*/ 	.word	0xffffffff


	//   ....[127]....
        /*06f8*/ 	.word	0xffffffff


	//   ....[128]....
        /*06fc*/ 	.word	0xffffffff


	//   ....[129]....
        /*0700*/ 	.word	0xffffffff


	//   ....[130]....
        /*0704*/ 	.word	0xffffffff


	//   ....[131]....
        /*0708*/ 	.word	0xffffffff


	//   ....[132]....
        /*070c*/ 	.word	0xffffffff


	//   ....[133]....
        /*0710*/ 	.word	0xffffffff


	//   ....[134]....
        /*0714*/ 	.word	0xffffffff


	//   ....[135]....
        /*0718*/ 	.word	0xffffffff


	//   ....[136]....
        /*071c*/ 	.word	0xffffffff


	//   ....[137]....
        /*0720*/ 	.word	0xffffffff


	//   ....[138]....
        /*0724*/ 	.word	0xffffffff


	//   ....[139]....
        /*0728*/ 	.word	0xffffffff


	//   ....[140]....
        /*072c*/ 	.word	0xffffffff


	//   ....[141]....
        /*0730*/ 	.word	0xffffffff


	//   ....[142]....
        /*0734*/ 	.word	0xffffffff


	//   ....[143]....
        /*0738*/ 	.word	0xffffffff


	//   ....[144]....
        /*073c*/ 	.word	0xffffffff


	//   ....[145]....
        /*0740*/ 	.word	0xffffffff


	//   ....[146]....
        /*0744*/ 	.word	0xffffffff


	//   ....[147]....
        /*0748*/ 	.word	0xffffffff


	//   ....[148]....
        /*074c*/ 	.word	0xffffffff


	//   ....[149]....
        /*0750*/ 	.word	0xffffffff


	//   ....[150]....
        /*0754*/ 	.word	0xffffffff


	//   ....[151]....
        /*0758*/ 	.word	0xffffffff


	//   ....[152]....
        /*075c*/ 	.word	0xffffffff


	//   ....[153]....
        /*0760*/ 	.word	0xffffffff


	//   ....[154]....
        /*0764*/ 	.word	0xffffffff


	//   ....[155]....
        /*0768*/ 	.word	0xffffffff


	//   ....[156]....
        /*076c*/ 	.word	0xffffffff


	//   ....[157]....
        /*0770*/ 	.word	0xffffffff


	//   ....[158]....
        /*0774*/ 	.word	0xffffffff


	//   ....[159]....
        /*0778*/ 	.word	0xffffffff


	//   ....[160]....
        /*077c*/ 	.word	0xffffffff


	//   ....[161]....
        /*0780*/ 	.word	0xffffffff


	//   ....[162]....
        /*0784*/ 	.word	0xffffffff


	//   ....[163]....
        /*0788*/ 	.word	0xffffffff


	//   ....[164]....
        /*078c*/ 	.word	0xffffffff


	//   ....[165]....
        /*0790*/ 	.word	0xffffffff


	//   ....[166]....
        /*0794*/ 	.word	0xffffffff


	//   ....[167]....
        /*0798*/ 	.word	0xffffffff


	//   ....[168]....
        /*079c*/ 	.word	0xffffffff


	//   ....[169]....
        /*07a0*/ 	.word	0xffffffff


	//   ....[170]....
        /*07a4*/ 	.word	0xffffffff


	//   ....[171]....
        /*07a8*/ 	.word	0xffffffff


	//   ....[172]....
        /*07ac*/ 	.word	0xffffffff


	//   ....[173]....
        /*07b0*/ 	.word	0xffffffff


	//   ....[174]....
        /*07b4*/ 	.word	0xffffffff


	//   ....[175]....
        /*07b8*/ 	.word	0xffffffff


	//   ....[176]....
        /*07bc*/ 	.word	0xffffffff


	//   ....[177]....
        /*07c0*/ 	.word	0xffffffff


	//   ....[178]....
        /*07c4*/ 	.word	0xffffffff


	//   ....[179]....
        /*07c8*/ 	.word	0xffffffff


	//   ....[180]....
        /*07cc*/ 	.word	0xffffffff


	//   ....[181]....
        /*07d0*/ 	.word	0xffffffff


	//   ....[182]....
        /*07d4*/ 	.word	0xffffffff


	//   ....[183]....
        /*07d8*/ 	.word	0xffffffff


	//   ....[184]....
        /*07dc*/ 	.word	0xffffffff


	//   ....[185]....
        /*07e0*/ 	.word	0x0500000f


	//   ....[186]....
        /*07e4*/ 	.word	0x0500000f


	//   ....[187]....
        /*07e8*/ 	.word	0x0500000f


	//   ....[188]....
        /*07ec*/ 	.word	0x0500000f


	//   ....[189]....
        /*07f0*/ 	.word	0x0500000f


	//   ....[190]....
        /*07f4*/ 	.word	0x0500000f


	//   ....[191]....
        /*07f8*/ 	.word	0x0500000f


	//   ....[192]....
        /*07fc*/ 	.word	0x0500000f


	//   ....[193]....
        /*0800*/ 	.word	0x0500000f


	//   ....[194]....
        /*0804*/ 	.word	0x0500000f


	//   ....[195]....
        /*0808*/ 	.word	0x0500000f


	//   ....[196]....
        /*080c*/ 	.word	0x0500000f


	//   ....[197]....
        /*0810*/ 	.word	0x0500000f


	//   ....[198]....
        /*0814*/ 	.word	0x0500000f


	//   ....[199]....
        /*0818*/ 	.word	0x0500000f


	//   ....[200]....
        /*081c*/ 	.word	0x0500000f


	//   ....[201]....
        /*0820*/ 	.word	0x0500000f


	//   ....[202]....
        /*0824*/ 	.word	0x0500000f


	//   ....[203]....
        /*0828*/ 	.word	0x0500000f


	//   ....[204]....
        /*082c*/ 	.word	0x0500000f


	//   ....[205]....
        /*0830*/ 	.word	0x0500000f


	//   ....[206]....
        /*0834*/ 	.word	0x0500000f


	//   ....[207]....
        /*0838*/ 	.word	0x0500000f


	//   ....[208]....
        /*083c*/ 	.word	0x0500000f


	//   ....[209]....
        /*0840*/ 	.word	0x0500000f


	//   ....[210]....
        /*0844*/ 	.word	0x0500000f


	//   ....[211]....
        /*0848*/ 	.word	0x0500000f


	//   ....[212]....
        /*084c*/ 	.word	0x0500000f


	//   ....[213]....
        /*0850*/ 	.word	0x0500000f


	//   ....[214]....
        /*0854*/ 	.word	0x0500000f


	//   ....[215]....
        /*0858*/ 	.word	0x0500000f


	//   ....[216]....
        /*085c*/ 	.word	0x0500000f


	//   ....[217]....
        /*0860*/ 	.word	0x0500000f


	//   ....[218]....
        /*0864*/ 	.word	0x0500000f


	//   ....[219]....
        /*0868*/ 	.word	0x0500000f


	//   ....[220]....
        /*086c*/ 	.word	0x0500000f


	//   ....[221]....
        /*0870*/ 	.word	0x0500000f


	//   ....[222]....
        /*0874*/ 	.word	0x0500000f


	//   ....[223]....
        /*0878*/ 	.word	0x0500000f


	//   ....[224]....
        /*087c*/ 	.word	0x0500000f


	//   ....[225]....
        /*0880*/ 	.word	0x0500000f


	//   ....[226]....
        /*0884*/ 	.word	0x0500000f


	//   ....[227]....
        /*0888*/ 	.word	0x0500000f


	//   ....[228]....
        /*088c*/ 	.word	0x0500000f


	//   ....[229]....
        /*0890*/ 	.word	0x0500000f


	//   ....[230]....
        /*0894*/ 	.word	0x0500000f


	//   ....[231]....
        /*0898*/ 	.word	0x0500000f


	//   ....[232]....
        /*089c*/ 	.word	0x0500000f


	//   ....[233]....
        /*08a0*/ 	.word	0x0500000f


	//   ....[234]....
        /*08a4*/ 	.word	0x0500000f


	//   ....[235]....
        /*08a8*/ 	.word	0x0500000f


	//   ....[236]....
        /*08ac*/ 	.word	0x0500000f


	//   ....[237]....
        /*08b0*/ 	.word	0x0500000f


	//   ....[238]....
        /*08b4*/ 	.word	0x0500000f


	//   ....[239]....
        /*08b8*/ 	.word	0x0500000f


	//   ....[240]....
        /*08bc*/ 	.word	0x0500000f


	//   ....[241]....
        /*08c0*/ 	.word	0x0500000f


	//   ....[242]....
        /*08c4*/ 	.word	0x0500000f


	//   ....[243]....
        /*08c8*/ 	.word	0x0500000f


	//   ....[244]....
        /*08cc*/ 	.word	0x0500000f


	//   ....[245]....
        /*08d0*/ 	.word	0x0500000f


	//   ....[246]....
        /*08d4*/ 	.word	0x0500000f


	//   ....[247]....
        /*08d8*/ 	.word	0x0500000f


	//   ....[248]....
        /*08dc*/ 	.word	0x0500000f


	//   ....[249]....
        /*08e0*/ 	.word	0x0500000f


	//   ....[250]....
        /*08e4*/ 	.word	0x0500000f


	//   ....[251]....
        /*08e8*/ 	.word	0x0500000f


	//   ....[252]....
        /*08ec*/ 	.word	0x0500000f


	//   ....[253]....
        /*08f0*/ 	.word	0x0500000f


	//   ....[254]....
        /*08f4*/ 	.word	0x0500000f


	//   ....[255]....
        /*08f8*/ 	.word	0x0500000f


	//   ....[0]....
        /*08fc*/ 	.word	0x0500000f


	//   ....[1]....
        /*0900*/ 	.word	0x0500000f


	//   ....[2]....
        /*0904*/ 	.word	0x0500000f


	//   ....[3]....
        /*0908*/ 	.word	0x0500000f


	//   ....[4]....
        /*090c*/ 	.word	0x0500000f


	//   ....[5]....
        /*0910*/ 	.word	0x0500000f


	//   ....[6]....
        /*0914*/ 	.word	0x0500000f


	//   ....[7]....
        /*0918*/ 	.word	0x0500000f


	//   ....[8]....
        /*091c*/ 	.word	0x0500000f


	//   ....[9]....
        /*0920*/ 	.word	0x0500000f


	//   ....[10]....
        /*0924*/ 	.word	0x0500000f


	//   ....[11]....
        /*0928*/ 	.word	0x0500000f


	//   ....[12]....
        /*092c*/ 	.word	0x0500000f


	//   ....[13]....
        /*0930*/ 	.word	0x0500000f


	//   ....[14]....
        /*0934*/ 	.word	0x0500000f


	//   ....[15]....
        /*0938*/ 	.word	0x0500000f


	//   ....[16]....
        /*093c*/ 	.word	0x0500000f


	//   ....[17]....
        /*0940*/ 	.word	0x0500000f


	//   ....[18]....
        /*0944*/ 	.word	0x0500000f


	//   ....[19]....
        /*0948*/ 	.word	0x0500000f


	//   ....[20]....
        /*094c*/ 	.word	0x0500000f


	//   ....[21]....
        /*0950*/ 	.word	0x0500000f


	//   ....[22]....
        /*0954*/ 	.word	0x0500000f


	//   ....[23]....
        /*0958*/ 	.word	0x0500000f


	//   ....[24]....
        /*095c*/ 	.word	0x0500000f


	//   ....[25]....
        /*0960*/ 	.word	0x0500000f


	//   ....[26]....
        /*0964*/ 	.word	0x0500000f


	//   ....[27]....
        /*0968*/ 	.word	0x0500000f


	//   ....[28]....
        /*096c*/ 	.word	0x0500000f


	//   ....[29]....
        /*0970*/ 	.word	0x0500000f


	//   ....[30]....
        /*0974*/ 	.word	0x0500000f


	//   ....[31]....
        /*0978*/ 	.word	0x0500000f


	//   ....[32]....
        /*097c*/ 	.word	0x0500000f


	//   ....[33]....
        /*0980*/ 	.word	0x0500000f


	//   ....[34]....
        /*0984*/ 	.word	0x0500000f


	//   ....[35]....
        /*0988*/ 	.word	0x0500000f


	//   ....[36]....
        /*098c*/ 	.word	0x0500000f


	//   ....[37]....
        /*0990*/ 	.word	0x0500000f


	//   ....[38]....
        /*0994*/ 	.word	0x0500000f


	//   ....[39]....
        /*0998*/ 	.word	0x0500000f


	//   ....[40]....
        /*099c*/ 	.word	0x0500000f


	//----- nvinfo : EIATTR_COOP_GROUP_INSTR_OFFSETS
	.align		4
.L_231:
        /*09a0*/ 	.byte	0x04, 0x28
        /*09a2*/ 	.short	(.L_233 - .L_232)


	//   ....[0]....
.L_232:
        /*09a4*/ 	.word	0x00000060


	//   ....[1]....
        /*09a8*/ 	.word	0x00000140


	//   ....[2]....
        /*09ac*/ 	.word	0x00000190


	//   ....[3]....
        /*09b0*/ 	.word	0x000003c0


	//   ....[4]....
        /*09b4*/ 	.word	0x00000520


	//   ....[5]....
        /*09b8*/ 	.word	0x00000640


	//   ....[6]....
        /*09bc*/ 	.word	0x000007a0


	//   ....[7]....
        /*09c0*/ 	.word	0x00003a10


	//   ....[8]....
        /*09c4*/ 	.word	0x00003a20


	//   ....[9]....
        /*09c8*/ 	.word	0x00004ed0


	//   ....[10]....
        /*09cc*/ 	.word	0x00004ee0


	//   ....[11]....
        /*09d0*/ 	.word	0x00006e70


	//   ....[12]....
        /*09d4*/ 	.word	0x00006e80


	//   ....[13]....
        /*09d8*/ 	.word	0x00008490


	//   ....[14]....
        /*09dc*/ 	.word	0x000084a0


	//   ....[15]....
        /*09e0*/ 	.word	0x00009dd0


	//   ....[16]....
        /*09e4*/ 	.word	0x00009de0


	//   ....[17]....
        /*09e8*/ 	.word	0x0000a070


	//   ....[18]....
        /*09ec*/ 	.word	0x0000a080


	//   ....[19]....
        /*09f0*/ 	.word	0x0000a590


	//   ....[20]....
        /*09f4*/ 	.word	0x0000a5b0


	//   ....[21]....
        /*09f8*/ 	.word	0x0000a800


	//   ....[22]....
        /*09fc*/ 	.word	0x0000a820


	//   ....[23]....
        /*0a00*/ 	.word	0x0000b3b0


	//   ....[24]....
        /*0a04*/ 	.word	0x0000bb30


	//   ....[25]....
        /*0a08*/ 	.word	0x0000bb40


	//   ....[26]....
        /*0a0c*/ 	.word	0x0000bb50


	//   ....[27]....
        /*0a10*/ 	.word	0x0000bb60


	//   ....[28]....
        /*0a14*/ 	.word	0x0000c350


	//   ....[29]....
        /*0a18*/ 	.word	0x0000c360


	//   ....[30]....
        /*0a1c*/ 	.word	0x0000c370


	//   ....[31]....
        /*0a20*/ 	.word	0x0000c380


	//   ....[32]....
        /*0a24*/ 	.word	0x0000f120


	//   ....[33]....
        /*0a28*/ 	.word	0x0000f130


	//   ....[34]....
        /*0a2c*/ 	.word	0x0000f140


	//   ....[35]....
        /*0a30*/ 	.word	0x0000f150


	//   ....[36]....
        /*0a34*/ 	.word	0x0000f780


	//   ....[37]....
        /*0a38*/ 	.word	0x0000f790


	//   ....[38]....
        /*0a3c*/ 	.word	0x0000f7a0


	//   ....[39]....
        /*0a40*/ 	.word	0x0000f7b0


	//   ....[40]....
        /*0a44*/ 	.word	0x00012f60


	//   ....[41]....
        /*0a48*/ 	.word	0x000132a0


	//   ....[42]....
        /*0a4c*/ 	.word	0x00013ee0


	//   ....[43]....
        /*0a50*/ 	.word	0x00013ff0


	//   ....[44]....
        /*0a54*/ 	.word	0x00014570


	//   ....[45]....
        /*0a58*/ 	.word	0x000145f0


	//   ....[46]....
        /*0a5c*/ 	.word	0x000168d0


	//   ....[47]....
        /*0a60*/ 	.word	0x00016b10


	//   ....[48]....
        /*0a64*/ 	.word	0x00017960


	//   ....[49]....
        /*0a68*/ 	.word	0x00017a80


	//   ....[50]....
        /*0a6c*/ 	.word	0x00018020


	//   ....[51]....
        /*0a70*/ 	.word	0x00018080


	//   ....[52]....
        /*0a74*/ 	.word	0x0001a480


	//   ....[53]....
        /*0a78*/ 	.word	0x0001a4a0


	//   ....[54]....
        /*0a7c*/ 	.word	0x0001a4d0


	//   ....[55]....
        /*0a80*/ 	.word	0x0001a4e0


	//   ....[56]....
        /*0a84*/ 	.word	0x0001c5e0


	//   ....[57]....
        /*0a88*/ 	.word	0x0001c810


	//   ....[58]....
        /*0a8c*/ 	.word	0x0001d690


	//   ....[59]....
        /*0a90*/ 	.word	0x0001d7b0


	//   ....[60]....
        /*0a94*/ 	.word	0x0001dd40


	//   ....[61]....
        /*0a98*/ 	.word	0x0001dd90


	//   ....[62]....
        /*0a9c*/ 	.word	0x0001eed0


	//   ....[63]....
        /*0aa0*/ 	.word	0x0001f0d0


	//   ....[64]....
        /*0aa4*/ 	.word	0x0001f100


	//   ....[65]....
        /*0aa8*/ 	.word	0x0001f1c0


	//   ....[66]....
        /*0aac*/ 	.word	0x000208c0


	//   ....[67]....
        /*0ab0*/ 	.word	0x00020900


	//   ....[68]....
        /*0ab4*/ 	.word	0x00020940


	//   ....[69]....
        /*0ab8*/ 	.word	0x00020980


	//   ....[70]....
        /*0abc*/ 	.word	0x00020fa0


	//   ....[71]....
        /*0ac0*/ 	.word	0x00020fd0


	//   ....[72]....
        /*0ac4*/ 	.word	0x00021100


	//   ....[73]....
        /*0ac8*/ 	.word	0x00021120


	//   ....[74]....
        /*0acc*/ 	.word	0x00021220


	//   ....[75]....
        /*0ad0*/ 	.word	0x00021240


	//   ....[76]....
        /*0ad4*/ 	.word	0x00021350


	//   ....[77]....
        /*0ad8*/ 	.word	0x00021370


	//   ....[78]....
        /*0adc*/ 	.word	0x00021c60


	//   ....[79]....
        /*0ae0*/ 	.word	0x00021c90


	//   ....[80]....
        /*0ae4*/ 	.word	0x00021da0


	//   ....[81]....
        /*0ae8*/ 	.word	0x00021dc0


	//   ....[82]....
        /*0aec*/ 	.word	0x00021ec0


	//   ....[83]....
        /*0af0*/ 	.word	0x00021ee0


	//   ....[84]....
        /*0af4*/ 	.word	0x00021ff0


	//   ....[85]....
        /*0af8*/ 	.word	0x00022010


	//   ....[86]....
        /*0afc*/ 	.word	0x000221a0


	//   ....[87]....
        /*0b00*/ 	.word	0x00022350


	//   ....[88]....
        /*0b04*/ 	.word	0x00022380


	//   ....[89]....
        /*0b08*/ 	.word	0x000223b0


	//   ....[90]....
        /*0b0c*/ 	.word	0x000223e0


	//   ....[91]....
        /*0b10*/ 	.word	0x00022410


	//   ....[92]....
        /*0b14*/ 	.word	0x00022440


	//   ....[93]....
        /*0b18*/ 	.word	0x000225b0


	//   ....[94]....
        /*0b1c*/ 	.word	0x000225e0


	//   ....[95]....
        /*0b20*/ 	.word	0x00022610


	//   ....[96]....
        /*0b24*/ 	.word	0x00022640


	//   ....[97]....
        /*0b28*/ 	.word	0x00022670


	//   ....[98]....
        /*0b2c*/ 	.word	0x000226a0


	//   ....[99]....
        /*0b30*/ 	.word	0x00022730


	//   ....[100]....
        /*0b34*/ 	.word	0x00022790


	//   ....[101]....
        /*0b38*/ 	.word	0x00022820


	//   ....[102]....
        /*0b3c*/ 	.word	0x000238d0


	//   ....[103]....
        /*0b40*/ 	.word	0x00025d40


	//   ....[104]....
        /*0b44*/ 	.word	0x00025d60


	//   ....[105]....
        /*0b48*/ 	.word	0x00025e10


	//   ....[106]....
        /*0b4c*/ 	.word	0x00025e30


	//   ....[107]....
        /*0b50*/ 	.word	0x00025ed0


	//   ....[108]....
        /*0b54*/ 	.word	0x00025ef0


	//   ....[109]....
        /*0b58*/ 	.word	0x00025f90


	//   ....[110]....
        /*0b5c*/ 	.word	0x00025fb0


	//   ....[111]....
        /*0b60*/ 	.word	0x00026050


	//   ....[112]....
        /*0b64*/ 	.word	0x00026070


	//   ....[113]....
        /*0b68*/ 	.word	0x00026080


	//   ....[114]....
        /*0b6c*/ 	.word	0x00026110


	//   ....[115]....
        /*0b70*/ 	.word	0x00026860


	//   ....[116]....
        /*0b74*/ 	.word	0x00026890


	//   ....[117]....
        /*0b78*/ 	.word	0x000268b0


	//   ....[118]....
        /*0b7c*/ 	.word	0x00026940


	//   ....[119]....
        /*0b80*/ 	.word	0x00026950


	//   ....[120]....
        /*0b84*/ 	.word	0x000269f0


	//   ....[121]....
        /*0b88*/ 	.word	0x00026a00


	//   ....[122]....
        /*0b8c*/ 	.word	0x00026aa0


	//   ....[123]....
        /*0b90*/ 	.word	0x00026ab0


	//   ....[124]....
        /*0b94*/ 	.word	0x00026b50


	//   ....[125]....
        /*0b98*/ 	.word	0x00026b60


	//   ....[126]....
        /*0b9c*/ 	.word	0x00026c00


	//   ....[127]....
        /*0ba0*/ 	.word	0x00026c10


	//   ....[128]....
        /*0ba4*/ 	.word	0x00026cb0


	//   ....[129]....
        /*0ba8*/ 	.word	0x00026cc0


	//   ....[130]....
        /*0bac*/ 	.word	0x00026cd0


	//   ....[131]....
        /*0bb0*/ 	.word	0x000274e0


	//   ....[132]....
        /*0bb4*/ 	.word	0x00027520


	//   ....[133]....
        /*0bb8*/ 	.word	0x00027530


	//   ....[134]....
        /*0bbc*/ 	.word	0x00027590


	//   ....[135]....
        /*0bc0*/ 	.word	0x000275a0


	//   ....[136]....
        /*0bc4*/ 	.word	0x00027600


	//   ....[137]....
        /*0bc8*/ 	.word	0x00027630


	//   ....[138]....
        /*0bcc*/ 	.word	0x00027670


	//   ....[139]....
        /*0bd0*/ 	.word	0x000276a0


	//   ....[140]....
        /*0bd4*/ 	.word	0x000276e0


	//   ....[141]....
        /*0bd8*/ 	.word	0x00027710


	//   ....[142]....
        /*0bdc*/ 	.word	0x00027750


	//   ....[143]....
        /*0be0*/ 	.word	0x000279e0


	//   ....[144]....
        /*0be4*/ 	.word	0x00027a00


	//   ....[145]....
        /*0be8*/ 	.word	0x00027aa0


	//   ....[146]....
        /*0bec*/ 	.word	0x00027ab0


	//   ....[147]....
        /*0bf0*/ 	.word	0x00027b40


	//   ....[148]....
        /*0bf4*/ 	.word	0x00027b50


	//   ....[149]....
        /*0bf8*/ 	.word	0x00027be0


	//   ....[150]....
        /*0bfc*/ 	.word	0x00027bf0


	//   ....[151]....
        /*0c00*/ 	.word	0x00027c80


	//   ....[152]....
        /*0c04*/ 	.word	0x00027c90


	//   ....[153]....
        /*0c08*/ 	.word	0x00027ca0


	//   ....[154]....
        /*0c0c*/ 	.word	0x00027d30


	//   ....[155]....
        /*0c10*/ 	.word	0x000282b0


	//   ....[156]....
        /*0c14*/ 	.word	0x000282f0


	//   ....[157]....
        /*0c18*/ 	.word	0x00028330


	//   ....[158]....
        /*0c1c*/ 	.word	0x00028360


	//   ....[159]....
        /*0c20*/ 	.word	0x000283f0


	//   ....[160]....
        /*0c24*/ 	.word	0x00028420


	//   ....[161]....
        /*0c28*/ 	.word	0x00028490


	//   ....[162]....
        /*0c2c*/ 	.word	0x000284b0


	//   ....[163]....
        /*0c30*/ 	.word	0x00028530


	//   ....[164]....
        /*0c34*/ 	.word	0x00028560


	//   ....[165]....
        /*0c38*/ 	.word	0x00028590


	//   ....[166]....
        /*0c3c*/ 	.word	0x000285e0


	//   ....[167]....
        /*0c40*/ 	.word	0x000289c0


	//   ....[168]....
        /*0c44*/ 	.word	0x000289f0


	//   ....[169]....
        /*0c48*/ 	.word	0x00028a20


	//   ....[170]....
        /*0c4c*/ 	.word	0x00028a50


	//   ....[171]....
        /*0c50*/ 	.word	0x00028a80


	//   ....[172]....
        /*0c54*/ 	.word	0x00028ab0


	//   ....[173]....
        /*0c58*/ 	.word	0x00028ae0


	//   ....[174]....
        /*0c5c*/ 	.word	0x00028b10


	//   ....[175]....
        /*0c60*/ 	.word	0x00028c90


	//   ....[176]....
        /*0c64*/ 	.word	0x00028cc0


	//   ....[177]....
        /*0c68*/ 	.word	0x00028cf0


	//   ....[178]....
        /*0c6c*/ 	.word	0x00028d20


	//   ....[179]....
        /*0c70*/ 	.word	0x00028d50


	//   ....[180]....
        /*0c74*/ 	.word	0x00028d80


	//   ....[181]....
        /*0c78*/ 	.word	0x00028e40


	//   ....[182]....
        /*0c7c*/ 	.word	0x00028e60


	//   ....[183]....
        /*0c80*/ 	.word	0x00028ed0


	//   ....[184]....
        /*0c84*/ 	.word	0x00029570


	//   ....[185]....
        /*0c88*/ 	.word	0x000298b0


	//   ....[186]....
        /*0c8c*/ 	.word	0x00029940


	//   ....[187]....
        /*0c90*/ 	.word	0x000299e0


	//   ....[188]....
        /*0c94*/ 	.word	0x00029a70


	//   ....[189]....
        /*0c98*/ 	.word	0x00029b60


	//   ....[190]....
        /*0c9c*/ 	.word	0x00029bf0


	//   ....[191]....
        /*0ca0*/ 	.word	0x00029c90


	//   ....[192]....
        /*0ca4*/ 	.word	0x00029d20


	//   ....[193]....
        /*0ca8*/ 	.word	0x00029e10


	//   ....[194]....
        /*0cac*/ 	.word	0x00029ea0


	//   ....[195]....
        /*0cb0*/ 	.word	0x00029f40


	//   ....[196]....
        /*0cb4*/ 	.word	0x00029fd0


	//   ....[197]....
        /*0cb8*/ 	.word	0x0002a0c0


	//   ....[198]....
        /*0cbc*/ 	.word	0x0002a150


	//   ....[199]....
        /*0cc0*/ 	.word	0x0002a1a0


	//   ....[200]....
        /*0cc4*/ 	.word	0x0002a1f0


	//   ....[201]....
        /*0cc8*/ 	.word	0x0002a280


	//   ....[202]....
        /*0ccc*/ 	.word	0x0002a310


	//   ....[203]....
        /*0cd0*/ 	.word	0x0002a360


	//   ....[204]....
        /*0cd4*/ 	.word	0x0002a3b0


	//   ....[205]....
        /*0cd8*/ 	.word	0x0002a4a0


	//   ....[206]....
        /*0cdc*/ 	.word	0x0002a530


	//   ....[207]....
        /*0ce0*/ 	.word	0x0002a580


	//   ....[208]....
        /*0ce4*/ 	.word	0x0002a5d0


	//   ....[209]....
        /*0ce8*/ 	.word	0x0002a660


	//   ....[210]....
        /*0cec*/ 	.word	0x0002a6f0


	//   ....[211]....
        /*0cf0*/ 	.word	0x0002a740


	//   ....[212]....
        /*0cf4*/ 	.word	0x0002a790


	//   ....[213]....
        /*0cf8*/ 	.word	0x0002ab30


	//   ....[214]....
        /*0cfc*/ 	.word	0x0002ae10


	//   ....[215]....
        /*0d00*/ 	.word	0x0002af00


	//   ....[216]....
        /*0d04*/ 	.word	0x0002afa0


	//   ....[217]....
        /*0d08*/ 	.word	0x0002b000


	//   ....[218]....
        /*0d0c*/ 	.word	0x0002b110


	//   ....[219]....
        /*0d10*/ 	.word	0x0002b180


	//   ....[220]....
        /*0d14*/ 	.word	0x0002b290


	//   ....[221]....
        /*0d18*/ 	.word	0x0002b300


	//   ....[222]....
        /*0d1c*/ 	.word	0x0002b410


	//   ....[223]....
        /*0d20*/ 	.word	0x0002b480


	//   ....[224]....
        /*0d24*/ 	.word	0x0002b590


	//   ....[225]....
        /*0d28*/ 	.word	0x0002b600


	//   ....[226]....
        /*0d2c*/ 	.word	0x0002b6a0


	//   ....[227]....
        /*0d30*/ 	.word	0x0002b7b0


	//   ....[228]....
        /*0d34*/ 	.word	0x0002b820


	//   ....[229]....
        /*0d38*/ 	.word	0x0002b880


	//   ....[230]....
        /*0d3c*/ 	.word	0x0002b970


	//   ....[231]....
        /*0d40*/ 	.word	0x0002b9d0


	//   ....[232]....
        /*0d44*/ 	.word	0x0002bae0


	//   ....[233]....
        /*0d48*/ 	.word	0x0002bb40


	//   ....[234]....
        /*0d4c*/ 	.word	0x0002bc50


	//   ....[235]....
        /*0d50*/ 	.word	0x0002bcb0


	//   ....[236]....
        /*0d54*/ 	.word	0x0002bdc0


	//   ....[237]....
        /*0d58*/ 	.word	0x0002be20


	//   ....[238]....
        /*0d5c*/ 	.word	0x0002bf30


	//   ....[239]....
        /*0d60*/ 	.word	0x0002bf90


	//   ....[240]....
        /*0d64*/ 	.word	0x0002c0a0


	//   ....[241]....
        /*0d68*/ 	.word	0x0002c100


	//   ....[242]....
        /*0d6c*/ 	.word	0x0002c1f0


	//   ....[243]....
        /*0d70*/ 	.word	0x0002c320


	//   ....[244]....
        /*0d74*/ 	.word	0x0002c3f0


	//   ....[245]....
        /*0d78*/ 	.word	0x0002c460


	//   ....[246]....
        /*0d7c*/ 	.word	0x0002c530


	//   ....[247]....
        /*0d80*/ 	.word	0x0002c590


	//   ....[248]....
        /*0d84*/ 	.word	0x0002c660


	//   ....[249]....
        /*0d88*/ 	.word	0x0002c6c0


	//   ....[250]....
        /*0d8c*/ 	.word	0x0002c790


	//   ....[251]....
        /*0d90*/ 	.word	0x0002c7f0


	//   ....[252]....
        /*0d94*/ 	.word	0x0002c8c0


	//   ....[253]....
        /*0d98*/ 	.word	0x0002c920


	//   ....[254]....
        /*0d9c*/ 	.word	0x0002ca00


	//   ....[255]....
        /*0da0*/ 	.word	0x0002caf0


	//   ....[0]....
        /*0da4*/ 	.word	0x0002cb90


	//   ....[1]....
        /*0da8*/ 	.word	0x0002cbf0


	//   ....[2]....
        /*0dac*/ 	.word	0x0002ccf0


	//   ....[3]....
        /*0db0*/ 	.word	0x0002cd50


	//   ....[4]....
        /*0db4*/ 	.word	0x0002ce50


	//   ....[5]....
        /*0db8*/ 	.word	0x0002ceb0


	//   ....[6]....
        /*0dbc*/ 	.word	0x0002cfb0


	//   ....[7]....
        /*0dc0*/ 	.word	0x0002d010


	//   ....[8]....
        /*0dc4*/ 	.word	0x0002d110


	//   ....[9]....
        /*0dc8*/ 	.word	0x0002d170


	//   ....[10]....
        /*0dcc*/ 	.word	0x0002d240


	//   ....[11]....
        /*0dd0*/ 	.word	0x0002d390


	//   ....[12]....
        /*0dd4*/ 	.word	0x0002d440


	//   ....[13]....
        /*0dd8*/ 	.word	0x0002d510


	//   ....[14]....
        /*0ddc*/ 	.word	0x0002d5e0


	//   ....[15]....
        /*0de0*/ 	.word	0x0002d640


	//   ....[16]....
        /*0de4*/ 	.word	0x0002d730


	//   ....[17]....
        /*0de8*/ 	.word	0x0002d790


	//   ....[18]....
        /*0dec*/ 	.word	0x0002d880


	//   ....[19]....
        /*0df0*/ 	.word	0x0002d8e0


	//   ....[20]....
        /*0df4*/ 	.word	0x0002d9d0


	//   ....[21]....
        /*0df8*/ 	.word	0x0002da30


	//   ....[22]....
        /*0dfc*/ 	.word	0x0002db10


	//   ....[23]....
        /*0e00*/ 	.word	0x0002dba0


	//   ....[24]....
        /*0e04*/ 	.word	0x0002dc40


	//   ....[25]....
        /*0e08*/ 	.word	0x0002dd60


	//   ....[26]....
        /*0e0c*/ 	.word	0x0002ddd0


	//   ....[27]....
        /*0e10*/ 	.word	0x0002de40


	//   ....[28]....
        /*0e14*/ 	.word	0x0002deb0


	//   ....[29]....
        /*0e18*/ 	.word	0x0002df20


	//   ....[30]....
        /*0e1c*/ 	.word	0x0002dfa0


	//   ....[31]....
        /*0e20*/ 	.word	0x0002e030


	//   ....[32]....
        /*0e24*/ 	.word	0x0002e0c0


	//   ....[33]....
        /*0e28*/ 	.word	0x0002e130


	//   ....[34]....
        /*0e2c*/ 	.word	0x0002e1a0


	//   ....[35]....
        /*0e30*/ 	.word	0x0002e210


	//   ....[36]....
        /*0e34*/ 	.word	0x0002e290


	//   ....[37]....
        /*0e38*/ 	.word	0x0002e300


	//   ....[38]....
        /*0e3c*/ 	.word	0x0002e3a0


	//   ....[39]....
        /*0e40*/ 	.word	0x0002e430


	//   ....[40]....
        /*0e44*/ 	.word	0x0002e550


	//----- nvinfo : EIATTR_REG_RECONFIG
	.align		4
.L_233:
        /*0e48*/ 	.byte	0x01, 0x54
	.zero		2


	//----- nvinfo : EIATTR_SYSCALL_OFFSETS
	.align		4
        /*0e4c*/ 	.byte	0x04, 0x46
        /*0e4e*/ 	.short	(.L_235 - .L_234)


	//   ....[0]....
.L_234:
        /*0e50*/ 	.word	0x00001e80


	//   ....[1]....
        /*0e54*/ 	.word	0x00001fd0


	//   ....[2]....
        /*0e58*/ 	.word	0x0000b550


	//   ....[3]....
        /*0e5c*/ 	.word	0x0000b880


	//   ....[4]....
        /*0e60*/ 	.word	0x00025340


	//   ....[5]....
        /*0e64*/ 	.word	0x00025490


	//   ....[6]....
        /*0e68*/ 	.word	0x00025580


	//   ....[7]....
        /*0e6c*/ 	.word	0x000264d0


	//----- nvinfo : EIATTR_MBARRIER_INSTR_OFFSETS
	.align		4
.L_235:
        /*0e70*/ 	.byte	0x04, 0x39
        /*0e72*/ 	.short	(.L_237 - .L_236)


	//   ....[0]....
.L_236:
        /*0e74*/ 	.word	0x00000270
        /*0e78*/ 	.word	0x000000ff
        /*0e7c*/ 	.word	0x00030800
        /*0e80*/ 	.short	0x0100
        /*0e82*/ 	.byte	0x08
	.zero		1


	//   ....[1]....
        /*0e84*/ 	.word	0x00000280
        /*0e88*/ 	.word	0x000000ff
        /*0e8c*/ 	.word	0x00030820
        /*0e90*/ 	.short	0x0100
        /*0e92*/ 	.byte	0x08
	.zero		1


	//   ....[2]....
        /*0e94*/ 	.word	0x00000370
        /*0e98*/ 	.word	0x000000ff
        /*0e9c*/ 	.word	0x00030830
        /*0ea0*/ 	.short	0x0100
        /*0ea2*/ 	.byte	0x08
	.zero		1


	//   ....[3]....
        /*0ea4*/ 	.word	0x00000380
        /*0ea8*/ 	.word	0x000000ff
        /*0eac*/ 	.word	0x00030840
        /*0eb0*/ 	.short	0x0100
        /*0eb2*/ 	.byte	0x08
	.zero		1


	//   ....[4]....
        /*0eb4*/ 	.word	0x00000390
        /*0eb8*/ 	.word	0x000000ff
        /*0ebc*/ 	.word	0x00030838
        /*0ec0*/ 	.short	0x0100
        /*0ec2*/ 	.byte	0x08
	.zero		1


	//   ....[5]....
        /*0ec4*/ 	.word	0x000003a0
        /*0ec8*/ 	.word	0x000000ff
        /*0ecc*/ 	.word	0x00030848
        /*0ed0*/ 	.short	0x0100
        /*0ed2*/ 	.byte	0x08
	.zero		1


	//   ....[6]....
        /*0ed4*/ 	.word	0x000004d0
        /*0ed8*/ 	.word	0x000000ff
        /*0edc*/ 	.word	0x00030850
        /*0ee0*/ 	.short	0x0100
        /*0ee2*/ 	.byte	0x08
	.zero		1


	//   ....[7]....
        /*0ee4*/ 	.word	0x000004e0
        /*0ee8*/ 	.word	0x000000ff
        /*0eec*/ 	.word	0x00030860
        /*0ef0*/ 	.short	0x0100
        /*0ef2*/ 	.byte	0x08
	.zero		1


	//   ....[8]....
        /*0ef4*/ 	.word	0x000004f0
        /*0ef8*/ 	.word	0x000000ff
        /*0efc*/ 	.word	0x00030858
        /*0f00*/ 	.short	0x0100
        /*0f02*/ 	.byte	0x08
	.zero		1


	//   ....[9]....
        /*0f04*/ 	.word	0x00000500
        /*0f08*/ 	.word	0x000000ff
        /*0f0c*/ 	.word	0x00030868
        /*0f10*/ 	.short	0x0100
        /*0f12*/ 	.byte	0x08
	.zero		1


	//   ....[10]....
        /*0f14*/ 	.word	0x000005f0
        /*0f18*/ 	.word	0x000000ff
        /*0f1c*/ 	.word	0x00030870
        /*0f20*/ 	.short	0x0100
        /*0f22*/ 	.byte	0x06
	.zero		1


	//   ....[11]....
        /*0f24*/ 	.word	0x00000600
        /*0f28*/ 	.word	0x000000ff
        /*0f2c*/ 	.word	0x00030880
        /*0f30*/ 	.short	0x0100
        /*0f32*/ 	.byte	0x06
	.zero		1


	//   ....[12]....
        /*0f34*/ 	.word	0x00000610
        /*0f38*/ 	.word	0x000000ff
        /*0f3c*/ 	.word	0x00030878
        /*0f40*/ 	.short	0x0100
        /*0f42*/ 	.byte	0x06
	.zero		1


	//   ....[13]....
        /*0f44*/ 	.word	0x00000620
        /*0f48*/ 	.word	0x000000ff
        /*0f4c*/ 	.word	0x00030888
        /*0f50*/ 	.short	0x0100
        /*0f52*/ 	.byte	0x06
	.zero		1


	//   ....[14]....
        /*0f54*/ 	.word	0x00000750
        /*0f58*/ 	.word	0x000000ff
        /*0f5c*/ 	.word	0x00030890
        /*0f60*/ 	.short	0x0100
        /*0f62*/ 	.byte	0x08
	.zero		1


	//   ....[15]....
        /*0f64*/ 	.word	0x00000760
        /*0f68*/ 	.word	0x000000ff
        /*0f6c*/ 	.word	0x000308a0
        /*0f70*/ 	.short	0x0100
        /*0f72*/ 	.byte	0x08
	.zero		1


	//   ....[16]....
        /*0f74*/ 	.word	0x00000770
        /*0f78*/ 	.word	0x000000ff
        /*0f7c*/ 	.word	0x00030898
        /*0f80*/ 	.short	0x0100
        /*0f82*/ 	.byte	0x08
	.zero		1


	//   ....[17]....
        /*0f84*/ 	.word	0x00000780
        /*0f88*/ 	.word	0x000000ff
        /*0f8c*/ 	.word	0x000308a8
        /*0f90*/ 	.short	0x0100
        /*0f92*/ 	.byte	0x08
	.zero		1


	//   ....[18]....
        /*0f94*/ 	.word	0x000008b0
        /*0f98*/ 	.word	0x000000ff
        /*0f9c*/ 	.word	0x000308b0
        /*0fa0*/ 	.short	0x0100
        /*0fa2*/ 	.byte	0x08
	.zero		1


	//   ....[19]....
        /*0fa4*/ 	.word	0x000008c0
        /*0fa8*/ 	.word	0x000000ff
        /*0fac*/ 	.word	0x000308c0
        /*0fb0*/ 	.short	0x0100
        /*0fb2*/ 	.byte	0x08
	.zero		1


	//   ....[20]....
        /*0fb4*/ 	.word	0x000008d0
        /*0fb8*/ 	.word	0x000000ff
        /*0fbc*/ 	.word	0x000308b8
        /*0fc0*/ 	.short	0x0100
        /*0fc2*/ 	.byte	0x08
	.zero		1


	//   ....[21]....
        /*0fc4*/ 	.word	0x000008e0
        /*0fc8*/ 	.word	0x000000ff
        /*0fcc*/ 	.word	0x000308c8
        /*0fd0*/ 	.short	0x0100
        /*0fd2*/ 	.byte	0x08
	.zero		1


	//   ....[22]....
        /*0fd4*/ 	.word	0x000039c0
        /*0fd8*/ 	.word	0x00000056
        /*0fdc*/ 	.word	0x00030890
        /*0fe0*/ 	.short	0x010a
        /*0fe2*/ 	.byte	0x3f
	.zero		1


	//   ....[23]....
        /*0fe4*/ 	.word	0x00006e10
        /*0fe8*/ 	.word	0x00000056
        /*0fec*/ 	.word	0x00030890
        /*0ff0*/ 	.short	0x010a
        /*0ff2*/ 	.byte	0x3f
	.zero		1


	//   ....[24]....
        /*0ff4*/ 	.word	0x00009c10
        /*0ff8*/ 	.word	0x00000056
        /*0ffc*/ 	.word	0x00030890
        /*1000*/ 	.short	0x010a
        /*1002*/ 	.byte	0x3f
	.zero		1


	//   ....[25]....
        /*1004*/ 	.word	0x0000a3d0
        /*1008*/ 	.word	0x0000000b
        /*100c*/ 	.word	0x00000000
        /*1010*/ 	.short	0x0101
        /*1012*/ 	.byte	0x3f
	.zero		1


	//   ....[26]....
        /*1014*/ 	.word	0x0000a410
        /*1018*/ 	.word	0x00000056
        /*101c*/ 	.word	0x000308b0
        /*1020*/ 	.short	0x010a
        /*1022*/ 	.byte	0x3f
	.zero		1


	//   ....[27]....
        /*1024*/ 	.word	0x0000ab20
        /*1028*/ 	.word	0x00000056
        /*102c*/ 	.word	0x00000000
        /*1030*/ 	.short	0x0101
        /*1032*/ 	.byte	0x3f
	.zero		1


	//   ....[28]....
        /*1034*/ 	.word	0x0000b5e0
        /*1038*/ 	.word	0x00000012
        /*103c*/ 	.word	0x00030800
        /*1040*/ 	.short	0x010a
        /*1042*/ 	.byte	0x3f
	.zero		1


	//   ....[29]....
        /*1044*/ 	.word	0x0000b630
        /*1048*/ 	.word	0x00000012
        /*104c*/ 	.word	0x00030800
        /*1050*/ 	.short	0x010a
        /*1052*/ 	.byte	0x3f
	.zero		1


	//   ....[30]....
        /*1054*/ 	.word	0x0000cb10
        /*1058*/ 	.word	0x00000012
        /*105c*/ 	.word	0x00030800
        /*1060*/ 	.short	0x010a
        /*1062*/ 	.byte	0x3f
	.zero		1


	//   ....[31]....
        /*1064*/ 	.word	0x0000fcc0
        /*1068*/ 	.word	0x00000012
        /*106c*/ 	.word	0x00030800
        /*1070*/ 	.short	0x010a
        /*1072*/ 	.byte	0x3f
	.zero		1


	//   ....[32]....
        /*1074*/ 	.word	0x00012510
        /*1078*/ 	.word	0x00000007
        /*107c*/ 	.word	0x00030830
        /*1080*/ 	.short	0x010a
        /*1082*/ 	.byte	0x3f
	.zero		1


	//   ....[33]....
        /*1084*/ 	.word	0x00012550
        /*1088*/ 	.word	0x00000007
        /*108c*/ 	.word	0x00030830
        /*1090*/ 	.short	0x010a
        /*1092*/ 	.byte	0x3f
	.zero		1


	//   ....[34]....
        /*1094*/ 	.word	0x00012f80
        /*1098*/ 	.word	0x00000003
        /*109c*/ 	.word	0x00000000
        /*10a0*/ 	.short	0x0101
        /*10a2*/ 	.byte	0x3f
	.zero		1


	//   ....[35]....
        /*10a4*/ 	.word	0x00015520
        /*10a8*/ 	.word	0x00000000
        /*10ac*/ 	.word	0x00030830
        /*10b0*/ 	.short	0x010a
        /*10b2*/ 	.byte	0x3f
	.zero		1


	//   ....[36]....
        /*10b4*/ 	.word	0x000155a0
        /*10b8*/ 	.word	0x00000000
        /*10bc*/ 	.word	0x00030830
        /*10c0*/ 	.short	0x010a
        /*10c2*/ 	.byte	0x3f
	.zero		1


	//   ....[37]....
        /*10c4*/ 	.word	0x00016480
        /*10c8*/ 	.word	0x00000014
        /*10cc*/ 	.word	0x00030850
        /*10d0*/ 	.short	0x010a
        /*10d2*/ 	.byte	0x3f
	.zero		1


	//   ....[38]....
        /*10d4*/ 	.word	0x000164d0
        /*10d8*/ 	.word	0x00000014
        /*10dc*/ 	.word	0x00030850
        /*10e0*/ 	.short	0x010a
        /*10e2*/ 	.byte	0x3f
	.zero		1


	//   ....[39]....
        /*10e4*/ 	.word	0x00016910
        /*10e8*/ 	.word	0x00000000
        /*10ec*/ 	.word	0x00000000
        /*10f0*/ 	.short	0x0101
        /*10f2*/ 	.byte	0x3f
	.zero		1


	//   ....[40]....
        /*10f4*/ 	.word	0x000188e0
        /*10f8*/ 	.word	0x00000014
        /*10fc*/ 	.word	0x00000000
        /*1100*/ 	.short	0x0101
        /*1102*/ 	.byte	0x3f
	.zero		1


	//   ....[41]....
        /*1104*/ 	.word	0x00018e80
        /*1108*/ 	.word	0x0000000b
        /*110c*/ 	.word	0x00030830
        /*1110*/ 	.short	0x010a
        /*1112*/ 	.byte	0x3f
	.zero		1


	//   ....[42]....
        /*1114*/ 	.word	0x00018f00
        /*1118*/ 	.word	0x0000000b
        /*111c*/ 	.word	0x00030830
        /*1120*/ 	.short	0x010a
        /*1122*/ 	.byte	0x3f
	.zero		1


	//   ....[43]....
        /*1124*/ 	.word	0x00019de0
        /*1128*/ 	.word	0x0000000e
        /*112c*/ 	.word	0x00030850
        /*1130*/ 	.short	0x010a
        /*1132*/ 	.byte	0x3f
	.zero		1


	//   ....[44]....
        /*1134*/ 	.word	0x00019e30
        /*1138*/ 	.word	0x0000000e
        /*113c*/ 	.word	0x00030850
        /*1140*/ 	.short	0x010a
        /*1142*/ 	.byte	0x3f
	.zero		1


	//   ....[45]....
        /*1144*/ 	.word	0x0001a490
        /*1148*/ 	.word	0x0000000b
        /*114c*/ 	.word	0x00000000
        /*1150*/ 	.short	0x0101
        /*1152*/ 	.byte	0x3f
	.zero		1


	//   ....[46]....
        /*1154*/ 	.word	0x0001af40
        /*1158*/ 	.word	0x0000000e
        /*115c*/ 	.word	0x00000000
        /*1160*/ 	.short	0x0101
        /*1162*/ 	.byte	0x3f
	.zero		1


	//   ....[47]....
        /*1164*/ 	.word	0x0001b220
        /*1168*/ 	.word	0x00000000
        /*116c*/ 	.word	0x00030830
        /*1170*/ 	.short	0x010a
        /*1172*/ 	.byte	0x3f
	.zero		1


	//   ....[48]....
        /*1174*/ 	.word	0x0001b2a0
        /*1178*/ 	.word	0x00000000
        /*117c*/ 	.word	0x00030830
        /*1180*/ 	.short	0x010a
        /*1182*/ 	.byte	0x3f
	.zero		1


	//   ....[49]....
        /*1184*/ 	.word	0x0001c180
        /*1188*/ 	.word	0x0000000b
        /*118c*/ 	.word	0x00030850
        /*1190*/ 	.short	0x010a
        /*1192*/ 	.byte	0x3f
	.zero		1


	//   ....[50]....
        /*1194*/ 	.word	0x0001c1d0
        /*1198*/ 	.word	0x0000000b
        /*119c*/ 	.word	0x00030850
        /*11a0*/ 	.short	0x010a
        /*11a2*/ 	.byte	0x3f
	.zero		1


	//   ....[51]....
        /*11a4*/ 	.word	0x0001c620
        /*11a8*/ 	.word	0x00000000
        /*11ac*/ 	.word	0x00000000
        /*11b0*/ 	.short	0x0101
        /*11b2*/ 	.byte	0x3f
	.zero		1


	//   ....[52]....
        /*11b4*/ 	.word	0x0001e5c0
        /*11b8*/ 	.word	0x0000000b
        /*11bc*/ 	.word	0x00000000
        /*11c0*/ 	.short	0x0101
        /*11c2*/ 	.byte	0x3f
	.zero		1


	//   ....[53]....
        /*11c4*/ 	.word	0x0001edd0
        /*11c8*/ 	.word	0x00000009
        /*11cc*/ 	.word	0x00030850
        /*11d0*/ 	.short	0x010a
        /*11d2*/ 	.byte	0x3f
	.zero		1


	//   ....[54]....
        /*11d4*/ 	.word	0x0001ee70
        /*11d8*/ 	.word	0x00000009
        /*11dc*/ 	.word	0x00030850
        /*11e0*/ 	.short	0x010a
        /*11e2*/ 	.byte	0x3f
	.zero		1


	//   ....[55]....
        /*11e4*/ 	.word	0x0001f380
        /*11e8*/ 	.word	0x00000009
        /*11ec*/ 	.word	0x00000000
        /*11f0*/ 	.short	0x0101
        /*11f2*/ 	.byte	0x3f
	.zero		1


	//   ....[56]....
        /*11f4*/ 	.word	0x00020fc0
        /*11f8*/ 	.word	0x00000003
        /*11fc*/ 	.word	0x00000000
        /*1200*/ 	.short	0x0101
        /*1202*/ 	.byte	0x3f
	.zero		1


	//   ....[57]....
        /*1204*/ 	.word	0x000239b0
        /*1208*/ 	.word	0x00000017
        /*120c*/ 	.word	0x00030820
        /*1210*/ 	.short	0x010a
        /*1212*/ 	.byte	0x3f
	.zero		1


	//   ....[58]....
        /*1214*/ 	.word	0x00023a40
        /*1218*/ 	.word	0x00000003
        /*121c*/ 	.word	0x000308a0
        /*1220*/ 	.short	0x010a
        /*1222*/ 	.byte	0x3f
	.zero		1


	//   ....[59]....
        /*1224*/ 	.word	0x00023e90
        /*1228*/ 	.word	0x00000003
        /*122c*/ 	.word	0x000308c0
        /*1230*/ 	.short	0x010a
        /*1232*/ 	.byte	0x3f
	.zero		1


	//   ....[60]....
        /*1234*/ 	.word	0x000243a0
        /*1238*/ 	.word	0x0000000b
        /*123c*/ 	.word	0x000308a0
        /*1240*/ 	.short	0x010a
        /*1242*/ 	.byte	0x3f
	.zero		1


	//   ....[61]....
        /*1244*/ 	.word	0x000247e0
        /*1248*/ 	.word	0x0000000b
        /*124c*/ 	.word	0x000308c0
        /*1250*/ 	.short	0x010a
        /*1252*/ 	.byte	0x3f
	.zero		1


	//   ....[62]....
        /*1254*/ 	.word	0x00025b10
        /*1258*/ 	.word	0x00000007
        /*125c*/ 	.word	0x00030840
        /*1260*/ 	.short	0x010a
        /*1262*/ 	.byte	0x3f
	.zero		1


	//   ....[63]....
        /*1264*/ 	.word	0x000261d0
        /*1268*/ 	.word	0x00000007
        /*126c*/ 	.word	0x00030830
        /*1270*/ 	.short	0x0107
        /*1272*/ 	.byte	0x3f
	.zero		1


	//   ....[64]....
        /*1274*/ 	.word	0x00026280
        /*1278*/ 	.word	0x00000007
        /*127c*/ 	.word	0x00030830
        /*1280*/ 	.short	0x0101
        /*1282*/ 	.byte	0x3f
	.zero		1


	//   ....[65]....
        /*1284*/ 	.word	0x00026e20
        /*1288*/ 	.word	0x00000017
        /*128c*/ 	.word	0x00030800
        /*1290*/ 	.short	0x0107
        /*1292*/ 	.byte	0x3f
	.zero		1


	//   ....[66]....
        /*1294*/ 	.word	0x00026f30
        /*1298*/ 	.word	0x00000017
        /*129c*/ 	.word	0x00030800
        /*12a0*/ 	.short	0x0101
        /*12a2*/ 	.byte	0x3f
	.zero		1


	//   ....[67]....
        /*12a4*/ 	.word	0x00026f50
        /*12a8*/ 	.word	0x00000017
        /*12ac*/ 	.word	0x00030820
        /*12b0*/ 	.short	0x010a
        /*12b2*/ 	.byte	0x3f
	.zero		1


	//   ....[68]....
        /*12b4*/ 	.word	0x00027310
        /*12b8*/ 	.word	0x00000007
        /*12bc*/ 	.word	0x00030840
        /*12c0*/ 	.short	0x010a
        /*12c2*/ 	.byte	0x3f
	.zero		1


	//   ....[69]....
        /*12c4*/ 	.word	0x00027800
        /*12c8*/ 	.word	0x00000007
        /*12cc*/ 	.word	0x00030830
        /*12d0*/ 	.short	0x0107
        /*12d2*/ 	.byte	0x3f
	.zero		1


	//   ....[70]....
        /*12d4*/ 	.word	0x000278b0
        /*12d8*/ 	.word	0x00000007
        /*12dc*/ 	.word	0x00030830
        /*12e0*/ 	.short	0x0101
        /*12e2*/ 	.byte	0x3f
	.zero		1


	//   ....[71]....
        /*12e4*/ 	.word	0x00027910
        /*12e8*/ 	.word	0x00000006
        /*12ec*/ 	.word	0x00030860
        /*12f0*/ 	.short	0x010a
        /*12f2*/ 	.byte	0x3f
	.zero		1


	//   ....[72]....
        /*12f4*/ 	.word	0x00027e90
        /*12f8*/ 	.word	0x00000006
        /*12fc*/ 	.word	0x00030850
        /*1300*/ 	.short	0x0107
        /*1302*/ 	.byte	0x3f
	.zero		1


	//   ....[73]....
        /*1304*/ 	.word	0x00027fe0
        /*1308*/ 	.word	0x00000006
        /*130c*/ 	.word	0x00030850
        /*1310*/ 	.short	0x0101
        /*1312*/ 	.byte	0x3f
	.zero		1


	//   ....[74]....
        /*1314*/ 	.word	0x000281f0
        /*1318*/ 	.word	0x00000000
        /*131c*/ 	.word	0x00030860
        /*1320*/ 	.short	0x010a
        /*1322*/ 	.byte	0x3f
	.zero		1


	//   ....[75]....
        /*1324*/ 	.word	0x00028710
        /*1328*/ 	.word	0x00000000
        /*132c*/ 	.word	0x00030850
        /*1330*/ 	.short	0x0107
        /*1332*/ 	.byte	0x3f
	.zero		1


	//   ....[76]....
        /*1334*/ 	.word	0x000287d0
        /*1338*/ 	.word	0x00000000
        /*133c*/ 	.word	0x00030850
        /*1340*/ 	.short	0x0101
        /*1342*/ 	.byte	0x3f
	.zero		1


	//   ....[77]....
        /*1344*/ 	.word	0x000294f0
        /*1348*/ 	.word	0x00000005
        /*134c*/ 	.word	0x00030820
        /*1350*/ 	.short	0x010a
        /*1352*/ 	.byte	0x3f
	.zero		1


	//   ....[78]....
        /*1354*/ 	.word	0x00029680
        /*1358*/ 	.word	0x00000003
        /*135c*/ 	.word	0x00030840
        /*1360*/ 	.short	0x010a
        /*1362*/ 	.byte	0x3f
	.zero		1


	//   ....[79]....
        /*1364*/ 	.word	0x00029720
        /*1368*/ 	.word	0x00000005
        /*136c*/ 	.word	0x00030840
        /*1370*/ 	.short	0x010a
        /*1372*/ 	.byte	0x3f
	.zero		1


	//   ....[80]....
        /*1374*/ 	.word	0x00029760
        /*1378*/ 	.word	0x00000003
        /*137c*/ 	.word	0x00030860
        /*1380*/ 	.short	0x010a
        /*1382*/ 	.byte	0x3f
	.zero		1


	//   ....[81]....
        /*1384*/ 	.word	0x000297a0
        /*1388*/ 	.word	0x00000005
        /*138c*/ 	.word	0x00030860
        /*1390*/ 	.short	0x010a
        /*1392*/ 	.byte	0x3f
	.zero		1


	//   ....[82]....
        /*1394*/ 	.word	0x00029800
        /*1398*/ 	.word	0x00000056
        /*139c*/ 	.word	0x00030890
        /*13a0*/ 	.short	0x010a
        /*13a2*/ 	.byte	0x3f
	.zero		1


	//   ....[83]....
        /*13a4*/ 	.word	0x00029ab0
        /*13a8*/ 	.word	0x00000056
        /*13ac*/ 	.word	0x00030890
        /*13b0*/ 	.short	0x010a
        /*13b2*/ 	.byte	0x3f
	.zero		1


	//   ....[84]....
        /*13b4*/ 	.word	0x00029d60
        /*13b8*/ 	.word	0x00000056
        /*13bc*/ 	.word	0x00030890
        /*13c0*/ 	.short	0x010a
        /*13c2*/ 	.byte	0x3f
	.zero		1


	//   ....[85]....
        /*13c4*/ 	.word	0x0002a010
        /*13c8*/ 	.word	0x00000056
        /*13cc*/ 	.word	0x000308b0
        /*13d0*/ 	.short	0x010a
        /*13d2*/ 	.byte	0x3f
	.zero		1


	//   ....[86]....
        /*13d4*/ 	.word	0x0002a3f0
        /*13d8*/ 	.word	0x00000012
        /*13dc*/ 	.word	0x00030800
        /*13e0*/ 	.short	0x010a
        /*13e2*/ 	.byte	0x3f
	.zero		1


	//   ....[87]....
        /*13e4*/ 	.word	0x0002a7d0
        /*13e8*/ 	.word	0x00000012
        /*13ec*/ 	.word	0x00030800
        /*13f0*/ 	.short	0x010a
        /*13f2*/ 	.byte	0x3f
	.zero		1


	//   ....[88]....
        /*13f4*/ 	.word	0x0002a820
        /*13f8*/ 	.word	0x00000007
        /*13fc*/ 	.word	0x00030830
        /*1400*/ 	.short	0x010a
        /*1402*/ 	.byte	0x3f
	.zero		1


	//   ....[89]....
        /*1404*/ 	.word	0x0002a870
        /*1408*/ 	.word	0x00000000
        /*140c*/ 	.word	0x00030830
        /*1410*/ 	.short	0x010a
        /*1412*/ 	.byte	0x3f
	.zero		1


	//   ....[90]....
        /*1414*/ 	.word	0x0002a8c0
        /*1418*/ 	.word	0x00000014
        /*141c*/ 	.word	0x00030850
        /*1420*/ 	.short	0x010a
        /*1422*/ 	.byte	0x3f
	.zero		1


	//   ....[91]....
        /*1424*/ 	.word	0x0002a910
        /*1428*/ 	.word	0x0000000b
        /*142c*/ 	.word	0x00030830
        /*1430*/ 	.short	0x010a
        /*1432*/ 	.byte	0x3f
	.zero		1


	//   ....[92]....
        /*1434*/ 	.word	0x0002a960
        /*1438*/ 	.word	0x0000000e
        /*143c*/ 	.word	0x00030850
        /*1440*/ 	.short	0x010a
        /*1442*/ 	.byte	0x3f
	.zero		1


	//   ....[93]....
        /*1444*/ 	.word	0x0002a9b0
        /*1448*/ 	.word	0x00000000
        /*144c*/ 	.word	0x00030830
        /*1450*/ 	.short	0x010a
        /*1452*/ 	.byte	0x3f
	.zero		1


	//   ....[94]....
        /*1454*/ 	.word	0x0002aa00
        /*1458*/ 	.word	0x0000000b
        /*145c*/ 	.word	0x00030850
        /*1460*/ 	.short	0x010a
        /*1462*/ 	.byte	0x3f
	.zero		1


	//   ....[95]....
        /*1464*/ 	.word	0x0002aa50
        /*1468*/ 	.word	0x00000009
        /*146c*/ 	.word	0x00030850
        /*1470*/ 	.short	0x010a
        /*1472*/ 	.byte	0x3f
	.zero		1


	//   ....[96]....
        /*1474*/ 	.word	0x0002abf0
        /*1478*/ 	.word	0x00000017
        /*147c*/ 	.word	0x00030820
        /*1480*/ 	.short	0x010a
        /*1482*/ 	.byte	0x3f
	.zero		1


	//   ....[97]....
        /*1484*/ 	.word	0x0002ac40
        /*1488*/ 	.word	0x00000003
        /*148c*/ 	.word	0x000308a0
        /*1490*/ 	.short	0x010a
        /*1492*/ 	.byte	0x3f
	.zero		1


	//   ....[98]....
        /*1494*/ 	.word	0x0002ac90
        /*1498*/ 	.word	0x00000003
        /*149c*/ 	.word	0x000308c0
        /*14a0*/ 	.short	0x010a
        /*14a2*/ 	.byte	0x3f
	.zero		1


	//   ....[99]....
        /*14a4*/ 	.word	0x0002ace0
        /*14a8*/ 	.word	0x0000000b
        /*14ac*/ 	.word	0x000308a0
        /*14b0*/ 	.short	0x010a
        /*14b2*/ 	.byte	0x3f
	.zero		1


	//   ....[100]....
        /*14b4*/ 	.word	0x0002ad30
        /*14b8*/ 	.word	0x0000000b
        /*14bc*/ 	.word	0x000308c0
        /*14c0*/ 	.short	0x010a
        /*14c2*/ 	.byte	0x3f
	.zero		1


	//   ....[101]....
        /*14c4*/ 	.word	0x0002ae50
        /*14c8*/ 	.word	0x00000007
        /*14cc*/ 	.word	0x00030840
        /*14d0*/ 	.short	0x010a
        /*14d2*/ 	.byte	0x3f
	.zero		1


	//   ....[102]....
        /*14d4*/ 	.word	0x0002c220
        /*14d8*/ 	.word	0x00000017
        /*14dc*/ 	.word	0x00030820
        /*14e0*/ 	.short	0x010a
        /*14e2*/ 	.byte	0x3f
	.zero		1


	//   ....[103]....
        /*14e4*/ 	.word	0x0002c270
        /*14e8*/ 	.word	0x00000007
        /*14ec*/ 	.word	0x00030840
        /*14f0*/ 	.short	0x010a
        /*14f2*/ 	.byte	0x3f
	.zero		1


	//   ....[104]....
        /*14f4*/ 	.word	0x0002ca40
        /*14f8*/ 	.word	0x00000006
        /*14fc*/ 	.word	0x00030860
        /*1500*/ 	.short	0x010a
        /*1502*/ 	.byte	0x3f
	.zero		1


	//   ....[105]....
        /*1504*/ 	.word	0x0002d2e0
        /*1508*/ 	.word	0x00000000
        /*150c*/ 	.word	0x00030860
        /*1510*/ 	.short	0x010a
        /*1512*/ 	.byte	0x3f
	.zero		1


	//   ....[106]....
        /*1514*/ 	.word	0x0002e470
        /*1518*/ 	.word	0x00000005
        /*151c*/ 	.word	0x00030820
        /*1520*/ 	.short	0x010a
        /*1522*/ 	.byte	0x3f
	.zero		1


	//   ....[107]....
        /*1524*/ 	.word	0x0002e610
        /*1528*/ 	.word	0x00000003
        /*152c*/ 	.word	0x00030840
        /*1530*/ 	.short	0x010a
        /*1532*/ 	.byte	0x3f
	.zero		1


	//   ....[108]....
        /*1534*/ 	.word	0x0002e660
        /*1538*/ 	.word	0x00000005
        /*153c*/ 	.word	0x00030840
        /*1540*/ 	.short	0x010a
        /*1542*/ 	.byte	0x3f
	.zero		1


	//   ....[109]....
        /*1544*/ 	.word	0x0002e6b0
        /*1548*/ 	.word	0x00000003
        /*154c*/ 	.word	0x00030860
        /*1550*/ 	.short	0x010a
        /*1552*/ 	.byte	0x3f
	.zero		1


	//----- nvinfo : EIATTR_NUM_MBARRIERS
	.align		4
.L_237:
        /*1554*/ 	.byte	0x03, 0x38
        /*1556*/ 	.short	0x0016


	//----- nvinfo : EIATTR_EXIT_INSTR_OFFSETS
	.align		4
        /*1558*/ 	.byte	0x04, 0x1c
        /*155a*/ 	.short	(.L_239 - .L_238)


	//   ....[0]....
.L_238:
        /*155c*/ 	.word	0x000297f0


	//----- nvinfo : EIATTR_MAX_THREADS
	.align		4
.L_239:
        /*1560*/ 	.byte	0x04, 0x05
        /*1562*/ 	.short	(.L_241 - .L_240)
.L_240:
        /*1564*/ 	.word	0x00000180
        /*1568*/ 	.word	0x00000001
        /*156c*/ 	.word	0x00000001


	//----- nvinfo : EIATTR_CRS_STACK_SIZE
	.align		4
.L_241:
        /*1570*/ 	.byte	0x04, 0x1e
        /*1572*/ 	.short	(.L_243 - .L_242)
.L_242:
        /*1574*/ 	.word	0x00000000


	//----- nvinfo : EIATTR_CBANK_PARAM_SIZE
	.align		4
.L_243:
        /*1578*/ 	.byte	0x03, 0x19
        /*157a*/ 	.short	0x0af0


	//----- nvinfo : EIATTR_PARAM_CBANK
	.align		4
        /*157c*/ 	.byte	0x04, 0x0a
        /*157e*/ 	.short	(.L_245 - .L_244)
	.align		4
.L_244:
        /*1580*/ 	.word	index@(.nv.constant0._ZN7cutlass13device_kernelIN5flash11enable_sm90INS1_16FlashAttnFwdSm90INS1_25CollectiveMainloopFwdSm90ILi2EN4cute5tupleIJNS5_1CILi1EEES8_S8_EEENS6_IJNS7_ILi128EEENS7_ILi96EEENS7_ILi192EEEEEELi192ENS_6half_tEfNS_4arch4Sm90ELb0ELb1ELb0ELb1ELb1ELb1ELb0ELb1ELb1ELb1ELb0ELb0EEENS1_21CollectiveEpilogueFwdINS6_IJSA_SC_SB_EEES9_SE_SG_Li256ELb1ELb1ELb0ELb0EEENS1_36VarlenDynamicPersistentTileSchedulerILi128ELi96ELi256ELi128ELb0ELb1ELb1ELb1ELb0ELb1EEEEEEEEEvNT_6ParamsE)
        /*1584*/ 	.short	0x0210
        /*1586*/ 	.short	0x0af0


	//----- nvinfo : EIATTR_SW_WAR
	.align		4
.L_245:
        /*1588*/ 	.byte	0x04, 0x36
        /*158a*/ 	.short	(.L_247 - .L_246)
.L_246:
        /*158c*/ 	.word	0x00000008
.L_247:


//--------------------- .nv.info._ZN7cutlass13device_kernelIN5flash11enable_sm90INS1_16FlashAttnFwdSm90INS1_25CollectiveMainloopFwdSm90ILi2EN4cute5tupleIJNS5_1CILi1EEES8_S8_EEENS6_IJNS7_ILi128EEENS7_ILi96EEENS7_ILi192EEEEEELi192ENS_6half_tEfNS_4arch4Sm90ELb1ELb0ELb0ELb0ELb1ELb0ELb0ELb1ELb1ELb1ELb0ELb0EEENS1_21CollectiveEpilogueFwdINS6_IJSA_SC_SB_EEES9_SE_SG_Li256ELb0ELb1ELb0ELb0EEENS1_30DynamicPersistentTileSchedulerILi256ELi128ELb0ELb1ELb1EEEEEEEEEvNT_6ParamsE --------------------------
	.section	.nv.info._ZN7cutlass13device_kernelIN5flash11enable_sm90INS1_16FlashAttnFwdSm90INS1_25CollectiveMainloopFwdSm90ILi2EN4cute5tupleIJNS5_1CILi1EEES8_S8_EEENS6_IJNS7_ILi128EEENS7_ILi96EEENS7_ILi192EEEEEELi192ENS_6half_tEfNS_4arch4Sm90ELb1ELb0ELb0ELb0ELb1ELb0ELb0ELb1ELb1ELb1ELb0ELb0EEENS1_21CollectiveEpilogueFwdINS6_IJSA_SC_SB_EEES9_SE_SG_Li256ELb0ELb1ELb0ELb0EEENS1_30DynamicPersistentTileSchedulerILi256ELi128ELb0ELb1ELb1EEEEEEEEEvNT_6ParamsE,"",@"SHT_CUDA_INFO"
	.sectionflags	@""
	.align	4


	//----- nvinfo : EIATTR_CUDA_API_VERSION
	.align		4
        /*0000*/ 	.byte	0x04, 0x37
        /*0002*/ 	.short	(.L_249 - .L_248)
.L_248:
        /*0004*/ 	.word	0x00000082


	//----- nvinfo : EIATTR_KPARAM_INFO
	.align		4
.L_249:
        /*0008*/ 	.byte	0x04, 0x17
        /*000a*/ 	.short	(.L_251 - .L_250)
.L_250:
        /*000c*/ 	.word	0x00000000
        /*0010*/ 	.short	0x0000
        /*0012*/ 	.short	0x0070
        /*0014*/ 	.byte	0x00, 0xf0, 0x01, 0x2a


	//----- nvinfo : EIATTR_SPARSE_MMA_MASK
	.align		4
.L_251:
        /*0018*/ 	.byte	0x03, 0x50
        /*001a*/ 	.short	0x0000


	//----- nvinfo : EIATTR_MAXREG_COUNT
	.align		4
        /*001c*/ 	.byte	0x03, 0x1b
        /*001e*/ 	.short	0x00a8


	//----- nvinfo : EIATTR_NUM_BARRIERS
	.align		4
        /*0020*/ 	.byte	0x02, 0x4c
        /*0022*/ 	.byte	0x09
	.zero		1


	//----- nvinfo : EIATTR_EXTERNS
	.align		4
        /*0024*/ 	.byte	0x04, 0x0f
        /*0026*/ 	.short	(.L_253 - .L_252)


	//   ....[0]....
	.align		4
.L_252:
        /*0028*/ 	.word	index@(__assertfail)


	//----- nvinfo : EIATTR_ANNOTATIONS
	.align		4
.L_253:
        /*002c*/ 	.byte	0x04, 0x55
        /*002e*/ 	.short	(.L_255 - .L_254)


	//   ....[0]....
.L_254:
        /*0030*/ 	.word	0x00000001
        /*0034*/ 	.byte	0xa0, 0x08, 0x00, 0x00, 0x01, 0x00, 0x00, 0x00, 0x60, 0x09, 0x00, 0x00, 0x01, 0x00, 0x00, 0x00
        /*0044*/ 	.byte	0xd0, 0xb3, 0x00, 0x00, 0x01, 0x00, 0x00, 0x00, 0x70, 0xb4, 0x00, 0x00, 0x01, 0x00, 0x00, 0x00
        /*0054*/ 	.byte	0xf0, 0xb4, 0x00, 0x00, 0x01, 0x00, 0x00, 0x00, 0x60, 0xd8, 0x00, 0x00, 0x01, 0x00, 0x00, 0x00
        /*0064*/ 	.byte	0x80, 0xd8, 0x00, 0x00, 0x01, 0x00, 0x00, 0x00, 0x60, 0xf2, 0x00, 0x00, 0x01, 0x00, 0x00, 0x00
        /*0074*/ 	.byte	0x00, 0xf4, 0x00, 0x00


	//----- nvinfo : EIATTR_MERCURY_ISA_VERSION
	.align		4
.L_255:
        /*0078*/ 	.byte	0x03, 0x5f
        /*007a*/ 	.short	0x0101


	//----- nvinfo : EIATTR_INT_WARP_WIDE_INSTR_OFFSETS
	.align		4
        /*007c*/ 	.byte	0x04, 0x31
        /*007e*/ 	.short	(.L_257 - .L_256)


	//   ....[0]....
.L_256:
        /*0080*/ 	.word	0x000000c0


	//   ....[1]....
        /*0084*/ 	.word	0x000000d0


	//   ....[2]....
        /*0088*/ 	.word	0x00000170


	//   ....[3]....
        /*008c*/ 	.word	0x0000bd60


	//   ....[4]....
        /*0090*/ 	.word	0x0000bdf0


	//   ....[5]....
        /*0094*/ 	.word	0x0000e9b0


	//   ....[6]....
        /*0098*/ 	.word	0x0000ea40


	//----- nvinfo : EIATTR_COOP_GROUP_MASK_REGIDS
	.align		4
.L_257:
        /*009c*/ 	.byte	0x04, 0x29
        /*009e*/ 	.short	(.L_259 - .L_258)


	//   ....[0]....
.L_258:
        /*00a0*/ 	.word	0xffffffff


	//   ....[1]....
        /*00a4*/ 	.word	0xffffffff


	//   ....[2]....
        /*00a8*/ 	.word	0xffffffff


	//   ....[3]....
        /*00ac*/ 	.word	0xffffffff


	//   ....[4]....
        /*00b0*/ 	.word	0xffffffff


	//   ....[5]....
        /*00b4*/ 	.word	0xffffffff


	//   ....[6]....
        /*00b8*/ 	.word	0xffffffff


	//   ....[7]....
        /*00bc*/ 	.word	0xffffffff


	//   ....[8]....
        /*00c0*/ 	.word	0xffffffff


	//   ....[9]....
        /*00c4*/ 	.word	0xffffffff


	//   ....[10]....
        /*00c8*/ 	.word	0xffffffff


	//   ....[11]....
        /*00cc*/ 	.word	0xffffffff


	//   ....[12]....
        /*00d0*/ 	.word	0xffffffff


	//   ....[13]....
        /*00d4*/ 	.word	0xffffffff


	//   ....[14]....
        /*00d8*/ 	.word	0xffffffff


	//   ....[15]....
        /*00dc*/ 	.word	0xffffffff


	//   ....[16]....
        /*00e0*/ 	.word	0xffffffff


	//   ....[17]....
        /*00e4*/ 	.word	0xffffffff


	//   ....[18]....
        /*00e8*/ 	.word	0xffffffff


	//   ....[19]....
        /*00ec*/ 	.word	0xffffffff


	//   ....[20]....
        /*00f0*/ 	.word	0xffffffff


	//   ....[21]....
        /*00f4*/ 	.word	0xffffffff


	//   ....[22]....
        /*00f8*/ 	.word	0xffffffff


	//   ....[23]....
        /*00fc*/ 	.word	0xffffffff


	//   ....[24]....
        /*0100*/ 	.word	0xffffffff


	//   ....[25]....
        /*0104*/ 	.word	0xffffffff


	//   ....[26]....
        /*0108*/ 	.word	0xffffffff


	//   ....[27]....
        /*010c*/ 	.word	0xffffffff


	//   ....[28]....
        /*0110*/ 	.word	0xffffffff


	//   ....[29]....
        /*0114*/ 	.word	0xffffffff


	//   ....[30]....
        /*0118*/ 	.word	0xffffffff


	//   ....[31]....
        /*011c*/ 	.word	0xffffffff


	//   ....[32]....
        /*0120*/ 	.word	0xffffffff


	//   ....[33]....
        /*0124*/ 	.word	0xffffffff


	//   ....[34]....
        /*0128*/ 	.word	0xffffffff


	//   ....[35]....
        /*012c*/ 	.word	0xffffffff


	//   ....[36]....
        /*0130*/ 	.word	0xffffffff


	//   ....[37]....
        /*0134*/ 	.word	0xffffffff


	//   ....[38]....
        /*0138*/ 	.word	0xffffffff


	//   ....[39]....
        /*013c*/ 	.word	0xffffffff


	//   ....[40]....
        /*0140*/ 	.word	0xffffffff


	//   ....[41]....
        /*0144*/ 	.word	0xffffffff


	//   ....[42]....
        /*0148*/ 	.word	0xffffffff


	//   ....[43]....
        /*014c*/ 	.word	0xffffffff


	//   ....[44]....
        /*0150*/ 	.word	0xffffffff


	//   ....[45]....
        /*0154*/ 	.word	0xffffffff


	//   ....[46]....
        /*0158*/ 	.word	0xffffffff


	//   ....[47]....
        /*015c*/ 	.word	0xffffffff


	//   ....[48]....
        /*0160*/ 	.word	0xffffffff


	//   ....[49]....
        /*0164*/ 	.word	0xffffffff


	//   ....[50]....
        /*0168*/ 	.word	0xffffffff


	//   ....[51]....
        /*016c*/ 	.word	0xffffffff


	//   ....[52]....
        /*0170*/ 	.word	0xffffffff


	//   ....[53]....
        /*0174*/ 	.word	0xffffffff


	//   ....[54]....
        /*0178*/ 	.word	0xffffffff


	//   ....[55]....
        /*017c*/ 	.word	0xffffffff


	//   ....[56]....
        /*0180*/ 	.word	0xffffffff


	//   ....[57]....
        /*0184*/ 	.word	0xffffffff


	//   ....[58]....
        /*0188*/ 	.word	0xffffffff


	//   ....[59]....
        /*018c*/ 	.word	0xffffffff


	//   ....[60]....
        /*0190*/ 	.word	0xffffffff


	//   ....[61]....
        /*0194*/ 	.word	0xffffffff


	//   ....[62]....
        /*0198*/ 	.word	0xffffffff


	//   ....[63]....
        /*019c*/ 	.word	0xffffffff


	//   ....[64]....
        /*01a0*/ 	.word	0xffffffff


	//   ....[65]....
        /*01a4*/ 	.word	0xffffffff


	//   ....[66]....
        /*01a8*/ 	.word	0xffffffff


	//   ....[67]....
        /*01ac*/ 	.word	0xffffffff


	//   ....[68]....
        /*01b0*/ 	.word	0xffffffff


	//   ....[69]....
        /*01b4*/ 	.word	0xffffffff


	//   ....[70]....
        /*01b8*/ 	.word	0xffffffff


	//   ....[71]....
        /*01bc*/ 	.word	0xffffffff


	//   ....[72]....
        /*01c0*/ 	.word	0xffffffff


	//   ....[73]....
        /*01c4*/ 	.word	0xffffffff


	//   ....[74]....
        /*01c8*/ 	.word	0xffffffff


	//   ....[75]....
        /*01cc*/ 	.word	0xffffffff


	//   ....[76]....
        /*01d0*/ 	.word	0xffffffff


	//   ....[77]....
        /*01d4*/ 	.word	0xffffffff


	//   ....[78]....
        /*01d8*/ 	.word	0xffffffff


	//   ....[79]....
        /*01dc*/ 	.word	0xffffffff


	//   ....[80]....
        /*01e0*/ 	.word	0xffffffff


	//   ....[81]....
        /*01e4*/ 	.word	0xffffffff


	//   ....[82]....
        /*01e8*/ 	.word	0xffffffff


	//   ....[83]....
        /*01ec*/ 	.word	0xffffffff


	//   ....[84]....
        /*01f0*/ 	.word	0xffffffff


	//   ....[85]....
        /*01f4*/ 	.word	0xffffffff


	//   ....[86]....
        /*01f8*/ 	.word	0xffffffff


	//   ....[87]....
        /*01fc*/ 	.word	0xffffffff


	//   ....[88]....
        /*0200*/ 	.word	0xffffffff


	//   ....[89]....
        /*0204*/ 	.word	0xffffffff


	//   ....[90]....
        /*0208*/ 	.word	0xffffffff


	//   ....[91]....
        /*020c*/ 	.word	0xffffffff


	//   ....[92]....
        /*0210*/ 	.word	0xffffffff


	//   ....[93]....
        /*0214*/ 	.word	0xffffffff


	//   ....[94]....
        /*0218*/ 	.word	0xffffffff


	//   ....[95]....
        /*021c*/ 	.word	0xffffffff


	//   ....[96]....
        /*0220*/ 	.word	0xffffffff


	//   ....[97]....
        /*0224*/ 	.word	0xffffffff


	//   ....[98]....
        /*0228*/ 	.word	0xffffffff


	//   ....[99]....
        /*022c*/ 	.word	0xffffffff


	//   ....[100]....
        /*0230*/ 	.word	0xffffffff


	//   ....[101]....
        /*0234*/ 	.word	0xffffffff


	//   ....[102]....
        /*0238*/ 	.word	0xffffffff


	//   ....[103]....
        /*023c*/ 	.word	0xffffffff


	//   ....[104]....
        /*0240*/ 	.word	0xffffffff


	//   ....[105]....
        /*0244*/ 	.word	0xffffffff


	//   ....[106]....
        /*0248*/ 	.word	0xffffffff


	//   ....[107]....
        /*024c*/ 	.word	0xffffffff


	//   ....[108]....
        /*0250*/ 	.word	0xffffffff


	//   ....[109]....
        /*0254*/ 	.word	0xffffffff


	//   ....[110]....
        /*0258*/ 	.word	0xffffffff


	//   ....[111]....
        /*025c*/ 	.word	0xffffffff


	//   ....[112]....
        /*0260*/ 	.word	0xffffffff


	//   ....[113]....
        /*0264*/ 	.word	0xffffffff


	//   ....[114]....
        /*0268*/ 	.word	0x0500000f


	//   ....[115]....
        /*026c*/ 	.word	0x0500000f


	//   ....[116]....
        /*0270*/ 	.word	0x0500000f


	//   ....[117]....
        /*0274*/ 	.word	0x0500000f


	//   ....[118]....
        /*0278*/ 	.word	0x0500000f


	//   ....[119]....
        /*027c*/ 	.word	0x0500000f


	//   ....[120]....
        /*0280*/ 	.word	0x0500000f


	//   ....[121]....
        /*0284*/ 	.word	0x0500000f


	//   ....[122]....
        /*0288*/ 	.word	0x0500000f


	//   ....[123]....
        /*028c*/ 	.word	0x0500000f


	//   ....[124]....
        /*0290*/ 	.word	0x0500000f


	//   ....[125]....
        /*0294*/ 	.word	0x0500000f


	//   ....[126]....
        /*0298*/ 	.word	0x0500000f


	//   ....[127]....
        /*029c*/ 	.word	0x0500000f


	//   ....[128]....
        /*02a0*/ 	.word	0x0500000f


	//   ....[129]....
        /*02a4*/ 	.word	0x0500000f


	//   ....[130]....
        /*02a8*/ 	.word	0x0500000f


	//   ....[131]....
        /*02ac*/ 	.word	0x0500000f


	//   ....[132]....
        /*02b0*/ 	.word	0x0500000f


	//   ....[133]....
        /*02b4*/ 	.word	0x0500000f


	//   ....[134]....
        /*02b8*/ 	.word	0x0500000f


	//   ....[135]....
        /*02bc*/ 	.word	0x0500000f


	//   ....[136]....
        /*02c0*/ 	.word	0x0500000f


	//   ....[137]....
        /*02c4*/ 	.word	0x0500000f


	//   ....[138]....
        /*02c8*/ 	.word	0x0500000f


	//   ....[139]....
        /*02cc*/ 	.word	0x0500000f


	//   ....[140]....
        /*02d0*/ 	.word	0x0500000f


	//   ....[141]....
        /*02d4*/ 	.word	0x0500000f


	//   ....[142]....
        /*02d8*/ 	.word	0x0500000f


	//   ....[143]....
        /*02dc*/ 	.word	0x0500000f


	//   ....[144]....
        /*02e0*/ 	.word	0x0500000f


	//   ....[145]....
        /*02e4*/ 	.word	0x0500000f


	//   ....[146]....
        /*02e8*/ 	.word	0x0500000f


	//   ....[147]....
        /*02ec*/ 	.word	0x0500000f


	//   ....[148]....
        /*02f0*/ 	.word	0x0500000f


	//   ....[149]....
        /*02f4*/ 	.word	0x0500000f


	//   ....[150]....
        /*02f8*/ 	.word	0x0500000f


	//   ....[151]....
        /*02fc*/ 	.word	0x0500000f


	//   ....[152]....
        /*0300*/ 	.word	0x0500000f


	//   ....[153]....
        /*0304*/ 	.word	0x0500000f


	//   ....[154]....
        /*0308*/ 	.word	0x0500000f


	//   ....[155]....
        /*030c*/ 	.word	0x0500000f


	//   ....[156]....
        /*0310*/ 	.word	0x0500000f


	//   ....[157]....
        /*0314*/ 	.word	0x0500000f


	//   ....[158]....
        /*0318*/ 	.word	0x0500000f


	//   ....[159]....
        /*031c*/ 	.word	0x0500000f


	//   ....[160]....
        /*0320*/ 	.word	0x0500000f


	//   ....[161]....
        /*0324*/ 	.word	0x0500000f


	//   ....[162]....
        /*0328*/ 	.word	0x0500000f


	//   ....[163]....
        /*032c*/ 	.word	0x0500000f


	//   ....[164]....
        /*0330*/ 	.word	0x0500000f


	//   ....[165]....
        /*0334*/ 	.word	0x0500000f


	//   ....[166]....
        /*0338*/ 	.word	0x0500000f


	//   ....[167]....
        /*033c*/ 	.word	0x0500000f


	//   ....[168]....
        /*0340*/ 	.word	0x0500000f


	//   ....[169]....
        /*0344*/ 	.word	0x0500000f


	//   ....[170]....
        /*0348*/ 	.word	0x0500000f


	//   ....[171]....
        /*034c*/ 	.word	0x0500000f


	//   ....[172]....
        /*0350*/ 	.word	0x0500000f


	//   ....[173]....
        /*0354*/ 	.word	0x0500000f


	//   ....[174]....
        /*0358*/ 	.word	0x0500000f


	//   ....[175]....
        /*035c*/ 	.word	0x0500000f


	//   ....[176]....
        /*0360*/ 	.word	0x0500000f


	//   ....[177]....
        /*0364*/ 	.word	0x0500000f


	//   ....[178]....
        /*0368*/ 	.word	0x0500000f


	//   ....[179]....
        /*036c*/ 	.word	0x0500000f


	//   ....[180]....
        /*0370*/ 	.word	0x0500000f


	//----- nvinfo : EIATTR_COOP_GROUP_INSTR_OFFSETS
	.align		4
.L_259:
        /*0374*/ 	.byte	0x04, 0x28
        /*0376*/ 	.short	(.L_261 - .L_260)


	//   ....[0]....
.L_260:
        /*0378*/ 	.word	0x00000070


	//   ....[1]....
        /*037c*/ 	.word	0x000000b0


	//   ....[2]....
        /*0380*/ 	.word	0x000002d0


	//   ....[3]....
        /*0384*/ 	.word	0x00000430


	//   ....[4]....
        /*0388*/ 	.word	0x00000550


	//   ....[5]....
        /*038c*/ 	.word	0x000006b0


	//   ....[6]....
        /*0390*/ 	.word	0x00001540


	//   ....[7]....
        /*0394*/ 	.word	0x000020a0


	//   ....[8]....
        /*0398*/ 	.word	0x000020e0


	//   ....[9]....
        /*039c*/ 	.word	0x000027e0


	//   ....[10]....
        /*03a0*/ 	.word	0x000028e0


	//   ....[11]....
        /*03a4*/ 	.word	0x00002f30


	//   ....[12]....
        /*03a8*/ 	.word	0x00002fc0


	//   ....[13]....
        /*03ac*/ 	.word	0x00004950


	//   ....[14]....
        /*03b0*/ 	.word	0x00004e30


	//   ....[15]....
        /*03b4*/ 	.word	0x00004e50


	//   ....[16]....
        /*03b8*/ 	.word	0x00004ec0


	//   ....[17]....
        /*03bc*/ 	.word	0x00005550


	//   ....[18]....
        /*03c0*/ 	.word	0x000055b0


	//   ....[19]....
        /*03c4*/ 	.word	0x00007250


	//   ....[20]....
        /*03c8*/ 	.word	0x00007260


	//   ....[21]....
        /*03cc*/ 	.word	0x00007290


	//   ....[22]....
        /*03d0*/ 	.word	0x000072a0


	//   ....[23]....
        /*03d4*/ 	.word	0x00008590


	//   ....[24]....
        /*03d8*/ 	.word	0x000085c0


	//   ....[25]....
        /*03dc*/ 	.word	0x00008680


	//   ....[26]....
        /*03e0*/ 	.word	0x00008690


	//   ....[27]....
        /*03e4*/ 	.word	0x00009ba0


	//   ....[28]....
        /*03e8*/ 	.word	0x00009c60


	//   ....[29]....
        /*03ec*/ 	.word	0x00009c90


	//   ....[30]....
        /*03f0*/ 	.word	0x00009cc0


	//   ....[31]....
        /*03f4*/ 	.word	0x0000a3f0


	//   ....[32]....
        /*03f8*/ 	.word	0x0000a410


	//   ....[33]....
        /*03fc*/ 	.word	0x0000a520


	//   ....[34]....
        /*0400*/ 	.word	0x0000a540


	//   ....[35]....
        /*0404*/ 	.word	0x0000a640


	//   ....[36]....
        /*0408*/ 	.word	0x0000a660


	//   ....[37]....
        /*040c*/ 	.word	0x0000a770


	//   ....[38]....
        /*0410*/ 	.word	0x0000a790


	//   ....[39]....
        /*0414*/ 	.word	0x0000ae80


	//   ....[40]....
        /*0418*/ 	.word	0x0000aeb0


	//   ....[41]....
        /*041c*/ 	.word	0x0000afc0


	//   ....[42]....
        /*0420*/ 	.word	0x0000afe0


	//   ....[43]....
        /*0424*/ 	.word	0x0000b0e0


	//   ....[44]....
        /*0428*/ 	.word	0x0000b100


	//   ....[45]....
        /*042c*/ 	.word	0x0000b210


	//   ....[46]....
        /*0430*/ 	.word	0x0000b230


	//   ....[47]....
        /*0434*/ 	.word	0x0000b400


	//   ....[48]....
        /*0438*/ 	.word	0x0000c8d0


	//   ....[49]....
        /*043c*/ 	.word	0x0000c8f0


	//   ....[50]....
        /*0440*/ 	.word	0x0000c900


	//   ....[51]....
        /*0444*/ 	.word	0x0000c940


	//   ....[52]....
        /*0448*/ 	.word	0x0000c9d0


	//   ....[53]....
        /*044c*/ 	.word	0x0000c9f0


	//   ....[54]....
        /*0450*/ 	.word	0x0000ca80


	//   ....[55]....
        /*0454*/ 	.word	0x0000caa0


	//   ....[56]....
        /*0458*/ 	.word	0x0000cb30


	//   ....[57]....
        /*045c*/ 	.word	0x0000cb50


	//   ....[58]....
        /*0460*/ 	.word	0x0000cbe0


	//   ....[59]....
        /*0464*/ 	.word	0x0000cc00


	//   ....[60]....
        /*0468*/ 	.word	0x0000d250


	//   ....[61]....
        /*046c*/ 	.word	0x0000d270


	//   ....[62]....
        /*0470*/ 	.word	0x0000d290


	//   ....[63]....
        /*0474*/ 	.word	0x0000d2f0


	//   ....[64]....
        /*0478*/ 	.word	0x0000d370


	//   ....[65]....
        /*047c*/ 	.word	0x0000d3a0


	//   ....[66]....
        /*0480*/ 	.word	0x0000d420


	//   ....[67]....
        /*0484*/ 	.word	0x0000d450


	//   ....[68]....
        /*0488*/ 	.word	0x0000d4d0


	//   ....[69]....
        /*048c*/ 	.word	0x0000d500


	//   ....[70]....
        /*0490*/ 	.word	0x0000d580


	//   ....[71]....
        /*0494*/ 	.word	0x0000d5b0


	//   ....[72]....
        /*0498*/ 	.word	0x0000d630


	//   ....[73]....
        /*049c*/ 	.word	0x0000d660


	//   ....[74]....
        /*04a0*/ 	.word	0x0000d6e0


	//   ....[75]....
        /*04a4*/ 	.word	0x0000d700


	//   ....[76]....
        /*04a8*/ 	.word	0x0000de20


	//   ....[77]....
        /*04ac*/ 	.word	0x0000de50


	//   ....[78]....
        /*04b0*/ 	.word	0x0000de60


	//   ....[79]....
        /*04b4*/ 	.word	0x0000de80


	//   ....[80]....
        /*04b8*/ 	.word	0x0000ded0


	//   ....[81]....
        /*04bc*/ 	.word	0x0000def0


	//   ....[82]....
        /*04c0*/ 	.word	0x0000df50


	//   ....[83]....
        /*04c4*/ 	.word	0x0000df70


	//   ....[84]....
        /*04c8*/ 	.word	0x0000dfc0


	//   ....[85]....
        /*04cc*/ 	.word	0x0000dfe0


	//   ....[86]....
        /*04d0*/ 	.word	0x0000e030


	//   ....[87]....
        /*04d4*/ 	.word	0x0000e050


	//   ....[88]....
        /*04d8*/ 	.word	0x0000e2f0


	//   ....[89]....
        /*04dc*/ 	.word	0x0000e310


	//   ....[90]....
        /*04e0*/ 	.word	0x0000e330


	//   ....[91]....
        /*04e4*/ 	.word	0x0000e3b0


	//   ....[92]....
        /*04e8*/ 	.word	0x0000e3d0


	//   ....[93]....
        /*04ec*/ 	.word	0x0000e450


	//   ....[94]....
        /*04f0*/ 	.word	0x0000e470


	//   ....[95]....
        /*04f4*/ 	.word	0x0000e4f0


	//   ....[96]....
        /*04f8*/ 	.word	0x0000e510


	//   ....[97]....
        /*04fc*/ 	.word	0x0000e590


	//   ....[98]....
        /*0500*/ 	.word	0x0000e5b0


	//   ....[99]....
        /*0504*/ 	.word	0x0000e5c0


	//   ....[100]....
        /*0508*/ 	.word	0x0000eb90


	//   ....[101]....
        /*050c*/ 	.word	0x0000ebb0


	//   ....[102]....
        /*0510*/ 	.word	0x0000ebc0


	//   ....[103]....
        /*0514*/ 	.word	0x0000ebe0


	//   ....[104]....
        /*0518*/ 	.word	0x0000ec80


	//   ....[105]....
        /*051c*/ 	.word	0x0000ecb0


	//   ....[106]....
        /*0520*/ 	.word	0x0000ed20


	//   ....[107]....
        /*0524*/ 	.word	0x0000ed50


	//   ....[108]....
        /*0528*/ 	.word	0x0000edc0


	//   ....[109]....
        /*052c*/ 	.word	0x0000edf0


	//   ....[110]....
        /*0530*/ 	.word	0x0000ee60


	//   ....[111]....
        /*0534*/ 	.word	0x0000ee90


	//   ....[112]....
        /*0538*/ 	.word	0x0000f1a0


	//   ....[113]....
        /*053c*/ 	.word	0x0000f380


	//   ....[114]....
        /*0540*/ 	.word	0x0000f930


	//   ....[115]....
        /*0544*/ 	.word	0x0000fa10


	//   ....[116]....
        /*0548*/ 	.word	0x0000fab0


	//   ....[117]....
        /*054c*/ 	.word	0x0000fb30


	//   ....[118]....
        /*0550*/ 	.word	0x0000fbf0


	//   ....[119]....
        /*0554*/ 	.word	0x0000fc70


	//   ....[120]....
        /*0558*/ 	.word	0x0000fd50


	//   ....[121]....
        /*055c*/ 	.word	0x0000fdd0


	//   ....[122]....
        /*0560*/ 	.word	0x0000feb0


	//   ....[123]....
        /*0564*/ 	.word	0x0000ff30


	//   ....[124]....
        /*0568*/ 	.word	0x00010010


	//   ....[125]....
        /*056c*/ 	.word	0x00010090


	//   ....[126]....
        /*0570*/ 	.word	0x00010160


	//   ....[127]....
        /*0574*/ 	.word	0x000101f0


	//   ....[128]....
        /*0578*/ 	.word	0x00010270


	//   ....[129]....
        /*057c*/ 	.word	0x000102f0


	//   ....[130]....
        /*0580*/ 	.word	0x000103b0


	//   ....[131]....
        /*0584*/ 	.word	0x00010420


	//   ....[132]....
        /*0588*/ 	.word	0x00010510


	//   ....[133]....
        /*058c*/ 	.word	0x00010580


	//   ....[134]....
        /*0590*/ 	.word	0x00010670


	//   ....[135]....
        /*0594*/ 	.word	0x000106e0


	//   ....[136]....
        /*0598*/ 	.word	0x000107d0


	//   ....[137]....
        /*059c*/ 	.word	0x00010840


	//   ....[138]....
        /*05a0*/ 	.word	0x00010930


	//   ....[139]....
        /*05a4*/ 	.word	0x000109a0


	//   ....[140]....
        /*05a8*/ 	.word	0x00010a90


	//   ....[141]....
        /*05ac*/ 	.word	0x00010b00


	//   ....[142]....
        /*05b0*/ 	.word	0x00010bd0


	//   ....[143]....
        /*05b4*/ 	.word	0x00010d00


	//   ....[144]....
        /*05b8*/ 	.word	0x00010da0


	//   ....[145]....
        /*05bc*/ 	.word	0x00010e10


	//   ....[146]....
        /*05c0*/ 	.word	0x00010ed0


	//   ....[147]....
        /*05c4*/ 	.word	0x00010f30


	//   ....[148]....
        /*05c8*/ 	.word	0x00010ff0


	//   ....[149]....
        /*05cc*/ 	.word	0x00011050


	//   ....[150]....
        /*05d0*/ 	.word	0x00011110


	//   ....[151]....
        /*05d4*/ 	.word	0x00011170


	//   ....[152]....
        /*05d8*/ 	.word	0x00011230


	//   ....[153]....
        /*05dc*/ 	.word	0x00011290


	//   ....[154]....
        /*05e0*/ 	.word	0x00011350


	//   ....[155]....
        /*05e4*/ 	.word	0x00011430


	//   ....[156]....
        /*05e8*/ 	.word	0x000114d0


	//   ....[157]....
        /*05ec*/ 	.word	0x00011530


	//   ....[158]....
        /*05f0*/ 	.word	0x00011620


	//   ....[159]....
        /*05f4*/ 	.word	0x00011680


	//   ....[160]....
        /*05f8*/ 	.word	0x00011770


	//   ....[161]....
        /*05fc*/ 	.word	0x000117d0


	//   ....[162]....
        /*0600*/ 	.word	0x000118c0


	//   ....[163]....
        /*0604*/ 	.word	0x00011920


	//   ....[164]....
        /*0608*/ 	.word	0x00011a10


	//   ....[165]....
        /*060c*/ 	.word	0x00011a70


	//   ....[166]....
        /*0610*/ 	.word	0x00011b30


	//   ....[167]....
        /*0614*/ 	.word	0x00011c70


	//   ....[168]....
        /*0618*/ 	.word	0x00011d10


	//   ....[169]....
        /*061c*/ 	.word	0x00011d70


	//   ....[170]....
        /*0620*/ 	.word	0x00011e40


	//   ....[171]....
        /*0624*/ 	.word	0x00011f00


	//   ....[172]....
        /*0628*/ 	.word	0x00011fc0


	//   ....[173]....
        /*062c*/ 	.word	0x00012080


	//   ....[174]....
        /*0630*/ 	.word	0x00012140


	//   ....[175]....
        /*0634*/ 	.word	0x00012200


	//   ....[176]....
        /*0638*/ 	.word	0x000122c0


	//   ....[177]....
        /*063c*/ 	.word	0x00012380


	//   ....[178]....
        /*0640*/ 	.word	0x00012440


	//   ....[179]....
        /*0644*/ 	.word	0x00012530


	//   ....[180]....
        /*0648*/ 	.word	0x00012650


	//----- nvinfo : EIATTR_REG_RECONFIG
	.align		4
.L_261:
        /*064c*/ 	.byte	0x01, 0x54
	.zero		2


	//----- nvinfo : EIATTR_SYSCALL_OFFSETS
	.align		4
        /*0650*/ 	.byte	0x04, 0x46
        /*0652*/ 	.short	(.L_263 - .L_262)


	//   ....[0]....
.L_262:
        /*0654*/ 	.word	0x00001720


	//   ....[1]....
        /*0658*/ 	.word	0x0000bf50


	//   ....[2]....
        /*065c*/ 	.word	0x0000c0a0


	//   ....[3]....
        /*0660*/ 	.word	0x0000c190


	//   ....[4]....
        /*0664*/ 	.word	0x0000cf00


	//----- nvinfo : EIATTR_MBARRIER_INSTR_OFFSETS
	.align		4
.L_263:
        /*0668*/ 	.byte	0x04, 0x39
        /*066a*/ 	.short	(.L_265 - .L_264)


	//   ....[0]....
.L_264:
        /*066c*/ 	.word	0x00000180
        /*0670*/ 	.word	0x000000ff
        /*0674*/ 	.word	0x00030800
        /*0678*/ 	.short	0x0100
        /*067a*/ 	.byte	0x08
	.zero		1


	//   ....[1]....
        /*067c*/ 	.word	0x00000190
        /*0680*/ 	.word	0x000000ff
        /*0684*/ 	.word	0x00030820
        /*0688*/ 	.short	0x0100
        /*068a*/ 	.byte	0x08
	.zero		1


	//   ....[2]....
        /*068c*/ 	.word	0x00000280
        /*0690*/ 	.word	0x000000ff
        /*0694*/ 	.word	0x00030830
        /*0698*/ 	.short	0x0100
        /*069a*/ 	.byte	0x08
	.zero		1


	//   ....[3]....
        /*069c*/ 	.word	0x00000290
        /*06a0*/ 	.word	0x000000ff
        /*06a4*/ 	.word	0x00030840
        /*06a8*/ 	.short	0x0100
        /*06aa*/ 	.byte	0x08
	.zero		1


	//   ....[4]....
        /*06ac*/ 	.word	0x000002a0
        /*06b0*/ 	.word	0x000000ff
        /*06b4*/ 	.word	0x00030838
        /*06b8*/ 	.short	0x0100
        /*06ba*/ 	.byte	0x08
	.zero		1


	//   ....[5]....
        /*06bc*/ 	.word	0x000002b0
        /*06c0*/ 	.word	0x000000ff
        /*06c4*/ 	.word	0x00030848
        /*06c8*/ 	.short	0x0100
        /*06ca*/ 	.byte	0x08
	.zero		1


	//   ....[6]....
        /*06cc*/ 	.word	0x000003e0
        /*06d0*/ 	.word	0x000000ff
        /*06d4*/ 	.word	0x00030850
        /*06d8*/ 	.short	0x0100
        /*06da*/ 	.byte	0x08
	.zero		1


	//   ....[7]....
        /*06dc*/ 	.word	0x000003f0
        /*06e0*/ 	.word	0x000000ff
        /*06e4*/ 	.word	0x00030860
        /*06e8*/ 	.short	0x0100
        /*06ea*/ 	.byte	0x08
	.zero		1


	//   ....[8]....
        /*06ec*/ 	.word	0x00000400
        /*06f0*/ 	.word	0x000000ff
        /*06f4*/ 	.word	0x00030858
        /*06f8*/ 	.short	0x0100
        /*06fa*/ 	.byte	0x08
	.zero		1


	//   ....[9]....
        /*06fc*/ 	.word	0x00000410
        /*0700*/ 	.word	0x000000ff
        /*0704*/ 	.word	0x00030868
        /*0708*/ 	.short	0x0100
        /*070a*/ 	.byte	0x08
	.zero		1


	//   ....[10]....
        /*070c*/ 	.word	0x00000500
        /*0710*/ 	.word	0x000000ff
        /*0714*/ 	.word	0x00030870
        /*0718*/ 	.short	0x0100
        /*071a*/ 	.byte	0x06
	.zero		1


	//   ....[11]....
        /*071c*/ 	.word	0x00000510
        /*0720*/ 	.word	0x000000ff
        /*0724*/ 	.word	0x00030880
        /*0728*/ 	.short	0x0100
        /*072a*/ 	.byte	0x06
	.zero		1


	//   ....[12]....
        /*072c*/ 	.word	0x00000520
        /*0730*/ 	.word	0x000000ff
        /*0734*/ 	.word	0x00030878
        /*0738*/ 	.short	0x0100
        /*073a*/ 	.byte	0x06
	.zero		1


	//   ....[13]....
        /*073c*/ 	.word	0x00000530
        /*0740*/ 	.word	0x000000ff
        /*0744*/ 	.word	0x00030888
        /*0748*/ 	.short	0x0100
        /*074a*/ 	.byte	0x06
	.zero		1


	//   ....[14]....
        /*074c*/ 	.word	0x00000660
        /*0750*/ 	.word	0x000000ff
        /*0754*/ 	.word	0x00030890
        /*0758*/ 	.short	0x0100
        /*075a*/ 	.byte	0x08
	.zero		1


	//   ....[15]....
        /*075c*/ 	.word	0x00000670
        /*0760*/ 	.word	0x000000ff
        /*0764*/ 	.word	0x000308a0
        /*0768*/ 	.short	0x0100
        /*076a*/ 	.byte	0x08
	.zero		1


	//   ....[16]....
        /*076c*/ 	.word	0x00000680
        /*0770*/ 	.word	0x000000ff
        /*0774*/ 	.word	0x00030898
        /*0778*/ 	.short	0x0100
        /*077a*/ 	.byte	0x08
	.zero		1


	//   ....[17]....
        /*077c*/ 	.word	0x00000690
        /*0780*/ 	.word	0x000000ff
        /*0784*/ 	.word	0x000308a8
        /*0788*/ 	.short	0x0100
        /*078a*/ 	.byte	0x08
	.zero		1


	//   ....[18]....
        /*078c*/ 	.word	0x000007d0
        /*0790*/ 	.word	0x000000ff
        /*0794*/ 	.word	0x000308b0
        /*0798*/ 	.short	0x0100
        /*079a*/ 	.byte	0x08
	.zero		1


	//   ....[19]....
        /*079c*/ 	.word	0x000007e0
        /*07a0*/ 	.word	0x000000ff
        /*07a4*/ 	.word	0x000308c0
        /*07a8*/ 	.short	0x0100
        /*07aa*/ 	.byte	0x08
	.zero		1


	//   ....[20]....
        /*07ac*/ 	.word	0x000007f0
        /*07b0*/ 	.word	0x000000ff
        /*07b4*/ 	.word	0x000308b8
        /*07b8*/ 	.short	0x0100
        /*07ba*/ 	.byte	0x08
	.zero		1


	//   ....[21]....
        /*07bc*/ 	.word	0x00000800
        /*07c0*/ 	.word	0x000000ff
        /*07c4*/ 	.word	0x000308c8
        /*07c8*/ 	.short	0x0100
        /*07ca*/ 	.byte	0x08
	.zero		1


	//   ....[22]....
        /*07cc*/ 	.word	0x000017c0
        /*07d0*/ 	.word	0x000000ff
        /*07d4*/ 	.word	0x00030800
        /*07d8*/ 	.short	0x010a
        /*07da*/ 	.byte	0x28
	.zero		1


	//   ....[23]....
        /*07dc*/ 	.word	0x00001840
        /*07e0*/ 	.word	0x00000000
        /*07e4*/ 	.word	0x00030830
        /*07e8*/ 	.short	0x010a
        /*07ea*/ 	.byte	0x3f
	.zero		1


	//   ....[24]....
        /*07ec*/ 	.word	0x00001880
        /*07f0*/ 	.word	0x00000000
        /*07f4*/ 	.word	0x00030830
        /*07f8*/ 	.short	0x010a
        /*07fa*/ 	.byte	0x3f
	.zero		1


	//   ....[25]....
        /*07fc*/ 	.word	0x000023a0
        /*0800*/ 	.word	0x000000ff
        /*0804*/ 	.word	0x00000000
        /*0808*/ 	.short	0x0101
        /*080a*/ 	.byte	0x05
	.zero		1


	//   ....[26]....
        /*080c*/ 	.word	0x00003a50
        /*0810*/ 	.word	0x000000ff
        /*0814*/ 	.word	0x00030830
        /*0818*/ 	.short	0x010a
        /*081a*/ 	.byte	0x07
	.zero		1


	//   ....[27]....
        /*081c*/ 	.word	0x00003a90
        /*0820*/ 	.word	0x000000ff
        /*0824*/ 	.word	0x00030830
        /*0828*/ 	.short	0x010a
        /*082a*/ 	.byte	0x07
	.zero		1


	//   ....[28]....
        /*082c*/ 	.word	0x000045d0
        /*0830*/ 	.word	0x000000ff
        /*0834*/ 	.word	0x00030850
        /*0838*/ 	.short	0x010a
        /*083a*/ 	.byte	0x0a
	.zero		1


	//   ....[29]....
        /*083c*/ 	.word	0x00004610
        /*0840*/ 	.word	0x000000ff
        /*0844*/ 	.word	0x00030850
        /*0848*/ 	.short	0x010a
        /*084a*/ 	.byte	0x0a
	.zero		1


	//   ....[30]....
        /*084c*/ 	.word	0x000049a0
        /*0850*/ 	.word	0x000000ff
        /*0854*/ 	.word	0x00000000
        /*0858*/ 	.short	0x0101
        /*085a*/ 	.byte	0x07
	.zero		1


	//   ....[31]....
        /*085c*/ 	.word	0x00005ee0
        /*0860*/ 	.word	0x000000ff
        /*0864*/ 	.word	0x00000000
        /*0868*/ 	.short	0x0101
        /*086a*/ 	.byte	0x0a
	.zero		1


	//   ....[32]....
        /*086c*/ 	.word	0x000060c0
        /*0870*/ 	.word	0x000000ff
        /*0874*/ 	.word	0x00030830
        /*0878*/ 	.short	0x010a
        /*087a*/ 	.byte	0x07
	.zero		1


	//   ....[33]....
        /*087c*/ 	.word	0x00006100
        /*0880*/ 	.word	0x000000ff
        /*0884*/ 	.word	0x00030830
        /*0888*/ 	.short	0x010a
        /*088a*/ 	.byte	0x07
	.zero		1


	//   ....[34]....
        /*088c*/ 	.word	0x00006c40
        /*0890*/ 	.word	0x000000ff
        /*0894*/ 	.word	0x00030850
        /*0898*/ 	.short	0x010a
        /*089a*/ 	.byte	0x0e
	.zero		1


	//   ....[35]....
        /*089c*/ 	.word	0x00006c80
        /*08a0*/ 	.word	0x000000ff
        /*08a4*/ 	.word	0x00030850
        /*08a8*/ 	.short	0x010a
        /*08aa*/ 	.byte	0x0e
	.zero		1


	//   ....[36]....
        /*08ac*/ 	.word	0x00007070
        /*08b0*/ 	.word	0x000000ff
        /*08b4*/ 	.word	0x00000000
        /*08b8*/ 	.short	0x0101
        /*08ba*/ 	.byte	0x05
	.zero		1


	//   ....[37]....
        /*08bc*/ 	.word	0x00007dd0
        /*08c0*/ 	.word	0x000000ff
        /*08c4*/ 	.word	0x00000000
        /*08c8*/ 	.short	0x0101
        /*08ca*/ 	.byte	0x0e
	.zero		1


	//   ....[38]....
        /*08cc*/ 	.word	0x00008500
        /*08d0*/ 	.word	0x000000ff
        /*08d4*/ 	.word	0x00030850
        /*08d8*/ 	.short	0x010a
        /*08da*/ 	.byte	0x05
	.zero		1


	//   ....[39]....
        /*08dc*/ 	.word	0x00008540
        /*08e0*/ 	.word	0x000000ff
        /*08e4*/ 	.word	0x00030850
        /*08e8*/ 	.short	0x010a
        /*08ea*/ 	.byte	0x05
	.zero		1


	//   ....[40]....
        /*08ec*/ 	.word	0x00008b70
        /*08f0*/ 	.word	0x000000ff
        /*08f4*/ 	.word	0x00000000
        /*08f8*/ 	.short	0x0101
        /*08fa*/ 	.byte	0x04
	.zero		1


	//   ....[41]....
        /*08fc*/ 	.word	0x0000a3e0
        /*0900*/ 	.word	0x00000034
        /*0904*/ 	.word	0x00000000
        /*0908*/ 	.short	0x0101
        /*090a*/ 	.byte	0x3f
	.zero		1


	//   ....[42]....
        /*090c*/ 	.word	0x0000c6e0
        /*0910*/ 	.word	0x00000000
        /*0914*/ 	.word	0x00030840
        /*0918*/ 	.short	0x010a
        /*091a*/ 	.byte	0x3f
	.zero		1


	//   ....[43]....
        /*091c*/ 	.word	0x0000ccf0
        /*0920*/ 	.word	0x00000000
        /*0924*/ 	.word	0x00030830
        /*0928*/ 	.short	0x0107
        /*092a*/ 	.byte	0x3f
	.zero		1


	//   ....[44]....
        /*092c*/ 	.word	0x0000cda0
        /*0930*/ 	.word	0x00000000
        /*0934*/ 	.word	0x00030830
        /*0938*/ 	.short	0x0101
        /*093a*/ 	.byte	0x3f
	.zero		1


	//   ....[45]....
        /*093c*/ 	.word	0x0000d7f0
        /*0940*/ 	.word	0x00000011
        /*0944*/ 	.word	0x00030800
        /*0948*/ 	.short	0x0107
        /*094a*/ 	.byte	0x3f
	.zero		1


	//   ....[46]....
        /*094c*/ 	.word	0x0000d8e0
        /*0950*/ 	.word	0x00000011
        /*0954*/ 	.word	0x00030800
        /*0958*/ 	.short	0x0101
        /*095a*/ 	.byte	0x3f
	.zero		1


	//   ....[47]....
        /*095c*/ 	.word	0x0000d900
        /*0960*/ 	.word	0x00000011
        /*0964*/ 	.word	0x00030820
        /*0968*/ 	.short	0x010a
        /*096a*/ 	.byte	0x3f
	.zero		1


	//   ....[48]....
        /*096c*/ 	.word	0x0000dc50
        /*0970*/ 	.word	0x00000006
        /*0974*/ 	.word	0x00030840
        /*0978*/ 	.short	0x010a
        /*097a*/ 	.byte	0x3f
	.zero		1


	//   ....[49]....
        /*097c*/ 	.word	0x0000e120
        /*0980*/ 	.word	0x00000006
        /*0984*/ 	.word	0x00030830
        /*0988*/ 	.short	0x0107
        /*098a*/ 	.byte	0x3f
	.zero		1


	//   ....[50]....
        /*098c*/ 	.word	0x0000e1d0
        /*0990*/ 	.word	0x00000006
        /*0994*/ 	.word	0x00030830
        /*0998*/ 	.short	0x0101
        /*099a*/ 	.byte	0x3f
	.zero		1


	//   ....[51]....
        /*099c*/ 	.word	0x0000e230
        /*09a0*/ 	.word	0x00000006
        /*09a4*/ 	.word	0x00030860
        /*09a8*/ 	.short	0x010a
        /*09aa*/ 	.byte	0x3f
	.zero		1


	//   ....[52]....
        /*09ac*/ 	.word	0x0000e790
        /*09b0*/ 	.word	0x00000006
        /*09b4*/ 	.word	0x00030850
        /*09b8*/ 	.short	0x0107
        /*09ba*/ 	.byte	0x3f
	.zero		1


	//   ....[53]....
        /*09bc*/ 	.word	0x0000e8e0
        /*09c0*/ 	.word	0x00000006
        /*09c4*/ 	.word	0x00030850
        /*09c8*/ 	.short	0x0101
        /*09ca*/ 	.byte	0x3f
	.zero		1


	//   ....[54]....
        /*09cc*/ 	.word	0x0000eaf0
        /*09d0*/ 	.word	0x00000004
        /*09d4*/ 	.word	0x00030860
        /*09d8*/ 	.short	0x010a
        /*09da*/ 	.byte	0x3f
	.zero		1


	//   ....[55]....
        /*09dc*/ 	.word	0x0000efb0
        /*09e0*/ 	.word	0x00000004
        /*09e4*/ 	.word	0x00030850
        /*09e8*/ 	.short	0x0107
        /*09ea*/ 	.byte	0x3f
	.zero		1


	//   ....[56]....
        /*09ec*/ 	.word	0x0000f060
        /*09f0*/ 	.word	0x00000004
        /*09f4*/ 	.word	0x00030850
        /*09f8*/ 	.short	0x0101
        /*09fa*/ 	.byte	0x3f
	.zero		1


	//   ....[57]....
        /*09fc*/ 	.word	0x0000f300
        /*0a00*/ 	.word	0x00000004
        /*0a04*/ 	.word	0x00030820
        /*0a08*/ 	.short	0x010a
        /*0a0a*/ 	.byte	0x3f
	.zero		1


	//   ....[58]....
        /*0a0c*/ 	.word	0x0000f4a0
        /*0a10*/ 	.word	0x00000005
        /*0a14*/ 	.word	0x00030840
        /*0a18*/ 	.short	0x010a
        /*0a1a*/ 	.byte	0x3f
	.zero		1


	//   ....[59]....
        /*0a1c*/ 	.word	0x0000f540
        /*0a20*/ 	.word	0x00000017
        /*0a24*/ 	.word	0x00030840
        /*0a28*/ 	.short	0x010a
        /*0a2a*/ 	.byte	0x3f
	.zero		1


	//   ....[60]....
        /*0a2c*/ 	.word	0x0000f580
        /*0a30*/ 	.word	0x00000005
        /*0a34*/ 	.word	0x00030860
        /*0a38*/ 	.short	0x010a
        /*0a3a*/ 	.byte	0x3f
	.zero		1


	//   ....[61]....
        /*0a3c*/ 	.word	0x0000f5c0
        /*0a40*/ 	.word	0x00000017
        /*0a44*/ 	.word	0x00030860
        /*0a48*/ 	.short	0x010a
        /*0a4a*/ 	.byte	0x3f
	.zero		1


	//   ....[62]....
        /*0a4c*/ 	.word	0x0000f630
        /*0a50*/ 	.word	0x00000003
        /*0a54*/ 	.word	0x00030800
        /*0a58*/ 	.short	0x010a
        /*0a5a*/ 	.byte	0x3f
	.zero		1


	//   ....[63]....
        /*0a5c*/ 	.word	0x0000f680
        /*0a60*/ 	.word	0x00000000
        /*0a64*/ 	.word	0x00030830
        /*0a68*/ 	.short	0x010a
        /*0a6a*/ 	.byte	0x3f
	.zero		1


	//   ....[64]....
        /*0a6c*/ 	.word	0x0000f6e0
        /*0a70*/ 	.word	0x00000004
        /*0a74*/ 	.word	0x00030830
        /*0a78*/ 	.short	0x010a
        /*0a7a*/ 	.byte	0x3f
	.zero		1


	//   ....[65]....
        /*0a7c*/ 	.word	0x0000f740
        /*0a80*/ 	.word	0x00000003
        /*0a84*/ 	.word	0x00030850
        /*0a88*/ 	.short	0x010a
        /*0a8a*/ 	.byte	0x3f
	.zero		1


	//   ....[66]....
        /*0a8c*/ 	.word	0x0000f7a0
        /*0a90*/ 	.word	0x00000004
        /*0a94*/ 	.word	0x00030830
        /*0a98*/ 	.short	0x010a
        /*0a9a*/ 	.byte	0x3f
	.zero		1


	//   ....[67]....
        /*0a9c*/ 	.word	0x0000f800
        /*0aa0*/ 	.word	0x00000003
        /*0aa4*/ 	.word	0x00030850
        /*0aa8*/ 	.short	0x010a
        /*0aaa*/ 	.byte	0x3f
	.zero		1


	//   ....[68]....
        /*0aac*/ 	.word	0x0000f860
        /*0ab0*/ 	.word	0x00000007
        /*0ab4*/ 	.word	0x00030850
        /*0ab8*/ 	.short	0x010a
        /*0aba*/ 	.byte	0x3f
	.zero		1


	//   ....[69]....
        /*0abc*/ 	.word	0x0000f960
        /*0ac0*/ 	.word	0x00000000
        /*0ac4*/ 	.word	0x00030840
        /*0ac8*/ 	.short	0x010a
        /*0aca*/ 	.byte	0x3f
	.zero		1


	//   ....[70]....
        /*0acc*/ 	.word	0x00010c00
        /*0ad0*/ 	.word	0x00000011
        /*0ad4*/ 	.word	0x00030820
        /*0ad8*/ 	.short	0x010a
        /*0ada*/ 	.byte	0x3f
	.zero		1


	//   ....[71]....
        /*0adc*/ 	.word	0x00010c50
        /*0ae0*/ 	.word	0x00000006
        /*0ae4*/ 	.word	0x00030840
        /*0ae8*/ 	.short	0x010a
        /*0aea*/ 	.byte	0x3f
	.zero		1


	//   ....[72]....
        /*0aec*/ 	.word	0x00011380
        /*0af0*/ 	.word	0x00000006
        /*0af4*/ 	.word	0x00030860
        /*0af8*/ 	.short	0x010a
        /*0afa*/ 	.byte	0x3f
	.zero		1


	//   ....[73]....
        /*0afc*/ 	.word	0x00011bc0
        /*0b00*/ 	.word	0x00000004
        /*0b04*/ 	.word	0x00030860
        /*0b08*/ 	.short	0x010a
        /*0b0a*/ 	.byte	0x3f
	.zero		1


	//   ....[74]....
        /*0b0c*/ 	.word	0x00012570
        /*0b10*/ 	.word	0x00000004
        /*0b14*/ 	.word	0x00030820
        /*0b18*/ 	.short	0x010a
        /*0b1a*/ 	.byte	0x3f
	.zero		1


	//   ....[75]....
        /*0b1c*/ 	.word	0x00012710
        /*0b20*/ 	.word	0x00000005
        /*0b24*/ 	.word	0x00030840
        /*0b28*/ 	.short	0x010a
        /*0b2a*/ 	.byte	0x3f
	.zero		1


	//   ....[76]....
        /*0b2c*/ 	.word	0x00012760
        /*0b30*/ 	.word	0x00000017
        /*0b34*/ 	.word	0x00030840
        /*0b38*/ 	.short	0x010a
        /*0b3a*/ 	.byte	0x3f
	.zero		1


	//   ....[77]....
        /*0b3c*/ 	.word	0x000127b0
        /*0b40*/ 	.word	0x00000005
        /*0b44*/ 	.word	0x00030860
        /*0b48*/ 	.short	0x010a
        /*0b4a*/ 	.byte	0x3f
	.zero		1


	//----- nvinfo : EIATTR_NUM_MBARRIERS
	.align		4
.L_265:
        /*0b4c*/ 	.byte	0x03, 0x38
        /*0b4e*/ 	.short	0x0016


	//----- nvinfo : EIATTR_EXIT_INSTR_OFFSETS
	.align		4
        /*0b50*/ 	.byte	0x04, 0x1c
        /*0b52*/ 	.short	(.L_267 - .L_266)


	//   ....[0]....
.L_266:
        /*0b54*/ 	.word	0x00000950


	//   ....[1]....
        /*0b58*/ 	.word	0x0000b370


	//   ....[2]....
        /*0b5c*/ 	.word	0x0000f610


	//----- nvinfo : EIATTR_MAX_THREADS
	.align		4
.L_267:
        /*0b60*/ 	.byte	0x04, 0x05
        /*0b62*/ 	.short	(.L_269 - .L_268)
.L_268:
        /*0b64*/ 	.word	0x00000180
        /*0b68*/ 	.word	0x00000001
        /*0b6c*/ 	.word	0x00000001


	//----- nvinfo : EIATTR_CRS_STACK_SIZE
	.align		4
.L_269:
        /*0b70*/ 	.byte	0x04, 0x1e
        /*0b72*/ 	.short	(.L_271 - .L_270)
.L_270:
        /*0b74*/ 	.word	0x00000000


	//----- nvinfo : EIATTR_CBANK_PARAM_SIZE
	.align		4
.L_271:
        /*0b78*/ 	.byte	0x03, 0x19
        /*0b7a*/ 	.short	0x0af0


	//----- nvinfo : EIATTR_PARAM_CBANK
	.align		4
        /*0b7c*/ 	.byte	0x04, 0x0a
        /*0b7e*/ 	.short	(.L_273 - .L_272)
	.align		4
.L_272:
        /*0b80*/ 	.word	index@(.nv.constant0._ZN7cutlass13device_kernelIN5flash11enable_sm90INS1_16FlashAttnFwdSm90INS1_25CollectiveMainloopFwdSm90ILi2EN4cute5tupleIJNS5_1CILi1EEES8_S8_EEENS6_IJNS7_ILi128EEENS7_ILi96EEENS7_ILi192EEEEEELi192ENS_6half_tEfNS_4arch4Sm90ELb1ELb0ELb0ELb0ELb1ELb0ELb0ELb1ELb1ELb1ELb0ELb0EEENS1_21CollectiveEpilogueFwdINS6_IJSA_SC_SB_EEES9_SE_SG_Li256ELb0ELb1ELb0ELb0EEENS1_30DynamicPersistentTileSchedulerILi256ELi128ELb0ELb1ELb1EEEEEEEEEvNT_6ParamsE)
        /*0b84*/ 	.short	0x0210
        /*0b86*/ 	.short	0x0af0


	//----- nvinfo : EIATTR_SW_WAR
	.align		4
.L_273:
        /*0b88*/ 	.byte	0x04, 0x36
        /*0b8a*/ 	.short	(.L_275 - .L_274)
.L_274:
        /*0b8c*/ 	.word	0x00000008
.L_275:


//--------------------- .nv.info._ZN7cutlass13device_kernelIN5flash11enable_sm90INS1_16FlashAttnFwdSm90INS1_25CollectiveMainloopFwdSm90ILi2EN4cute5tupleIJNS5_1CILi1EEES8_S8_EEENS6_IJNS7_ILi128EEENS7_ILi96EEENS7_ILi192EEEEEELi192ENS_6half_tEfNS_4arch4Sm90ELb1ELb0ELb0ELb1ELb1ELb0ELb0ELb1ELb1ELb1ELb0ELb0EEENS1_21CollectiveEpilogueFwdINS6_IJSA_SC_SB_EEES9_SE_SG_Li256ELb1ELb1ELb0ELb0EEENS1_36VarlenDynamicPersistentTileSchedulerILi128ELi96ELi256ELi128ELb0ELb1ELb1ELb1ELb1ELb1EEEEEEEEEvNT_6ParamsE --------------------------
	.section	.nv.info._ZN7cutlass13device_kernelIN5flash11enable_sm90INS1_16FlashAttnFwdSm90INS1_25CollectiveMainloopFwdSm90ILi2EN4cute5tupleIJNS5_1CILi1EEES8_S8_EEENS6_IJNS7_ILi128EEENS7_ILi96EEENS7_ILi192EEEEEELi192ENS_6half_tEfNS_4arch4Sm90ELb1ELb0ELb0ELb1ELb1ELb0ELb0ELb1ELb1ELb1ELb0ELb0EEENS1_21CollectiveEpilogueFwdINS6_IJSA_SC_SB_EEES9_SE_SG_Li256ELb1ELb1ELb0ELb0EEENS1_36VarlenDynamicPersistentTileSchedulerILi128ELi96ELi256ELi128ELb0ELb1ELb1ELb1ELb1ELb1EEEEEEEEEvNT_6ParamsE,"",@"SHT_CUDA_INFO"
	.sectionflags	@""
	.align	4


	//----- nvinfo : EIATTR_CUDA_API_VERSION
	.align		4
        /*0000*/ 	.byte	0x04, 0x37
        /*0002*/ 	.short	(.L_277 - .L_276)
.L_276:
        /*0004*/ 	.word	0x00000082


	//----- nvinfo : EIATTR_KPARAM_INFO
	.align		4
.L_277:
        /*0008*/ 	.byte	0x04, 0x17
        /*000a*/ 	.short	(.L_279 - .L_278)
.L_278:
        /*000c*/ 	.word	0x00000000
        /*0010*/ 	.short	0x0000
        /*0012*/ 	.short	0x0070
        /*0014*/ 	.byte	0x00, 0xf0, 0x01, 0x2a


	//----- nvinfo : EIATTR_SPARSE_MMA_MASK
	.align		4
.L_279:
        /*0018*/ 	.byte	0x03, 0x50
        /*001a*/ 	.short	0x0000


	//----- nvinfo : EIATTR_MAXREG_COUNT
	.align		4
        /*001c*/ 	.byte	0x03, 0x1b
        /*001e*/ 	.short	0x00a8


	//----- nvinfo : EIATTR_NUM_BARRIERS
	.align		4
        /*0020*/ 	.byte	0x02, 0x4c
        /*0022*/ 	.byte	0x09
	.zero		1


	//----- nvinfo : EIATTR_EXTERNS
	.align		4
        /*0024*/ 	.byte	0x04, 0x0f
        /*0026*/ 	.short	(.L_281 - .L_280)


	//   ....[0]....
	.align		4
.L_280:
        /*0028*/ 	.word	index@(__assertfail)


	//----- nvinfo : EIATTR_ANNOTATIONS
	.align		4
.L_281:
        /*002c*/ 	.byte	0x04, 0x55
        /*002e*/ 	.short	(.L_283 - .L_282)


	//   ....[0]....
.L_282:
        /* <DEDUP_REMOVED lines=17> */


	//----- nvinfo : EIATTR_MERCURY_ISA_VERSION
	.align		4
.L_283:
        /*0130*/ 	.byte	0x03, 0x5f
        /*0132*/ 	.short	0x0101


	//----- nvinfo : EIATTR_UNUSED_LOAD_BYTE_OFFSET
	.align		4
        /*0134*/ 	.byte	0x04, 0x44
        /*0136*/ 	.short	(.L_285 - .L_284)


	//   ....[0]....
.L_284:
        /*0138*/ 	.word	0x00000950
        /*013c*/ 	.word	0x0000fff0


	//   ....[1]....
        /*0140*/ 	.word	0x00009220
        /*0144*/ 	.word	0x0000fff0


	//----- nvinfo : EIATTR_INT_WARP_WIDE_INSTR_OFFSETS
	.align		4
.L_285:
        /*0148*/ 	.byte	0x04, 0x31
        /*014a*/ 	.short	(.L_287 - .L_286)


	//   ....[0]....
.L_286:
        /*014c*/ 	.word	0x000000c0


	//   ....[1]....
        /*0150*/ 	.word	0x000000d0


	//   ....[2]....
        /*0154*/ 	.word	0x00000170


	//   ....[3]....
        /*0158*/ 	.word	0x0000cd40


	//   ....[4]....
        /*015c*/ 	.word	0x0000cdd0


	//   ....[5]....
        /*0160*/ 	.word	0x0000fc40


	//   ....[6]....
        /*0164*/ 	.word	0x0000fcd0


	//----- nvinfo : EIATTR_COOP_GROUP_MASK_REGIDS
	.align		4
.L_287:
        /*0168*/ 	.byte	0x04, 0x29
        /*016a*/ 	.short	(.L_289 - .L_288)


	//   ....[0]....
.L_288:
        /*016c*/ 	.word	0xffffffff


	//   ....[1]....
        /*0170*/ 	.word	0xffffffff


	//   ....[2]....
        /*0174*/ 	.word	0xffffffff


	//   ....[3]....
        /*0178*/ 	.word	0xffffffff


	//   ....[4]....
        /*017c*/ 	.word	0xffffffff


	//   ....[5]....
        /*0180*/ 	.word	0xffffffff


	//   ....[6]....
        /*0184*/ 	.word	0xffffffff


	//   ....[7]....
        /*0188*/ 	.word	0xffffffff


	//   ....[8]....
        /*018c*/ 	.word	0xffffffff


	//   ....[9]....
        /*0190*/ 	.word	0xffffffff


	//   ....[10]....
        /*0194*/ 	.word	0xffffffff


	//   ....[11]....
        /*0198*/ 	.word	0xffffffff


	//   ....[12]....
        /*019c*/ 	.word	0xffffffff


	//   ....[13]....
        /*01a0*/ 	.word	0xffffffff


	//   ....[14]....
        /*01a4*/ 	.word	0xffffffff


	//   ....[15]....
        /*01a8*/ 	.word	0xffffffff


	//   ....[16]....
        /*01ac*/ 	.word	0xffffffff


	//   ....[17]....
        /*01b0*/ 	.word	0xffffffff


	//   ....[18]....
        /*01b4*/ 	.word	0xffffffff


	//   ....[19]....
        /*01b8*/ 	.word	0xffffffff


	//   ....[20]....
        /*01bc*/ 	.word	0xffffffff


	//   ....[21]....
        /*01c0*/ 	.word	0xffffffff


	//   ....[22]....
        /*01c4*/ 	.word	0xffffffff


	//   ....[23]....
        /*01c8*/ 	.word	0xffffffff


	//   ....[24]....
        /*01cc*/ 	.word	0xffffffff


	//   ....[25]....
        /*01d0*/ 	.word	0xffffffff


	//   ....[26]....
        /*01d4*/ 	.word	0xffffffff


	//   ....[27]....
        /*01d8*/ 	.word	0xffffffff


	//   ....[28]....
        /*01dc*/ 	.word	0xffffffff


	//   ....[29]....
        /*01e0*/ 	.word	0xffffffff


	//   ....[30]....
        /*01e4*/ 	.word	0xffffffff


	//   ....[31]....
        /*01e8*/ 	.word	0xffffffff


	//   ....[32]....
        /*01ec*/ 	.word	0xffffffff


	//   ....[33]....
        /*01f0*/ 	.word	0xffffffff


	//   ....[34]....
        /*01f4*/ 	.word	0xffffffff


	//   ....[35]....
        /*01f8*/ 	.word	0xffffffff


	//   ....[36]....
        /*01fc*/ 	.word	0xffffffff


	//   ....[37]....
        /*0200*/ 	.word	0xffffffff


	//   ....[38]....
        /*0204*/ 	.word	0xffffffff


	//   ....[39]....
        /*0208*/ 	.word	0xffffffff


	//   ....[40]....
        /*020c*/ 	.word	0xffffffff


	//   ....[41]....
        /*0210*/ 	.word	0xffffffff


	//   ....[42]....
        /*0214*/ 	.word	0xffffffff


	//   ....[43]....
        /*0218*/ 	.word	0xffffffff


	//   ....[44]....
        /*021c*/ 	.word	0xffffffff


	//   ....[45]....
        /*0220*/ 	.word	0xffffffff


	//   ....[46]....
        /*0224*/ 	.word	0xffffffff


	//   ....[47]....
        /*0228*/ 	.word	0xffffffff


	//   ....[48]....
        /*022c*/ 	.word	0xffffffff


	//   ....[49]....
        /*0230*/ 	.word	0xffffffff


	//   ....[50]....
        /*0234*/ 	.word	0xffffffff


	//   ....[51]....
        /*0238*/ 	.word	0xffffffff


	//   ....[52]....
        /*023c*/ 	.word	0xffffffff


	//   ....[53]....
        /*0240*/ 	.word	0xffffffff


	//   ....[54]....
        /*0244*/ 	.word	0xffffffff


	//   ....[55]....
        /*0248*/ 	.word	0xffffffff


	//   ....[56]....
        /*024c*/ 	.word	0xffffffff


	//   ....[57]....
        /*0250*/ 	.word	0xffffffff


	//   ....[58]....
        /*0254*/ 	.word	0xffffffff


	//   ....[59]....
        /*0258*/ 	.word	0xffffffff


	//   ....[60]....
        /*025c*/ 	.word	0xffffffff


	//   ....[61]....
        /*0260*/ 	.word	0xffffffff


	//   ....[62]....
        /*0264*/ 	.word	0xffffffff


	//   ....[63]....
        /*0268*/ 	.word	0xffffffff


	//   ....[64]....
        /*026c*/ 	.word	0xffffffff


	//   ....[65]....
        /*0270*/ 	.word	0xffffffff


	//   ....[66]....
        /*0274*/ 	.word	0xffffffff


	//   ....[67]....
        /*0278*/ 	.word	0xffffffff


	//   ....[68]....
        /*027c*/ 	.word	0xffffffff


	//   ....[69]....
        /*0280*/ 	.word	0xffffffff


	//   ....[70]....
        /*0284*/ 	.word	0xffffffff


	//   ....[71]....
        /*0288*/ 	.word	0xffffffff


	//   ....[72]....
        /*028c*/ 	.word	0xffffffff


	//   ....[73]....
        /*0290*/ 	.word	0xffffffff


	//   ....[74]....
        /*0294*/ 	.word	0xffffffff


	//   ....[75]....
        /*0298*/ 	.word	0xffffffff


	//   ....[76]....
        /*029c*/ 	.word	0xffffffff


	//   ....[77]....
        /*02a0*/ 	.word	0xffffffff


	//   ....[78]....
        /*02a4*/ 	.word	0xffffffff


	//   ....[79]....
        /*02a8*/ 	.word	0xffffffff


	//   ....[80]....
        /*02ac*/ 	.word	0xffffffff


	//   ....[81]....
        /*02b0*/ 	.word	0xffffffff


	//   ....[82]....
        /*02b4*/ 	.word	0xffffffff


	//   ....[83]....
        /*02b8*/ 	.word	0xffffffff


	//   ....[84]....
        /*02bc*/ 	.word	0xffffffff


	//   ....[85]....
        /*02c0*/ 	.word	0xffffffff


	//   ....[86]....
        /*02c4*/ 	.word	0xffffffff


	//   ....[87]....
        /*02c8*/ 	.word	0xffffffff


	//   ....[88]....
        /*02cc*/ 	.word	0xffffffff


	//   ....[89]....
        /*02d0*/ 	.word	0xffffffff


	//   ....[90]....
        /*02d4*/ 	.word	0xffffffff


	//   ....[91]....
        /*02d8*/ 	.word	0xffffffff


	//   ....[92]....
        /*02dc*/ 	.word	0xffffffff


	//   ....[93]....
        /*02e0*/ 	.word	0xffffffff


	//   ....[94]....
        /*02e4*/ 	.word	0xffffffff


	//   ....[95]....
        /*02e8*/ 	.word	0xffffffff


	//   ....[96]....
        /*02ec*/ 	.word	0xffffffff


	//   ....[97]....
        /*02f0*/ 	.word	0xffffffff


	//   ....[98]....
        /*02f4*/ 	.word	0xffffffff


	//   ....[99]....
        /*02f8*/ 	.word	0xffffffff


	//   ....[100]....
        /*02fc*/ 	.word	0xffffffff


	//   ....[101]....
        /*0300*/ 	.word	0xffffffff


	//   ....[102]....
        /*0304*/ 	.word	0xffffffff


	//   ....[103]....
        /*0308*/ 	.word	0xffffffff


	//   ....[104]....
        /*030c*/ 	.word	0xffffffff


	//   ....[105]....
        /*0310*/ 	.word	0xffffffff


	//   ....[106]....
        /*0314*/ 	.word	0xffffffff


	//   ....[107]....
        /*0318*/ 	.word	0xffffffff


	//   ....[108]....
        /*031c*/ 	.word	0xffffffff


	//   ....[109]....
        /*0320*/ 	.word	0xffffffff


	//   ....[110]....
        /*0324*/ 	.word	0xffffffff


	//   ....[111]....
        /*0328*/ 	.word	0xffffffff


	//   ....[112]....
        /*032c*/ 	.word	0xffffffff


	//   ....[113]....
        /*0330*/ 	.word	0xffffffff


	//   ....[114]....
        /*0334*/ 	.word	0xffffffff


	//   ....[115]....
        /*0338*/ 	.word	0xffffffff


	//   ....[116]....
        /*033c*/ 	.word	0xffffffff


	//   ....[117]....
        /*0340*/ 	.word	0xffffffff


	//   ....[118]....
        /*0344*/ 	.word	0xffffffff


	//   ....[119]....
        /*0348*/ 	.word	0xffffffff


	//   ....[120]....
        /*034c*/ 	.word	0xffffffff


	//   ....[121]....
        /*0350*/ 	.word	0xffffffff


	//   ....[122]....
        /*0354*/ 	.word	0xffffffff


	//   ....[123]....
        /*0358*/ 	.word	0xffffffff


	//   ....[124]....
        /*035c*/ 	.word	0xffffffff


	//   ....[125]....
        /*0360*/ 	.word	0xffffffff


	//   ....[126]....
        /*0364*/ 	.word	0xffffffff


	//   ....[127]....
        /*0368*/ 	.word	0xffffffff


	//   ....[128]....
        /*036c*/ 	.word	0xffffffff


	//   ....[129]....
        /*0370*/ 	.word	0xffffffff


	//   ....[130]....
        /*0374*/ 	.word	0xffffffff


	//   ....[131]....
        /*0378*/ 	.word	0xffffffff


	//   ....[132]....
        /*037c*/ 	.word	0xffffffff


	//   ....[133]....
        /*0380*/ 	.word	0xffffffff


	//   ....[134]....
        /*0384*/ 	.word	0xffffffff


	//   ....[135]....
        /*0388*/ 	.word	0xffffffff


	//   ....[136]....
        /*038c*/ 	.word	0xffffffff


	//   ....[137]....
        /*0390*/ 	.word	0xffffffff


	//   ....[138]....
        /*0394*/ 	.word	0xffffffff


	//   ....[139]....
        /*0398*/ 	.word	0xffffffff


	//   ....[140]....
        /*039c*/ 	.word	0xffffffff


	//   ....[141]....
        /*03a0*/ 	.word	0xffffffff


	//   ....[142]....
        /*03a4*/ 	.word	0xffffffff


	//   ....[143]....
        /*03a8*/ 	.word	0xffffffff


	//   ....[144]....
        /*03ac*/ 	.word	0xffffffff


	//   ....[145]....
        /*03b0*/ 	.word	0x0500000f


	//   ....[146]....
        /*03b4*/ 	.word	0x0500000f


	//   ....[147]....
        /*03b8*/ 	.word	0x0500000f


	//   ....[148]....
        /*03bc*/ 	.word	0x0500000f


	//   ....[149]....
        /*03c0*/ 	.word	0x0500000f


	//   ....[150]....
        /*03c4*/ 	.word	0x0500000f


	//   ....[151]....
        /*03c8*/ 	.word	0x0500000f


	//   ....[152]....
        /*03cc*/ 	.word	0x0500000f


	//   ....[153]....
        /*03d0*/ 	.word	0x0500000f


	//   ....[154]....
        /*03d4*/ 	.word	0x0500000f


	//   ....[155]....
        /*03d8*/ 	.word	0x0500000f


	//   ....[156]....
        /*03dc*/ 	.word	0x0500000f


	//   ....[157]....
        /*03e0*/ 	.word	0x0500000f


	//   ....[158]....
        /*03e4*/ 	.word	0x0500000f


	//   ....[159]....
        /*03e8*/ 	.word	0x0500000f


	//   ....[160]....
        /*03ec*/ 	.word	0x0500000f


	//   ....[161]....
        /*03f0*/ 	.word	0x0500000f


	//   ....[162]....
        /*03f4*/ 	.word	0x0500000f


	//   ....[163]....
        /*03f8*/ 	.word	0x0500000f


	//   ....[164]....
        /*03fc*/ 	.word	0x0500000f


	//   ....[165]....
        /*0400*/ 	.word	0x0500000f


	//   ....[166]....
        /*0404*/ 	.word	0x0500000f


	//   ....[167]....
        /*0408*/ 	.word	0x0500000f


	//   ....[168]....
        /*040c*/ 	.word	0x0500000f


	//   ....[169]....
        /*0410*/ 	.word	0x0500000f


	//   ....[170]....
        /*0414*/ 	.word	0x0500000f


	//   ....[171]....
        /*0418*/ 	.word	0x0500000f


	//   ....[172]....
        /*041c*/ 	.word	0x0500000f


	//   ....[173]....
        /*0420*/ 	.word	0x0500000f


	//   ....[174]....
        /*0424*/ 	.word	0x0500000f


	//   ....[175]....
        /*0428*/ 	.word	0x0500000f


	//   ....[176]....
        /*042c*/ 	.word	0x0500000f


	//   ....[177]....
        /*0430*/ 	.word	0x0500000f


	//   ....[178]....
        /*0434*/ 	.word	0x0500000f


	//   ....[179]....
        /*0438*/ 	.word	0x0500000f


	//   ....[180]....
        /*043c*/ 	.word	0x0500000f


	//   ....[181]....
        /*0440*/ 	.word	0x0500000f


	//   ....[182]....
        /*0444*/ 	.word	0x0500000f


	//   ....[183]....
        /*0448*/ 	.word	0x0500000f


	//   ....[184]....
        /*044c*/ 	.word	0x0500000f


	//   ....[185]....
        /*0450*/ 	.word	0x0500000f


	//   ....[186]....
        /*0454*/ 	.word	0x0500000f


	//   ....[187]....
        /*0458*/ 	.word	0x0500000f


	//   ....[188]....
        /*045c*/ 	.word	0x0500000f


	//   ....[189]....
        /*0460*/ 	.word	0x0500000f


	//   ....[190]....
        /*0464*/ 	.word	0x0500000f


	//   ....[191]....
        /*0468*/ 	.word	0x0500000f


	//   ....[192]....
        /*046c*/ 	.word	0x0500000f


	//   ....[193]....
        /*0470*/ 	.word	0x0500000f


	//   ....[194]....
        /*0474*/ 	.word	0x0500000f


	//   ....[195]....
        /*0478*/ 	.word	0x0500000f


	//   ....[196]....
        /*047c*/ 	.word	0x0500000f


	//   ....[197]....
        /*0480*/ 	.word	0x0500000f


	//   ....[198]....
        /*0484*/ 	.word	0x0500000f


	//   ....[199]....
        /*0488*/ 	.word	0x0500000f


	//   ....[200]....
        /*048c*/ 	.word	0x0500000f


	//   ....[201]....
        /*0490*/ 	.word	0x0500000f


	//   ....[202]....
        /*0494*/ 	.word	0x0500000f


	//   ....[203]....
        /*0498*/ 	.word	0x0500000f


	//   ....[204]....
        /*049c*/ 	.word	0x0500000f


	//   ....[205]....
        /*04a0*/ 	.word	0x0500000f


	//   ....[206]....
        /*04a4*/ 	.word	0x0500000f


	//   ....[207]....
        /*04a8*/ 	.word	0x0500000f


	//   ....[208]....
        /*04ac*/ 	.word	0x0500000f


	//   ....[209]....
        /*04b0*/ 	.word	0x0500000f


	//   ....[210]....
        /*04b4*/ 	.word	0x0500000f


	//   ....[211]....
        /*04b8*/ 	.word	0x0500000f


	//   ....[212]....
        /*04bc*/ 	.word	0x0500000f


	//   ....[213]....
        /*04c0*/ 	.word	0x0500000f


	//   ....[214]....
        /*04c4*/ 	.word	0x0500000f


	//   ....[215]....
        /*04c8*/ 	.word	0x0500000f


	//   ....[216]....
        /*04cc*/ 	.word	0x0500000f


	//   ....[217]....
        /*04d0*/ 	.word	0x0500000f


	//   ....[218]....
        /*04d4*/ 	.word	0x0500000f


	//   ....[219]....
        /*04d8*/ 	.word	0x0500000f


	//   ....[220]....
        /*04dc*/ 	.word	0x0500000f


	//   ....[221]....
        /*04e0*/ 	.word	0x0500000f


	//   ....[222]....
        /*04e4*/ 	.word	0x0500000f


	//   ....[223]....
        /*04e8*/ 	.word	0x0500000f


	//   ....[224]....
        /*04ec*/ 	.word	0x0500000f


	//   ....[225]....
        /*04f0*/ 	.word	0x0500000f


	//   ....[226]....
        /*04f4*/ 	.word	0x0500000f


	//   ....[227]....
        /*04f8*/ 	.word	0x0500000f


	//----- nvinfo : EIATTR_COOP_GROUP_INSTR_OFFSETS
	.align		4
.L_289:
        /*04fc*/ 	.byte	0x04, 0x28
        /*04fe*/ 	.short	(.L_291 - .L_290)


	//   ....[0]....
.L_290:
        /*0500*/ 	.word	0x00000070


	//   ....[1]....
        /*0504*/ 	.word	0x000000b0


	//   ....[2]....
        /*0508*/ 	.word	0x000002d0


	//   ....[3]....
        /*050c*/ 	.word	0x00000430


	//   ....[4]....
        /*0510*/ 	.word	0x00000550


	//   ....[5]....
        /*0514*/ 	.word	0x000006b0


	//   ....[6]....
        /*0518*/ 	.word	0x00001740


	//   ....[7]....
        /*051c*/ 	.word	0x000022a0


	//   ....[8]....
        /*0520*/ 	.word	0x000022e0


	//   ....[9]....
        /*0524*/ 	.word	0x00002980


	//   ....[10]....
        /*0528*/ 	.word	0x00002a80


	//   ....[11]....
        /*052c*/ 	.word	0x000030e0


	//   ....[12]....
        /*0530*/ 	.word	0x00003170


	//   ....[13]....
        /*0534*/ 	.word	0x00004b00


	//   ....[14]....
        /*0538*/ 	.word	0x00004fd0


	//   ....[15]....
        /*053c*/ 	.word	0x00004ff0


	//   ....[16]....
        /*0540*/ 	.word	0x00005060


	//   ....[17]....
        /*0544*/ 	.word	0x000056f0


	//   ....[18]....
        /*0548*/ 	.word	0x00005750


	//   ....[19]....
        /*054c*/ 	.word	0x000073f0


	//   ....[20]....
        /*0550*/ 	.word	0x00007400


	//   ....[21]....
        /*0554*/ 	.word	0x00007430


	//   ....[22]....
        /*0558*/ 	.word	0x00007440


	//   ....[23]....
        /*055c*/ 	.word	0x00008730


	//   ....[24]....
        /*0560*/ 	.word	0x00008760


	//   ....[25]....
        /*0564*/ 	.word	0x00008820


	//   ....[26]....
        /*0568*/ 	.word	0x00008830


	//   ....[27]....
        /*056c*/ 	.word	0x0000a090


	//   ....[28]....
        /*0570*/ 	.word	0x0000a0c0


	//   ....[29]....
        /*0574*/ 	.word	0x0000a110


	//   ....[30]....
        /*0578*/ 	.word	0x0000a140


	//   ....[31]....
        /*057c*/ 	.word	0x0000a810


	//   ....[32]....
        /*0580*/ 	.word	0x0000a840


	//   ....[33]....
        /*0584*/ 	.word	0x0000a950


	//   ....[34]....
        /*0588*/ 	.word	0x0000a970


	//   ....[35]....
        /*058c*/ 	.word	0x0000aa70


	//   ....[36]....
        /*0590*/ 	.word	0x0000aa90


	//   ....[37]....
        /*0594*/ 	.word	0x0000aba0


	//   ....[38]....
        /*0598*/ 	.word	0x0000abc0


	//   ....[39]....
        /*059c*/ 	.word	0x0000b520


	//   ....[40]....
        /*05a0*/ 	.word	0x0000b540


	//   ....[41]....
        /*05a4*/ 	.word	0x0000b640


	//   ....[42]....
        /*05a8*/ 	.word	0x0000b660


	//   ....[43]....
        /*05ac*/ 	.word	0x0000b760


	//   ....[44]....
        /*05b0*/ 	.word	0x0000b780


	//   ....[45]....
        /*05b4*/ 	.word	0x0000b890


	//   ....[46]....
        /*05b8*/ 	.word	0x0000b8b0


	//   ....[47]....
        /*05bc*/ 	.word	0x0000ba30


	//   ....[48]....
        /*05c0*/ 	.word	0x0000bc00


	//   ....[49]....
        /*05c4*/ 	.word	0x0000bc30


	//   ....[50]....
        /*05c8*/ 	.word	0x0000bc60


	//   ....[51]....
        /*05cc*/ 	.word	0x0000bc90


	//   ....[52]....
        /*05d0*/ 	.word	0x0000bcc0


	//   ....[53]....
        /*05d4*/ 	.word	0x0000bcf0


	//   ....[54]....
        /*05d8*/ 	.word	0x0000be40


	//   ....[55]....
        /*05dc*/ 	.word	0x0000be70


	//   ....[56]....
        /*05e0*/ 	.word	0x0000bea0


	//   ....[57]....
        /*05e4*/ 	.word	0x0000bed0


	//   ....[58]....
        /*05e8*/ 	.word	0x0000bf00


	//   ....[59]....
        /*05ec*/ 	.word	0x0000bf30


	//   ....[60]....
        /*05f0*/ 	.word	0x0000bfc0


	//   ....[61]....
        /*05f4*/ 	.word	0x0000c020


	//   ....[62]....
        /*05f8*/ 	.word	0x0000c0b0


	//   ....[63]....
        /*05fc*/ 	.word	0x0000d930


	//   ....[64]....
        /*0600*/ 	.word	0x0000d950


	//   ....[65]....
        /*0604*/ 	.word	0x0000da00


	//   ....[66]....
        /*0608*/ 	.word	0x0000da20


	//   ....[67]....
        /*060c*/ 	.word	0x0000dac0


	//   ....[68]....
        /*0610*/ 	.word	0x0000dae0


	//   ....[69]....
        /*0614*/ 	.word	0x0000db80


	//   ....[70]....
        /*0618*/ 	.word	0x0000dba0


	//   ....[71]....
        /*061c*/ 	.word	0x0000dc40


	//   ....[72]....
        /*0620*/ 	.word	0x0000dc60


	//   ....[73]....
        /*0624*/ 	.word	0x0000dc70


	//   ....[74]....
        /*0628*/ 	.word	0x0000dd00


	//   ....[75]....
        /*062c*/ 	.word	0x0000e420


	//   ....[76]....
        /*0630*/ 	.word	0x0000e450


	//   ....[77]....
        /*0634*/ 	.word	0x0000e4b0


	//   ....[78]....
        /*0638*/ 	.word	0x0000e510


	//   ....[79]....
        /*063c*/ 	.word	0x0000e560


	//   ....[80]....
        /*0640*/ 	.word	0x0000e5c0


	//   ....[81]....
        /*0644*/ 	.word	0x0000e610


	//   ....[82]....
        /*0648*/ 	.word	0x0000e670


	//   ....[83]....
        /*064c*/ 	.word	0x0000e6b0


	//   ....[84]....
        /*0650*/ 	.word	0x0000e720


	//   ....[85]....
        /*0654*/ 	.word	0x0000e770


	//   ....[86]....
        /*0658*/ 	.word	0x0000e7d0


	//   ....[87]....
        /*065c*/ 	.word	0x0000e810


	//   ....[88]....
        /*0660*/ 	.word	0x0000e870


	//   ....[89]....
        /*0664*/ 	.word	0x0000e890


	//   ....[90]....
        /*0668*/ 	.word	0x0000e8d0


	//   ....[91]....
        /*066c*/ 	.word	0x0000f090


	//   ....[92]....
        /*0670*/ 	.word	0x0000f0d0


	//   ....[93]....
        /*0674*/ 	.word	0x0000f0e0


	//   ....[94]....
        /*0678*/ 	.word	0x0000f140


	//   ....[95]....
        /*067c*/ 	.word	0x0000f150


	//   ....[96]....
        /*0680*/ 	.word	0x0000f1b0


	//   ....[97]....
        /*0684*/ 	.word	0x0000f1e0


	//   ....[98]....
        /*0688*/ 	.word	0x0000f220


	//   ....[99]....
        /*068c*/ 	.word	0x0000f250


	//   ....[100]....
        /*0690*/ 	.word	0x0000f290


	//   ....[101]....
        /*0694*/ 	.word	0x0000f2c0


	//   ....[102]....
        /*0698*/ 	.word	0x0000f300


	//   ....[103]....
        /*069c*/ 	.word	0x0000f580


	//   ....[104]....
        /*06a0*/ 	.word	0x0000f5a0


	//   ....[105]....
        /*06a4*/ 	.word	0x0000f5b0


	//   ....[106]....
        /*06a8*/ 	.word	0x0000f640


	//   ....[107]....
        /*06ac*/ 	.word	0x0000f650


	//   ....[108]....
        /*06b0*/ 	.word	0x0000f6e0


	//   ....[109]....
        /*06b4*/ 	.word	0x0000f6f0


	//   ....[110]....
        /*06b8*/ 	.word	0x0000f780


	//   ....[111]....
        /*06bc*/ 	.word	0x0000f790


	//   ....[112]....
        /*06c0*/ 	.word	0x0000f820


	//   ....[113]....
        /*06c4*/ 	.word	0x0000f830


	//   ....[114]....
        /*06c8*/ 	.word	0x0000f840


	//   ....[115]....
        /*06cc*/ 	.word	0x0000fe20


	//   ....[116]....
        /*06d0*/ 	.word	0x0000fe60


	//   ....[117]....
        /*06d4*/ 	.word	0x0000fea0


	//   ....[118]....
        /*06d8*/ 	.word	0x0000fed0


	//   ....[119]....
        /*06dc*/ 	.word	0x0000ff60


	//   ....[120]....
        /*06e0*/ 	.word	0x0000ff90


	//   ....[121]....
        /*06e4*/ 	.word	0x00010000


	//   ....[122]....
        /*06e8*/ 	.word	0x00010030


	//   ....[123]....
        /*06ec*/ 	.word	0x000100a0


	//   ....[124]....
        /*06f0*/ 	.word	0x000100d0


	//   ....[125]....
        /*06f4*/ 	.word	0x00010100


	//   ....[126]....
        /*06f8*/ 	.word	0x00010150


	//   ....[127]....
        /*06fc*/ 	.word	0x00010530


	//   ....[128]....
        /*0700*/ 	.word	0x00010560


	//   ....[129]....
        /*0704*/ 	.word	0x00010590


	//   ....[130]....
        /*0708*/ 	.word	0x000105c0


	//   ....[131]....
        /*070c*/ 	.word	0x000105f0


	//   ....[132]....
        /*0710*/ 	.word	0x00010620


	//   ....[133]....
        /*0714*/ 	.word	0x00010650


	//   ....[134]....
        /*0718*/ 	.word	0x00010680


	//   ....[135]....
        /*071c*/ 	.word	0x00010800


	//   ....[136]....
        /*0720*/ 	.word	0x00010830


	//   ....[137]....
        /*0724*/ 	.word	0x00010860


	//   ....[138]....
        /*0728*/ 	.word	0x00010890


	//   ....[139]....
        /*072c*/ 	.word	0x000108c0


	//   ....[140]....
        /*0730*/ 	.word	0x000108f0


	//   ....[141]....
        /*0734*/ 	.word	0x000109b0


	//   ....[142]....
        /*0738*/ 	.word	0x000109d0


	//   ....[143]....
        /*073c*/ 	.word	0x00010a40


	//   ....[144]....
        /*0740*/ 	.word	0x000110e0


	//   ....[145]....
        /*0744*/ 	.word	0x00011690


	//   ....[146]....
        /*0748*/ 	.word	0x00011780


	//   ....[147]....
        /*074c*/ 	.word	0x00011820


	//   ....[148]....
        /*0750*/ 	.word	0x00011880


	//   ....[149]....
        /*0754*/ 	.word	0x00011990


	//   ....[150]....
        /*0758*/ 	.word	0x00011a00


	//   ....[151]....
        /*075c*/ 	.word	0x00011b10


	//   ....[152]....
        /*0760*/ 	.word	0x00011b80


	//   ....[153]....
        /*0764*/ 	.word	0x00011c90


	//   ....[154]....
        /*0768*/ 	.word	0x00011d00


	//   ....[155]....
        /*076c*/ 	.word	0x00011e10


	//   ....[156]....
        /*0770*/ 	.word	0x00011e80


	//   ....[157]....
        /*0774*/ 	.word	0x00011f20


	//   ....[158]....
        /*0778*/ 	.word	0x00012030


	//   ....[159]....
        /*077c*/ 	.word	0x000120a0


	//   ....[160]....
        /*0780*/ 	.word	0x00012120


	//   ....[161]....
        /*0784*/ 	.word	0x000121f0


	//   ....[162]....
        /*0788*/ 	.word	0x00012270


	//   ....[163]....
        /*078c*/ 	.word	0x00012350


	//   ....[164]....
        /*0790*/ 	.word	0x000123d0


	//   ....[165]....
        /*0794*/ 	.word	0x000124b0


	//   ....[166]....
        /*0798*/ 	.word	0x00012530


	//   ....[167]....
        /*079c*/ 	.word	0x00012610


	//   ....[168]....
        /*07a0*/ 	.word	0x00012690


	//   ....[169]....
        /*07a4*/ 	.word	0x00012770


	//   ....[170]....
        /*07a8*/ 	.word	0x000127f0


	//   ....[171]....
        /*07ac*/ 	.word	0x000128c0


	//   ....[172]....
        /*07b0*/ 	.word	0x00012940


	//   ....[173]....
        /*07b4*/ 	.word	0x00012a00


	//   ....[174]....
        /*07b8*/ 	.word	0x00012b30


	//   ....[175]....
        /*07bc*/ 	.word	0x00012bf0


	//   ....[176]....
        /*07c0*/ 	.word	0x00012c70


	//   ....[177]....
        /*07c4*/ 	.word	0x00012d40


	//   ....[178]....
        /*07c8*/ 	.word	0x00012da0


	//   ....[179]....
        /*07cc*/ 	.word	0x00012e70


	//   ....[180]....
        /*07d0*/ 	.word	0x00012ed0


	//   ....[181]....
        /*07d4*/ 	.word	0x00012fa0


	//   ....[182]....
        /*07d8*/ 	.word	0x00013000


	//   ....[183]....
        /*07dc*/ 	.word	0x000130d0


	//   ....[184]....
        /*07e0*/ 	.word	0x00013130


	//   ....[185]....
        /*07e4*/ 	.word	0x00013210


	//   ....[186]....
        /*07e8*/ 	.word	0x00013300


	//   ....[187]....
        /*07ec*/ 	.word	0x000133a0


	//   ....[188]....
        /*07f0*/ 	.word	0x00013400


	//   ....[189]....
        /*07f4*/ 	.word	0x00013500


	//   ....[190]....
        /*07f8*/ 	.word	0x00013560


	//   ....[191]....
        /*07fc*/ 	.word	0x00013660


	//   ....[192]....
        /*0800*/ 	.word	0x000136c0


	//   ....[193]....
        /*0804*/ 	.word	0x000137c0


	//   ....[194]....
        /*0808*/ 	.word	0x00013820


	//   ....[195]....
        /*080c*/ 	.word	0x00013920


	//   ....[196]....
        /*0810*/ 	.word	0x00013980


	//   ....[197]....
        /*0814*/ 	.word	0x00013a50


	//   ....[198]....
        /*0818*/ 	.word	0x00013b90


	//   ....[199]....
        /*081c*/ 	.word	0x00013c40


	//   ....[200]....
        /*0820*/ 	.word	0x00013d10


	//   ....[201]....
        /*0824*/ 	.word	0x00013de0


	//   ....[202]....
        /*0828*/ 	.word	0x00013e40


	//   ....[203]....
        /*082c*/ 	.word	0x00013f30


	//   ....[204]....
        /*0830*/ 	.word	0x00013f90


	//   ....[205]....
        /*0834*/ 	.word	0x00014080


	//   ....[206]....
        /*0838*/ 	.word	0x000140e0


	//   ....[207]....
        /*083c*/ 	.word	0x000141d0


	//   ....[208]....
        /*0840*/ 	.word	0x00014230


	//   ....[209]....
        /*0844*/ 	.word	0x00014310


	//   ....[210]....
        /*0848*/ 	.word	0x000143a0


	//   ....[211]....
        /*084c*/ 	.word	0x00014440


	//   ....[212]....
        /*0850*/ 	.word	0x00014560


	//   ....[213]....
        /*0854*/ 	.word	0x000145d0


	//   ....[214]....
        /*0858*/ 	.word	0x00014640


	//   ....[215]....
        /*085c*/ 	.word	0x000146b0


	//   ....[216]....
        /*0860*/ 	.word	0x00014720


	//   ....[217]....
        /*0864*/ 	.word	0x000147a0


	//   ....[218]....
        /*0868*/ 	.word	0x00014830


	//   ....[219]....
        /*086c*/ 	.word	0x000148c0


	//   ....[220]....
        /*0870*/ 	.word	0x00014930


	//   ....[221]....
        /*0874*/ 	.word	0x000149a0


	//   ....[222]....
        /*0878*/ 	.word	0x00014a10


	//   ....[223]....
        /*087c*/ 	.word	0x00014a90


	//   ....[224]....
        /*0880*/ 	.word	0x00014b00


	//   ....[225]....
        /*0884*/ 	.word	0x00014ba0


	//   ....[226]....
        /*0888*/ 	.word	0x00014c30


	//   ....[227]....
        /*088c*/ 	.word	0x00014d50


	//----- nvinfo : EIATTR_REG_RECONFIG
	.align		4
.L_291:
        /*0890*/ 	.byte	0x01, 0x54
	.zero		2


	//----- nvinfo : EIATTR_SYSCALL_OFFSETS
	.align		4
        /*0894*/ 	.byte	0x04, 0x46
        /*0896*/ 	.short	(.L_293 - .L_292)


	//   ....[0]....
.L_292:
        /*0898*/ 	.word	0x00001920


	//   ....[1]....
        /*089c*/ 	.word	0x0000cf30


	//   ....[2]....
        /*08a0*/ 	.word	0x0000d080


	//   ....[3]....
        /*08a4*/ 	.word	0x0000d170


	//   ....[4]....
        /*08a8*/ 	.word	0x0000e090


	//----- nvinfo : EIATTR_MBARRIER_INSTR_OFFSETS
	.align		4
.L_293:
        /*08ac*/ 	.byte	0x04, 0x39
        /*08ae*/ 	.short	(.L_295 - .L_294)


	//   ....[0]....
.L_294:
        /*08b0*/ 	.word	0x00000180
        /*08b4*/ 	.word	0x000000ff
        /*08b8*/ 	.word	0x00030800
        /*08bc*/ 	.short	0x0100
        /*08be*/ 	.byte	0x08
	.zero		1


	//   ....[1]....
        /*08c0*/ 	.word	0x00000190
        /*08c4*/ 	.word	0x000000ff
        /*08c8*/ 	.word	0x00030820
        /*08cc*/ 	.short	0x0100
        /*08ce*/ 	.byte	0x08
	.zero		1


	//   ....[2]....
        /*08d0*/ 	.word	0x00000280
        /*08d4*/ 	.word	0x000000ff
        /*08d8*/ 	.word	0x00030830
        /*08dc*/ 	.short	0x0100
        /*08de*/ 	.byte	0x08
	.zero		1


	//   ....[3]....
        /*08e0*/ 	.word	0x00000290
        /*08e4*/ 	.word	0x000000ff
        /*08e8*/ 	.word	0x00030840
        /*08ec*/ 	.short	0x0100
        /*08ee*/ 	.byte	0x08
	.zero		1


	//   ....[4]....
        /*08f0*/ 	.word	0x000002a0
        /*08f4*/ 	.word	0x000000ff
        /*08f8*/ 	.word	0x00030838
        /*08fc*/ 	.short	0x0100
        /*08fe*/ 	.byte	0x08
	.zero		1


	//   ....[5]....
        /*0900*/ 	.word	0x000002b0
        /*0904*/ 	.word	0x000000ff
        /*0908*/ 	.word	0x00030848
        /*090c*/ 	.short	0x0100
        /*090e*/ 	.byte	0x08
	.zero		1


	//   ....[6]....
        /*0910*/ 	.word	0x000003e0
        /*0914*/ 	.word	0x000000ff
        /*0918*/ 	.word	0x00030850
        /*091c*/ 	.short	0x0100
        /*091e*/ 	.byte	0x08
	.zero		1


	//   ....[7]....
        /*0920*/ 	.word	0x000003f0
        /*0924*/ 	.word	0x000000ff
        /*0928*/ 	.word	0x00030860
        /*092c*/ 	.short	0x0100
        /*092e*/ 	.byte	0x08
	.zero		1


	//   ....[8]....
        /*0930*/ 	.word	0x00000400
        /*0934*/ 	.word	0x000000ff
        /*0938*/ 	.word	0x00030858
        /*093c*/ 	.short	0x0100
        /*093e*/ 	.byte	0x08
	.zero		1


	//   ....[9]....
        /*0940*/ 	.word	0x00000410
        /*0944*/ 	.word	0x000000ff
        /*0948*/ 	.word	0x00030868
        /*094c*/ 	.short	0x0100
        /*094e*/ 	.byte	0x08
	.zero		1


	//   ....[10]....
        /*0950*/ 	.word	0x00000500
        /*0954*/ 	.word	0x000000ff
        /*0958*/ 	.word	0x00030870
        /*095c*/ 	.short	0x0100
        /*095e*/ 	.byte	0x06
	.zero		1


	//   ....[11]....
        /*0960*/ 	.word	0x00000510
        /*0964*/ 	.word	0x000000ff
        /*0968*/ 	.word	0x00030880
        /*096c*/ 	.short	0x0100
        /*096e*/ 	.byte	0x06
	.zero		1


	//   ....[12]....
        /*0970*/ 	.word	0x00000520
        /*0974*/ 	.word	0x000000ff
        /*0978*/ 	.word	0x00030878
        /*097c*/ 	.short	0x0100
        /*097e*/ 	.byte	0x06
	.zero		1


	//   ....[13]....
        /*0980*/ 	.word	0x00000530
        /*0984*/ 	.word	0x000000ff
        /*0988*/ 	.word	0x00030888
        /*098c*/ 	.short	0x0100
        /*098e*/ 	.byte	0x06
	.zero		1


	//   ....[14]....
        /*0990*/ 	.word	0x00000660
        /*0994*/ 	.word	0x000000ff
        /*0998*/ 	.word	0x00030890
        /*099c*/ 	.short	0x0100
        /*099e*/ 	.byte	0x08
	.zero		1


	//   ....[15]....
        /*09a0*/ 	.word	0x00000670
        /*09a4*/ 	.word	0x000000ff
        /*09a8*/ 	.word	0x000308a0
        /*09ac*/ 	.short	0x0100
        /*09ae*/ 	.byte	0x08
	.zero		1


	//   ....[16]....
        /*09b0*/ 	.word	0x00000680
        /*09b4*/ 	.word	0x000000ff
        /*09b8*/ 	.word	0x00030898
        /*09bc*/ 	.short	0x0100
        /*09be*/ 	.byte	0x08
	.zero		1


	//   ....[17]....
        /*09c0*/ 	.word	0x00000690
        /*09c4*/ 	.word	0x000000ff
        /*09c8*/ 	.word	0x000308a8
        /*09cc*/ 	.short	0x0100
        /*09ce*/ 	.byte	0x08
	.zero		1


	//   ....[18]....
        /*09d0*/ 	.word	0x000007d0
        /*09d4*/ 	.word	0x000000ff
        /*09d8*/ 	.word	0x000308b0
        /*09dc*/ 	.short	0x0100
        /*09de*/ 	.byte	0x08
	.zero		1


	//   ....[19]....
        /*09e0*/ 	.word	0x000007e0
        /*09e4*/ 	.word	0x000000ff
        /*09e8*/ 	.word	0x000308c0
        /*09ec*/ 	.short	0x0100
        /*09ee*/ 	.byte	0x08
	.zero		1


	//   ....[20]....
        /*09f0*/ 	.word	0x000007f0
        /*09f4*/ 	.word	0x000000ff
        /*09f8*/ 	.word	0x000308b8
        /*09fc*/ 	.short	0x0100
        /*09fe*/ 	.byte	0x08
	.zero		1


	//   ....[21]....
        /*0a00*/ 	.word	0x00000800
        /*0a04*/ 	.word	0x000000ff
        /*0a08*/ 	.word	0x000308c8
        /*0a0c*/ 	.short	0x0100
        /*0a0e*/ 	.byte	0x08
	.zero		1


	//   ....[22]....
        /*0a10*/ 	.word	0x000019c0
        /*0a14*/ 	.word	0x000000ff
        /*0a18*/ 	.word	0x00030800
        /*0a1c*/ 	.short	0x010a
        /*0a1e*/ 	.byte	0x28
	.zero		1


	//   ....[23]....
        /*0a20*/ 	.word	0x00001a40
        /*0a24*/ 	.word	0x00000000
        /*0a28*/ 	.word	0x00030830
        /*0a2c*/ 	.short	0x010a
        /*0a2e*/ 	.byte	0x3f
	.zero		1


	//   ....[24]....
        /*0a30*/ 	.word	0x00001a80
        /*0a34*/ 	.word	0x00000000
        /*0a38*/ 	.word	0x00030830
        /*0a3c*/ 	.short	0x010a
        /*0a3e*/ 	.byte	0x3f
	.zero		1


	//   ....[25]....
        /*0a40*/ 	.word	0x00002520
        /*0a44*/ 	.word	0x000000ff
        /*0a48*/ 	.word	0x00000000
        /*0a4c*/ 	.short	0x0101
        /*0a4e*/ 	.byte	0x05
	.zero		1


	//   ....[26]....
        /*0a50*/ 	.word	0x00003bf0
        /*0a54*/ 	.word	0x000000ff
        /*0a58*/ 	.word	0x00030830
        /*0a5c*/ 	.short	0x010a
        /*0a5e*/ 	.byte	0x07
	.zero		1


	//   ....[27]....
        /*0a60*/ 	.word	0x00003c30
        /*0a64*/ 	.word	0x000000ff
        /*0a68*/ 	.word	0x00030830
        /*0a6c*/ 	.short	0x010a
        /*0a6e*/ 	.byte	0x07
	.zero		1


	//   ....[28]....
        /*0a70*/ 	.word	0x00004770
        /*0a74*/ 	.word	0x000000ff
        /*0a78*/ 	.word	0x00030850
        /*0a7c*/ 	.short	0x010a
        /*0a7e*/ 	.byte	0x0a
	.zero		1


	//   ....[29]....
        /*0a80*/ 	.word	0x000047b0
        /*0a84*/ 	.word	0x000000ff
        /*0a88*/ 	.word	0x00030850
        /*0a8c*/ 	.short	0x010a
        /*0a8e*/ 	.byte	0x0a
	.zero		1


	//   ....[30]....
        /*0a90*/ 	.word	0x00004b20
        /*0a94*/ 	.word	0x000000ff
        /*0a98*/ 	.word	0x00000000
        /*0a9c*/ 	.short	0x0101
        /*0a9e*/ 	.byte	0x07
	.zero		1


	//   ....[31]....
        /*0aa0*/ 	.word	0x00006080
        /*0aa4*/ 	.word	0x000000ff
        /*0aa8*/ 	.word	0x00000000
        /*0aac*/ 	.short	0x0101
        /*0aae*/ 	.byte	0x0a
	.zero		1


	//   ....[32]....
        /*0ab0*/ 	.word	0x00006260
        /*0ab4*/ 	.word	0x000000ff
        /*0ab8*/ 	.word	0x00030830
        /*0abc*/ 	.short	0x010a
        /*0abe*/ 	.byte	0x07
	.zero		1


	//   ....[33]....
        /*0ac0*/ 	.word	0x000062a0
        /*0ac4*/ 	.word	0x000000ff
        /*0ac8*/ 	.word	0x00030830
        /*0acc*/ 	.short	0x010a
        /*0ace*/ 	.byte	0x07
	.zero		1


	//   ....[34]....
        /*0ad0*/ 	.word	0x00006de0
        /*0ad4*/ 	.word	0x000000ff
        /*0ad8*/ 	.word	0x00030850
        /*0adc*/ 	.short	0x010a
        /*0ade*/ 	.byte	0x0e
	.zero		1


	//   ....[35]....
        /*0ae0*/ 	.word	0x00006e20
        /*0ae4*/ 	.word	0x000000ff
        /*0ae8*/ 	.word	0x00030850
        /*0aec*/ 	.short	0x010a
        /*0aee*/ 	.byte	0x0e
	.zero		1


	//   ....[36]....
        /*0af0*/ 	.word	0x00007210
        /*0af4*/ 	.word	0x000000ff
        /*0af8*/ 	.word	0x00000000
        /*0afc*/ 	.short	0x0101
        /*0afe*/ 	.byte	0x05
	.zero		1


	//   ....[37]....
        /*0b00*/ 	.word	0x00007f80
        /*0b04*/ 	.word	0x000000ff
        /*0b08*/ 	.word	0x00000000
        /*0b0c*/ 	.short	0x0101
        /*0b0e*/ 	.byte	0x0e
	.zero		1


	//   ....[38]....
        /*0b10*/ 	.word	0x000086a0
        /*0b14*/ 	.word	0x000000ff
        /*0b18*/ 	.word	0x00030850
        /*0b1c*/ 	.short	0x010a
        /*0b1e*/ 	.byte	0x05
	.zero		1


	//   ....[39]....
        /*0b20*/ 	.word	0x000086e0
        /*0b24*/ 	.word	0x000000ff
        /*0b28*/ 	.word	0x00030850
        /*0b2c*/ 	.short	0x010a
        /*0b2e*/ 	.byte	0x05
	.zero		1


	//   ....[40]....
        /*0b30*/ 	.word	0x00008d10
        /*0b34*/ 	.word	0x000000ff
        /*0b38*/ 	.word	0x00000000
        /*0b3c*/ 	.short	0x0101
        /*0b3e*/ 	.byte	0x04
	.zero		1


	//   ....[41]....
        /*0b40*/ 	.word	0x0000a820
        /*0b44*/ 	.word	0x0000002a
        /*0b48*/ 	.word	0x00000000
        /*0b4c*/ 	.short	0x0101
        /*0b4e*/ 	.byte	0x3f
	.zero		1


	//   ....[42]....
        /*0b50*/ 	.word	0x0000d710
        /*0b54*/ 	.word	0x00000007
        /*0b58*/ 	.word	0x00030840
        /*0b5c*/ 	.short	0x010a
        /*0b5e*/ 	.byte	0x3f
	.zero		1


	//   ....[43]....
        /*0b60*/ 	.word	0x0000ddc0
        /*0b64*/ 	.word	0x00000007
        /*0b68*/ 	.word	0x00030830
        /*0b6c*/ 	.short	0x0107
        /*0b6e*/ 	.byte	0x3f
	.zero		1


	//   ....[44]....
        /*0b70*/ 	.word	0x0000de90
        /*0b74*/ 	.word	0x00000007
        /*0b78*/ 	.word	0x00030830
        /*0b7c*/ 	.short	0x0101
        /*0b7e*/ 	.byte	0x3f
	.zero		1


	//   ....[45]....
        /*0b80*/ 	.word	0x0000e9e0
        /*0b84*/ 	.word	0x00000016
        /*0b88*/ 	.word	0x00030800
        /*0b8c*/ 	.short	0x0107
        /*0b8e*/ 	.byte	0x3f
	.zero		1


	//   ....[46]....
        /*0b90*/ 	.word	0x0000eae0
        /*0b94*/ 	.word	0x00000016
        /*0b98*/ 	.word	0x00030800
        /*0b9c*/ 	.short	0x0101
        /*0b9e*/ 	.byte	0x3f
	.zero		1


	//   ....[47]....
        /*0ba0*/ 	.word	0x0000eb00
        /*0ba4*/ 	.word	0x00000016
        /*0ba8*/ 	.word	0x00030820
        /*0bac*/ 	.short	0x010a
        /*0bae*/ 	.byte	0x3f
	.zero		1


	//   ....[48]....
        /*0bb0*/ 	.word	0x0000eed0
        /*0bb4*/ 	.word	0x00000007
        /*0bb8*/ 	.word	0x00030840
        /*0bbc*/ 	.short	0x010a
        /*0bbe*/ 	.byte	0x3f
	.zero		1


	//   ....[49]....
        /*0bc0*/ 	.word	0x0000f3b0
        /*0bc4*/ 	.word	0x00000007
        /*0bc8*/ 	.word	0x00030830
        /*0bcc*/ 	.short	0x0107
        /*0bce*/ 	.byte	0x3f
	.zero		1


	//   ....[50]....
        /*0bd0*/ 	.word	0x0000f460
        /*0bd4*/ 	.word	0x00000007
        /*0bd8*/ 	.word	0x00030830
        /*0bdc*/ 	.short	0x0101
        /*0bde*/ 	.byte	0x3f
	.zero		1


	//   ....[51]....
        /*0be0*/ 	.word	0x0000f4d0
        /*0be4*/ 	.word	0x00000006
        /*0be8*/ 	.word	0x00030860
        /*0bec*/ 	.short	0x010a
        /*0bee*/ 	.byte	0x3f
	.zero		1


	//   ....[52]....
        /*0bf0*/ 	.word	0x0000fa20
        /*0bf4*/ 	.word	0x00000006
        /*0bf8*/ 	.word	0x00030850
        /*0bfc*/ 	.short	0x0107
        /*0bfe*/ 	.byte	0x3f
	.zero		1


	//   ....[53]....
        /*0c00*/ 	.word	0x0000fb70
        /*0c04*/ 	.word	0x00000006
        /*0c08*/ 	.word	0x00030850
        /*0c0c*/ 	.short	0x0101
        /*0c0e*/ 	.byte	0x3f
	.zero		1


	//   ....[54]....
        /*0c10*/ 	.word	0x0000fd70
        /*0c14*/ 	.word	0x00000000
        /*0c18*/ 	.word	0x00030860
        /*0c1c*/ 	.short	0x010a
        /*0c1e*/ 	.byte	0x3f
	.zero		1


	//   ....[55]....
        /*0c20*/ 	.word	0x00010280
        /*0c24*/ 	.word	0x00000000
        /*0c28*/ 	.word	0x00030850
        /*0c2c*/ 	.short	0x0107
        /*0c2e*/ 	.byte	0x3f
	.zero		1


	//   ....[56]....
        /*0c30*/ 	.word	0x00010330
        /*0c34*/ 	.word	0x00000000
        /*0c38*/ 	.word	0x00030850
        /*0c3c*/ 	.short	0x0101
        /*0c3e*/ 	.byte	0x3f
	.zero		1


	//   ....[57]....
        /*0c40*/ 	.word	0x00011060
        /*0c44*/ 	.word	0x00000004
        /*0c48*/ 	.word	0x00030820
        /*0c4c*/ 	.short	0x010a
        /*0c4e*/ 	.byte	0x3f
	.zero		1


	//   ....[58]....
        /*0c50*/ 	.word	0x00011200
        /*0c54*/ 	.word	0x00000005
        /*0c58*/ 	.word	0x00030840
        /*0c5c*/ 	.short	0x010a
        /*0c5e*/ 	.byte	0x3f
	.zero		1


	//   ....[59]....
        /*0c60*/ 	.word	0x000112a0
        /*0c64*/ 	.word	0x0000001b
        /*0c68*/ 	.word	0x00030840
        /*0c6c*/ 	.short	0x010a
        /*0c6e*/ 	.byte	0x3f
	.zero		1


	//   ....[60]....
        /*0c70*/ 	.word	0x000112e0
        /*0c74*/ 	.word	0x00000005
        /*0c78*/ 	.word	0x00030860
        /*0c7c*/ 	.short	0x010a
        /*0c7e*/ 	.byte	0x3f
	.zero		1


	//   ....[61]....
        /*0c80*/ 	.word	0x00011320
        /*0c84*/ 	.word	0x0000001b
        /*0c88*/ 	.word	0x00030860
        /*0c8c*/ 	.short	0x010a
        /*0c8e*/ 	.byte	0x3f
	.zero		1


	//   ....[62]....
        /*0c90*/ 	.word	0x00011390
        /*0c94*/ 	.word	0x00000003
        /*0c98*/ 	.word	0x00030800
        /*0c9c*/ 	.short	0x010a
        /*0c9e*/ 	.byte	0x3f
	.zero		1


	//   ....[63]....
        /*0ca0*/ 	.word	0x000113e0
        /*0ca4*/ 	.word	0x00000000
        /*0ca8*/ 	.word	0x00030830
        /*0cac*/ 	.short	0x010a
        /*0cae*/ 	.byte	0x3f
	.zero		1


	//   ....[64]....
        /*0cb0*/ 	.word	0x00011440
        /*0cb4*/ 	.word	0x00000004
        /*0cb8*/ 	.word	0x00030830
        /*0cbc*/ 	.short	0x010a
        /*0cbe*/ 	.byte	0x3f
	.zero		1


	//   ....[65]....
        /*0cc0*/ 	.word	0x000114a0
        /*0cc4*/ 	.word	0x00000003
        /*0cc8*/ 	.word	0x00030850
        /*0ccc*/ 	.short	0x010a
        /*0cce*/ 	.byte	0x3f
	.zero		1


	//   ....[66]....
        /*0cd0*/ 	.word	0x00011500
        /*0cd4*/ 	.word	0x00000004
        /*0cd8*/ 	.word	0x00030830
        /*0cdc*/ 	.short	0x010a
        /*0cde*/ 	.byte	0x3f
	.zero		1


	//   ....[67]....
        /*0ce0*/ 	.word	0x00011560
        /*0ce4*/ 	.word	0x00000003
        /*0ce8*/ 	.word	0x00030850
        /*0cec*/ 	.short	0x010a
        /*0cee*/ 	.byte	0x3f
	.zero		1


	//   ....[68]....
        /*0cf0*/ 	.word	0x000115c0
        /*0cf4*/ 	.word	0x00000007
        /*0cf8*/ 	.word	0x00030850
        /*0cfc*/ 	.short	0x010a
        /*0cfe*/ 	.byte	0x3f
	.zero		1


	//   ....[69]....
        /*0d00*/ 	.word	0x000116d0
        /*0d04*/ 	.word	0x00000007
        /*0d08*/ 	.word	0x00030840
        /*0d0c*/ 	.short	0x010a
        /*0d0e*/ 	.byte	0x3f
	.zero		1


	//   ....[70]....
        /*0d10*/ 	.word	0x00012a30
        /*0d14*/ 	.word	0x00000016
        /*0d18*/ 	.word	0x00030820
        /*0d1c*/ 	.short	0x010a
        /*0d1e*/ 	.byte	0x3f
	.zero		1


	//   ....[71]....
        /*0d20*/ 	.word	0x00012a80
        /*0d24*/ 	.word	0x00000007
        /*0d28*/ 	.word	0x00030840
        /*0d2c*/ 	.short	0x010a
        /*0d2e*/ 	.byte	0x3f
	.zero		1


	//   ....[72]....
        /*0d30*/ 	.word	0x00013250
        /*0d34*/ 	.word	0x00000006
        /*0d38*/ 	.word	0x00030860
        /*0d3c*/ 	.short	0x010a
        /*0d3e*/ 	.byte	0x3f
	.zero		1


	//   ....[73]....
        /*0d40*/ 	.word	0x00013ae0
        /*0d44*/ 	.word	0x00000000
        /*0d48*/ 	.word	0x00030860
        /*0d4c*/ 	.short	0x010a
        /*0d4e*/ 	.byte	0x3f
	.zero		1


	//   ....[74]....
        /*0d50*/ 	.word	0x00014c70
        /*0d54*/ 	.word	0x00000004
        /*0d58*/ 	.word	0x00030820
        /*0d5c*/ 	.short	0x010a
        /*0d5e*/ 	.byte	0x3f
	.zero		1


	//   ....[75]....
        /*0d60*/ 	.word	0x00014e10
        /*0d64*/ 	.word	0x00000005
        /*0d68*/ 	.word	0x00030840
        /*0d6c*/ 	.short	0x010a
        /*0d6e*/ 	.byte	0x3f
	.zero		1


	//   ....[76]....
        /*0d70*/ 	.word	0x00014e60
        /*0d74*/ 	.word	0x0000001b
        /*0d78*/ 	.word	0x00030840
        /*0d7c*/ 	.short	0x010a
        /*0d7e*/ 	.byte	0x3f
	.zero		1


	//   ....[77]....
        /*0d80*/ 	.word	0x00014eb0
        /*0d84*/ 	.word	0x00000005
        /*0d88*/ 	.word	0x00030860
        /*0d8c*/ 	.short	0x010a
        /*0d8e*/ 	.byte	0x3f
	.zero		1


	//----- nvinfo : EIATTR_NUM_MBARRIERS
	.align		4
.L_295:
        /*0d90*/ 	.byte	0x03, 0x38
        /*0d92*/ 	.short	0x0016


	//----- nvinfo : EIATTR_EXIT_INSTR_OFFSETS
	.align		4
        /*0d94*/ 	.byte	0x04, 0x1c
        /*0d96*/ 	.short	(.L_297 - .L_296)


	//   ....[0]....
.L_296:
        /*0d98*/ 	.word	0x00000990


	//   ....[1]....
        /*0d9c*/ 	.word	0x0000b9e0


	//   ....[2]....
        /*0da0*/ 	.word	0x00011370


	//----- nvinfo : EIATTR_MAX_THREADS
	.align		4
.L_297:
        /*0da4*/ 	.byte	0x04, 0x05
        /*0da6*/ 	.short	(.L_299 - .L_298)
.L_298:
        /*0da8*/ 	.word	0x00000180
        /*0dac*/ 	.word	0x00000001
        /*0db0*/ 	.word	0x00000001


	//----- nvinfo : EIATTR_CRS_STACK_SIZE
	.align		4
.L_299:
        /*0db4*/ 	.byte	0x04, 0x1e
        /*0db6*/ 	.short	(.L_301 - .L_300)
.L_300:
        /*0db8*/ 	.word	0x00000000


	//----- nvinfo : EIATTR_CBANK_PARAM_SIZE
	.align		4
.L_301:
        /*0dbc*/ 	.byte	0x03, 0x19
        /*0dbe*/ 	.short	0x0af0


	//----- nvinfo : EIATTR_PARAM_CBANK
	.align		4
        /*0dc0*/ 	.byte	0x04, 0x0a
        /*0dc2*/ 	.short	(.L_303 - .L_302)
	.align		4
.L_302:
        /*0dc4*/ 	.word	index@(.nv.constant0._ZN7cutlass13device_kernelIN5flash11enable_sm90INS1_16FlashAttnFwdSm90INS1_25CollectiveMainloopFwdSm90ILi2EN4cute5tupleIJNS5_1CILi1EEES8_S8_EEENS6_IJNS7_ILi128EEENS7_ILi96EEENS7_ILi192EEEEEELi192ENS_6half_tEfNS_4arch4Sm90ELb1ELb0ELb0ELb1ELb1ELb0ELb0ELb1ELb1ELb1ELb0ELb0EEENS1_21CollectiveEpilogueFwdINS6_IJSA_SC_SB_EEES9_SE_SG_Li256ELb1ELb1ELb0ELb0EEENS1_36VarlenDynamicPersistentTileSchedulerILi128ELi96ELi256ELi128ELb0ELb1ELb1ELb1ELb1ELb1EEEEEEEEEvNT_6ParamsE)
        /*0dc8*/ 	.short	0x0210
        /*0dca*/ 	.short	0x0af0


	//----- nvinfo : EIATTR_SW_WAR
	.align		4
.L_303:
        /*0dcc*/ 	.byte	0x04, 0x36
        /*0dce*/ 	.short	(.L_305 - .L_304)
.L_304:
        /*0dd0*/ 	.word	0x00000008
.L_305:


//--------------------- .nv.info._ZN7cutlass13device_kernelIN5flash11enable_sm90INS1_16FlashAttnFwdSm90INS1_25CollectiveMainloopFwdSm90ILi2EN4cute5tupleIJNS5_1CILi1EEES8_S8_EEENS6_IJNS7_ILi128EEENS7_ILi96EEENS7_ILi192EEEEEELi192ENS_6half_tEfNS_4arch4Sm90ELb1ELb0ELb0ELb1ELb1ELb1ELb0ELb1ELb1ELb1ELb0ELb0EEENS1_21CollectiveEpilogueFwdINS6_IJSA_SC_SB_EEES9_SE_SG_Li256ELb1ELb1ELb0ELb0EEENS1_36VarlenDynamicPersistentTileSchedulerILi128ELi96ELi256ELi128ELb0ELb1ELb1ELb1ELb1ELb1EEEEEEEEEvNT_6ParamsE --------------------------
	.section	.nv.info._ZN7cutlass13device_kernelIN5flash11enable_sm90INS1_16FlashAttnFwdSm90INS1_25CollectiveMainloopFwdSm90ILi2EN4cute5tupleIJNS5_1CILi1EEES8_S8_EEENS6_IJNS7_ILi128EEENS7_ILi96EEENS7_ILi192EEEEEELi192ENS_6half_tEfNS_4arch4Sm90ELb1ELb0ELb0ELb1ELb1ELb1ELb0ELb1ELb1ELb1ELb0ELb0EEENS1_21CollectiveEpilogueFwdINS6_IJSA_SC_SB_EEES9_SE_SG_Li256ELb1ELb1ELb0ELb0EEENS1_36VarlenDynamicPersistentTileSchedulerILi128ELi96ELi256ELi128ELb0ELb1ELb1ELb1ELb1ELb1EEEEEEEEEvNT_6ParamsE,"",@"SHT_CUDA_INFO"
	.sectionflags	@""
	.align	4


	//----- nvinfo : EIATTR_CUDA_API_VERSION
	.align		4
        /*0000*/ 	.byte	0x04, 0x37
        /*0002*/ 	.short	(.L_307 - .L_306)
.L_306:
        /*0004*/ 	.word	0x00000082


	//----- nvinfo : EIATTR_KPARAM_INFO
	.align		4
.L_307:
        /*0008*/ 	.byte	0x04, 0x17
        /*000a*/ 	.short	(.L_309 - .L_308)
.L_308:
        /*000c*/ 	.word	0x00000000
        /*0010*/ 	.short	0x0000
        /*0012*/ 	.short	0x0070
        /*0014*/ 	.byte	0x00, 0xf0, 0x01, 0x2a


	//----- nvinfo : EIATTR_SPARSE_MMA_MASK
	.align		4
.L_309:
        /*0018*/ 	.byte	0x03, 0x50
        /*001a*/ 	.short	0x0000


	//----- nvinfo : EIATTR_MAXREG_COUNT
	.align		4
        /*001c*/ 	.byte	0x03, 0x1b
        /*001e*/ 	.short	0x00a8


	//----- nvinfo : EIATTR_NUM_BARRIERS
	.align		4
        /*0020*/ 	.byte	0x02, 0x4c
        /*0022*/ 	.byte	0x10
	.zero		1


	//----- nvinfo : EIATTR_EXTERNS
	.align		4
        /*0024*/ 	.byte	0x04, 0x0f
        /*0026*/ 	.short	(.L_311 - .L_310)


	//   ....[0]....
	.align		4
.L_310:
        /*0028*/ 	.word	index@(__assertfail)


	//----- nvinfo : EIATTR_ANNOTATIONS
	.align		4
.L_311:
        /*002c*/ 	.byte	0x04, 0x55
        /*002e*/ 	.short	(.L_313 - .L_312)


	//   ....[0]....
.L_312:
        /* <DEDUP_REMOVED lines=59> */
        /*03d4*/ 	.byte	0x40, 0x6a, 0x02, 0x00


	//----- nvinfo : EIATTR_MERCURY_ISA_VERSION
	.align		4
.L_313:
        /*03d8*/ 	.byte	0x03, 0x5f
        /*03da*/ 	.short	0x0101


	//----- nvinfo : EIATTR_UNUSED_LOAD_BYTE_OFFSET
	.align		4
        /*03dc*/ 	.byte	0x04, 0x44
        /*03de*/ 	.short	(.L_315 - .L_314)


	//   ....[0]....
.L_314:
        /*03e0*/ 	.word	0x00000a20
        /*03e4*/ 	.word	0x0000fff0


	//   ....[1]....
        /*03e8*/ 	.word	0x00019ee0
        /*03ec*/ 	.word	0x0000fff0


	//----- nvinfo : EIATTR_INT_WARP_WIDE_INSTR_OFFSETS
	.align		4
.L_315:
        /*03f0*/ 	.byte	0x04, 0x31
        /*03f2*/ 	.short	(.L_317 - .L_316)


	//   ....[0]....
.L_316:
        /*03f4*/ 	.word	0x00000130


	//   ....[1]....
        /*03f8*/ 	.word	0x00000170


	//   ....[2]....
        /*03fc*/ 	.word	0x000001e0


	//   ....[3]....
        /*0400*/ 	.word	0x0001f0c0


	//   ....[4]....
        /*0404*/ 	.word	0x0001f160


	//   ....[5]....
        /*0408*/ 	.word	0x00022110


	//   ....[6]....
        /*040c*/ 	.word	0x000221b0


	//----- nvinfo : EIATTR_COOP_GROUP_MASK_REGIDS
	.align		4
.L_317:
        /*0410*/ 	.byte	0x04, 0x29
        /*0412*/ 	.short	(.L_319 - .L_318)


	//   ....[0]....
.L_318:
        /*0414*/ 	.word	0xffffffff


	//   ....[1]....
        /*0418*/ 	.word	0xffffffff


	//   ....[2]....
        /*041c*/ 	.word	0xffffffff


	//   ....[3]....
        /*0420*/ 	.word	0xffffffff


	//   ....[4]....
        /*0424*/ 	.word	0xffffffff


	//   ....[5]....
        /*0428*/ 	.word	0xffffffff


	//   ....[6]....
        /*042c*/ 	.word	0xffffffff


	//   ....[7]....
        /*0430*/ 	.word	0xffffffff


	//   ....[8]....
        /*0434*/ 	.word	0xffffffff


	//   ....[9]....
        /*0438*/ 	.word	0xffffffff


	//   ....[10]....
        /*043c*/ 	.word	0xffffffff


	//   ....[11]....
        /*0440*/ 	.word	0xffffffff


	//   ....[12]....
        /*0444*/ 	.word	0xffffffff


	//   ....[13]....
        /*0448*/ 	.word	0xffffffff


	//   ....[14]....
        /*044c*/ 	.word	0xffffffff


	//   ....[15]....
        /*0450*/ 	.word	0xffffffff


	//   ....[16]....
        /*0454*/ 	.word	0xffffffff


	//   ....[17]....
        /*0458*/ 	.word	0xffffffff


	//   ....[18]....
        /*045c*/ 	.word	0xffffffff


	//   ....[19]....
        /*0460*/ 	.word	0xffffffff


	//   ....[20]....
        /*0464*/ 	.word	0xffffffff


	//   ....[21]....
        /*0468*/ 	.word	0xffffffff


	//   ....[22]....
        /*046c*/ 	.word	0xffffffff


	//   ....[23]....
        /*0470*/ 	.word	0xffffffff


	//   ....[24]....
        /*0474*/ 	.word	0xffffffff


	//   ....[25]....
        /*0478*/ 	.word	0xffffffff


	//   ....[26]....
        /*047c*/ 	.word	0xffffffff


	//   ....[27]....
        /*0480*/ 	.word	0xffffffff


	//   ....[28]....
        /*0484*/ 	.word	0xffffffff


	//   ....[29]....
        /*0488*/ 	.word	0xffffffff


	//   ....[30]....
        /*048c*/ 	.word	0xffffffff


	//   ....[31]....
        /*0490*/ 	.word	0xffffffff


	//   ....[32]....
        /*0494*/ 	.word	0xffffffff


	//   ....[33]....
        /*0498*/ 	.word	0xffffffff


	//   ....[34]....
        /*049c*/ 	.word	0xffffffff


	//   ....[35]....
        /*04a0*/ 	.word	0xffffffff


	//   ....[36]....
        /*04a4*/ 	.word	0xffffffff


	//   ....[37]....
        /*04a8*/ 	.word	0xffffffff


	//   ....[38]....
        /*04ac*/ 	.word	0xffffffff


	//   ....[39]....
        /*04b0*/ 	.word	0xffffffff


	//   ....[40]....
        /*04b4*/ 	.word	0xffffffff


	//   ....[41]....
        /*04b8*/ 	.word	0xffffffff


	//   ....[42]....
        /*04bc*/ 	.word	0xffffffff


	//   ....[43]....
        /*04c0*/ 	.word	0xffffffff


	//   ....[44]....
        /*04c4*/ 	.word	0xffffffff


	//   ....[45]....
        /*04c8*/ 	.word	0xffffffff


	//   ....[46]....
        /*04cc*/ 	.word	0xffffffff


	//   ....[47]....
        /*04d0*/ 	.word	0xffffffff


	//   ....[48]....
        /*04d4*/ 	.word	0xffffffff


	//   ....[49]....
        /*04d8*/ 	.word	0xffffffff


	//   ....[50]....
        /*04dc*/ 	.word	0xffffffff


	//   ....[51]....
        /*04e0*/ 	.word	0xffffffff


	//   ....[52]....
        /*04e4*/ 	.word	0xffffffff


	//   ....[53]....
        /*04e8*/ 	.word	0xffffffff


	//   ....[54]....
        /*04ec*/ 	.word	0xffffffff


	//   ....[55]....
        /*04f0*/ 	.word	0xffffffff


	//   ....[56]....
        /*04f4*/ 	.word	0xffffffff


	//   ....[57]....
        /*04f8*/ 	.word	0xffffffff


	//   ....[58]....
        /*04fc*/ 	.word	0xffffffff


	//   ....[59]....
        /*0500*/ 	.word	0xffffffff


	//   ....[60]....
        /*0504*/ 	.word	0xffffffff


	//   ....[61]....
        /*0508*/ 	.word	0xffffffff


	//   ....[62]....
        /*050c*/ 	.word	0xffffffff


	//   ....[63]....
        /*0510*/ 	.word	0xffffffff


	//   ....[64]....
        /*0514*/ 	.word	0xffffffff


	//   ....[65]....
        /*0518*/ 	.word	0xffffffff


	//   ....[66]....
        /*051c*/ 	.word	0xffffffff


	//   ....[67]....
        /*0520*/ 	.word	0xffffffff


	//   ....[68]....
        /*0524*/ 	.word	0xffffffff


	//   ....[69]....
        /*0528*/ 	.word	0xffffffff


	//   ....[70]....
        /*052c*/ 	.word	0xffffffff


	//   ....[71]....
        /*0530*/ 	.word	0xffffffff


	//   ....[72]....
        /*0534*/ 	.word	0xffffffff


	//   ....[73]....
        /*0538*/ 	.word	0xffffffff


	//   ....[74]....
        /*053c*/ 	.word	0xffffffff


	//   ....[75]....
        /*0540*/ 	.word	0xffffffff


	//   ....[76]....
        /*0544*/ 	.word	0xffffffff


	//   ....[77]....
        /*0548*/ 	.word	0xffffffff


	//   ....[78]....
        /*054c*/ 	.word	0xffffffff


	//   ....[79]....
        /*0550*/ 	.word	0xffffffff


	//   ....[80]....
        /*0554*/ 	.word	0xffffffff


	//   ....[81]....
        /*0558*/ 	.word	0xffffffff


	//   ....[82]....
        /*055c*/ 	.word	0xffffffff


	//   ....[83]....
        /*0560*/ 	.word	0xffffffff


	//   ....[84]....
        /*0564*/ 	.word	0xffffffff


	//   ....[85]....
        /*0568*/ 	.word	0xffffffff


	//   ....[86]....
        /*056c*/ 	.word	0xffffffff


	//   ....[87]....
        /*0570*/ 	.word	0xffffffff


	//   ....[88]....
        /*0574*/ 	.word	0xffffffff


	//   ....[89]....
        /*0578*/ 	.word	0xffffffff


	//   ....[90]....
        /*057c*/ 	.word	0xffffffff


	//   ....[91]....
        /*0580*/ 	.word	0xffffffff


	//   ....[92]....
        /*0584*/ 	.word	0xffffffff


	//   ....[93]....
        /*0588*/ 	.word	0xffffffff


	//   ....[94]....
        /*058c*/ 	.word	0xffffffff


	//   ....[95]....
        /*0590*/ 	.word	0xffffffff


	//   ....[96]....
        /*0594*/ 	.word	0xffffffff


	//   ....[97]....
        /*0598*/ 	.word	0xffffffff


	//   ....[98]....
        /*059c*/ 	.word	0xffffffff


	//   ....[99]....
        /*05a0*/ 	.word	0xffffffff


	//   ....[100]....
        /*05a4*/ 	.word	0xffffffff


	//   ....[101]....
        /*05a8*/ 	.word	0xffffffff


	//   ....[102]....
        /*05ac*/ 	.word	0xffffffff


	//   ....[103]....
        /*05b0*/ 	.word	0xffffffff


	//   ....[104]....
        /*05b4*/ 	.word	0xffffffff


	//   ....[105]....
        /*05b8*/ 	.word	0xffffffff


	//   ....[106]....
        /*05bc*/ 	.word	0xffffffff


	//   ....[107]....
        /*05c0*/ 	.word	0xffffffff


	//   ....[108]....
        /*05c4*/ 	.word	0xffffffff


	//   ....[109]....
        /*05c8*/ 	.word	0xffffffff


	//   ....[110]....
        /*05cc*/ 	.word	0xffffffff


	//   ....[111]....
        /*05d0*/ 	.word	0xffffffff


	//   ....[112]....
        /*05d4*/ 	.word	0xffffffff


	//   ....[113]....
        /*05d8*/ 	.word	0xffffffff


	//   ....[114]....
        /*05dc*/ 	.word	0xffffffff


	//   ....[115]....
        /*05e0*/ 	.word	0xffffffff


	//   ....[116]....
        /*05e4*/ 	.word	0xffffffff


	//   ....[117]....
        /*05e8*/ 	.word	0xffffffff


	//   ....[118]....
        /*05ec*/ 	.word	0xffffffff


	//   ....[119]....
        /*05f0*/ 	.word	0xffffffff


	//   ....[120]....
        /*05f4*/ 	.word	0xffffffff


	//   ....[121]....
        /*05f8*/ 	.word	0xffffffff


	//   ....[122]....
        /*05fc*/ 	.word	0xffffffff


	//   ....[123]....
        /*0600*/ 	.word	0xffffffff


	//   ....[124]....
        /*0604*/ 	.word	0xffffffff


	//   ....[125]....
        /*0608*/ 	.word	0xffffffff


	//   ....[126]....
        /*060c*/ 	.word	0xffffffff


	//   ....[127]....
        /*0610*/ 	.word	0xffffffff


	//   ....[128]....
        /*0614*/ 	.word	0xffffffff


	//   ....[129]....
        /*0618*/ 	.word	0xffffffff


	//   ....[130]....
        /*061c*/ 	.word	0xffffffff


	//   ....[131]....
        /*0620*/ 	.word	0xffffffff


	//   ....[132]....
        /*0624*/ 	.word	0xffffffff


	//   ....[133]....
        /*0628*/ 	.word	0xffffffff


	//   ....[134]....
        /*062c*/ 	.word	0xffffffff


	//   ....[135]....
        /*0630*/ 	.word	0xffffffff


	//   ....[136]....
        /*0634*/ 	.word	0xffffffff


	//   ....[137]....
        /*0638*/ 	.word	0xffffffff


	//   ....[138]....
        /*063c*/ 	.word	0xffffffff


	//   ....[139]....
        /*0640*/ 	.word	0xffffffff


	//   ....[140]....
        /*0644*/ 	.word	0xffffffff


	//   ....[141]....
        /*0648*/ 	.word	0xffffffff


	//   ....[142]....
        /*064c*/ 	.word	0xffffffff


	//   ....[143]....
        /*0650*/ 	.word	0xffffffff


	//   ....[144]....
        /*0654*/ 	.word	0xffffffff


	//   ....[145]....
        /*0658*/ 	.word	0xffffffff


	//   ....[146]....
        /*065c*/ 	.word	0xffffffff


	//   ....[147]....
        /*0660*/ 	.word	0xffffffff


	//   ....[148]....
        /*0664*/ 	.word	0xffffffff


	//   ....[149]....
        /*0668*/ 	.word	0xffffffff


	//   ....[150]....
        /*066c*/ 	.word	0xffffffff


	//   ....[151]....
        /*0670*/ 	.word	0xffffffff


	//   ....[152]....
        /*0674*/ 	.word	0xffffffff


	//   ....[153]....
        /*0678*/ 	.word	0xffffffff


	//   ....[154]....
        /*067c*/ 	.word	0xffffffff


	//   ....[155]....
        /*0680*/ 	.word	0xffffffff


	//   ....[156]....
        /*0684*/ 	.word	0xffffffff


	//   ....[157]....
        /*0688*/ 	.word	0xffffffff


	//   ....[158]....
        /*068c*/ 	.word	0xffffffff


	//   ....[159]....
        /*0690*/ 	.word	0xffffffff


	//   ....[160]....
        /*0694*/ 	.word	0xffffffff


	//   ....[161]....
        /*0698*/ 	.word	0xffffffff


	//   ....[162]....
        /*069c*/ 	.word	0xffffffff


	//   ....[163]....
        /*06a0*/ 	.word	0xffffffff


	//   ....[164]....
        /*06a4*/ 	.word	0xffffffff


	//   ....[165]....
        /*06a8*/ 	.word	0xffffffff


	//   ....[166]....
        /*06ac*/ 	.word	0xffffffff


	//   ....[167]....
        /*06b0*/ 	.word	0xffffffff


	//   ....[168]....
        /*06b4*/ 	.word	0xffffffff


	//   ....[169]....
        /*06b8*/ 	.word	0xffffffff


	//   ....[170]....
        /*06bc*/ 	.word	0xffffffff


	//   ....[171]....
        /*06c0*/ 	.word	0xffffffff


	//   ....[172]....
        /*06c4*/ 	.word	0xffffffff


	//   ....[173]....
        /*06c8*/ 	.word	0xffffffff


	//   ....[174]....
        /*06cc*/ 	.word	0xffffffff


	//   ....[175]....
        /*06d0*/ 	.word	0xffffffff


	//   ....[176]....
        /*06d4*/ 	.word	0xffffffff


	//   ....[177]....
        /*06d8*/ 	.word	0xffffffff


	//   ....[178]....
        /*06dc*/ 	.word	0xffffffff


	//   ....[179]....
        /*06e0*/ 	.word	0x0500000f


	//   ....[180]....
        /*06e4*/ 	.word	0x0500000f


	//   ....[181]....
        /*06e8*/ 	.word	0x0500000f


	//   ....[182]....
        /*06ec*/ 	.word	0x0500000f


	//   ....[183]....
        /*06f0*/ 	.word	0x0500000f


	//   ....[184]....
        /*06f4*/ 	.word	0x0500000f


	//   ....[185]....
        /*06f8*/ 	.word	0x0500000f


	//   ....[186]....
        /*06fc*/ 	.word	0x0500000f


	//   ....[187]....
        /*0700*/ 	.word	0x0500000f


	//   ....[188]....
        /*0704*/ 	.word	0x0500000f


	//   ....[189]....
        /*0708*/ 	.word	0x0500000f


	//   ....[190]....
        /*070c*/ 	.word	0x0500000f


	//   ....[191]....
        /*0710*/ 	.word	0x0500000f


	//   ....[192]....
        /*0714*/ 	.word	0x0500000f


	//   ....[193]....
        /*0718*/ 	.word	0x0500000f


	//   ....[194]....
        /*071c*/ 	.word	0x0500000f


	//   ....[195]....
        /*0720*/ 	.word	0x0500000f


	//   ....[196]....
        /*0724*/ 	.word	0x0500000f


	//   ....[197]....
        /*0728*/ 	.word	0x0500000f


	//   ....[198]....
        /*072c*/ 	.word	0x0500000f


	//   ....[199]....
        /*0730*/ 	.word	0x0500000f


	//   ....[200]....
        /*0734*/ 	.word	0x0500000f


	//   ....[201]....
        /*0738*/ 	.word	0x0500000f


	//   ....[202]....
        /*073c*/ 	.word	0x0500000f


	//   ....[203]....
        /*0740*/ 	.word	0x0500000f


	//   ....[204]....
        /*0744*/ 	.word	0x0500000f


	//   ....[205]....
        /*0748*/ 	.word	0x0500000f


	//   ....[206]....
        /*074c*/ 	.word	0x0500000f


	//   ....[207]....
        /*0750*/ 	.word	0x0500000f


	//   ....[208]....
        /*0754*/ 	.word	0x0500000f


	//   ....[209]....
        /*0758*/ 	.word	0x0500000f


	//   ....[210]....
        /*075c*/ 	.word	0x0500000f


	//   ....[211]....
        /*0760*/ 	.word	0x0500000f


	//   ....[212]....
        /*0764*/ 	.word	0x0500000f


	//   ....[213]....
        /*0768*/ 	.word	0x0500000f


	//   ....[214]....
        /*076c*/ 	.word	0x0500000f


	//   ....[215]....
        /*0770*/ 	.word	0x0500000f


	//   ....[216]....
        /*0774*/ 	.word	0x0500000f


	//   ....[217]....
        /*0778*/ 	.word	0x0500000f


	//   ....[218]....
        /*077c*/ 	.word	0x0500000f


	//   ....[219]....
        /*0780*/ 	.word	0x0500000f


	//   ....[220]....
        /*0784*/ 	.word	0x0500000f


	//   ....[221]....
        /*0788*/ 	.word	0x0500000f


	//   ....[222]....
        /*078c*/ 	.word	0x0500000f


	//   ....[223]....
        /*0790*/ 	.word	0x0500000f


	//   ....[224]....
        /*0794*/ 	.word	0x0500000f


	//   ....[225]....
        /*0798*/ 	.word	0x0500000f


	//   ....[226]....
        /*079c*/ 	.word	0x0500000f


	//   ....[227]....
        /*07a0*/ 	.word	0x0500000f


	//   ....[228]....
        /*07a4*/ 	.word	0x0500000f


	//   ....[229]....
        /*07a8*/ 	.word	0x0500000f


	//   ....[230]....
        /*07ac*/ 	.word	0x0500000f


	//   ....[231]....
        /*07b0*/ 	.word	0x0500000f


	//   ....[232]....
        /*07b4*/ 	.word	0x0500000f


	//   ....[233]....
        /*07b8*/ 	.word	0x0500000f


	//   ....[234]....
        /*07bc*/ 	.word	0x0500000f


	//   ....[235]....
        /*07c0*/ 	.word	0x0500000f


	//   ....[236]....
        /*07c4*/ 	.word	0x0500000f


	//   ....[237]....
        /*07c8*/ 	.word	0x0500000f


	//   ....[238]....
        /*07cc*/ 	.word	0x0500000f


	//   ....[239]....
        /*07d0*/ 	.word	0x0500000f


	//   ....[240]....
        /*07d4*/ 	.word	0x0500000f


	//   ....[241]....
        /*07d8*/ 	.word	0x0500000f


	//   ....[242]....
        /*07dc*/ 	.word	0x0500000f


	//   ....[243]....
        /*07e0*/ 	.word	0x0500000f


	//   ....[244]....
        /*07e4*/ 	.word	0x0500000f


	//   ....[245]....
        /*07e8*/ 	.word	0x0500000f


	//   ....[246]....
        /*07ec*/ 	.word	0x0500000f


	//   ....[247]....
        /*07f0*/ 	.word	0x0500000f


	//   ....[248]....
        /*07f4*/ 	.word	0x0500000f


	//   ....[249]....
        /*07f8*/ 	.word	0x0500000f


	//   ....[250]....
        /*07fc*/ 	.word	0x0500000f


	//   ....[251]....
        /*0800*/ 	.word	0x0500000f


	//   ....[252]....
        /*0804*/ 	.word	0x0500000f


	//   ....[253]....
        /*0808*/ 	.word	0x0500000f


	//   ....[254]....
        /*080c*/ 	.word	0x0500000f


	//   ....[255]....
        /*0810*/ 	.word	0x0500000f


	//   ....[0]....
        /*0814*/ 	.word	0x0500000f


	//   ....[1]....
        /*0818*/ 	.word	0x0500000f


	//   ....[2]....
        /*081c*/ 	.word	0x0500000f


	//   ....[3]....
        /*0820*/ 	.word	0x0500000f


	//   ....[4]....
        /*0824*/ 	.word	0x0500000f


	//   ....[5]....
        /*0828*/ 	.word	0x0500000f


	//   ....[6]....
        /*082c*/ 	.word	0x0500000f


	//   ....[7]....
        /*0830*/ 	.word	0x0500000f


	//   ....[8]....
        /*0834*/ 	.word	0x0500000f


	//   ....[9]....
        /*0838*/ 	.word	0x0500000f


	//   ....[10]....
        /*083c*/ 	.word	0x0500000f


	//   ....[11]....
        /*0840*/ 	.word	0x0500000f


	//   ....[12]....
        /*0844*/ 	.word	0x0500000f


	//   ....[13]....
        /*0848*/ 	.word	0x0500000f


	//   ....[14]....
        /*084c*/ 	.word	0x0500000f


	//   ....[15]....
        /*0850*/ 	.word	0x0500000f


	//   ....[16]....
        /*0854*/ 	.word	0x0500000f


	//   ....[17]....
        /*0858*/ 	.word	0x0500000f


	//   ....[18]....
        /*085c*/ 	.word	0x0500000f


	//   ....[19]....
        /*0860*/ 	.word	0x0500000f


	//   ....[20]....
        /*0864*/ 	.word	0x0500000f


	//   ....[21]....
        /*0868*/ 	.word	0x0500000f


	//   ....[22]....
        /*086c*/ 	.word	0x0500000f


	//   ....[23]....
        /*0870*/ 	.word	0x0500000f


	//   ....[24]....
        /*0874*/ 	.word	0x0500000f


	//   ....[25]....
        /*0878*/ 	.word	0x0500000f


	//   ....[26]....
        /*087c*/ 	.word	0x0500000f


	//   ....[27]....
        /*0880*/ 	.word	0x0500000f


	//   ....[28]....
        /*0884*/ 	.word	0x0500000f


	//   ....[29]....
        /*0888*/ 	.word	0x0500000f


	//   ....[30]....
        /*088c*/ 	.word	0x0500000f


	//   ....[31]....
        /*0890*/ 	.word	0x0500000f


	//   ....[32]....
        /*0894*/ 	.word	0x0500000f


	//   ....[33]....
        /*0898*/ 	.word	0x0500000f


	//   ....[34]....
        /*089c*/ 	.word	0x0500000f


	//----- nvinfo : EIATTR_COOP_GROUP_INSTR_OFFSETS
	.align		4
.L_319:
        /*08a0*/ 	.byte	0x04, 0x28
        /*08a2*/ 	.short	(.L_321 - .L_320)


	//   ....[0]....
.L_320:
        /*08a4*/ 	.word	0x00000060


	//   ....[1]....
        /*08a8*/ 	.word	0x00000140


	//   ....[2]....
        /*08ac*/ 	.word	0x00000190


	//   ....[3]....
        /*08b0*/ 	.word	0x000003c0


	//   ....[4]....
        /*08b4*/ 	.word	0x00000520


	//   ....[5]....
        /*08b8*/ 	.word	0x00000640


	//   ....[6]....
        /*08bc*/ 	.word	0x000007a0


	//   ....[7]....
        /*08c0*/ 	.word	0x00003730


	//   ....[8]....
        /*08c4*/ 	.word	0x00003740


	//   ....[9]....
        /*08c8*/ 	.word	0x00004c20


	//   ....[10]....
        /*08cc*/ 	.word	0x00004c30


	//   ....[11]....
        /*08d0*/ 	.word	0x00006c30


	//   ....[12]....
        /*08d4*/ 	.word	0x00006c40


	//   ....[13]....
        /*08d8*/ 	.word	0x00008310


	//   ....[14]....
        /*08dc*/ 	.word	0x00008320


	//   ....[15]....
        /*08e0*/ 	.word	0x00009c40


	//   ....[16]....
        /*08e4*/ 	.word	0x00009c50


	//   ....[17]....
        /*08e8*/ 	.word	0x00009ef0


	//   ....[18]....
        /*08ec*/ 	.word	0x00009f00


	//   ....[19]....
        /*08f0*/ 	.word	0x0000a430


	//   ....[20]....
        /*08f4*/ 	.word	0x0000a450


	//   ....[21]....
        /*08f8*/ 	.word	0x0000a6a0


	//   ....[22]....
        /*08fc*/ 	.word	0x0000a6c0


	//   ....[23]....
        /*0900*/ 	.word	0x0000aee0


	//   ....[24]....
        /*0904*/ 	.word	0x0000b650


	//   ....[25]....
        /*0908*/ 	.word	0x0000b660


	//   ....[26]....
        /*090c*/ 	.word	0x0000b670


	//   ....[27]....
        /*0910*/ 	.word	0x0000b680


	//   ....[28]....
        /*0914*/ 	.word	0x0000be60


	//   ....[29]....
        /*0918*/ 	.word	0x0000be70


	//   ....[30]....
        /*091c*/ 	.word	0x0000be80


	//   ....[31]....
        /*0920*/ 	.word	0x0000be90


	//   ....[32]....
        /*0924*/ 	.word	0x0000ec30


	//   ....[33]....
        /*0928*/ 	.word	0x0000ec40


	//   ....[34]....
        /*092c*/ 	.word	0x0000ec50


	//   ....[35]....
        /*0930*/ 	.word	0x0000ec60


	//   ....[36]....
        /*0934*/ 	.word	0x0000f2a0


	//   ....[37]....
        /*0938*/ 	.word	0x0000f2b0


	//   ....[38]....
        /*093c*/ 	.word	0x0000f2c0


	//   ....[39]....
        /*0940*/ 	.word	0x0000f2d0


	//   ....[40]....
        /*0944*/ 	.word	0x00012b00


	//   ....[41]....
        /*0948*/ 	.word	0x00012b20


	//   ....[42]....
        /*094c*/ 	.word	0x00012fc0


	//   ....[43]....
        /*0950*/ 	.word	0x00013000


	//   ....[44]....
        /*0954*/ 	.word	0x000137c0


	//   ....[45]....
        /*0958*/ 	.word	0x00013840


	//   ....[46]....
        /*095c*/ 	.word	0x000154f0


	//   ....[47]....
        /*0960*/ 	.word	0x000159c0


	//   ....[48]....
        /*0964*/ 	.word	0x000159e0


	//   ....[49]....
        /*0968*/ 	.word	0x000159f0


	//   ....[50]....
        /*096c*/ 	.word	0x000160a0


	//   ....[51]....
        /*0970*/ 	.word	0x000160f0


	//   ....[52]....
        /*0974*/ 	.word	0x00017fd0


	//   ....[53]....
        /*0978*/ 	.word	0x00017ff0


	//   ....[54]....
        /*097c*/ 	.word	0x00018010


	//   ....[55]....
        /*0980*/ 	.word	0x00018030


	//   ....[56]....
        /*0984*/ 	.word	0x000193c0


	//   ....[57]....
        /*0988*/ 	.word	0x000195b0


	//   ....[58]....
        /*098c*/ 	.word	0x00019630


	//   ....[59]....
        /*0990*/ 	.word	0x00019650


	//   ....[60]....
        /*0994*/ 	.word	0x0001ac40


	//   ....[61]....
        /*0998*/ 	.word	0x0001acb0


	//   ....[62]....
        /*099c*/ 	.word	0x0001ae40


	//   ....[63]....
        /*09a0*/ 	.word	0x0001ae80


	//   ....[64]....
        /*09a4*/ 	.word	0x0001b440


	//   ....[65]....
        /*09a8*/ 	.word	0x0001b470


	//   ....[66]....
        /*09ac*/ 	.word	0x0001b5a0


	//   ....[67]....
        /*09b0*/ 	.word	0x0001b5c0


	//   ....[68]....
        /*09b4*/ 	.word	0x0001b6d0


	//   ....[69]....
        /*09b8*/ 	.word	0x0001b6f0


	//   ....[70]....
        /*09bc*/ 	.word	0x0001b810


	//   ....[71]....
        /*09c0*/ 	.word	0x0001b830


	//   ....[72]....
        /*09c4*/ 	.word	0x0001c130


	//   ....[73]....
        /*09c8*/ 	.word	0x0001c150


	//   ....[74]....
        /*09cc*/ 	.word	0x0001c260


	//   ....[75]....
        /*09d0*/ 	.word	0x0001c280


	//   ....[76]....
        /*09d4*/ 	.word	0x0001c390


	//   ....[77]....
        /*09d8*/ 	.word	0x0001c3b0


	//   ....[78]....
        /*09dc*/ 	.word	0x0001c4d0


	//   ....[79]....
        /*09e0*/ 	.word	0x0001c4f0


	//   ....[80]....
        /*09e4*/ 	.word	0x0001c690


	//   ....[81]....
        /*09e8*/ 	.word	0x0001c870


	//   ....[82]....
        /*09ec*/ 	.word	0x0001c8a0


	//   ....[83]....
        /*09f0*/ 	.word	0x0001c8d0


	//   ....[84]....
        /*09f4*/ 	.word	0x0001c900


	//   ....[85]....
        /*09f8*/ 	.word	0x0001c930


	//   ....[86]....
        /*09fc*/ 	.word	0x0001c960


	//   ....[87]....
        /*0a00*/ 	.word	0x0001cae0


	//   ....[88]....
        /*0a04*/ 	.word	0x0001cb10


	//   ....[89]....
        /*0a08*/ 	.word	0x0001cb40


	//   ....[90]....
        /*0a0c*/ 	.word	0x0001cb70


	//   ....[91]....
        /*0a10*/ 	.word	0x0001cba0


	//   ....[92]....
        /*0a14*/ 	.word	0x0001cbd0


	//   ....[93]....
        /*0a18*/ 	.word	0x0001cc70


	//   ....[94]....
        /*0a1c*/ 	.word	0x0001ccd0


	//   ....[95]....
        /*0a20*/ 	.word	0x0001cd60


	//   ....[96]....
        /*0a24*/ 	.word	0x0001dba0


	//   ....[97]....
        /*0a28*/ 	.word	0x0001fcf0


	//   ....[98]....
        /*0a2c*/ 	.word	0x0001fd20


	//   ....[99]....
        /*0a30*/ 	.word	0x0001fdd0


	//   ....[100]....
        /*0a34*/ 	.word	0x0001fdf0


	//   ....[101]....
        /*0a38*/ 	.word	0x0001fe90


	//   ....[102]....
        /*0a3c*/ 	.word	0x0001feb0


	//   ....[103]....
        /*0a40*/ 	.word	0x0001ff50


	//   ....[104]....
        /*0a44*/ 	.word	0x0001ff70


	//   ....[105]....
        /*0a48*/ 	.word	0x00020010


	//   ....[106]....
        /*0a4c*/ 	.word	0x00020030


	//   ....[107]....
        /*0a50*/ 	.word	0x00020040


	//   ....[108]....
        /*0a54*/ 	.word	0x000200d0


	//   ....[109]....
        /*0a58*/ 	.word	0x00020830


	//   ....[110]....
        /*0a5c*/ 	.word	0x00020870


	//   ....[111]....
        /*0a60*/ 	.word	0x000208d0


	//   ....[112]....
        /*0a64*/ 	.word	0x00020930


	//   ....[113]....
        /*0a68*/ 	.word	0x00020970


	//   ....[114]....
        /*0a6c*/ 	.word	0x000209e0


	//   ....[115]....
        /*0a70*/ 	.word	0x00020a20


	//   ....[116]....
        /*0a74*/ 	.word	0x00020a90


	//   ....[117]....
        /*0a78*/ 	.word	0x00020ad0


	//   ....[118]....
        /*0a7c*/ 	.word	0x00020b40


	//   ....[119]....
        /*0a80*/ 	.word	0x00020b80


	//   ....[120]....
        /*0a84*/ 	.word	0x00020bf0


	//   ....[121]....
        /*0a88*/ 	.word	0x00020c30


	//   ....[122]....
        /*0a8c*/ 	.word	0x00020c90


	//   ....[123]....
        /*0a90*/ 	.word	0x00020cb0


	//   ....[124]....
        /*0a94*/ 	.word	0x00020ce0


	//   ....[125]....
        /*0a98*/ 	.word	0x00021520


	//   ....[126]....
        /*0a9c*/ 	.word	0x00021530


	//   ....[127]....
        /*0aa0*/ 	.word	0x00021560


	//   ....[128]....
        /*0aa4*/ 	.word	0x000215b0


	//   ....[129]....
        /*0aa8*/ 	.word	0x000215c0


	//   ....[130]....
        /*0aac*/ 	.word	0x00021620


	//   ....[131]....
        /*0ab0*/ 	.word	0x00021650


	//   ....[132]....
        /*0ab4*/ 	.word	0x00021690


	//   ....[133]....
        /*0ab8*/ 	.word	0x000216c0


	//   ....[134]....
        /*0abc*/ 	.word	0x00021700


	//   ....[135]....
        /*0ac0*/ 	.word	0x00021730


	//   ....[136]....
        /*0ac4*/ 	.word	0x00021770


	//   ....[137]....
        /*0ac8*/ 	.word	0x00021a20


	//   ....[138]....
        /*0acc*/ 	.word	0x00021a50


	//   ....[139]....
        /*0ad0*/ 	.word	0x00021a60


	//   ....[140]....
        /*0ad4*/ 	.word	0x00021af0


	//   ....[141]....
        /*0ad8*/ 	.word	0x00021b00


	//   ....[142]....
        /*0adc*/ 	.word	0x00021b90


	//   ....[143]....
        /*0ae0*/ 	.word	0x00021ba0


	//   ....[144]....
        /*0ae4*/ 	.word	0x00021c30


	//   ....[145]....
        /*0ae8*/ 	.word	0x00021c40


	//   ....[146]....
        /*0aec*/ 	.word	0x00021cd0


	//   ....[147]....
        /*0af0*/ 	.word	0x00021ce0


	//   ....[148]....
        /*0af4*/ 	.word	0x00021cf0


	//   ....[149]....
        /*0af8*/ 	.word	0x00022310


	//   ....[150]....
        /*0afc*/ 	.word	0x00022350


	//   ....[151]....
        /*0b00*/ 	.word	0x00022390


	//   ....[152]....
        /*0b04*/ 	.word	0x000223d0


	//   ....[153]....
        /*0b08*/ 	.word	0x00022460


	//   ....[154]....
        /*0b0c*/ 	.word	0x00022490


	//   ....[155]....
        /*0b10*/ 	.word	0x00022500


	//   ....[156]....
        /*0b14*/ 	.word	0x00022520


	//   ....[157]....
        /*0b18*/ 	.word	0x000225a0


	//   ....[158]....
        /*0b1c*/ 	.word	0x000225d0


	//   ....[159]....
        /*0b20*/ 	.word	0x00022600


	//   ....[160]....
        /*0b24*/ 	.word	0x00022650


	//   ....[161]....
        /*0b28*/ 	.word	0x00022a70


	//   ....[162]....
        /*0b2c*/ 	.word	0x00022aa0


	//   ....[163]....
        /*0b30*/ 	.word	0x00022ad0


	//   ....[164]....
        /*0b34*/ 	.word	0x00022b00


	//   ....[165]....
        /*0b38*/ 	.word	0x00022b30


	//   ....[166]....
        /*0b3c*/ 	.word	0x00022b60


	//   ....[167]....
        /*0b40*/ 	.word	0x00022b90


	//   ....[168]....
        /*0b44*/ 	.word	0x00022bc0


	//   ....[169]....
        /*0b48*/ 	.word	0x00022d50


	//   ....[170]....
        /*0b4c*/ 	.word	0x00022d80


	//   ....[171]....
        /*0b50*/ 	.word	0x00022db0


	//   ....[172]....
        /*0b54*/ 	.word	0x00022de0


	//   ....[173]....
        /*0b58*/ 	.word	0x00022e10


	//   ....[174]....
        /*0b5c*/ 	.word	0x00022e40


	//   ....[175]....
        /*0b60*/ 	.word	0x00022f00


	//   ....[176]....
        /*0b64*/ 	.word	0x00022f20


	//   ....[177]....
        /*0b68*/ 	.word	0x00022f90


	//   ....[178]....
        /*0b6c*/ 	.word	0x00023640


	//   ....[179]....
        /*0b70*/ 	.word	0x00023960


	//   ....[180]....
        /*0b74*/ 	.word	0x000239f0


	//   ....[181]....
        /*0b78*/ 	.word	0x00023a90


	//   ....[182]....
        /*0b7c*/ 	.word	0x00023b20


	//   ....[183]....
        /*0b80*/ 	.word	0x00023c10


	//   ....[184]....
        /*0b84*/ 	.word	0x00023ca0


	//   ....[185]....
        /*0b88*/ 	.word	0x00023d40


	//   ....[186]....
        /*0b8c*/ 	.word	0x00023dd0


	//   ....[187]....
        /*0b90*/ 	.word	0x00023ec0


	//   ....[188]....
        /*0b94*/ 	.word	0x00023f50


	//   ....[189]....
        /*0b98*/ 	.word	0x00023ff0


	//   ....[190]....
        /*0b9c*/ 	.word	0x00024080


	//   ....[191]....
        /*0ba0*/ 	.word	0x00024170


	//   ....[192]....
        /*0ba4*/ 	.word	0x00024200


	//   ....[193]....
        /*0ba8*/ 	.word	0x00024250


	//   ....[194]....
        /*0bac*/ 	.word	0x000242a0


	//   ....[195]....
        /*0bb0*/ 	.word	0x00024330


	//   ....[196]....
        /*0bb4*/ 	.word	0x000243c0


	//   ....[197]....
        /*0bb8*/ 	.word	0x00024410


	//   ....[198]....
        /*0bbc*/ 	.word	0x00024460


	//   ....[199]....
        /*0bc0*/ 	.word	0x00024550


	//   ....[200]....
        /*0bc4*/ 	.word	0x000245e0


	//   ....[201]....
        /*0bc8*/ 	.word	0x00024630


	//   ....[202]....
        /*0bcc*/ 	.word	0x00024680


	//   ....[203]....
        /*0bd0*/ 	.word	0x00024710


	//   ....[204]....
        /*0bd4*/ 	.word	0x000247a0


	//   ....[205]....
        /*0bd8*/ 	.word	0x000247f0


	//   ....[206]....
        /*0bdc*/ 	.word	0x00024840


	//   ....[207]....
        /*0be0*/ 	.word	0x00024b40


	//   ....[208]....
        /*0be4*/ 	.word	0x00024e20


	//   ....[209]....
        /*0be8*/ 	.word	0x00024f10


	//   ....[210]....
        /*0bec*/ 	.word	0x00024fb0


	//   ....[211]....
        /*0bf0*/ 	.word	0x000250e0


	//   ....[212]....
        /*0bf4*/ 	.word	0x00025140


	//   ....[213]....
        /*0bf8*/ 	.word	0x00025270


	//   ....[214]....
        /*0bfc*/ 	.word	0x000252d0


	//   ....[215]....
        /*0c00*/ 	.word	0x00025400


	//   ....[216]....
        /*0c04*/ 	.word	0x00025460


	//   ....[217]....
        /*0c08*/ 	.word	0x00025590


	//   ....[218]....
        /*0c0c*/ 	.word	0x000255f0


	//   ....[219]....
        /*0c10*/ 	.word	0x00025710


	//   ....[220]....
        /*0c14*/ 	.word	0x00025760


	//   ....[221]....
        /*0c18*/ 	.word	0x00025810


	//   ....[222]....
        /*0c1c*/ 	.word	0x00025880


	//   ....[223]....
        /*0c20*/ 	.word	0x00025990


	//   ....[224]....
        /*0c24*/ 	.word	0x000259e0


	//   ....[225]....
        /*0c28*/ 	.word	0x00025b00


	//   ....[226]....
        /*0c2c*/ 	.word	0x00025b50


	//   ....[227]....
        /*0c30*/ 	.word	0x00025c70


	//   ....[228]....
        /*0c34*/ 	.word	0x00025cc0


	//   ....[229]....
        /*0c38*/ 	.word	0x00025de0


	//   ....[230]....
        /*0c3c*/ 	.word	0x00025e30


	//   ....[231]....
        /*0c40*/ 	.word	0x00025f50


	//   ....[232]....
        /*0c44*/ 	.word	0x00025fa0


	//   ....[233]....
        /*0c48*/ 	.word	0x000260b0


	//   ....[234]....
        /*0c4c*/ 	.word	0x00026100


	//   ....[235]....
        /*0c50*/ 	.word	0x00026200


	//   ....[236]....
        /*0c54*/ 	.word	0x00026250


	//   ....[237]....
        /*0c58*/ 	.word	0x00026380


	//   ....[238]....
        /*0c5c*/ 	.word	0x00026440


	//   ....[239]....
        /*0c60*/ 	.word	0x00026580


	//   ....[240]....
        /*0c64*/ 	.word	0x000265d0


	//   ....[241]....
        /*0c68*/ 	.word	0x000266c0


	//   ....[242]....
        /*0c6c*/ 	.word	0x00026710


	//   ....[243]....
        /*0c70*/ 	.word	0x00026800


	//   ....[244]....
        /*0c74*/ 	.word	0x00026850


	//   ....[245]....
        /*0c78*/ 	.word	0x00026940


	//   ....[246]....
        /*0c7c*/ 	.word	0x00026990


	//   ....[247]....
        /*0c80*/ 	.word	0x00026aa0


	//   ....[248]....
        /*0c84*/ 	.word	0x00026af0


	//   ....[249]....
        /*0c88*/ 	.word	0x00026be0


	//   ....[250]....
        /*0c8c*/ 	.word	0x00026c80


	//   ....[251]....
        /*0c90*/ 	.word	0x00026da0


	//   ....[252]....
        /*0c94*/ 	.word	0x00026df0


	//   ....[253]....
        /*0c98*/ 	.word	0x00026f10


	//   ....[254]....
        /*0c9c*/ 	.word	0x00026f60


	//   ....[255]....
        /*0ca0*/ 	.word	0x00027080


	//   ....[0]....
        /*0ca4*/ 	.word	0x000270d0


	//   ....[1]....
        /*0ca8*/ 	.word	0x000271f0


	//   ....[2]....
        /*0cac*/ 	.word	0x00027240


	//   ....[3]....
        /*0cb0*/ 	.word	0x00027360


	//   ....[4]....
        /*0cb4*/ 	.word	0x000273b0


	//   ....[5]....
        /*0cb8*/ 	.word	0x00027490


	//   ....[6]....
        /*0cbc*/ 	.word	0x00027540


	//   ....[7]....
        /*0cc0*/ 	.word	0x000276a0


	//   ....[8]....
        /*0cc4*/ 	.word	0x000276f0


	//   ....[9]....
        /*0cc8*/ 	.word	0x00027800


	//   ....[10]....
        /*0ccc*/ 	.word	0x00027850


	//   ....[11]....
        /*0cd0*/ 	.word	0x00027960


	//   ....[12]....
        /*0cd4*/ 	.word	0x000279b0


	//   ....[13]....
        /*0cd8*/ 	.word	0x00027ac0


	//   ....[14]....
        /*0cdc*/ 	.word	0x00027b10


	//   ....[15]....
        /*0ce0*/ 	.word	0x00027c10


	//   ....[16]....
        /*0ce4*/ 	.word	0x00027c60


	//   ....[17]....
        /*0ce8*/ 	.word	0x00027cf0


	//   ....[18]....
        /*0cec*/ 	.word	0x00027d90


	//   ....[19]....
        /*0cf0*/ 	.word	0x00027ec0


	//   ....[20]....
        /*0cf4*/ 	.word	0x00027f30


	//   ....[21]....
        /*0cf8*/ 	.word	0x00027fa0


	//   ....[22]....
        /*0cfc*/ 	.word	0x00028010


	//   ....[23]....
        /*0d00*/ 	.word	0x00028080


	//   ....[24]....
        /*0d04*/ 	.word	0x00028100


	//   ....[25]....
        /*0d08*/ 	.word	0x00028190


	//   ....[26]....
        /*0d0c*/ 	.word	0x00028220


	//   ....[27]....
        /*0d10*/ 	.word	0x00028290


	//   ....[28]....
        /*0d14*/ 	.word	0x00028300


	//   ....[29]....
        /*0d18*/ 	.word	0x00028370


	//   ....[30]....
        /*0d1c*/ 	.word	0x000283f0


	//   ....[31]....
        /*0d20*/ 	.word	0x00028460


	//   ....[32]....
        /*0d24*/ 	.word	0x00028500


	//   ....[33]....
        /*0d28*/ 	.word	0x00028590


	//   ....[34]....
        /*0d2c*/ 	.word	0x000286b0


	//----- nvinfo : EIATTR_REG_RECONFIG
	.align		4
.L_321:
        /*0d30*/ 	.byte	0x01, 0x54
	.zero		2


	//----- nvinfo : EIATTR_SYSCALL_OFFSETS
	.align		4
        /*0d34*/ 	.byte	0x04, 0x46
        /*0d36*/ 	.short	(.L_323 - .L_322)


	//   ....[0]....
.L_322:
        /*0d38*/ 	.word	0x00001b70


	//   ....[1]....
        /*0d3c*/ 	.word	0x00001cc0


	//   ....[2]....
        /*0d40*/ 	.word	0x0000b080


	//   ....[3]....
        /*0d44*/ 	.word	0x0000b3b0


	//   ....[4]....
        /*0d48*/ 	.word	0x0001f2c0


	//   ....[5]....
        /*0d4c*/ 	.word	0x0001f410


	//   ....[6]....
        /*0d50*/ 	.word	0x0001f500


	//   ....[7]....
        /*0d54*/ 	.word	0x000204a0


	//----- nvinfo : EIATTR_MBARRIER_INSTR_OFFSETS
	.align		4
.L_323:
        /*0d58*/ 	.byte	0x04, 0x39
        /*0d5a*/ 	.short	(.L_325 - .L_324)


	//   ....[0]....
.L_324:
        /*0d5c*/ 	.word	0x00000270
        /*0d60*/ 	.word	0x000000ff
        /*0d64*/ 	.word	0x00030800
        /*0d68*/ 	.short	0x0100
        /*0d6a*/ 	.byte	0x08
	.zero		1


	//   ....[1]....
        /*0d6c*/ 	.word	0x00000280
        /*0d70*/ 	.word	0x000000ff
        /*0d74*/ 	.word	0x00030820
        /*0d78*/ 	.short	0x0100
        /*0d7a*/ 	.byte	0x08
	.zero		1


	//   ....[2]....
        /*0d7c*/ 	.word	0x00000370
        /*0d80*/ 	.word	0x000000ff
        /*0d84*/ 	.word	0x00030830
        /*0d88*/ 	.short	0x0100
        /*0d8a*/ 	.byte	0x08
	.zero		1


	//   ....[3]....
        /*0d8c*/ 	.word	0x00000380
        /*0d90*/ 	.word	0x000000ff
        /*0d94*/ 	.word	0x00030840
        /*0d98*/ 	.short	0x0100
        /*0d9a*/ 	.byte	0x08
	.zero		1


	//   ....[4]....
        /*0d9c*/ 	.word	0x00000390
        /*0da0*/ 	.word	0x000000ff
        /*0da4*/ 	.word	0x00030838
        /*0da8*/ 	.short	0x0100
        /*0daa*/ 	.byte	0x08
	.zero		1


	//   ....[5]....
        /*0dac*/ 	.word	0x000003a0
        /*0db0*/ 	.word	0x000000ff
        /*0db4*/ 	.word	0x00030848
        /*0db8*/ 	.short	0x0100
        /*0dba*/ 	.byte	0x08
	.zero		1


	//   ....[6]....
        /*0dbc*/ 	.word	0x000004d0
        /*0dc0*/ 	.word	0x000000ff
        /*0dc4*/ 	.word	0x00030850
        /*0dc8*/ 	.short	0x0100
        /*0dca*/ 	.byte	0x08
	.zero		1


	//   ....[7]....
        /*0dcc*/ 	.word	0x000004e0
        /*0dd0*/ 	.word	0x000000ff
        /*0dd4*/ 	.word	0x00030860
        /*0dd8*/ 	.short	0x0100
        /*0dda*/ 	.byte	0x08
	.zero		1


	//   ....[8]....
        /*0ddc*/ 	.word	0x000004f0
        /*0de0*/ 	.word	0x000000ff
        /*0de4*/ 	.word	0x00030858
        /*0de8*/ 	.short	0x0100
        /*0dea*/ 	.byte	0x08
	.zero		1


	//   ....[9]....
        /*0dec*/ 	.word	0x00000500
        /*0df0*/ 	.word	0x000000ff
        /*0df4*/ 	.word	0x00030868
        /*0df8*/ 	.short	0x0100
        /*0dfa*/ 	.byte	0x08
	.zero		1


	//   ....[10]....
        /*0dfc*/ 	.word	0x000005f0
        /*0e00*/ 	.word	0x000000ff
        /*0e04*/ 	.word	0x00030870
        /*0e08*/ 	.short	0x0100
        /*0e0a*/ 	.byte	0x06
	.zero		1


	//   ....[11]....
        /*0e0c*/ 	.word	0x00000600
        /*0e10*/ 	.word	0x000000ff
        /*0e14*/ 	.word	0x00030880
        /*0e18*/ 	.short	0x0100
        /*0e1a*/ 	.byte	0x06
	.zero		1


	//   ....[12]....
        /*0e1c*/ 	.word	0x00000610
        /*0e20*/ 	.word	0x000000ff
        /*0e24*/ 	.word	0x00030878
        /*0e28*/ 	.short	0x0100
        /*0e2a*/ 	.byte	0x06
	.zero		1


	//   ....[13]....
        /*0e2c*/ 	.word	0x00000620
        /*0e30*/ 	.word	0x000000ff
        /*0e34*/ 	.word	0x00030888
        /*0e38*/ 	.short	0x0100
        /*0e3a*/ 	.byte	0x06
	.zero		1


	//   ....[14]....
        /*0e3c*/ 	.word	0x00000750
        /*0e40*/ 	.word	0x000000ff
        /*0e44*/ 	.word	0x00030890
        /*0e48*/ 	.short	0x0100
        /*0e4a*/ 	.byte	0x08
	.zero		1


	//   ....[15]....
        /*0e4c*/ 	.word	0x00000760
        /*0e50*/ 	.word	0x000000ff
        /*0e54*/ 	.word	0x000308a0
        /*0e58*/ 	.short	0x0100
        /*0e5a*/ 	.byte	0x08
	.zero		1


	//   ....[16]....
        /*0e5c*/ 	.word	0x00000770
        /*0e60*/ 	.word	0x000000ff
        /*0e64*/ 	.word	0x00030898
        /*0e68*/ 	.short	0x0100
        /*0e6a*/ 	.byte	0x08
	.zero		1


	//   ....[17]....
        /*0e6c*/ 	.word	0x00000780
        /*0e70*/ 	.word	0x000000ff
        /*0e74*/ 	.word	0x000308a8
        /*0e78*/ 	.short	0x0100
        /*0e7a*/ 	.byte	0x08
	.zero		1


	//   ....[18]....
        /*0e7c*/ 	.word	0x000008b0
        /*0e80*/ 	.word	0x000000ff
        /*0e84*/ 	.word	0x000308b0
        /*0e88*/ 	.short	0x0100
        /*0e8a*/ 	.byte	0x08
	.zero		1


	//   ....[19]....
        /*0e8c*/ 	.word	0x000008c0
        /*0e90*/ 	.word	0x000000ff
        /*0e94*/ 	.word	0x000308c0
        /*0e98*/ 	.short	0x0100
        /*0e9a*/ 	.byte	0x08
	.zero		1


	//   ....[20]....
        /*0e9c*/ 	.word	0x000008d0
        /*0ea0*/ 	.word	0x000000ff
        /*0ea4*/ 	.word	0x000308b8
        /*0ea8*/ 	.short	0x0100
        /*0eaa*/ 	.byte	0x08
	.zero		1


	//   ....[21]....
        /*0eac*/ 	.word	0x000008e0
        /*0eb0*/ 	.word	0x000000ff
        /*0eb4*/ 	.word	0x000308c8
        /*0eb8*/ 	.short	0x0100
        /*0eba*/ 	.byte	0x08
	.zero		1


	//   ....[22]....
        /*0ebc*/ 	.word	0x000036e0
        /*0ec0*/ 	.word	0x00000057
        /*0ec4*/ 	.word	0x00030890
        /*0ec8*/ 	.short	0x010a
        /*0eca*/ 	.byte	0x3f
	.zero		1


	//   ....[23]....
        /*0ecc*/ 	.word	0x00006bd0
        /*0ed0*/ 	.word	0x00000057
        /*0ed4*/ 	.word	0x00030890
        /*0ed8*/ 	.short	0x010a
        /*0eda*/ 	.byte	0x3f
	.zero		1


	//   ....[24]....
        /*0edc*/ 	.word	0x00009a80
        /*0ee0*/ 	.word	0x00000057
        /*0ee4*/ 	.word	0x00030890
        /*0ee8*/ 	.short	0x010a
        /*0eea*/ 	.byte	0x3f
	.zero		1


	//   ....[25]....
        /*0eec*/ 	.word	0x0000a260
        /*0ef0*/ 	.word	0x0000000b
        /*0ef4*/ 	.word	0x00000000
        /*0ef8*/ 	.short	0x0101
        /*0efa*/ 	.byte	0x3f
	.zero		1


	//   ....[26]....
        /*0efc*/ 	.word	0x0000a2a0
        /*0f00*/ 	.word	0x00000057
        /*0f04*/ 	.word	0x000308b0
        /*0f08*/ 	.short	0x010a
        /*0f0a*/ 	.byte	0x3f
	.zero		1


	//   ....[27]....
        /*0f0c*/ 	.word	0x0000a9c0
        /*0f10*/ 	.word	0x00000057
        /*0f14*/ 	.word	0x00000000
        /*0f18*/ 	.short	0x0101
        /*0f1a*/ 	.byte	0x3f
	.zero		1


	//   ....[28]....
        /*0f1c*/ 	.word	0x0000b110
        /*0f20*/ 	.word	0x00000012
        /*0f24*/ 	.word	0x00030800
        /*0f28*/ 	.short	0x010a
        /*0f2a*/ 	.byte	0x3f
	.zero		1


	//   ....[29]....
        /*0f2c*/ 	.word	0x0000b160
        /*0f30*/ 	.word	0x00000012
        /*0f34*/ 	.word	0x00030800
        /*0f38*/ 	.short	0x010a
        /*0f3a*/ 	.byte	0x3f
	.zero		1


	//   ....[30]....
        /*0f3c*/ 	.word	0x0000c600
        /*0f40*/ 	.word	0x00000012
        /*0f44*/ 	.word	0x00030800
        /*0f48*/ 	.short	0x010a
        /*0f4a*/ 	.byte	0x3f
	.zero		1


	//   ....[31]....
        /*0f4c*/ 	.word	0x0000f7e0
        /*0f50*/ 	.word	0x00000012
        /*0f54*/ 	.word	0x00030800
        /*0f58*/ 	.short	0x010a
        /*0f5a*/ 	.byte	0x3f
	.zero		1


	//   ....[32]....
        /*0f5c*/ 	.word	0x00012010
        /*0f60*/ 	.word	0x00000000
        /*0f64*/ 	.word	0x00030830
        /*0f68*/ 	.short	0x010a
        /*0f6a*/ 	.byte	0x3f
	.zero		1


	//   ....[33]....
        /*0f6c*/ 	.word	0x00012050
        /*0f70*/ 	.word	0x00000000
        /*0f74*/ 	.word	0x00030830
        /*0f78*/ 	.short	0x010a
        /*0f7a*/ 	.byte	0x3f
	.zero		1


	//   ....[34]....
        /*0f7c*/ 	.word	0x00013b70
        /*0f80*/ 	.word	0x00000007
        /*0f84*/ 	.word	0x00000000
        /*0f88*/ 	.short	0x0101
        /*0f8a*/ 	.byte	0x3f
	.zero		1


	//   ....[35]....
        /*0f8c*/ 	.word	0x000143d0
        /*0f90*/ 	.word	0x0000000c
        /*0f94*/ 	.word	0x00030830
        /*0f98*/ 	.short	0x010a
        /*0f9a*/ 	.byte	0x3f
	.zero		1


	//   ....[36]....
        /*0f9c*/ 	.word	0x00014450
        /*0fa0*/ 	.word	0x0000000c
        /*0fa4*/ 	.word	0x00030830
        /*0fa8*/ 	.short	0x010a
        /*0faa*/ 	.byte	0x3f
	.zero		1


	//   ....[37]....
        /*0fac*/ 	.word	0x000150d0
        /*0fb0*/ 	.word	0x0000000d
        /*0fb4*/ 	.word	0x00030850
        /*0fb8*/ 	.short	0x010a
        /*0fba*/ 	.byte	0x3f
	.zero		1


	//   ....[38]....
        /*0fbc*/ 	.word	0x00015120
        /*0fc0*/ 	.word	0x0000000d
        /*0fc4*/ 	.word	0x00030850
        /*0fc8*/ 	.short	0x010a
        /*0fca*/ 	.byte	0x3f
	.zero		1


	//   ....[39]....
        /*0fcc*/ 	.word	0x000154b0
        /*0fd0*/ 	.word	0x0000000c
        /*0fd4*/ 	.word	0x00000000
        /*0fd8*/ 	.short	0x0101
        /*0fda*/ 	.byte	0x3f
	.zero		1


	//   ....[40]....
        /*0fdc*/ 	.word	0x00016980
        /*0fe0*/ 	.word	0x0000000d
        /*0fe4*/ 	.word	0x00000000
        /*0fe8*/ 	.short	0x0101
        /*0fea*/ 	.byte	0x3f
	.zero		1


	//   ....[41]....
        /*0fec*/ 	.word	0x00016c40
        /*0ff0*/ 	.word	0x00000002
        /*0ff4*/ 	.word	0x00030830
        /*0ff8*/ 	.short	0x010a
        /*0ffa*/ 	.byte	0x3f
	.zero		1


	//   ....[42]....
        /*0ffc*/ 	.word	0x00016cc0
        /*1000*/ 	.word	0x00000002
        /*1004*/ 	.word	0x00030830
        /*1008*/ 	.short	0x010a
        /*100a*/ 	.byte	0x3f
	.zero		1


	//   ....[43]....
        /*100c*/ 	.word	0x00017940
        /*1010*/ 	.word	0x0000000c
        /*1014*/ 	.word	0x00030850
        /*1018*/ 	.short	0x010a
        /*101a*/ 	.byte	0x3f
	.zero		1


	//   ....[44]....
        /*101c*/ 	.word	0x00017990
        /*1020*/ 	.word	0x0000000c
        /*1024*/ 	.word	0x00030850
        /*1028*/ 	.short	0x010a
        /*102a*/ 	.byte	0x3f
	.zero		1


	//   ....[45]....
        /*102c*/ 	.word	0x00018220
        /*1030*/ 	.word	0x00000082
        /*1034*/ 	.word	0x00000000
        /*1038*/ 	.short	0x0101
        /*103a*/ 	.byte	0x3f
	.zero		1


	//   ....[46]....
        /*103c*/ 	.word	0x00018aa0
        /*1040*/ 	.word	0x0000000c
        /*1044*/ 	.word	0x00000000
        /*1048*/ 	.short	0x0101
        /*104a*/ 	.byte	0x3f
	.zero		1


	//   ....[47]....
        /*104c*/ 	.word	0x000192c0
        /*1050*/ 	.word	0x0000000a
        /*1054*/ 	.word	0x00030850
        /*1058*/ 	.short	0x010a
        /*105a*/ 	.byte	0x3f
	.zero		1


	//   ....[48]....
        /*105c*/ 	.word	0x00019360
        /*1060*/ 	.word	0x0000000a
        /*1064*/ 	.word	0x00030850
        /*1068*/ 	.short	0x010a
        /*106a*/ 	.byte	0x3f
	.zero		1


	//   ....[49]....
        /*106c*/ 	.word	0x00019860
        /*1070*/ 	.word	0x000000d4
        /*1074*/ 	.word	0x00000000
        /*1078*/ 	.short	0x0101
        /*107a*/ 	.byte	0x3f
	.zero		1


	//   ....[50]....
        /*107c*/ 	.word	0x0001b430
        /*1080*/ 	.word	0x00000000
        /*1084*/ 	.word	0x00000000
        /*1088*/ 	.short	0x0101
        /*108a*/ 	.byte	0x3f
	.zero		1


	//   ....[51]....
        /*108c*/ 	.word	0x0001dc80
        /*1090*/ 	.word	0x00000016
        /*1094*/ 	.word	0x00030820
        /*1098*/ 	.short	0x010a
        /*109a*/ 	.byte	0x3f
	.zero		1


	//   ....[52]....
        /*109c*/ 	.word	0x0001dd10
        /*10a0*/ 	.word	0x0000000b
        /*10a4*/ 	.word	0x000308a0
        /*10a8*/ 	.short	0x010a
        /*10aa*/ 	.byte	0x3f
	.zero		1


	//   ....[53]....
        /*10ac*/ 	.word	0x0001e160
        /*10b0*/ 	.word	0x0000000b
        /*10b4*/ 	.word	0x000308c0
        /*10b8*/ 	.short	0x010a
        /*10ba*/ 	.byte	0x3f
	.zero		1


	//   ....[54]....
        /*10bc*/ 	.word	0x0001e670
        /*10c0*/ 	.word	0x0000000a
        /*10c4*/ 	.word	0x000308a0
        /*10c8*/ 	.short	0x010a
        /*10ca*/ 	.byte	0x3f
	.zero		1


	//   ....[55]....
        /*10cc*/ 	.word	0x0001eab0
        /*10d0*/ 	.word	0x0000000a
        /*10d4*/ 	.word	0x000308c0
        /*10d8*/ 	.short	0x010a
        /*10da*/ 	.byte	0x3f
	.zero		1


	//   ....[56]....
        /*10dc*/ 	.word	0x0001fac0
        /*10e0*/ 	.word	0x00000007
        /*10e4*/ 	.word	0x00030840
        /*10e8*/ 	.short	0x010a
        /*10ea*/ 	.byte	0x3f
	.zero		1


	//   ....[57]....
        /*10ec*/ 	.word	0x000201a0
        /*10f0*/ 	.word	0x00000007
        /*10f4*/ 	.word	0x00030830
        /*10f8*/ 	.short	0x0107
        /*10fa*/ 	.byte	0x3f
	.zero		1


	//   ....[58]....
        /*10fc*/ 	.word	0x00020270
        /*1100*/ 	.word	0x00000007
        /*1104*/ 	.word	0x00030830
        /*1108*/ 	.short	0x0101
        /*110a*/ 	.byte	0x3f
	.zero		1


	//   ....[59]....
        /*110c*/ 	.word	0x00020e10
        /*1110*/ 	.word	0x00000016
        /*1114*/ 	.word	0x00030800
        /*1118*/ 	.short	0x0107
        /*111a*/ 	.byte	0x3f
	.zero		1


	//   ....[60]....
        /*111c*/ 	.word	0x00020f10
        /*1120*/ 	.word	0x00000016
        /*1124*/ 	.word	0x00030800
        /*1128*/ 	.short	0x0101
        /*112a*/ 	.byte	0x3f
	.zero		1


	//   ....[61]....
        /*112c*/ 	.word	0x00020f30
        /*1130*/ 	.word	0x00000016
        /*1134*/ 	.word	0x00030820
        /*1138*/ 	.short	0x010a
        /*113a*/ 	.byte	0x3f
	.zero		1


	//   ....[62]....
        /*113c*/ 	.word	0x00021310
        /*1140*/ 	.word	0x00000007
        /*1144*/ 	.word	0x00030840
        /*1148*/ 	.short	0x010a
        /*114a*/ 	.byte	0x3f
	.zero		1


	//   ....[63]....
        /*114c*/ 	.word	0x00021840
        /*1150*/ 	.word	0x00000007
        /*1154*/ 	.word	0x00030830
        /*1158*/ 	.short	0x0107
        /*115a*/ 	.byte	0x3f
	.zero		1


	//   ....[64]....
        /*115c*/ 	.word	0x00021900
        /*1160*/ 	.word	0x00000007
        /*1164*/ 	.word	0x00030830
        /*1168*/ 	.short	0x0101
        /*116a*/ 	.byte	0x3f
	.zero		1


	//   ....[65]....
        /*116c*/ 	.word	0x00021960
        /*1170*/ 	.word	0x00000006
        /*1174*/ 	.word	0x00030860
        /*1178*/ 	.short	0x010a
        /*117a*/ 	.byte	0x3f
	.zero		1


	//   ....[66]....
        /*117c*/ 	.word	0x00021ee0
        /*1180*/ 	.word	0x00000006
        /*1184*/ 	.word	0x00030850
        /*1188*/ 	.short	0x0107
        /*118a*/ 	.byte	0x3f
	.zero		1


	//   ....[67]....
        /*118c*/ 	.word	0x00022040
        /*1190*/ 	.word	0x00000006
        /*1194*/ 	.word	0x00030850
        /*1198*/ 	.short	0x0101
        /*119a*/ 	.byte	0x3f
	.zero		1


	//   ....[68]....
        /*119c*/ 	.word	0x00022260
        /*11a0*/ 	.word	0x00000000
        /*11a4*/ 	.word	0x00030860
        /*11a8*/ 	.short	0x010a
        /*11aa*/ 	.byte	0x3f
	.zero		1


	//   ....[69]....
        /*11ac*/ 	.word	0x00022790
        /*11b0*/ 	.word	0x00000000
        /*11b4*/ 	.word	0x00030850
        /*11b8*/ 	.short	0x0107
        /*11ba*/ 	.byte	0x3f
	.zero		1


	//   ....[70]....
        /*11bc*/ 	.word	0x00022850
        /*11c0*/ 	.word	0x00000000
        /*11c4*/ 	.word	0x00030850
        /*11c8*/ 	.short	0x0101
        /*11ca*/ 	.byte	0x3f
	.zero		1


	//   ....[71]....
        /*11cc*/ 	.word	0x000235c0
        /*11d0*/ 	.word	0x00000007
        /*11d4*/ 	.word	0x00030820
        /*11d8*/ 	.short	0x010a
        /*11da*/ 	.byte	0x3f
	.zero		1


	//   ....[72]....
        /*11dc*/ 	.word	0x00023730
        /*11e0*/ 	.word	0x00000005
        /*11e4*/ 	.word	0x00030840
        /*11e8*/ 	.short	0x010a
        /*11ea*/ 	.byte	0x3f
	.zero		1


	//   ....[73]....
        /*11ec*/ 	.word	0x000237d0
        /*11f0*/ 	.word	0x00000003
        /*11f4*/ 	.word	0x00030840
        /*11f8*/ 	.short	0x010a
        /*11fa*/ 	.byte	0x3f
	.zero		1


	//   ....[74]....
        /*11fc*/ 	.word	0x00023810
        /*1200*/ 	.word	0x00000005
        /*1204*/ 	.word	0x00030860
        /*1208*/ 	.short	0x010a
        /*120a*/ 	.byte	0x3f
	.zero		1


	//   ....[75]....
        /*120c*/ 	.word	0x00023850
        /*1210*/ 	.word	0x00000003
        /*1214*/ 	.word	0x00030860
        /*1218*/ 	.short	0x010a
        /*121a*/ 	.byte	0x3f
	.zero		1


	//   ....[76]....
        /*121c*/ 	.word	0x000238b0
        /*1220*/ 	.word	0x00000057
        /*1224*/ 	.word	0x00030890
        /*1228*/ 	.short	0x010a
        /*122a*/ 	.byte	0x3f
	.zero		1


	//   ....[77]....
        /*122c*/ 	.word	0x00023b60
        /*1230*/ 	.word	0x00000057
        /*1234*/ 	.word	0x00030890
        /*1238*/ 	.short	0x010a
        /*123a*/ 	.byte	0x3f
	.zero		1


	//   ....[78]....
        /*123c*/ 	.word	0x00023e10
        /*1240*/ 	.word	0x00000057
        /*1244*/ 	.word	0x00030890
        /*1248*/ 	.short	0x010a
        /*124a*/ 	.byte	0x3f
	.zero		1


	//   ....[79]....
        /*124c*/ 	.word	0x000240c0
        /*1250*/ 	.word	0x00000057
        /*1254*/ 	.word	0x000308b0
        /*1258*/ 	.short	0x010a
        /*125a*/ 	.byte	0x3f
	.zero		1


	//   ....[80]....
        /*125c*/ 	.word	0x000244a0
        /*1260*/ 	.word	0x00000012
        /*1264*/ 	.word	0x00030800
        /*1268*/ 	.short	0x010a
        /*126a*/ 	.byte	0x3f
	.zero		1


	//   ....[81]....
        /*126c*/ 	.word	0x00024880
        /*1270*/ 	.word	0x00000012
        /*1274*/ 	.word	0x00030800
        /*1278*/ 	.short	0x010a
        /*127a*/ 	.byte	0x3f
	.zero		1


	//   ....[82]....
        /*127c*/ 	.word	0x000248d0
        /*1280*/ 	.word	0x00000000
        /*1284*/ 	.word	0x00030830
        /*1288*/ 	.short	0x010a
        /*128a*/ 	.byte	0x3f
	.zero		1


	//   ....[83]....
        /*128c*/ 	.word	0x00024920
        /*1290*/ 	.word	0x0000000c
        /*1294*/ 	.word	0x00030830
        /*1298*/ 	.short	0x010a
        /*129a*/ 	.byte	0x3f
	.zero		1


	//   ....[84]....
        /*129c*/ 	.word	0x00024970
        /*12a0*/ 	.word	0x0000000d
        /*12a4*/ 	.word	0x00030850
        /*12a8*/ 	.short	0x010a
        /*12aa*/ 	.byte	0x3f
	.zero		1


	//   ....[85]....
        /*12ac*/ 	.word	0x000249c0
        /*12b0*/ 	.word	0x00000002
        /*12b4*/ 	.word	0x00030830
        /*12b8*/ 	.short	0x010a
        /*12ba*/ 	.byte	0x3f
	.zero		1


	//   ....[86]....
        /*12bc*/ 	.word	0x00024a10
        /*12c0*/ 	.word	0x0000000c
        /*12c4*/ 	.word	0x00030850
        /*12c8*/ 	.short	0x010a
        /*12ca*/ 	.byte	0x3f
	.zero		1


	//   ....[87]....
        /*12cc*/ 	.word	0x00024a60
        /*12d0*/ 	.word	0x0000000a
        /*12d4*/ 	.word	0x00030850
        /*12d8*/ 	.short	0x010a
        /*12da*/ 	.byte	0x3f
	.zero		1


	//   ....[88]....
        /*12dc*/ 	.word	0x00024c00
        /*12e0*/ 	.word	0x00000016
        /*12e4*/ 	.word	0x00030820
        /*12e8*/ 	.short	0x010a
        /*12ea*/ 	.byte	0x3f
	.zero		1


	//   ....[89]....
        /*12ec*/ 	.word	0x00024c50
        /*12f0*/ 	.word	0x0000000b
        /*12f4*/ 	.word	0x000308a0
        /*12f8*/ 	.short	0x010a
        /*12fa*/ 	.byte	0x3f
	.zero		1


	//   ....[90]....
        /*12fc*/ 	.word	0x00024ca0
        /*1300*/ 	.word	0x0000000b
        /*1304*/ 	.word	0x000308c0
        /*1308*/ 	.short	0x010a
        /*130a*/ 	.byte	0x3f
	.zero		1


	//   ....[91]....
        /*130c*/ 	.word	0x00024cf0
        /*1310*/ 	.word	0x0000000a
        /*1314*/ 	.word	0x000308a0
        /*1318*/ 	.short	0x010a
        /*131a*/ 	.byte	0x3f
	.zero		1


	//   ....[92]....
        /*131c*/ 	.word	0x00024d40
        /*1320*/ 	.word	0x0000000a
        /*1324*/ 	.word	0x000308c0
        /*1328*/ 	.short	0x010a
        /*132a*/ 	.byte	0x3f
	.zero		1


	//   ....[93]....
        /*132c*/ 	.word	0x00024e60
        /*1330*/ 	.word	0x00000007
        /*1334*/ 	.word	0x00030840
        /*1338*/ 	.short	0x010a
        /*133a*/ 	.byte	0x3f
	.zero		1


	//   ....[94]....
        /*133c*/ 	.word	0x00026280
        /*1340*/ 	.word	0x00000016
        /*1344*/ 	.word	0x00030820
        /*1348*/ 	.short	0x010a
        /*134a*/ 	.byte	0x3f
	.zero		1


	//   ....[95]....
        /*134c*/ 	.word	0x000262d0
        /*1350*/ 	.word	0x00000007
        /*1354*/ 	.word	0x00030840
        /*1358*/ 	.short	0x010a
        /*135a*/ 	.byte	0x3f
	.zero		1


	//   ....[96]....
        /*135c*/ 	.word	0x00026b30
        /*1360*/ 	.word	0x00000006
        /*1364*/ 	.word	0x00030860
        /*1368*/ 	.short	0x010a
        /*136a*/ 	.byte	0x3f
	.zero		1


	//   ....[97]....
        /*136c*/ 	.word	0x000273e0
        /*1370*/ 	.word	0x00000000
        /*1374*/ 	.word	0x00030860
        /*1378*/ 	.short	0x010a
        /*137a*/ 	.byte	0x3f
	.zero		1


	//   ....[98]....
        /*137c*/ 	.word	0x000285d0
        /*1380*/ 	.word	0x00000007
        /*1384*/ 	.word	0x00030820
        /*1388*/ 	.short	0x010a
        /*138a*/ 	.byte	0x3f
	.zero		1


	//   ....[99]....
        /*138c*/ 	.word	0x00028770
        /*1390*/ 	.word	0x00000005
        /*1394*/ 	.word	0x00030840
        /*1398*/ 	.short	0x010a
        /*139a*/ 	.byte	0x3f
	.zero		1


	//   ....[100]....
        /*139c*/ 	.word	0x000287c0
        /*13a0*/ 	.word	0x00000003
        /*13a4*/ 	.word	0x00030840
        /*13a8*/ 	.short	0x010a
        /*13aa*/ 	.byte	0x3f
	.zero		1


	//   ....[101]....
        /*13ac*/ 	.word	0x00028810
        /*13b0*/ 	.word	0x00000005
        /*13b4*/ 	.word	0x00030860
        /*13b8*/ 	.short	0x010a
        /*13ba*/ 	.byte	0x3f
	.zero		1


	//----- nvinfo : EIATTR_NUM_MBARRIERS
	.align		4
.L_325:
        /*13bc*/ 	.byte	0x03, 0x38
        /*13be*/ 	.short	0x0016


	//----- nvinfo : EIATTR_EXIT_INSTR_OFFSETS
	.align		4
        /*13c0*/ 	.byte	0x04, 0x1c
        /*13c2*/ 	.short	(.L_327 - .L_326)


	//   ....[0]....
.L_326:
        /*13c4*/ 	.word	0x000238a0


	//----- nvinfo : EIATTR_MAX_THREADS
	.align		4
.L_327:
        /*13c8*/ 	.byte	0x04, 0x05
        /*13ca*/ 	.short	(.L_329 - .L_328)
.L_328:
        /*13cc*/ 	.word	0x00000180
        /*13d0*/ 	.word	0x00000001
        /*13d4*/ 	.word	0x00000001


	//----- nvinfo : EIATTR_CRS_STACK_SIZE
	.align		4
.L_329:
        /*13d8*/ 	.byte	0x04, 0x1e
        /*13da*/ 	.short	(.L_331 - .L_330)
.L_330:
        /*13dc*/ 	.word	0x00000000


	//----- nvinfo : EIATTR_CBANK_PARAM_SIZE
	.align		4
.L_331:
        /*13e0*/ 	.byte	0x03, 0x19
        /*13e2*/ 	.short	0x0af0


	//----- nvinfo : EIATTR_PARAM_CBANK
	.align		4
        /*13e4*/ 	.byte	0x04, 0x0a
        /*13e6*/ 	.short	(.L_333 - .L_332)
	.align		4
.L_332:
        /*13e8*/ 	.word	index@(.nv.constant0._ZN7cutlass13device_kernelIN5flash11enable_sm90INS1_16FlashAttnFwdSm90INS1_25CollectiveMainloopFwdSm90ILi2EN4cute5tupleIJNS5_1CILi1EEES8_S8_EEENS6_IJNS7_ILi128EEENS7_ILi96EEENS7_ILi192EEEEEELi192ENS_6half_tEfNS_4arch4Sm90ELb1ELb0ELb0ELb1ELb1ELb1ELb0ELb1ELb1ELb1ELb0ELb0EEENS1_21CollectiveEpilogueFwdINS6_IJSA_SC_SB_EEES9_SE_SG_Li256ELb1ELb1ELb0ELb0EEENS1_36VarlenDynamicPersistentTileSchedulerILi128ELi96ELi256ELi128ELb0ELb1ELb1ELb1ELb1ELb1EEEEEEEEEvNT_6ParamsE)
        /*13ec*/ 	.short	0x0210
        /*13ee*/ 	.short	0x0af0


	//----- nvinfo : EIATTR_SW_WAR
	.align		4
.L_333:
        /*13f0*/ 	.byte	0x04, 0x36
        /*13f2*/ 	.short	(.L_335 - .L_334)
.L_334:
        /*13f4*/ 	.word	0x00000008
.L_335:


//--------------------- .nv.callgraph             --------------------------
	.section	.nv.callgraph,"",@"SHT_CUDA_CALLGRAPH"
	.align	4
	.sectionentsize	8
	.align		4
        /*0000*/ 	.word	0x00000000
	.align		4
        /*0004*/ 	.word	0xffffffff
	.align		4
        /*0008*/ 	.word	index@(_ZN7cutlass13device_kernelIN5flash11enable_sm90INS1_16FlashAttnFwdSm90INS1_25CollectiveMainloopFwdSm90ILi2EN4cute5tupleIJNS5_1CILi1EEES8_S8_EEENS6_IJNS7_ILi128EEENS7_ILi96EEENS7_ILi192EEEEEELi192ENS_6half_tEfNS_4arch4Sm90ELb0ELb0ELb0ELb0ELb1ELb0ELb0ELb1ELb1ELb1ELb0ELb0EEENS1_21CollectiveEpilogueFwdINS6_IJSA_SC_SB_EEES9_SE_SG_Li256ELb0ELb1ELb0ELb0EEENS1_29StaticPersistentTileSchedulerILb0EEEEEEEEEvNT_6ParamsE)
	.align		4
        /*000c*/ 	.word	index@(__assertfail)
	.align		4
        /*0010*/ 	.word	index@(_ZN7cutlass13device_kernelIN5flash11enable_sm90INS1_16FlashAttnFwdSm90INS1_25CollectiveMainloopFwdSm90ILi2EN4cute5tupleIJNS5_1CILi1EEES8_S8_EEENS6_IJNS7_ILi128EEENS7_ILi96EEENS7_ILi192EEEEEELi192ENS_6half_tEfNS_4arch4Sm90ELb0ELb0ELb0ELb1ELb1ELb0ELb0ELb1ELb1ELb1ELb0ELb0EEENS1_21CollectiveEpilogueFwdINS6_IJSA_SC_SB_EEES9_SE_SG_Li256ELb1ELb1ELb0ELb0EEENS1_36VarlenDynamicPersistentTileSchedulerILi128ELi96ELi256ELi128ELb0ELb1ELb1ELb0ELb1ELb1EEEEEEEEEvNT_6ParamsE)
	.align		4
        /*0014*/ 	.word	index@(__assertfail)
	.align		4
        /*0018*/ 	.word	index@(_ZN7cutlass13device_kernelIN5flash11enable_sm90INS1_16FlashAttnFwdSm90INS1_25CollectiveMainloopFwdSm90ILi2EN4cute5tupleIJNS5_1CILi1EEES8_S8_EEENS6_IJNS7_ILi128EEENS7_ILi96EEENS7_ILi192EEEEEELi192ENS_6half_tEfNS_4arch4Sm90ELb0ELb0ELb0ELb1ELb1ELb1ELb0ELb1ELb1ELb1ELb0ELb0EEENS1_21CollectiveEpilogueFwdINS6_IJSA_SC_SB_EEES9_SE_SG_Li256ELb1ELb1ELb0ELb0EEENS1_36VarlenDynamicPersistentTileSchedulerILi128ELi96ELi256ELi128ELb0ELb1ELb1ELb0ELb1ELb1EEEEEEEEEvNT_6ParamsE)
	.align		4
        /*001c*/ 	.word	index@(__assertfail)
	.align		4
        /*0020*/ 	.word	index@(_ZN7cutlass13device_kernelIN5flash11enable_sm90INS1_16FlashAttnFwdSm90INS1_25CollectiveMainloopFwdSm90ILi2EN4cute5tupleIJNS5_1CILi1EEES8_S8_EEENS6_IJNS7_ILi128EEENS7_ILi96EEENS7_ILi192EEEEEELi192ENS_6half_tEfNS_4arch4Sm90ELb0ELb1ELb0ELb0ELb1ELb0ELb0ELb1ELb1ELb1ELb0ELb0EEENS1_21CollectiveEpilogueFwdINS6_IJSA_SC_SB_EEES9_SE_SG_Li256ELb0ELb1ELb0ELb0EEENS1_30DynamicPersistentTileSchedulerILi256ELi128ELb0ELb1ELb1EEEEEEEEEvNT_6ParamsE)
	.align		4
        /*0024*/ 	.word	index@(__assertfail)
	.align		4
        /*0028*/ 	.word	index@(_ZN7cutlass13device_kernelIN5flash11enable_sm90INS1_16FlashAttnFwdSm90INS1_25CollectiveMainloopFwdSm90ILi2EN4cute5tupleIJNS5_1CILi1EEES8_S8_EEENS6_IJNS7_ILi128EEENS7_ILi96EEENS7_ILi192EEEEEELi192ENS_6half_tEfNS_4arch4Sm90ELb0ELb1ELb0ELb1ELb1ELb0ELb0ELb1ELb1ELb1ELb0ELb0EEENS1_21CollectiveEpilogueFwdINS6_IJSA_SC_SB_EEES9_SE_SG_Li256ELb1ELb1ELb0ELb0EEENS1_36VarlenDynamicPersistentTileSchedulerILi128ELi96ELi256ELi128ELb0ELb1ELb1ELb1ELb0ELb1EEEEEEEEEvNT_6ParamsE)
	.align		4
        /*002c*/ 	.word	index@(__assertfail)
	.align		4
        /*0030*/ 	.word	index@(_ZN7cutlass13device_kernelIN5flash11enable_sm90INS1_16FlashAttnFwdSm90INS1_25CollectiveMainloopFwdSm90ILi2EN4cute5tupleIJNS5_1CILi1EEES8_S8_EEENS6_IJNS7_ILi128EEENS7_ILi96EEENS7_ILi192EEEEEELi192ENS_6half_tEfNS_4arch4Sm90ELb0ELb1ELb0ELb1ELb1ELb1ELb0ELb1ELb1ELb1ELb0ELb0EEENS1_21CollectiveEpilogueFwdINS6_IJSA_SC_SB_EEES9_SE_SG_Li256ELb1ELb1ELb0ELb0EEENS1_36VarlenDynamicPersistentTileSchedulerILi128ELi96ELi256ELi128ELb0ELb1ELb1ELb1ELb0ELb1EEEEEEEEEvNT_6ParamsE)
	.align		4
        /*0034*/ 	.word	index@(__assertfail)
	.align		4
        /*0038*/ 	.word	index@(_ZN7cutlass13device_kernelIN5flash11enable_sm90INS1_16FlashAttnFwdSm90INS1_25CollectiveMainloopFwdSm90ILi2EN4cute5tupleIJNS5_1CILi1EEES8_S8_EEENS6_IJNS7_ILi128EEENS7_ILi96EEENS7_ILi192EEEEEELi192ENS_6half_tEfNS_4arch4Sm90ELb1ELb0ELb0ELb0ELb1ELb0ELb0ELb1ELb1ELb1ELb0ELb0EEENS1_21CollectiveEpilogueFwdINS6_IJSA_SC_SB_EEES9_SE_SG_Li256ELb0ELb1ELb0ELb0EEENS1_30DynamicPersistentTileSchedulerILi256ELi128ELb0ELb1ELb1EEEEEEEEEvNT_6ParamsE)
	.align		4
        /*003c*/ 	.word	index@(__assertfail)
	.align		4
        /*0040*/ 	.word	index@(_ZN7cutlass13device_kernelIN5flash11enable_sm90INS1_16FlashAttnFwdSm90INS1_25CollectiveMainloopFwdSm90ILi2EN4cute5tupleIJNS5_1CILi1EEES8_S8_EEENS6_IJNS7_ILi128EEENS7_ILi96EEENS7_ILi192EEEEEELi192ENS_6half_tEfNS_4arch4Sm90ELb1ELb0ELb0ELb1ELb1ELb0ELb0ELb1ELb1ELb1ELb0ELb0EEENS1_21CollectiveEpilogueFwdINS6_IJSA_SC_SB_EEES9_SE_SG_Li256ELb1ELb1ELb0ELb0EEENS1_36VarlenDynamicPersistentTileSchedulerILi128ELi96ELi256ELi128ELb0ELb1ELb1ELb1ELb1ELb1EEEEEEEEEvNT_6ParamsE)
	.align		4
        /*0044*/ 	.word	index@(__assertfail)
	.align		4
        /*0048*/ 	.word	index@(_ZN7cutlass13device_kernelIN5flash11enable_sm90INS1_16FlashAttnFwdSm90INS1_25CollectiveMainloopFwdSm90ILi2EN4cute5tupleIJNS5_1CILi1EEES8_S8_EEENS6_IJNS7_ILi128EEENS7_ILi96EEENS7_ILi192EEEEEELi192ENS_6half_tEfNS_4arch4Sm90ELb1ELb0ELb0ELb1ELb1ELb1ELb0ELb1ELb1ELb1ELb0ELb0EEENS1_21CollectiveEpilogueFwdINS6_IJSA_SC_SB_EEES9_SE_SG_Li256ELb1ELb1ELb0ELb0EEENS1_36VarlenDynamicPersistentTileSchedulerILi128ELi96ELi256ELi128ELb0ELb1ELb1ELb1ELb1ELb1EEEEEEEEEvNT_6ParamsE)
	.align		4
        /*004c*/ 	.word	index@(__assertfail)
	.align		4
        /*0050*/ 	.word	0x00000000
	.align		4
        /*0054*/ 	.word	0xfffffffe
	.align		4
        /*0058*/ 	.word	0x00000000
	.align		4
        /*005c*/ 	.word	0xfffffffd
	.align		4
        /*0060*/ 	.word	0x00000000
	.align		4
        /*0064*/ 	.word	0xfffffffc


//--------------------- .nv.constant4             --------------------------
	.section	.nv.constant4,"a",@progbits
	.align	8
	.align		8
.nv.constant4:
        /*0000*/ 	.dword	__assertfail
	.align		8
        /*0008*/ 	.dword	__unnamed_1
	.align		8
        /*0010*/ 	.dword	__unnamed_2
	.align		8
        /*0018*/ 	.dword	__unnamed_3
	.align		8
        /*0020*/ 	.dword	__unnamed_4
	.align		8
        /*0028*/ 	.dword	__unnamed_5
	.align		8
        /*0030*/ 	.dword	_ZN72_INTERNAL_3cd32c65_36_flash_fwd_hdim192_fp16_paged_sm90_cu_93b96ec2_36104cuda3std3__45__cpo5beginE
	.align		8
        /*0038*/ 	.dword	_ZN72_INTERNAL_3cd32c65_36_flash_fwd_hdim192_fp16_paged_sm90_cu_93b96ec2_36104cuda3std3__45__cpo3endE
	.align		8
        /*0040*/ 	.dword	_ZN72_INTERNAL_3cd32c65_36_flash_fwd_hdim192_fp16_paged_sm90_cu_93b96ec2_36104cuda3std3__45__cpo6cbeginE
	.align		8
        /*0048*/ 	.dword	_ZN72_INTERNAL_3cd32c65_36_flash_fwd_hdim192_fp16_paged_sm90_cu_93b96ec2_36104cuda3std3__45__cpo4cendE
	.align		8
        /*0050*/ 	.dword	_ZN72_INTERNAL_3cd32c65_36_flash_fwd_hdim192_fp16_paged_sm90_cu_93b96ec2_36104cuda3std3__474_GLOBAL__N__3cd32c65_36_flash_fwd_hdim192_fp16_paged_sm90_cu_93b96ec2_36106ignoreE
	.align		8
        /*0058*/ 	.dword	_ZN72_INTERNAL_3cd32c65_36_flash_fwd_hdim192_fp16_paged_sm90_cu_93b96ec2_36104cuda3std3__419piecewise_constructE
	.align		8
        /*0060*/ 	.dword	_ZN72_INTERNAL_3cd32c65_36_flash_fwd_hdim192_fp16_paged_sm90_cu_93b96ec2_36104cuda3std3__48in_placeE
	.align		8
        /*0068*/ 	.dword	_ZN72_INTERNAL_3cd32c65_36_flash_fwd_hdim192_fp16_paged_sm90_cu_93b96ec2_36104cuda3std6ranges3__45__cpo4swapE
	.align		8
        /*0070*/ 	.dword	_ZN72_INTERNAL_3cd32c65_36_flash_fwd_hdim192_fp16_paged_sm90_cu_93b96ec2_36104cuda3std6ranges3__45__cpo9iter_moveE
	.align		8
        /*0078*/ 	.dword	_ZN72_INTERNAL_3cd32c65_36_flash_fwd_hdim192_fp16_paged_sm90_cu_93b96ec2_36104cute7productE
	.align		8
        /*0080*/ 	.dword	_ZN72_INTERNAL_3cd32c65_36_flash_fwd_hdim192_fp16_paged_sm90_cu_93b96ec2_36104cute1_E
	.align		8
        /*0088*/ 	.dword	$str$23
	.align		8
        /*0090*/ 	.dword	$str$24


//--------------------- .text._ZN7cutlass13device_kernelIN5flash11enable_sm90INS1_16FlashAttnFwdSm90INS1_25CollectiveMainloopFwdSm90ILi2EN4cute5tupleIJNS5_1CILi1EEES8_S8_EEENS6_IJNS7_ILi128EEENS7_ILi96EEENS7_ILi192EEEEEELi192ENS_6half_tEfNS_4arch4Sm90ELb0ELb0ELb0ELb0ELb1ELb0ELb0ELb1ELb1ELb1ELb0ELb0EEENS1_21CollectiveEpilogueFwdINS6_IJSA_SC_SB_EEES9_SE_SG_Li256ELb0ELb1ELb0ELb0EEENS1_29StaticPersistentTileSchedulerILb0EEEEEEEEEvNT_6ParamsE --------------------------
	.section	.text._ZN7cutlass13device_kernelIN5flash11enable_sm90INS1_16FlashAttnFwdSm90INS1_25CollectiveMainloopFwdSm90ILi2EN4cute5tupleIJNS5_1CILi1EEES8_S8_EEENS6_IJNS7_ILi128EEENS7_ILi96EEENS7_ILi192EEEEEELi192ENS_6half_tEfNS_4arch4Sm90ELb0ELb0ELb0ELb0ELb1ELb0ELb0ELb1ELb1ELb1ELb0ELb0EEENS1_21CollectiveEpilogueFwdINS6_IJSA_SC_SB_EEES9_SE_SG_Li256ELb0ELb1ELb0ELb0EEENS1_29StaticPersistentTileSchedulerILb0EEEEEEEEEvNT_6ParamsE,"ax",@progbits
	.align	128
.text._ZN7cutlass13device_kernelIN5flash11enable_sm90INS1_16FlashAttnFwdSm90INS1_25CollectiveMainloopFwdSm90ILi2EN4cute5tupleIJNS5_1CILi1EEES8_S8_EEENS6_IJNS7_ILi128EEENS7_ILi96EEENS7_ILi192EEEEEELi192ENS_6half_tEfNS_4arch4Sm90ELb0ELb0ELb0ELb0ELb1ELb0ELb0ELb1ELb1ELb1ELb0ELb0EEENS1_21CollectiveEpilogueFwdINS6_IJSA_SC_SB_EEES9_SE_SG_Li256ELb0ELb1ELb0ELb0EEENS1_29StaticPersistentTileSchedulerILb0EEEEEEEEEvNT_6ParamsE:
        .type           _ZN7cutlass13device_kernelIN5flash11enable_sm90INS1_16FlashAttnFwdSm90INS1_25CollectiveMainloopFwdSm90ILi2EN4cute5tupleIJNS5_1CILi1EEES8_S8_EEENS6_IJNS7_ILi128EEENS7_ILi96EEENS7_ILi192EEEEEELi192ENS_6half_tEfNS_4arch4Sm90ELb0ELb0ELb0ELb0ELb1ELb0ELb0ELb1ELb1ELb1ELb0ELb0EEENS1_21CollectiveEpilogueFwdINS6_IJSA_SC_SB_EEES9_SE_SG_Li256ELb0ELb1ELb0ELb0EEENS1_29StaticPersistentTileSchedulerILb0EEEEEEEEEvNT_6ParamsE,@function
        .size           _ZN7cutlass13device_kernelIN5flash11enable_sm90INS1_16FlashAttnFwdSm90INS1_25CollectiveMainloopFwdSm90ILi2EN4cute5tupleIJNS5_1CILi1EEES8_S8_EEENS6_IJNS7_ILi128EEENS7_ILi96EEENS7_ILi192EEEEEELi192ENS_6half_tEfNS_4arch4Sm90ELb0ELb0ELb0ELb0ELb1ELb0ELb0ELb1ELb1ELb1ELb0ELb0EEENS1_21CollectiveEpilogueFwdINS6_IJSA_SC_SB_EEES9_SE_SG_Li256ELb0ELb1ELb0ELb0EEENS1_29StaticPersistentTileSchedulerILb0EEEEEEEEEvNT_6ParamsE,(.L_x_3232 - _ZN7cutlass13device_kernelIN5flash11enable_sm90INS1_16FlashAttnFwdSm90INS1_25CollectiveMainloopFwdSm90ILi2EN4cute5tupleIJNS5_1CILi1EEES8_S8_EEENS6_IJNS7_ILi128EEENS7_ILi96EEENS7_ILi192EEEEEELi192ENS_6half_tEfNS_4arch4Sm90ELb0ELb0ELb0ELb0ELb1ELb0ELb0ELb1ELb1ELb1ELb0ELb0EEENS1_21CollectiveEpilogueFwdINS6_IJSA_SC_SB_EEES9_SE_SG_Li256ELb0ELb1ELb0ELb0EEENS1_29StaticPersistentTileSchedulerILb0EEEEEEEEEvNT_6ParamsE)
        .other          _ZN7cutlass13device_kernelIN5flash11enable_sm90INS1_16FlashAttnFwdSm90INS1_25CollectiveMainloopFwdSm90ILi2EN4cute5tupleIJNS5_1CILi1EEES8_S8_EEENS6_IJNS7_ILi128EEENS7_ILi96EEENS7_ILi192EEEEEELi192ENS_6half_tEfNS_4arch4Sm90ELb0ELb0ELb0ELb0ELb1ELb0ELb0ELb1ELb1ELb1ELb0ELb0EEENS1_21CollectiveEpilogueFwdINS6_IJSA_SC_SB_EEES9_SE_SG_Li256ELb0ELb1ELb0ELb0EEENS1_29StaticPersistentTileSchedulerILb0EEEEEEEEEvNT_6ParamsE,@"STO_CUDA_ENTRY STV_DEFAULT"
_ZN7cutlass13device_kernelIN5flash11enable_sm90INS1_16FlashAttnFwdSm90INS1_25CollectiveMainloopFwdSm90ILi2EN4cute5tupleIJNS5_1CILi1EEES8_S8_EEENS6_IJNS7_ILi128EEENS7_ILi96EEENS7_ILi192EEEEEELi192ENS_6half_tEfNS_4arch4Sm90ELb0ELb0ELb0ELb0ELb1ELb0ELb0ELb1ELb1ELb1ELb0ELb0EEENS1_21CollectiveEpilogueFwdINS6_IJSA_SC_SB_EEES9_SE_SG_Li256ELb0ELb1ELb0ELb0EEENS1_29StaticPersistentTileSchedulerILb0EEEEEEEEEvNT_6ParamsE:
[----:B------:R-:W0:Y:S02]  /*0000*/  LDC R1, c[0x0][0x28] ;  /* 0x00000a00ff017b82 */ /* 0x000e240000000800 */
[----:B0-----:R-:W-:Y:S01]  /*0010*/  VIADD R1, R1, 0xfffffff8 ;  /* 0xfffffff801017836 */ /* 0x001fe20000000000 */
[----:B------:R-:W0:Y:S01]  /*0020*/  S2R R3, SR_TID.X ;  /* 0x0000000000037919 */ /* 0x000e220000002100 */
[----:B------:R-:W-:Y:S01]  /*0030*/  ELECT P0, URZ, PT ;  /* 0x00000000003f782f */ /* 0x000fe20003800000 */
[----:B------:R-:W-:Y:S01]  /*0040*/  UMOV UR4, 0x80 ;  /* 0x0000008000047882 */ /* 0x000fe20000000000 */
[----:B------:R-:W-:Y:S01]  /*0050*/  UMOV UR7, 0x100 ;  /* 0x0000010000077882 */ /* 0x000fe20000000000 */
[----:B0-----:R-:W-:-:S05]  /*0060*/  SHF.R.U32.HI R0, RZ, 0x5, R3 ;  /* 0x00000005ff007819 */ /* 0x001fca0000011603 */
[----:B------:R-:W0:Y:S02]  /*0070*/  SHFL.IDX PT, R2, R0, RZ, 0x1f ;  /* 0x00001fff00027589 */ /* 0x000e2400000e0000 */
[C---:B0-----:R-:W-:Y:S02]  /*0080*/  ISETP.NE.OR P0, PT, R2.reuse, RZ, !P0 ;  /* 0x000000ff0200720c */ /* 0x041fe40004705670 */
[----:B------:R-:W-:Y:S02]  /*0090*/  ISETP.NE.AND P1, PT, R2, RZ, PT ;  /* 0x000000ff0200720c */ /* 0x000fe40003f25270 */
[----:B------:R-:W-:-:S06]  /*00a0*/  SHF.R.U32.HI R2, RZ, 0x7, R3 ;  /* 0x00000007ff027819 */ /* 0x000fcc0000011603 */
[----:B------:R-:W0:Y:S03]  /*00b0*/  SHFL.IDX PT, R2, R2, RZ, 0x1f ;  /* 0x00001fff02027589 */ /* 0x000e2600000e0000 */
[----:B------:R-:W-:Y:S01]  /*00c0*/  VOTEU.ALL UP0, P0 ;  /* 0x00000000003f7886 */ /* 0x000fe20000000000 */
[----:B------:R-:W-:-:S04]  /*00d0*/  VOTEU.ALL UP1, P0 ;  /* 0x00000000003f7886 */ /* 0x000fc80000020000 */
[----:B------:R-:W1:Y:S01]  /*00e0*/  @!UP0 S2UR UR8, SR_CgaCtaId ;  /* 0x00000000000889c3 */ /* 0x000e620000008800 */
[----:B------:R-:W-:Y:S01]  /*00f0*/  @!UP0 UMOV UR6, 0x400 ;  /* 0x0000040000068882 */ /* 0x000fe20000000000 */
[----:B------:R-:W-:-:S04]  /*0100*/  @!UP0 UIADD3 UR4, -UR4, 0x100000, URZ ;  /* 0x0010000004048890 */ /* 0x000fc8000fffe13f */
[----:B------:R-:W-:Y:S02]  /*0110*/  @!UP0 USHF.L.U32 UR5, UR4, 0xb, URZ ;  /* 0x0000000b04058899 */ /* 0x000fe4000800063f */
[----:B------:R-:W-:Y:S02]  /*0120*/  @!UP0 USHF.L.U32 UR4, UR4, 0x1, URZ ;  /* 0x0000000104048899 */ /* 0x000fe4000800063f */
[----:B-1----:R-:W-:Y:S02]  /*0130*/  @!UP0 ULEA UR8, UR8, UR6, 0x18 ;  /* 0x0000000608088291 */ /* 0x002fe4000f8ec03f */
[----:B------:R-:W-:-:S04]  /*0140*/  @!UP0 UIADD3 UR6, -UR7, 0x100000, URZ ;  /* 0x0010000007068890 */ /* 0x000fc8000fffe13f */
[----:B------:R-:W-:Y:S02]  /*0150*/  @!UP0 USHF.L.U32 UR7, UR6, 0xb, URZ ;  /* 0x0000000b06078899 */ /* 0x000fe4000800063f */
[----:B------:R-:W-:Y:S01]  /*0160*/  @!UP0 USHF.L.U32 UR6, UR6, 0x1, URZ ;  /* 0x0000000106068899 */ /* 0x000fe2000800063f */
[----:B------:R-:W-:-:S05]  /*0170*/  VOTEU.ALL UP0, P0 ;  /* 0x00000000003f7886 */ /* 0x000fca0000000000 */
[----:B------:R1:W2:Y:S06]  /*0180*/  @!UP0 SYNCS.EXCH.64 URZ, [UR8+0x30800], UR4 ;  /* 0x03080004083f85b2 */ /* 0x0002ac0008000100 */
[----:B------:R1:W3:Y:S02]  /*0190*/  @!UP1 SYNCS.EXCH.64 URZ, [UR8+0x30820], UR6 ;  /* 0x03082006083f95b2 */ /* 0x0002e40008000100 */
[----:B01----:R-:W-:Y:S05]  /*01a0*/  @P1 BRA `(.L_x_0) ;  /* 0x0000000000481947 */ /* 0x003fea0003800000 */
[----:B------:R-:W0:Y:S01]  /*01b0*/  S2UR UR5, SR_CgaCtaId ;  /* 0x00000000000579c3 */ /* 0x000e220000008800 */
[----:B------:R-:W-:Y:S01]  /*01c0*/  UMOV UR4, 0x400 ;  /* 0x0000040000047882 */ /* 0x000fe20000000000 */
[----:B------:R-:W-:Y:S01]  /*01d0*/  UMOV UR6, 0x80 ;  /* 0x0000008000067882 */ /* 0x000fe20000000000 */
[----:B------:R-:W-:Y:S01]  /*01e0*/  UMOV UR7, 0x100 ;  /* 0x0000010000077882 */ /* 0x000fe20000000000 */
[----:B------:R-:W-:Y:S01]  /*01f0*/  ELECT P0, URZ, PT ;  /* 0x00000000003f782f */ /* 0x000fe20003800000 */
[----:B0-----:R-:W-:Y:S02]  /*0200*/  ULEA UR8, UR5, UR4, 0x18 ;  /* 0x0000000405087291 */ /* 0x001fe4000f8ec03f */
[----:B------:R-:W-:-:S04]  /*0210*/  UIADD3 UR4, -UR6, 0x100000, URZ ;  /* 0x0010000006047890 */ /* 0x000fc8000fffe13f */
[----:B------:R-:W-:Y:S02]  /*0220*/  USHF.L.U32 UR5, UR4, 0xb, URZ ;  /* 0x0000000b04057899 */ /* 0x000fe4000800063f */
[----:B------:R-:W-:Y:S02]  /*0230*/  USHF.L.U32 UR4, UR4, 0x1, URZ ;  /* 0x0000000104047899 */ /* 0x000fe4000800063f */
[----:B------:R-:W-:-:S04]  /*0240*/  UIADD3 UR6, -UR7, 0x100000, URZ ;  /* 0x0010000007067890 */ /* 0x000fc8000fffe13f */
[----:B------:R-:W-:Y:S02]  /*0250*/  USHF.L.U32 UR7, UR6, 0xb, URZ ;  /* 0x0000000b06077899 */ /* 0x000fe4000800063f */
[----:B------:R-:W-:Y:S01]  /*0260*/  USHF.L.U32 UR6, UR6, 0x1, URZ ;  /* 0x0000000106067899 */ /* 0x000fe2000800063f */
[----:B------:R-:W0:Y:S03]  /*0270*/  FENCE.VIEW.ASYNC.S ;  /* 0x00000000000073c6 */ /* 0x000e260000000000 */
[----:B0-----:R0:W1:Y:S08]  /*0280*/  SYNCS.EXCH.64 URZ, [UR8+0x30830], UR4 ;  /* 0x03083004083f75b2 */ /* 0x0010700008000100 */
[----:B------:R0:W4:Y:S01]  /*0290*/  SYNCS.EXCH.64 URZ, [UR8+0x30840], UR6 ;  /* 0x03084006083f75b2 */ /* 0x0001220008000100 */
[----:B------:R0:W0:Y:S01]  /*02a0*/  SYNCS.EXCH.64 URZ, [UR8+0x30838], UR4 ;  /* 0x03083804083f75b2 */ /* 0x0000220008000100 */
[----:B------:R0:W0:Y:S01]  /*02b0*/  SYNCS.EXCH.64 URZ, [UR8+0x30848], UR6 ;  /* 0x03084806083f75b2 */ /* 0x0000220008000100 */
[----:B------:R-:W-:Y:S01]  /*02c0*/  NOP ;  /* 0x0000000000007918 */ /* 0x000fe20000000000 */
.L_x_0:
[----:B------:R-:W5:Y:S01]  /*02d0*/  SHFL.IDX PT, R4, R0, RZ, 0x1f ;  /* 0x00001fff00047589 */ /* 0x000f6200000e0000 */
[----:B------:R-:W-:Y:S01]  /*02e0*/  NOP ;  /* 0x0000000000007918 */ /* 0x000fe20000000000 */
[----:B-----5:R-:W-:-:S13]  /*02f0*/  ISETP.NE.AND P0, PT, R4, RZ, PT ;  /* 0x000000ff0400720c */ /* 0x020fda0003f05270 */
[----:B------:R-:W-:Y:S05]  /*0300*/  @P0 BRA `(.L_x_1) ;  /* 0x0000000000480947 */ /* 0x000fea0003800000 */
[----:B0-----:R-:W0:Y:S01]  /*0310*/  S2UR UR5, SR_CgaCtaId ;  /* 0x00000000000579c3 */ /* 0x001e220000008800 */
        /* <DEDUP_REMOVED lines=12> */
[----:B0-----:R0:W0:Y:S08]  /*03e0*/  SYNCS.EXCH.64 URZ, [UR8+0x30850], UR4 ;  /* 0x03085004083f75b2 */ /* 0x0010300008000100 */
[----:B------:R0:W0:Y:S01]  /*03f0*/  SYNCS.EXCH.64 URZ, [UR8+0x30860], UR6 ;  /* 0x03086006083f75b2 */ /* 0x0000220008000100 */
[----:B------:R0:W0:Y:S01]  /*0400*/  SYNCS.EXCH.64 URZ, [UR8+0x30858], UR4 ;  /* 0x03085804083f75b2 */ /* 0x0000220008000100 */
[----:B------:R0:W0:Y:S01]  /*0410*/  SYNCS.EXCH.64 URZ, [UR8+0x30868], UR6 ;  /* 0x03086806083f75b2 */ /* 0x0000220008000100 */
[----:B------:R-:W-:Y:S01]  /*0420*/  NOP ;  /* 0x0000000000007918 */ /* 0x000fe20000000000 */
.L_x_1:
[----:B------:R-:W5:Y:S01]  /*0430*/  SHFL.IDX PT, R4, R0, RZ, 0x1f ;  /* 0x00001fff00047589 */ /* 0x000f6200000e0000 */
[----:B------:R-:W-:Y:S01]  /*0440*/  NOP ;  /* 0x0000000000007918 */ /* 0x000fe20000000000 */
[----:B-----5:R-:W-:-:S13]  /*0450*/  ISETP.NE.AND P0, PT, R4, RZ, PT ;  /* 0x000000ff0400720c */ /* 0x020fda0003f05270 */
[----:B------:R-:W-:Y:S05]  /*0460*/  @P0 BRA `(.L_x_2) ;  /* 0x0000000000380947 */ /* 0x000fea0003800000 */
[----:B0-----:R-:W0:Y:S01]  /*0470*/  S2UR UR5, SR_CgaCtaId ;  /* 0x00000000000579c3 */ /* 0x001e220000008800 */
[----:B------:R-:W-:Y:S01]  /*0480*/  UMOV UR4, 0x400 ;  /* 0x0000040000047882 */ /* 0x000fe20000000000 */
[----:B------:R-:W-:Y:S01]  /*0490*/  UMOV UR7, 0x80 ;  /* 0x0000008000077882 */ /* 0x000fe20000000000 */
[----:B------:R-:W-:Y:S01]  /*04a0*/  ELECT P0, URZ, PT ;  /* 0x00000000003f782f */ /* 0x000fe20003800000 */
[----:B0-----:R-:W-:Y:S02]  /*04b0*/  ULEA UR6, UR5, UR4, 0x18 ;  /* 0x0000000405067291 */ /* 0x001fe4000f8ec03f */
[----:B------:R-:W-:-:S04]  /*04c0*/  UIADD3 UR4, -UR7, 0x100000, URZ ;  /* 0x0010000007047890 */ /* 0x000fc8000fffe13f */
[----:B------:R-:W-:Y:S02]  /*04d0*/  USHF.L.U32 UR5, UR4, 0xb, URZ ;  /* 0x0000000b04057899 */ /* 0x000fe4000800063f */
[----:B------:R-:W-:Y:S01]  /*04e0*/  USHF.L.U32 UR4, UR4, 0x1, URZ ;  /* 0x0000000104047899 */ /* 0x000fe2000800063f */
[----:B------:R-:W0:Y:S11]  /*04f0*/  FENCE.VIEW.ASYNC.S ;  /* 0x00000000000073c6 */ /* 0x000e360000000000 */
[----:B0-----:R0:W0:Y:S01]  /*0500*/  SYNCS.EXCH.64 URZ, [UR6+0x30870], UR4 ;  /* 0x03087004063f75b2 */ /* 0x0010220008000100 */
[----:B------:R0:W0:Y:S01]  /*0510*/  SYNCS.EXCH.64 URZ, [UR6+0x30880], UR4 ;  /* 0x03088004063f75b2 */ /* 0x0000220008000100 */
[----:B------:R0:W0:Y:S01]  /*0520*/  SYNCS.EXCH.64 URZ, [UR6+0x30878], UR4 ;  /* 0x03087804063f75b2 */ /* 0x0000220008000100 */
[----:B------:R0:W0:Y:S01]  /*0530*/  SYNCS.EXCH.64 URZ, [UR6+0x30888], UR4 ;  /* 0x03088804063f75b2 */ /* 0x0000220008000100 */
[----:B------:R-:W-:Y:S01]  /*0540*/  NOP ;  /* 0x0000000000007918 */ /* 0x000fe20000000000 */
.L_x_2:
        /* <DEDUP_REMOVED lines=22> */
.L_x_3:
[----:B------:R-:W5:Y:S01]  /*06b0*/  SHFL.IDX PT, R4, R0, RZ, 0x1f ;  /* 0x00001fff00047589 */ /* 0x000f6200000e0000 */
[----:B------:R-:W-:Y:S01]  /*06c0*/  R2UR UR9, R2 ;  /* 0x00000000020972ca */ /* 0x000fe200000e0000 */
        /* <DEDUP_REMOVED lines=21> */
.L_x_4:
[----:B------:R-:W-:Y:S01]  /*0820*/  UISETP.NE.AND UP0, UPT, UR9, URZ, UPT ;  /* 0x0000003f0900728c */ /* 0x000fe2000bf05270 */
[----:B------:R-:W-:Y:S01]  /*0830*/  NOP ;  /* 0x0000000000007918 */ /* 0x000fe20000000000 */
[----:B0-----:R-:W-:Y:S01]  /*0840*/  UMOV UR4, 0x1 ;  /* 0x0000000100047882 */ /* 0x001fe20000000000 */
[----:B------:R-:W-:Y:S01]  /*0850*/  ULDC.64 UR36, c[0x0][0x208] ;  /* 0x0000820000247ab9 */ /* 0x000fe20000000a00 */
[----:B------:R-:W-:Y:S01]  /*0860*/  USEL UR4, UR4, 0x2, !UP0 ;  /* 0x0000000204047887 */ /* 0x000fe2000c000000 */
[----:B-1234-:R-:W-:Y:S01]  /*0870*/  BAR.SYNC.DEFER_BLOCKING 0x0 ;  /* 0x0000000000007b1d */ /* 0x01efe20000010000 */
[----:B------:R-:W-:-:S04]  /*0880*/  PLOP3.LUT P0, PT, PT, PT, UP0, 0x80, 0x0 ;  /* 0x000000000000781c */ /* 0x000fc80003f0f008 */
[----:B------:R-:W-:-:S05]  /*0890*/  IMAD.U32 R2, RZ, RZ, UR4 ;  /* 0x00000004ff027e24 */ /* 0x000fca000f8e00ff */
[----:B------:R0:W-:Y:S04]  /*08a0*/  STL [R1+0x4], R2 ;  /* 0x0000040201007387 */ /* 0x0001e80000100800 */
[----:B------:R-:W-:Y:S05]  /*08b0*/  @!P0 BRA `(.L_x_5) ;  /* 0x00000074002c8947 */ /* 0x000fea0003800000 */
.L_x_6:
[----:B------:R-:W-:-:S08]  /*08c0*/  NOP ;  /* 0x0000000000007918 */ /* 0x000fd00000000000 */
[----:B------:R-:W1:Y:S02]  /*08d0*/  USETMAXREG.TRY_ALLOC.CTAPOOL UP0, 0xe8 ;  /* 0x000000e8000079c8 */ /* 0x000e640008000600 */
[----:B-1----:R-:W-:-:S13]  /*08e0*/  PLOP3.LUT P0, PT, PT, PT, UP0, 0x80, 0x0 ;  /* 0x000000000000781c */ /* 0x002fda0003f0f008 */
[----:B------:R-:W-:Y:S05]  /*08f0*/  @!P0 BRA `(.L_x_6) ;  /* 0xfffffffc00f08947 */ /* 0x000fea000383ffff */
[----:B------:R-:W1:Y:S08]  /*0900*/  S2UR UR61, SR_CTAID.X ;  /* 0x00000000003d79c3 */ /* 0x000e700000002500 */
[----:B------:R-:W-:Y:S08]  /*0910*/  BAR.ARV 0x8, 0x180 ;  /* 0x0206000000007b1d */ /* 0x000ff00000002000 */
[----:B------:R-:W1:Y:S02]  /*0920*/  LDC R0, c[0x0][0xc34] ;  /* 0x00030d00ff007b82 */ /* 0x000e640000000800 */
[----:B-1----:R-:W-:-:S13]  /*0930*/  ISETP.LE.AND P0, PT, R0, UR61, PT ;  /* 0x0000003d00007c0c */ /* 0x002fda000bf03270 */
[----:B------:R-:W-:Y:S05]  /*0940*/  @P0 EXIT ;  /* 0x000000000000094d */ /* 0x000fea0003800000 */
[----:B0-----:R-:W2:Y:S01]  /*0950*/  LDL R2, [R1+0x4] ;  /* 0x0000040001027983 */ /* 0x001ea20000100800 */
[----:B------:R-:W-:Y:S01]  /*0960*/  VIADD R19, R3, 0xffffff80 ;  /* 0xffffff8003137836 */ /* 0x000fe20000000000 */
[----:B------:R-:W-:Y:S01]  /*0970*/  UMOV UR39, URZ ;  /* 0x0000003f00277c82 */ /* 0x000fe20008000000 */
[----:B------:R-:W-:Y:S01]  /*0980*/  IMAD.MOV.U32 R198, RZ, RZ, -0x2 ;  /* 0xfffffffeffc67424 */ /* 0x000fe200078e00ff */
[----:B------:R-:W-:Y:S02]  /*0990*/  UMOV UR38, URZ ;  /* 0x0000003f00267c82 */ /* 0x000fe40008000000 */
[----:B------:R-:W-:-:S04]  /*09a0*/  SHF.R.S32.HI R0, RZ, 0x1f, R19 ;  /* 0x0000001fff007819 */ /* 0x000fc80000011413 */
[CC--:B------:R-:W-:Y:S02]  /*09b0*/  LEA.HI R3, R0.reuse, R19.reuse, RZ, 0x7 ;  /* 0x0000001300037211 */ /* 0x0c0fe400078f38ff */
[CC--:B------:R-:W-:Y:S02]  /*09c0*/  LEA.HI R4, R0.reuse, R19.reuse, RZ, 0x5 ;  /* 0x0000001300047211 */ /* 0x0c0fe400078f28ff */
[----:B------:R-:W-:Y:S02]  /*09d0*/  LOP3.LUT R192, R3, 0xffffff80, RZ, 0xc0, !PT ;  /* 0xffffff8003c07812 */ /* 0x000fe400078ec0ff */
[CC--:B------:R-:W-:Y:S02]  /*09e0*/  LEA.HI R7, R0.reuse, R19.reuse, RZ, 0x2 ;  /* 0x0000001300077211 */ /* 0x0c0fe400078f10ff */
[----:B------:R-:W-:Y:S01]  /*09f0*/  LEA.HI R22, R0, R19, RZ, 0x3 ;  /* 0x0000001300167211 */ /* 0x000fe200078f18ff */
[----:B------:R-:W-:Y:S01]  /*0a00*/  IMAD.IADD R192, R19, 0x1, -R192 ;  /* 0x0000000113c07824 */ /* 0x000fe200078e0ac0 */
[----:B------:R-:W-:-:S02]  /*0a10*/  SHF.L.U32 R6, R4, 0x5, RZ ;  /* 0x0000000504067819 */ /* 0x000fc400000006ff */
[----:B------:R-:W-:Y:S02]  /*0a20*/  LOP3.LUT R10, R7, 0xfffffffc, RZ, 0xc0, !PT ;  /* 0xfffffffc070a7812 */ /* 0x000fe400078ec0ff */
[----:B------:R-:W-:Y:S02]  /*0a30*/  SHF.R.S32.HI R5, RZ, 0x1f, R192 ;  /* 0x0000001fff057819 */ /* 0x000fe400000114c0 */
[----:B------:R-:W-:Y:S01]  /*0a40*/  LOP3.LUT R9, R6, 0xfffffc00, RZ, 0xc0, !PT ;  /* 0xfffffc0006097812 */ /* 0x000fe200078ec0ff */
[----:B------:R-:W-:Y:S01]  /*0a50*/  IMAD.IADD R10, R19, 0x1, -R10 ;  /* 0x00000001130a7824 */ /* 0x000fe200078e0a0a */
[----:B------:R-:W-:Y:S02]  /*0a60*/  SHF.R.S32.HI R194, RZ, 0x7, R3 ;  /* 0x00000007ffc27819 */ /* 0x000fe40000011403 */
[----:B------:R-:W-:Y:S02]  /*0a70*/  LOP3.LUT R12, R22, 0xfffffff8, RZ, 0xc0, !PT ;  /* 0xfffffff8160c7812 */ /* 0x000fe400078ec0ff */
[----:B------:R-:W-:-:S02]  /*0a80*/  LEA.HI R3, R3, R194, RZ, 0x1 ;  /* 0x000000c203037211 */ /* 0x000fc400078f08ff */
[----:B------:R-:W-:Y:S02]  /*0a90*/  LEA.HI R6, R10, R10, RZ, 0x1 ;  /* 0x0000000a0a067211 */ /* 0x000fe400078f08ff */
[----:B------:R-:W-:Y:S02]  /*0aa0*/  LOP3.LUT R3, R3, 0x3fffffe, RZ, 0xc0, !PT ;  /* 0x03fffffe03037812 */ /* 0x000fe400078ec0ff */
[----:B------:R-:W-:-:S03]  /*0ab0*/  SHF.R.S32.HI R22, RZ, 0x3, R22 ;  /* 0x00000003ff167819 */ /* 0x000fc60000011416 */
[----:B------:R-:W-:Y:S01]  /*0ac0*/  IMAD.IADD R3, R194, 0x1, -R3 ;  /* 0x00000001c2037824 */ /* 0x000fe200078e0a03 */
[----:B--2---:R-:W-:Y:S02]  /*0ad0*/  R2UR UR4, R2 ;  /* 0x00000000020472ca */ /* 0x004fe400000e0000 */
[----:B------:R-:W-:Y:S02]  /*0ae0*/  LEA.HI R2, R0, R19, RZ, 0x4 ;  /* 0x0000001300027211 */ /* 0x000fe400078f20ff */
[----:B------:R-:W-:Y:S02]  /*0af0*/  LEA.HI R0, R5, R192, RZ, 0x2 ;  /* 0x000000c005007211 */ /* 0x000fe400078f10ff */
[----:B------:R-:W-:Y:S02]  /*0b00*/  LOP3.LUT R4, R2, 0x3fffff0, RZ, 0xc0, !PT ;  /* 0x03fffff002047812 */ /* 0x000fe400078ec0ff */
[--C-:B------:R-:W-:Y:S02]  /*0b10*/  SHF.R.S32.HI R8, RZ, 0x2, R0.reuse ;  /* 0x00000002ff087819 */ /* 0x100fe40000011400 */
[----:B------:R-:W-:Y:S01]  /*0b20*/  SHF.R.S32.HI R11, RZ, 0x1f, R0 ;  /* 0x0000001fff0b7819 */ /* 0x000fe20000011400 */
[C---:B------:R-:W-:Y:S01]  /*0b30*/  IMAD.IADD R4, R19.reuse, 0x1, -R4 ;  /* 0x0000000113047824 */ /* 0x040fe200078e0a04 */
[----:B------:R-:W-:Y:S01]  /*0b40*/  SHF.R.S32.HI R7, RZ, 0x4, R2 ;  /* 0x00000004ff077819 */ /* 0x000fe20000011402 */
[----:B------:R-:W-:Y:S01]  /*0b50*/  IMAD.IADD R19, R19, 0x1, -R12 ;  /* 0x0000000113137824 */ /* 0x000fe200078e0a0c */
[----:B------:R-:W-:Y:S01]  /*0b60*/  LEA.HI R11, R11, R8, RZ, 0x3 ;  /* 0x000000080b0b7211 */ /* 0x000fe200078f18ff */
[----:B------:R-:W-:Y:S01]  /*0b70*/  IMAD R9, R4, 0x40, R9 ;  /* 0x0000004004097824 */ /* 0x000fe200078e0209 */
[----:B------:R-:W-:Y:S01]  /*0b80*/  LEA.HI R4, R5, R192, RZ, 0x5 ;  /* 0x000000c005047211 */ /* 0x000fe200078f28ff */
[----:B------:R-:W-:Y:S01]  /*0b90*/  IMAD.SHL.U32 R16, R19, 0x8, RZ ;  /* 0x0000000813107824 */ /* 0x000fe200078e00ff */
[----:B------:R-:W-:Y:S01]  /*0ba0*/  LOP3.LUT R11, R11, 0xfffffff8, RZ, 0xc0, !PT ;  /* 0xfffffff80b0b7812 */ /* 0x000fe200078ec0ff */
[----:B------:R-:W-:Y:S01]  /*0bb0*/  ULOP3.LUT UR4, UR4, 0x1, URZ, 0xfc, !UPT ;  /* 0x0000000104047892 */ /* 0x000fe2000f8efc3f */
[----:B------:R-:W-:Y:S01]  /*0bc0*/  LEA.HI R2, R2, R7, RZ, 0x1 ;  /* 0x0000000702027211 */ /* 0x000fe200078f08ff */
[----:B------:R-:W-:Y:S01]  /*0bd0*/  VIADD R18, R16, 0x40 ;  /* 0x0000004010127836 */ /* 0x000fe20000000000 */
[----:B------:R-:W-:Y:S01]  /*0be0*/  SHF.R.S32.HI R4, RZ, 0x5, R4 ;  /* 0x00000005ff047819 */ /* 0x000fe20000011404 */
[----:B------:R-:W-:Y:S01]  /*0bf0*/  IMAD.IADD R11, R8, 0x1, -R11 ;  /* 0x00000001080b7824 */ /* 0x000fe200078e0a0b */
[----:B------:R-:W-:Y:S01]  /*0c00*/  LOP3.LUT R2, R2, 0x1ffffffe, RZ, 0xc0, !PT ;  /* 0x1ffffffe02027812 */ /* 0x000fe200078ec0ff */
[----:B------:R-:W-:Y:S01]  /*0c10*/  VIADD R17, R16, 0x80 ;  /* 0x0000008010117836 */ /* 0x000fe20000000000 */
[----:B------:R-:W-:Y:S01]  /*0c20*/  LOP3.LUT R5, R0, 0x7ffffffc, RZ, 0xc0, !PT ;  /* 0x7ffffffc00057812 */ /* 0x000fe200078ec0ff */
[----:B------:R-:W-:Y:S01]  /*0c30*/  IMAD R4, R4, 0x10, R11 ;  /* 0x0000001004047824 */ /* 0x000fe200078e020b */
[----:B------:R-:W-:Y:S01]  /*0c40*/  IADD3 R2, R7, -R2, RZ ;  /* 0x8000000207027210 */ /* 0x000fe20007ffe0ff */
[----:B------:R-:W-:Y:S01]  /*0c50*/  IMAD.U32 R199, RZ, RZ, UR4 ;  /* 0x00000004ffc77e24 */ /* 0x000fe2000f8e00ff */
[----:B------:R-:W-:Y:S01]  /*0c60*/  LOP3.LUT R7, R6, 0x1ffffffe, RZ, 0xc0, !PT ;  /* 0x1ffffffe06077812 */ /* 0x000fe200078ec0ff */
[----:B------:R-:W-:Y:S01]  /*0c70*/  IMAD.IADD R5, R192, 0x1, -R5 ;  /* 0x00000001c0057824 */ /* 0x000fe200078e0a05 */
[----:B------:R-:W-:Y:S01]  /*0c80*/  LEA R195, R3, R4, 0x6 ;  /* 0x0000000403c37211 */ /* 0x000fe200078e30ff */
[----:B------:R-:W-:Y:S01]  /*0c90*/  UMOV UR4, URZ ;  /* 0x0000003f00047c82 */ /* 0x000fe20008000000 */
[----:B------:R-:W-:Y:S01]  /*0ca0*/  IADD3 R196, R10, -R7, RZ ;  /* 0x800000070ac47210 */ /* 0x000fe20007ffe0ff */
[----:B------:R-:W-:Y:S01]  /*0cb0*/  IMAD R197, R2, 0x8, R9 ;  /* 0x0000000802c57824 */ /* 0x000fe200078e0209 */
[----:B------:R-:W-:Y:S01]  /*0cc0*/  SHF.R.S32.HI R201, RZ, 0x1f, R18 ;  /* 0x0000001fffc97819 */ /* 0x000fe20000011412 */
[----:B------:R-:W-:Y:S01]  /*0cd0*/  IMAD R198, R5, R198, 0x60 ;  /* 0x0000006005c67424 */ /* 0x000fe200078e02c6 */
[----:B------:R-:W-:Y:S01]  /*0ce0*/  MOV R23, UR4 ;  /* 0x0000000400177c02 */ /* 0x000fe20008000f00 */
[----:B------:R-:W-:Y:S01]  /*0cf0*/  IMAD R196, R196, 0x8, R195 ;  /* 0x00000008c4c47824 */ /* 0x000fe200078e02c3 */
[----:B------:R-:W-:-:S07]  /*0d00*/  SHF.R.S32.HI R200, RZ, 0x1f, R17 ;  /* 0x0000001fffc87819 */ /* 0x000fce0000011411 */
.L_x_39:
[----:B0-----:R-:W0:Y:S01]  /*0d10*/  SHFL.IDX PT, R0, R194, RZ, 0x1f ;  /* 0x00001fffc2007589 */ /* 0x001e2200000e0000 */
[----:B-1----:R-:W1:Y:S01]  /*0d20*/  S2UR UR42, SR_CgaCtaId ;  /* 0x00000000002a79c3 */ /* 0x002e620000008800 */
[----:B------:R-:W-:Y:S01]  /*0d30*/  ULDC.64 UR6, c[0x0][0x418] ;  /* 0x0001060000067ab9 */ /* 0x000fe20000000a00 */
[----:B------:R-:W-:Y:S01]  /*0d40*/  ULDC UR4, c[0x0][0xc38] ;  /* 0x00030e0000047ab9 */ /* 0x000fe20000000800 */
[----:B------:R-:W-:Y:S02]  /*0d50*/  UISETP.NE.U32.AND UP0, UPT, UR6, URZ, UPT ;  /* 0x0000003f0600728c */ /* 0x000fe4000bf05070 */
[----:B------:R-:W-:Y:S01]  /*0d60*/  UISETP.NE.AND UP1, UPT, UR4, 0x1, UPT ;  /* 0x000000010400788c */ /* 0x000fe2000bf25270 */
[----:B------:R-:W-:Y:S02]  /*0d70*/  UMOV UR43, 0x400 ;  /* 0x00000400002b7882 */ /* 0x000fe40000000000 */
[----:B------:R-:W-:Y:S01]  /*0d80*/  ULDC UR4, c[0x0][0xc44] ;  /* 0x0003110000047ab9 */ /* 0x000fe20000000800 */
[----:B------:R-:W-:-:S02]  /*0d90*/  UISETP.NE.AND.EX UP0, UPT, UR7, URZ, UPT, UP0 ;  /* 0x0000003f0700728c */ /* 0x000fc4000bf05300 */
[----:B------:R-:W-:Y:S01]  /*0da0*/  UISETP.NE.AND UP2, UPT, UR4, 0x1, UPT ;  /* 0x000000010400788c */ /* 0x000fe2000bf45270 */
[----:B------:R-:W-:Y:S01]  /*0db0*/  ULDC UR40, c[0x0][0x424] ;  /* 0x0001090000287ab9 */ /* 0x000fe20000000800 */
[----:B------:R-:W-:Y:S01]  /*0dc0*/  ULDC UR10, c[0x0][0x2f0] ;  /* 0x0000bc00000a7ab9 */ /* 0x000fe20000000800 */
[----:B------:R-:W-:Y:S02]  /*0dd0*/  USEL UR40, UR40, 0x1, UP0 ;  /* 0x0000000128287887 */ /* 0x000fe40008000000 */
[----:B------:R-:W-:Y:S01]  /*0de0*/  @UP1 ULDC UR4, c[0x0][0xc3c] ;  /* 0x00030f0000041ab9 */ /* 0x000fe20000000800 */
[----:B------:R-:W-:Y:S01]  /*0df0*/  @UP1 ULDC UR12, c[0x0][0xc40] ;  /* 0x00031000000c1ab9 */ /* 0x000fe20000000800 */
[----:B------:R-:W-:Y:S02]  /*0e00*/  UIMAD.WIDE.U32 UR4, UR61, UR4, URZ ;  /* 0x000000043d0472a5 */ /* 0x000fe4000f8e003f */
[----:B------:R-:W-:Y:S01]  /*0e10*/  UIMAD UR40, UR40, UR10, URZ ;  /* 0x0000000a282872a4 */ /* 0x000fe2000f8e023f */
[----:B0-----:R-:W-:Y:S01]  /*0e20*/  R2UR UR6, R0 ;  /* 0x00000000000672ca */ /* 0x001fe200000e0000 */
[----:B-1----:R-:W-:Y:S01]  /*0e30*/  ULEA UR43, UR42, UR43, 0x18 ;  /* 0x0000002b2a2b7291 */ /* 0x002fe2000f8ec03f */
[----:B------:R-:W-:Y:S01]  /*0e40*/  UMOV UR13, UR61 ;  /* 0x0000003d000d7c82 */ /* 0x000fe20008000000 */
[----:B------:R-:W-:-:S02]  /*0e50*/  @UP1 USHF.R.U32.HI UR13, URZ, UR12, UR5 ;  /* 0x0000000c3f0d1299 */ /* 0x000fc40008011605 */
[----:B------:R-:W-:Y:S01]  /*0e60*/  UIADD3 UR11, UR43, 0x12400, URZ ;  /* 0x000124002b0b7890 */ /* 0x000fe2000fffe03f */
[----:B------:R-:W-:-:S03]  /*0e70*/  @UP2 ULDC.64 UR8, c[0x0][0xc48] ;  /* 0x0003120000082ab9 */ /* 0x000fc60000000a00 */
[----:B------:R-:W-:Y:S01]  /*0e80*/  ULOP3.LUT UP0, URZ, UR11, 0x1bf, URZ, 0xc0, !UPT ;  /* 0x000001bf0b3f7892 */ /* 0x000fe2000f80c03f */
[----:B------:R-:W-:Y:S01]  /*0e90*/  IMAD.U32 R193, RZ, RZ, UR13 ;  /* 0x0000000dffc17e24 */ /* 0x000fe2000f8e00ff */
[----:B------:R-:W-:Y:S02]  /*0ea0*/  UIMAD.WIDE.U32 UR4, UR13, UR8, URZ ;  /* 0x000000080d0472a5 */ /* 0x000fe4000f8e003f */
[----:B------:R-:W-:Y:S02]  /*0eb0*/  ULEA.HI UR7, UR6, UR6, URZ, 0x1 ;  /* 0x0000000606077291 */ /* 0x000fe4000f8f083f */
[----:B------:R-:W-:Y:S01]  /*0ec0*/  PLOP3.LUT P0, PT, PT, PT, UP0, 0x80, 0x0 ;  /* 0x000000000000781c */ /* 0x000fe20003f0f008 */
[----:B------:R-:W-:Y:S01]  /*0ed0*/  UMOV UR60, UR13 ;  /* 0x0000000d003c7c82 */ /* 0x000fe20008000000 */
[----:B------:R-:W-:Y:S02]  /*0ee0*/  ULOP3.LUT UR7, UR7, 0x1e, URZ, 0xc0, !UPT ;  /* 0x0000001e07077892 */ /* 0x000fe4000f8ec03f */
[----:B------:R-:W-:-:S02]  /*0ef0*/  @UP2 USHF.R.U32.HI UR60, URZ, UR9, UR5 ;  /* 0x000000093f3c2299 */ /* 0x000fc40008011605 */
[----:B------:R-:W-:Y:S02]  /*0f00*/  UIADD3 UR7, UR6, -UR7, URZ ;  /* 0x8000000706077290 */ /* 0x000fe4000fffe03f */
[----:B------:R-:W-:Y:S02]  /*0f10*/  UIADD3 UR6, UR40, 0x5f, URZ ;  /* 0x0000005f28067890 */ /* 0x000fe4000fffe03f */
[----:B------:R-:W-:Y:S02]  /*0f20*/  ULEA UR8, UR7, UR11, 0xd ;  /* 0x0000000b07087291 */ /* 0x000fe4000f8e683f */
[----:B------:R-:W-:Y:S02]  /*0f30*/  UIMAD.WIDE UR6, UR6, 0x2aaaaaab, URZ ;  /* 0x2aaaaaab060678a5 */ /* 0x000fe4000f8e023f */
[----:B------:R-:W-:Y:S02]  /*0f40*/  USHF.R.U32.HI UR8, URZ, 0x4, UR8 ;  /* 0x000000043f087899 */ /* 0x000fe40008011608 */
[----:B------:R-:W-:-:S02]  /*0f50*/  USHF.R.U32.HI UR41, URZ, 0x1f, UR7 ;  /* 0x0000001f3f297899 */ /* 0x000fc40008011607 */
[----:B------:R-:W-:Y:S02]  /*0f60*/  ULOP3.LUT UR44, UR8, 0x3fff, URZ, 0xc0, !UPT ;  /* 0x00003fff082c7892 */ /* 0x000fe4000f8ec03f */
[----:B------:R-:W-:Y:S01]  /*0f70*/  ULEA.HI.SX32 UR41, UR7, UR41, 0x1c ;  /* 0x0000002907297291 */ /* 0x000fe2000f8fe23f */
[----:B--234-:R-:W-:Y:S11]  /*0f80*/  @!P0 BRA `(.L_x_7) ;  /* 0x0000000000408947 */ /* 0x01cff60003800000 */
[----:B------:R-:W-:Y:S01]  /*0f90*/  MOV R0, 0x0 ;  /* 0x0000000000007802 */ /* 0x000fe20000000f00 */
[----:B------:R-:W-:Y:S01]  /*0fa0*/  ULDC.64 UR4, c[0x4][0x88] ;  /* 0x0100220000047ab9 */ /* 0x000fe20000000a00 */
[----:B------:R-:W-:Y:S01]  /*0fb0*/  ULDC.64 UR6, c[0x4][0x28] ;  /* 0x01000a0000067ab9 */ /* 0x000fe20000000a00 */
[----:B------:R-:W-:Y:S01]  /*0fc0*/  IMAD.U32 R4, RZ, RZ, UR4 ;  /* 0x00000004ff047e24 */ /* 0x000fe2000f8e00ff */
[----:B------:R0:W1:Y:S01]  /*0fd0*/  LDC.64 R2, c[0x4][R0] ;  /* 0x0100000000027b82 */ /* 0x0000620000000a00 */
[----:B------:R-:W-:Y:S01]  /*0fe0*/  MOV R5, UR5 ;  /* 0x0000000500057c02 */ /* 0x000fe20008000f00 */
[----:B------:R-:W-:Y:S01]  /*0ff0*/  ULDC.64 UR4, c[0x4][0x90] ;  /* 0x0100240000047ab9 */ /* 0x000fe20000000a00 */
[----:B------:R-:W-:Y:S01]  /*1000*/  IMAD.U32 R10, RZ, RZ, UR6 ;  /* 0x00000006ff0a7e24 */ /* 0x000fe2000f8e00ff */
[----:B------:R-:W-:Y:S01]  /*1010*/  MOV R11, UR7 ;  /* 0x00000007000b7c02 */ /* 0x000fe20008000f00 */
[----:B------:R-:W-:Y:S02]  /*1020*/  IMAD.U32 R6, RZ, RZ, UR4 ;  /* 0x00000004ff067e24 */ /* 0x000fe4000f8e00ff */
[----:B------:R-:W-:-:S02]  /*1030*/  IMAD.U32 R7, RZ, RZ, UR5 ;  /* 0x00000005ff077e24 */ /* 0x000fc4000f8e00ff */
[----:B------:R-:W-:Y:S02]  /*1040*/  IMAD.MOV.U32 R8, RZ, RZ, 0x70 ;  /* 0x00000070ff087424 */ /* 0x000fe400078e00ff */
[----:B------:R-:W-:Y:S02]  /*1050*/  IMAD.MOV.U32 R12, RZ, RZ, 0x1 ;  /* 0x00000001ff0c7424 */ /* 0x000fe400078e00ff */
[----:B0-----:R-:W-:-:S07]  /*1060*/  IMAD.MOV.U32 R13, RZ, RZ, RZ ;  /* 0x000000ffff0d7224 */ /* 0x001fce00078e00ff */
[----:B------:R-:W-:-:S07]  /*1070*/  LEPC R20, `(.L_x_7) ;  /* 0x000000001014794e */ /* 0x000fce0000000000 */
[----:B-1----:R-:W-:Y:S05]  /*1080*/  CALL.ABS.NOINC R2 ;  /* 0x0000000002007343 */ /* 0x002fea0003c00000 */
.L_x_7:
[----:B------:R-:W-:Y:S02]  /*1090*/  R2UR UR4, R23 ;  /* 0x00000000170472ca */ /* 0x000fe400000e0000 */
[----:B------:R-:W-:-:S11]  /*10a0*/  R2UR UR5, R199 ;  /* 0x00000000c70572ca */ /* 0x000fd600000e0000 */
[----:B------:R-:W-:Y:S02]  /*10b0*/  ULOP3.LUT UR4, UR4, 0x1, URZ, 0xc0, !UPT ;  /* 0x0000000104047892 */ /* 0x000fe4000f8ec03f */
[----:B------:R-:W-:-:S04]  /*10c0*/  IMAD.U32 R2, RZ, RZ, UR5 ;  /* 0x00000005ff027e24 */ /* 0x000fc8000f8e00ff */
[----:B------:R-:W-:Y:S02]  /*10d0*/  MOV R0, UR4 ;  /* 0x0000000400007c02 */ /* 0x000fe40008000f00 */
[----:B------:R-:W-:Y:S02]  /*10e0*/  ISETP.NE.AND P0, PT, R2, 0x3, PT ;  /* 0x000000030200780c */ /* 0x000fe40003f05270 */
[----:B------:R-:W-:-:S04]  /*10f0*/  SHF.L.U32 R0, R0, 0x1f, RZ ;  /* 0x0000001f00007819 */ /* 0x000fc800000006ff */
[----:B------:R-:W0:Y:S02]  /*1100*/  SYNCS.PHASECHK.TRANS64.TRYWAIT P1, [UR43+0x30800], R0 ;  /* 0x03080000ff0075a7 */ /* 0x000e24000802016b */
[----:B0-----:R-:W-:Y:S05]  /*1110*/  @!P1 BRA `(.L_x_8) ;  /* 0x000000a4007c9947 */ /* 0x001fea0003800000 */
.L_x_89:
[----:B------:R-:W-:Y:S05]  /*1120*/  @!P0 BRA `(.L_x_9) ;  /* 0x0000000000048947 */ /* 0x000fea0003800000 */
[----:B------:R-:W-:Y:S01]  /*1130*/  BPT.TRAP 0x1 ;  /* 0x000000040000795c */ /* 0x000fe20000300000 */
.L_x_9:
[----:B------:R-:W-:Y:S02]  /*1140*/  IMAD.U32 R2, RZ, RZ, UR38 ;  /* 0x00000026ff027e24 */ /* 0x000fe4000f8e00ff */
[----:B0-----:R-:W-:-:S03]  /*1150*/  IMAD.U32 R3, RZ, RZ, UR39 ;  /* 0x00000027ff037e24 */ /* 0x001fc6000f8e00ff */
[----:B------:R-:W-:Y:S02]  /*1160*/  LEA R2, R2, UR43, 0x3 ;  /* 0x0000002b02027c11 */ /* 0x000fe4000f8e18ff */
[----:B------:R-:W-:-:S04]  /*1170*/  SHF.L.U32 R3, R3, 0x1f, RZ ;  /* 0x0000001f03037819 */ /* 0x000fc800000006ff */
[----:B------:R0:W1:Y:S01]  /*1180*/  SYNCS.PHASECHK.TRANS64.TRYWAIT P1, [R2+URZ+0x30830], R3 ;  /* 0x03083003020075a7 */ /* 0x000062000802017f */
[----:B------:R-:W-:Y:S05]  /*1190*/  @!P0 BRA `(.L_x_10) ;  /* 0x0000000000048947 */ /* 0x000fea0003800000 */
[----:B------:R-:W-:Y:S01]  /*11a0*/  BPT.TRAP 0x1 ;  /* 0x000000040000795c */ /* 0x000fe20000300000 */
.L_x_10:
[----:B------:R-:W-:Y:S01]  /*11b0*/  MOV R119, RZ ;  /* 0x000000ff00777202 */ /* 0x000fe20000000f00 */
[----:B-1----:R-:W-:Y:S06]  /*11c0*/  @P1 BRA `(.L_x_11) ;  /* 0x0000000000081947 */ /* 0x002fec0003800000 */
[----:B------:R-:W1:Y:S02]  /*11d0*/  SYNCS.PHASECHK.TRANS64.TRYWAIT P1, [R2+URZ+0x30830], R3 ;  /* 0x03083003020075a7 */ /* 0x000e64000802017f */
[----:B-1----:R-:W-:Y:S05]  /*11e0*/  @!P1 BRA `(.L_x_12) ;  /* 0x000000a400609947 */ /* 0x002fea0003800000 */
.L_x_11:
[----:B------:R-:W-:Y:S05]  /*11f0*/  WARPSYNC.ALL ;  /* 0x0000000000007948 */ /* 0x000fea0003800000 */
[----:B------:R-:W-:Y:S01]  /*1200*/  UIADD3 UR43, UR43, 0x1e400, URZ ;  /* 0x0001e4002b2b7890 */ /* 0x000fe2000fffe03f */
[----:B------:R-:W-:Y:S01]  /*1210*/  WARPGROUP.ARRIVE ;  /* 0x00000000000079c5 */ /* 0x000fe20000000000 */
[----:B------:R-:W-:Y:S02]  /*1220*/  ULOP3.LUT UR4, UR44, 0x10000, URZ, 0xfc, !UPT ;  /* 0x000100002c047892 */ /* 0x000fe4000f8efc3f */
[----:B------:R-:W-:Y:S01]  /*1230*/  USHF.R.U32.HI UR43, URZ, 0x4, UR43 ;  /* 0x000000043f2b7899 */ /* 0x000fe2000801162b */
[----:B------:R-:W-:Y:S01]  /*1240*/  UMOV UR13, 0x40000040 ;  /* 0x40000040000d7882 */ /* 0x000fe20000000000 */
[----:B------:R-:W-:-:S02]  /*1250*/  UMOV UR15, 0x40000040 ;  /* 0x40000040000f7882 */ /* 0x000fc40000000000 */
[----:B------:R-:W-:Y:S01]  /*1260*/  ULOP3.LUT UR10, UR43, 0x3fff, URZ, 0xc0, !UPT ;  /* 0x00003fff2b0a7892 */ /* 0x000fe2000f8ec03f */
[----:B------:R-:W-:Y:S01]  /*1270*/  IMAD.U32 R9, RZ, RZ, UR13 ;  /* 0x0000000dff097e24 */ /* 0x000fe2000f8e00ff */
[----:B------:R-:W-:Y:S01]  /*1280*/  UMOV UR12, UR4 ;  /* 0x00000004000c7c82 */ /* 0x000fe20008000000 */
[----:B------:R-:W-:Y:S01]  /*1290*/  UIADD3 UR6, UR4, 0x2, URZ ;  /* 0x0000000204067890 */ /* 0x000fe2000fffe03f */
[----:B------:R-:W-:Y:S01]  /*12a0*/  IMAD.U32 R8, RZ, RZ, UR12 ;  /* 0x0000000cff087e24 */ /* 0x000fe2000f8e00ff */
[----:B------:R-:W-:Y:S02]  /*12b0*/  ULOP3.LUT UR10, UR10, 0x10000, URZ, 0xfc, !UPT ;  /* 0x000100000a0a7892 */ /* 0x000fe4000f8efc3f */
[----:B------:R-:W-:Y:S02]  /*12c0*/  UIADD3 UR56, UR4, 0x4, URZ ;  /* 0x0000000404387890 */ /* 0x000fe4000fffe03f */
[----:B------:R-:W-:Y:S01]  /*12d0*/  UIMAD UR5, UR38, 0x900, UR10 ;  /* 0x00000900260578a4 */ /* 0x000fe2000f8e020a */
[----:B------:R-:W-:Y:S01]  /*12e0*/  UMOV UR57, 0x40000040 ;  /* 0x4000004000397882 */ /* 0x000fe20000000000 */
[----:B------:R-:W-:-:S02]  /*12f0*/  UMOV UR59, 0x40000040 ;  /* 0x40000040003b7882 */ /* 0x000fc40000000000 */
[----:B------:R-:W-:Y:S02]  /*1300*/  UIADD3 UR7, UR5, 0x2, URZ ;  /* 0x0000000205077890 */ /* 0x000fe4000fffe03f */
[----:B------:R-:W-:Y:S02]  /*1310*/  UIADD3 UR58, UR5, 0x4, URZ ;  /* 0x00000004053a7890 */ /* 0x000fe4000fffe03f */
[----:B------:R-:W-:Y:S01]  /*1320*/  UMOV UR14, UR5 ;  /* 0x00000005000e7c82 */ /* 0x000fe20008000000 */
[----:B------:R-:W-:Y:S01]  /*1330*/  UIADD3 UR52, UR4, 0x6, URZ ;  /* 0x0000000604347890 */ /* 0x000fe2000fffe03f */
[----:B------:R-:W-:Y:S01]  /*1340*/  HGMMA.64x96x16.F32 R24, gdesc[UR12], RZ, !UPT, gsb0 ;  /* 0x016000000c1879f0 */ /* 0x000fe2000c0008ff */
[----:B------:R-:W-:Y:S01]  /*1350*/  UMOV UR12, UR6 ;  /* 0x00000006000c7c82 */ /* 0x000fe20008000000 */
[----:B------:R-:W-:Y:S01]  /*1360*/  UMOV UR13, 0x40000040 ;  /* 0x40000040000d7882 */ /* 0x000fe20000000000 */
[----:B------:R-:W-:Y:S01]  /*1370*/  UMOV UR14, UR7 ;  /* 0x00000007000e7c82 */ /* 0x000fe20008000000 */
[----:B------:R-:W-:Y:S01]  /*1380*/  UMOV UR15, 0x40000040 ;  /* 0x40000040000f7882 */ /* 0x000fe20000000000 */
[----:B------:R-:W-:Y:S01]  /*1390*/  UIADD3 UR54, UR5, 0x6, URZ ;  /* 0x0000000605367890 */ /* 0x000fe2000fffe03f */
[----:B------:R-:W-:Y:S01]  /*13a0*/  IMAD.U32 R6, RZ, RZ, UR12 ;  /* 0x0000000cff067e24 */ /* 0x000fe2000f8e00ff */
[----:B------:R-:W-:Y:S01]  /*13b0*/  UMOV UR53, 0x40000040 ;  /* 0x4000004000357882 */ /* 0x000fe20000000000 */
[----:B------:R-:W-:Y:S01]  /*13c0*/  UMOV UR55, 0x40000040 ;  /* 0x4000004000377882 */ /* 0x000fe20000000000 */
[----:B------:R-:W-:Y:S01]  /*13d0*/  UIADD3 UR48, UR4, 0x400, URZ ;  /* 0x0000040004307890 */ /* 0x000fe2000fffe03f */
[----:B------:R-:W-:Y:S01]  /*13e0*/  MOV R7, UR13 ;  /* 0x0000000d00077c02 */ /* 0x000fe20008000f00 */
[----:B------:R-:W-:Y:S01]  /*13f0*/  UIADD3 UR50, UR5, 0x300, URZ ;  /* 0x0000030005327890 */ /* 0x000fe2000fffe03f */
[----:B------:R-:W-:Y:S01]  /*1400*/  UMOV UR49, 0x40000040 ;  /* 0x4000004000317882 */ /* 0x000fe20000000000 */
[----:B------:R-:W-:Y:S01]  /*1410*/  UMOV UR51, 0x40000040 ;  /* 0x4000004000337882 */ /* 0x000fe20000000000 */
[----:B------:R-:W-:-:S02]  /*1420*/  UIADD3 UR16, UR4, 0x404, URZ ;  /* 0x0000040404107890 */ /* 0x000fc4000fffe03f */
[----:B------:R-:W-:Y:S01]  /*1430*/  UIADD3 UR18, UR5, 0x304, URZ ;  /* 0x0000030405127890 */ /* 0x000fe2000fffe03f */
[----:B------:R-:W-:Y:S01]  /*1440*/  UMOV UR17, 0x40000040 ;  /* 0x4000004000117882 */ /* 0x000fe20000000000 */
[----:B------:R-:W-:Y:S01]  /*1450*/  UMOV UR19, 0x40000040 ;  /* 0x4000004000137882 */ /* 0x000fe20000000000 */
[----:B------:R-:W-:Y:S02]  /*1460*/  UIADD3 UR20, UR4, 0x406, URZ ;  /* 0x0000040604147890 */ /* 0x000fe4000fffe03f */
[----:B------:R-:W-:Y:S01]  /*1470*/  UIADD3 UR22, UR5, 0x306, URZ ;  /* 0x0000030605167890 */ /* 0x000fe2000fffe03f */
[----:B------:R-:W-:Y:S01]  /*1480*/  UMOV UR21, 0x40000040 ;  /* 0x4000004000157882 */ /* 0x000fe20000000000 */
[----:B------:R-:W-:Y:S01]  /*1490*/  UMOV UR23, 0x40000040 ;  /* 0x4000004000177882 */ /* 0x000fe20000000000 */
[----:B------:R-:W-:Y:S02]  /*14a0*/  UIADD3 UR24, UR4, 0x800, URZ ;  /* 0x0000080004187890 */ /* 0x000fe4000fffe03f */
        /* <DEDUP_REMOVED lines=15> */
[----:B------:R-:W-:-:S02]  /*15a0*/  WARPGROUP.DEPBAR.LE gsb0, 0x0 ;  /* 0x00008000000079c5 */ /* 0x000fc40000010000 */
[----:B------:R-:W-:-:S06]  /*15b0*/  WARPGROUP.ARRIVE ;  /* 0x00000000000079c5 */ /* 0x000fcc0000000000 */
[----:B------:R-:W-:Y:S01]  /*15c0*/  HGMMA.64x96x16.F32 R24, gdesc[UR12], R24, gsb0 ;  /* 0x016000000c1879f0 */ /* 0x000fe20008000818 */
[----:B------:R-:W-:Y:S02]  /*15d0*/  UIADD3 UR12, UR4, 0x402, URZ ;  /* 0x00000402040c7890 */ /* 0x000fe4000fffe03f */
[----:B------:R-:W-:Y:S01]  /*15e0*/  UIADD3 UR14, UR5, 0x302, URZ ;  /* 0x00000302050e7890 */ /* 0x000fe2000fffe03f */
[----:B------:R-:W-:Y:S01]  /*15f0*/  UMOV UR13, 0x40000040 ;  /* 0x40000040000d7882 */ /* 0x000fe20000000000 */
[----:B------:R-:W-:Y:S01]  /*1600*/  UMOV UR15, 0x40000040 ;  /* 0x40000040000f7882 */ /* 0x000fe20000000000 */
[----:B------:R-:W-:Y:S02]  /*1610*/  WARPGROUP.DEPBAR.LE gsb0, 0x0 ;  /* 0x00008000000079c5 */ /* 0x000fe40000010000 */
[----:B------:R-:W-:-:S06]  /*1620*/  WARPGROUP.ARRIVE ;  /* 0x00000000000079c5 */ /* 0x000fcc0000000000 */
[----:B------:R-:W-:Y:S03]  /*1630*/  HGMMA.64x96x16.F32 R24, gdesc[UR56], R24, gsb0 ;  /* 0x01600000381879f0 */ /* 0x000fe60008000818 */
        /* <DEDUP_REMOVED lines=28> */
[----:B------:R-:W-:Y:S05]  /*1800*/  @!P0 BRA `(.L_x_13) ;  /* 0x0000000000048947 */ /* 0x000fea0003800000 */
[----:B------:R-:W-:Y:S01]  /*1810*/  BPT.TRAP 0x1 ;  /* 0x000000040000795c */ /* 0x000fe20000300000 */
.L_x_13:
[----:B------:R-:W-:Y:S01]  /*1820*/  VIADD R0, R198, UR40 ;  /* 0x00000028c6007c36 */ /* 0x000fe20008000000 */
[----:B------:R-:W-:Y:S01]  /*1830*/  ULDC UR4, c[0x0][0x988] ;  /* 0x0002620000047ab9 */ /* 0x000fe20000000800 */
[----:B01----:R-:W-:Y:S01]  /*1840*/  IMAD.U32 R3, RZ, RZ, UR41 ;  /* 0x00000029ff037e24 */ /* 0x003fe2000f8e00ff */
[----:B------:R-:W-:Y:S01]  /*1850*/  P2R R20, PR, RZ, 0x1 ;  /* 0x00000001ff147803 */ /* 0x000fe20000000000 */
[----:B------:R-:W-:Y:S01]  /*1860*/  UISETP.GE.AND UP0, UPT, UR40, 0x61, UPT ;  /* 0x000000612800788c */ /* 0x000fe2000bf06270 */
[--C-:B------:R-:W-:Y:S01]  /*1870*/  IMAD.MOV.U32 R118, RZ, RZ, R119.reuse ;  /* 0x000000ffff767224 */ /* 0x100fe200078e0077 */
[-C--:B------:R-:W-:Y:S01]  /*1880*/  MOV R116, R119.reuse ;  /* 0x0000007700747202 */ /* 0x080fe20000000f00 */
[----:B------:R-:W-:Y:S01]  /*1890*/  IMAD R0, R3, -0x60, R0 ;  /* 0xffffffa003007824 */ /* 0x000fe200078e0200 */
[-C--:B------:R-:W-:Y:S01]  /*18a0*/  MOV R112, R119.reuse ;  /* 0x0000007700707202 */ /* 0x080fe20000000f00 */
[--C-:B------:R-:W-:Y:S01]  /*18b0*/  IMAD.MOV.U32 R117, RZ, RZ, R119.reuse ;  /* 0x000000ffff757224 */ /* 0x100fe200078e0077 */
[----:B------:R-:W-:Y:S01]  /*18c0*/  MOV R108, R119 ;  /* 0x00000077006c7202 */ /* 0x000fe20000000f00 */
[--C-:B------:R-:W-:Y:S01]  /*18d0*/  IMAD.MOV.U32 R115, RZ, RZ, R119.reuse ;  /* 0x000000ffff737224 */ /* 0x100fe200078e0077 */
[C---:B------:R-:W-:Y:S01]  /*18e0*/  ISETP.GT.AND P6, PT, R0.reuse, RZ, PT ;  /* 0x000000ff0000720c */ /* 0x040fe20003fc4270 */
[--C-:B------:R-:W-:Y:S01]  /*18f0*/  IMAD.MOV.U32 R114, RZ, RZ, R119.reuse ;  /* 0x000000ffff727224 */ /* 0x100fe200078e0077 */
[C---:B------:R-:W-:Y:S01]  /*1900*/  ISETP.GT.AND P5, PT, R0.reuse, 0x1, PT ;  /* 0x000000010000780c */ /* 0x040fe20003fa4270 */
[--C-:B------:R-:W-:Y:S01]  /*1910*/  IMAD.MOV.U32 R113, RZ, RZ, R119.reuse ;  /* 0x000000ffff717224 */ /* 0x100fe200078e0077 */
[----:B------:R-:W-:Y:S01]  /*1920*/  ISETP.GT.AND P4, PT, R0, 0x8, PT ;  /* 0x000000080000780c */ /* 0x000fe20003f84270 */
[--C-:B------:R-:W-:Y:S01]  /*1930*/  IMAD.MOV.U32 R111, RZ, RZ, R119.reuse ;  /* 0x000000ffff6f7224 */ /* 0x100fe200078e0077 */
[----:B------:R-:W-:Y:S01]  /*1940*/  FSEL R3, R24, -INF , P6 ;  /* 0xff80000018037808 */ /* 0x000fe20003000000 */
[--C-:B------:R-:W-:Y:S01]  /*1950*/  IMAD.MOV.U32 R110, RZ, RZ, R119.reuse ;  /* 0x000000ffff6e7224 */ /* 0x100fe200078e0077 */
[----:B------:R-:W-:Y:S01]  /*1960*/  FSEL R25, R25, -INF , P5 ;  /* 0xff80000019197808 */ /* 0x000fe20002800000 */
[--C-:B------:R-:W-:Y:S01]  /*1970*/  IMAD.MOV.U32 R109, RZ, RZ, R119.reuse ;  /* 0x000000ffff6d7224 */ /* 0x100fe200078e0077 */
[----:B------:R-:W-:Y:S01]  /*1980*/  ISETP.GT.AND P3, PT, R0, 0x9, PT ;  /* 0x000000090000780c */ /* 0x000fe20003f64270 */
[--C-:B------:R-:W-:Y:S01]  /*1990*/  IMAD.MOV.U32 R107, RZ, RZ, R119.reuse ;  /* 0x000000ffff6b7224 */ /* 0x100fe200078e0077 */
[----:B------:R-:W-:Y:S01]  /*19a0*/  FSEL R13, R28, -INF , P4 ;  /* 0xff8000001c0d7808 */ /* 0x000fe20002000000 */
[--C-:B------:R-:W-:Y:S01]  /*19b0*/  IMAD.MOV.U32 R106, RZ, RZ, R119.reuse ;  /* 0x000000ffff6a7224 */ /* 0x100fe200078e0077 */
[----:B------:R-:W-:Y:S01]  /*19c0*/  FMNMX.FTZ R4, R3, R25, !PT ;  /* 0x0000001903047209 */ /* 0x000fe20007810000 */
[--C-:B------:R-:W-:Y:S01]  /*19d0*/  IMAD.MOV.U32 R105, RZ, RZ, R119.reuse ;  /* 0x000000ffff697224 */ /* 0x100fe200078e0077 */
[C---:B------:R-:W-:Y:S01]  /*19e0*/  ISETP.GT.AND P2, PT, R0.reuse, 0x10, PT ;  /* 0x000000100000780c */ /* 0x040fe20003f44270 */
[--C-:B------:R-:W-:Y:S01]  /*19f0*/  IMAD.MOV.U32 R102, RZ, RZ, R119.reuse ;  /* 0x000000ffff667224 */ /* 0x100fe200078e0077 */
[----:B------:R-:W-:Y:S01]  /*1a00*/  FSEL R29, R29, -INF , P3 ;  /* 0xff8000001d1d7808 */ /* 0x000fe20001800000 */
[--C-:B------:R-:W-:Y:S01]  /*1a10*/  IMAD.MOV.U32 R98, RZ, RZ, R119.reuse ;  /* 0x000000ffff627224 */ /* 0x100fe200078e0077 */
[----:B------:R-:W-:Y:S01]  /*1a20*/  FMNMX.FTZ R4, R13, R4, !PT ;  /* 0x000000040d047209 */ /* 0x000fe20007810000 */
[--C-:B------:R-:W-:Y:S01]  /*1a30*/  IMAD.MOV.U32 R94, RZ, RZ, R119.reuse ;  /* 0x000000ffff5e7224 */ /* 0x100fe200078e0077 */
[----:B------:R-:W-:Y:S01]  /*1a40*/  ISETP.GT.AND P1, PT, R0, 0x11, PT ;  /* 0x000000110000780c */ /* 0x000fe20003f24270 */
[--C-:B------:R-:W-:Y:S01]  /*1a50*/  IMAD.MOV.U32 R90, RZ, RZ, R119.reuse ;  /* 0x000000ffff5a7224 */ /* 0x100fe200078e0077 */
[----:B------:R-:W-:Y:S01]  /*1a60*/  FSEL R21, R32, -INF , P2 ;  /* 0xff80000020157808 */ /* 0x000fe20001000000 */
[--C-:B------:R-:W-:Y:S01]  /*1a70*/  IMAD.MOV.U32 R86, RZ, RZ, R119.reuse ;  /* 0x000000ffff567224 */ /* 0x100fe200078e0077 */
[----:B------:R-:W-:Y:S01]  /*1a80*/  FMNMX.FTZ R4, R29, R4, !PT ;  /* 0x000000041d047209 */ /* 0x000fe20007810000 */
[--C-:B------:R-:W-:Y:S01]  /*1a90*/  IMAD.MOV.U32 R82, RZ, RZ, R119.reuse ;  /* 0x000000ffff527224 */ /* 0x100fe200078e0077 */
[----:B------:R-:W-:Y:S01]  /*1aa0*/  FSEL R5, R26, -INF , P6 ;  /* 0xff8000001a057808 */ /* 0x000fe20003000000 */
[--C-:B------:R-:W-:Y:S01]  /*1ab0*/  IMAD.MOV.U32 R78, RZ, RZ, R119.reuse ;  /* 0x000000ffff4e7224 */ /* 0x100fe200078e0077 */
[----:B------:R-:W-:Y:S01]  /*1ac0*/  ISETP.GT.AND P6, PT, R0, 0x18, PT ;  /* 0x000000180000780c */ /* 0x000fe20003fc4270 */
[----:B------:R-:W-:Y:S01]  /*1ad0*/  IMAD.MOV.U32 R74, RZ, RZ, R119 ;  /* 0x000000ffff4a7224 */ /* 0x000fe200078e0077 */
[----:B------:R-:W-:-:S02]  /*1ae0*/  FSEL R33, R33, -INF , P1 ;  /* 0xff80000021217808 */ /* 0x000fc40000800000 */
[----:B------:R-:W-:Y:S02]  /*1af0*/  FMNMX.FTZ R4, R21, R4, !PT ;  /* 0x0000000415047209 */ /* 0x000fe40007810000 */
[----:B------:R-:W-:Y:S02]  /*1b00*/  FSEL R27, R27, -INF , P5 ;  /* 0xff8000001b1b7808 */ /* 0x000fe40002800000 */
[----:B------:R-:W-:Y:S02]  /*1b10*/  ISETP.GT.AND P5, PT, R0, 0x19, PT ;  /* 0x000000190000780c */ /* 0x000fe40003fa4270 */
[----:B------:R-:W-:Y:S02]  /*1b20*/  FSEL R73, R36, -INF , P6 ;  /* 0xff80000024497808 */ /* 0x000fe40003000000 */
[----:B------:R-:W-:Y:S02]  /*1b30*/  FMNMX.FTZ R4, R33, R4, !PT ;  /* 0x0000000421047209 */ /* 0x000fe40007810000 */
[----:B------:R-:W-:-:S02]  /*1b40*/  FSEL R11, R30, -INF , P4 ;  /* 0xff8000001e0b7808 */ /* 0x000fc40002000000 */
[C---:B------:R-:W-:Y:S02]  /*1b50*/  ISETP.GT.AND P4, PT, R0.reuse, 0x20, PT ;  /* 0x000000200000780c */ /* 0x040fe40003f84270 */
[----:B------:R-:W-:Y:S02]  /*1b60*/  FSEL R75, R37, -INF , P5 ;  /* 0xff800000254b7808 */ /* 0x000fe40002800000 */
[----:B------:R-:W-:Y:S02]  /*1b70*/  FMNMX.FTZ R4, R73, R4, !PT ;  /* 0x0000000449047209 */ /* 0x000fe40007810000 */
[----:B------:R-:W-:Y:S02]  /*1b80*/  FSEL R31, R31, -INF , P3 ;  /* 0xff8000001f1f7808 */ /* 0x000fe40001800000 */
[----:B------:R-:W-:Y:S02]  /*1b90*/  ISETP.GT.AND P3, PT, R0, 0x21, PT ;  /* 0x000000210000780c */ /* 0x000fe40003f64270 */
[----:B------:R-:W-:-:S02]  /*1ba0*/  FSEL R77, R40, -INF , P4 ;  /* 0xff800000284d7808 */ /* 0x000fc40002000000 */
[----:B------:R-:W-:Y:S02]  /*1bb0*/  FMNMX.FTZ R4, R75, R4, !PT ;  /* 0x000000044b047209 */ /* 0x000fe40007810000 */
[----:B------:R-:W-:Y:S02]  /*1bc0*/  FSEL R15, R34, -INF , P2 ;  /* 0xff800000220f7808 */ /* 0x000fe40001000000 */
[----:B------:R-:W-:Y:S02]  /*1bd0*/  ISETP.GT.AND P2, PT, R0, 0x28, PT ;  /* 0x000000280000780c */ /* 0x000fe40003f44270 */
[----:B------:R-:W-:Y:S02]  /*1be0*/  FSEL R79, R41, -INF , P3 ;  /* 0xff800000294f7808 */ /* 0x000fe40001800000 */
[----:B------:R-:W-:Y:S02]  /*1bf0*/  FMNMX.FTZ R4, R77, R4, !PT ;  /* 0x000000044d047209 */ /* 0x000fe40007810000 */
[----:B------:R-:W-:-:S02]  /*1c00*/  FSEL R35, R35, -INF , P1 ;  /* 0xff80000023237808 */ /* 0x000fc40000800000 */
[----:B------:R-:W-:Y:S02]  /*1c10*/  ISETP.GT.AND P1, PT, R0, 0x29, PT ;  /* 0x000000290000780c */ /* 0x000fe40003f24270 */
        /* <DEDUP_REMOVED lines=18> */
[----:B------:R-:W-:Y:S01]  /*1d40*/  FSEL R45, R46, -INF , P2 ;  /* 0xff8000002e2d7808 */ /* 0x000fe20001000000 */
[----:B------:R-:W-:Y:S01]  /*1d50*/  IMAD.MOV.U32 R46, RZ, RZ, R119 ;  /* 0x000000ffff2e7224 */ /* 0x000fe200078e0077 */
[----:B------:R-:W-:Y:S02]  /*1d60*/  ISETP.GT.AND P2, PT, R0, 0x40, PT ;  /* 0x000000400000780c */ /* 0x000fe40003f44270 */
[----:B------:R-:W-:Y:S02]  /*1d70*/  FSEL R91, R53, -INF , P3 ;  /* 0xff800000355b7808 */ /* 0x000fe40001800000 */
[----:B------:R-:W-:Y:S02]  /*1d80*/  FMNMX.FTZ R4, R89, R4, !PT ;  /* 0x0000000459047209 */ /* 0x000fe40007810000 */
[----:B------:R-:W-:-:S02]  /*1d90*/  FSEL R47, R47, -INF , P1 ;  /* 0xff8000002f2f7808 */ /* 0x000fc40000800000 */
[----:B------:R-:W-:Y:S02]  /*1da0*/  ISETP.GT.AND P1, PT, R0, 0x41, PT ;  /* 0x000000410000780c */ /* 0x000fe40003f24270 */
[----:B------:R-:W-:Y:S02]  /*1db0*/  FSEL R93, R56, -INF , P2 ;  /* 0xff800000385d7808 */ /* 0x000fe40001000000 */
[----:B------:R-:W-:Y:S02]  /*1dc0*/  FMNMX.FTZ R4, R91, R4, !PT ;  /* 0x000000045b047209 */ /* 0x000fe40007810000 */
[----:B------:R-:W-:Y:S01]  /*1dd0*/  FSEL R49, R50, -INF , P6 ;  /* 0xff80000032317808 */ /* 0x000fe20003000000 */
[----:B------:R-:W-:Y:S01]  /*1de0*/  IMAD.MOV.U32 R50, RZ, RZ, R119 ;  /* 0x000000ffff327224 */ /* 0x000fe200078e0077 */
[----:B------:R-:W-:Y:S02]  /*1df0*/  ISETP.GT.AND P6, PT, R0, 0x48, PT ;  /* 0x000000480000780c */ /* 0x000fe40003fc4270 */
[----:B------:R-:W-:-:S02]  /*1e00*/  FSEL R95, R57, -INF , P1 ;  /* 0xff800000395f7808 */ /* 0x000fc40000800000 */
[----:B------:R-:W-:Y:S02]  /*1e10*/  FMNMX.FTZ R4, R93, R4, !PT ;  /* 0x000000045d047209 */ /* 0x000fe40007810000 */
[----:B------:R-:W-:Y:S02]  /*1e20*/  FSEL R51, R51, -INF , P5 ;  /* 0xff80000033337808 */ /* 0x000fe40002800000 */
[----:B------:R-:W-:Y:S02]  /*1e30*/  ISETP.GT.AND P5, PT, R0, 0x49, PT ;  /* 0x000000490000780c */ /* 0x000fe40003fa4270 */
[----:B------:R-:W-:Y:S02]  /*1e40*/  FSEL R97, R60, -INF , P6 ;  /* 0xff8000003c617808 */ /* 0x000fe40003000000 */
[----:B------:R-:W-:Y:S02]  /*1e50*/  FMNMX.FTZ R4, R95, R4, !PT ;  /* 0x000000045f047209 */ /* 0x000fe40007810000 */
[----:B------:R-:W-:Y:S01]  /*1e60*/  FSEL R53, R54, -INF , P4 ;  /* 0xff80000036357808 */ /* 0x000fe20002000000 */
[----:B------:R-:W-:Y:S01]  /*1e70*/  IMAD.MOV.U32 R54, RZ, RZ, R119 ;  /* 0x000000ffff367224 */ /* 0x000fe200078e0077 */
[----:B------:R-:W-:-:S02]  /*1e80*/  ISETP.GT.AND P4, PT, R0, 0x50, PT ;  /* 0x000000500000780c */ /* 0x000fc40003f84270 */
[----:B------:R-:W-:Y:S02]  /*1e90*/  FSEL R61, R61, -INF , P5 ;  /* 0xff8000003d3d7808 */ /* 0x000fe40002800000 */
[----:B------:R-:W-:Y:S02]  /*1ea0*/  FMNMX.FTZ R4, R97, R4, !PT ;  /* 0x0000000461047209 */ /* 0x000fe40007810000 */
[----:B------:R-:W-:Y:S02]  /*1eb0*/  FSEL R55, R55, -INF , P3 ;  /* 0xff80000037377808 */ /* 0x000fe40001800000 */
[----:B------:R-:W-:Y:S02]  /*1ec0*/  ISETP.GT.AND P3, PT, R0, 0x51, PT ;  /* 0x000000510000780c */ /* 0x000fe40003f64270 */
[----:B------:R-:W-:Y:S02]  /*1ed0*/  FSEL R99, R64, -INF , P4 ;  /* 0xff80000040637808 */ /* 0x000fe40002000000 */
[----:B------:R-:W-:-:S02]  /*1ee0*/  FMNMX.FTZ R4, R61, R4, !PT ;  /* 0x000000043d047209 */ /* 0x000fc40007810000 */
[----:B------:R-:W-:Y:S01]  /*1ef0*/  FSEL R57, R58, -INF , P2 ;  /* 0xff8000003a397808 */ /* 0x000fe20001000000 */
[----:B------:R-:W-:Y:S01]  /*1f00*/  IMAD.MOV.U32 R58, RZ, RZ, R119 ;  /* 0x000000ffff3a7224 */ /* 0x000fe200078e0077 */
[C---:B------:R-:W-:Y:S02]  /*1f10*/  ISETP.GT.AND P2, PT, R0.reuse, 0x58, PT ;  /* 0x000000580000780c */ /* 0x040fe40003f44270 */
[----:B------:R-:W-:Y:S02]  /*1f20*/  FSEL R65, R65, -INF , P3 ;  /* 0xff80000041417808 */ /* 0x000fe40001800000 */
[----:B------:R-:W-:Y:S02]  /*1f30*/  FMNMX.FTZ R4, R99, R4, !PT ;  /* 0x0000000463047209 */ /* 0x000fe40007810000 */
[----:B------:R-:W-:Y:S02]  /*1f40*/  FSEL R59, R59, -INF , P1 ;  /* 0xff8000003b3b7808 */ /* 0x000fe40000800000 */
[----:B------:R-:W-:Y:S01]  /*1f50*/  ISETP.GT.AND P1, PT, R0, 0x59, PT ;  /* 0x000000590000780c */ /* 0x000fe20003f24270 */
[----:B------:R-:W-:Y:S01]  /*1f60*/  IMAD.U32 R0, RZ, RZ, UR4 ;  /* 0x00000004ff007e24 */ /* 0x000fe2000f8e00ff */
[----:B------:R-:W-:-:S02]  /*1f70*/  FSEL R101, R68, -INF , P2 ;  /* 0xff80000044657808 */ /* 0x000fc40001000000 */
[----:B------:R-:W-:Y:S02]  /*1f80*/  FMNMX.FTZ R4, R65, R4, !PT ;  /* 0x0000000441047209 */ /* 0x000fe40007810000 */
[----:B------:R-:W-:Y:S02]  /*1f90*/  FSEL R69, R69, -INF , P1 ;  /* 0xff80000045457808 */ /* 0x000fe40000800000 */
[----:B------:R-:W-:Y:S02]  /*1fa0*/  FMNMX.FTZ R4, R101, R4, !PT ;  /* 0x0000000465047209 */ /* 0x000fe40007810000 */
[----:B------:R-:W-:Y:S02]  /*1fb0*/  FSEL R63, R63, -INF , P5 ;  /* 0xff8000003f3f7808 */ /* 0x000fe40002800000 */
[----:B------:R-:W-:Y:S02]  /*1fc0*/  FMNMX.FTZ R12, R69, R4, !PT ;  /* 0x00000004450c7209 */ /* 0x000fe40007810000 */
[----:B------:R-:W-:-:S02]  /*1fd0*/  FSEL R67, R67, -INF , P3 ;  /* 0xff80000043437808 */ /* 0x000fc40001800000 */
[----:B------:R-:W-:Y:S01]  /*1fe0*/  FSEL R71, R71, -INF , P1 ;  /* 0xff80000047477808 */ /* 0x000fe20000800000 */
[----:B------:R-:W0:Y:S01]  /*1ff0*/  SHFL.BFLY PT, R103, R12, 0x2, 0x1f ;  /* 0x0c401f000c677f89 */ /* 0x000e2200000e0000 */
[----:B------:R-:W-:Y:S02]  /*2000*/  R2UR UR4, R2 ;  /* 0x00000000020472ca */ /* 0x000fe400000e0000 */
[-C--:B------:R-:W-:Y:S02]  /*2010*/  MOV R104, R119.reuse ;  /* 0x0000007700687202 */ /* 0x080fe40000000f00 */
[-C--:B------:R-:W-:Y:S02]  /*2020*/  MOV R100, R119.reuse ;  /* 0x0000007700647202 */ /* 0x080fe40000000f00 */
[-C--:B------:R-:W-:Y:S02]  /*2030*/  MOV R96, R119.reuse ;  /* 0x0000007700607202 */ /* 0x080fe40000000f00 */
[----:B------:R-:W-:-:S02]  /*2040*/  MOV R92, R119 ;  /* 0x00000077005c7202 */ /* 0x000fc40000000f00 */
[-C--:B------:R-:W-:Y:S02]  /*2050*/  MOV R88, R119.reuse ;  /* 0x0000007700587202 */ /* 0x080fe40000000f00 */
[-C--:B------:R-:W-:Y:S01]  /*2060*/  MOV R84, R119.reuse ;  /* 0x0000007700547202 */ /* 0x080fe20000000f00 */
[----:B------:R-:W-:Y:S01]  /*2070*/  UIADD3 UR4, UR4, 0x30840, URZ ;  /* 0x0003084004047890 */ /* 0x000fe2000fffe03f */
[-C--:B------:R-:W-:Y:S02]  /*2080*/  MOV R80, R119.reuse ;  /* 0x0000007700507202 */ /* 0x080fe40000000f00 */
[-C--:B------:R-:W-:Y:S01]  /*2090*/  MOV R76, R119.reuse ;  /* 0x00000077004c7202 */ /* 0x080fe20000000f00 */
[----:B------:R-:W-:Y:S01]  /*20a0*/  UPRMT UR4, UR42, 0x654, UR4 ;  /* 0x000006542a047896 */ /* 0x000fe20008000004 */
[-C--:B------:R-:W-:Y:S02]  /*20b0*/  MOV R72, R119.reuse ;  /* 0x0000007700487202 */ /* 0x080fe40000000f00 */
[----:B------:R-:W-:-:S02]  /*20c0*/  MOV R68, R119 ;  /* 0x0000007700447202 */ /* 0x000fc40000000f00 */
[----:B------:R-:W-:Y:S02]  /*20d0*/  MOV R64, R119 ;  /* 0x0000007700407202 */ /* 0x000fe40000000f00 */
[----:B0-----:R-:W-:Y:S02]  /*20e0*/  FMNMX.FTZ R103, R12, R103, !PT ;  /* 0x000000670c677209 */ /* 0x001fe40007810000 */
[----:B------:R-:W-:Y:S01]  /*20f0*/  SYNCS.ARRIVE.TRANS64.RED.A1T0 RZ, [UR4], RZ ;  /* 0x000000ffffff79a7 */ /* 0x000fe20008100404 */
[-C--:B------:R-:W-:Y:S02]  /*2100*/  MOV R60, R119.reuse ;  /* 0x00000077003c7202 */ /* 0x080fe40000000f00 */
[----:B------:R-:W0:Y:S01]  /*2110*/  SHFL.BFLY PT, R4, R103, 0x1, 0x1f ;  /* 0x0c201f0067047f89 */ /* 0x000e2200000e0000 */
[-C--:B------:R-:W-:Y:S02]  /*2120*/  MOV R56, R119.reuse ;  /* 0x0000007700387202 */ /* 0x080fe40000000f00 */
[----:B------:R-:W-:-:S02]  /*2130*/  MOV R52, R119 ;  /* 0x0000007700347202 */ /* 0x000fc40000000f00 */
[-C--:B------:R-:W-:Y:S02]  /*2140*/  MOV R48, R119.reuse ;  /* 0x0000007700307202 */ /* 0x080fe40000000f00 */
[----:B------:R-:W-:Y:S02]  /*2150*/  MOV R44, R119 ;  /* 0x00000077002c7202 */ /* 0x000fe40000000f00 */
[----:B0-----:R-:W-:-:S04]  /*2160*/  FMNMX.FTZ R4, R103, R4, !PT ;  /* 0x0000000467047209 */ /* 0x001fc80007810000 */
[C---:B------:R-:W-:Y:S01]  /*2170*/  FSETP.NEU.FTZ.AND P0, PT, R4.reuse, -INF , PT ;  /* 0xff8000000400780b */ /* 0x040fe20003f1d000 */
[----:B------:R-:W-:-:S05]  /*2180*/  FMUL.FTZ R10, R4, R0 ;  /* 0x00000000040a7220 */ /* 0x000fca0000410000 */
[----:B------:R-:W-:Y:S02]  /*2190*/  FSEL R14, R10, RZ, P0 ;  /* 0x000000ff0a0e7208 */ /* 0x000fe40000000000 */
[----:B------:R-:W-:Y:S02]  /*21a0*/  FMNMX.FTZ R10, R5, R27, !PT ;  /* 0x0000001b050a7209 */ /* 0x000fe40007810000 */
[----:B------:R-:W-:Y:S01]  /*21b0*/  ISETP.NE.AND P0, PT, R20, RZ, PT ;  /* 0x000000ff1400720c */ /* 0x000fe20003f05270 */
[--C-:B------:R-:W-:Y:S01]  /*21c0*/  FFMA.FTZ R13, R13, R0, -R14.reuse ;  /* 0x000000000d0d7223 */ /* 0x100fe2000001080e */
[----:B------:R-:W-:Y:S01]  /*21d0*/  FMNMX.FTZ R10, R11, R10, !PT ;  /* 0x0000000a0b0a7209 */ /* 0x000fe20007810000 */
[-CC-:B------:R-:W-:Y:S01]  /*21e0*/  FFMA.FTZ R21, R21, R0.reuse, -R14.reuse ;  /* 0x0000000015157223 */ /* 0x180fe2000001080e */
[--C-:B------:R-:W-:Y:S01]  /*21f0*/  FFMA.FTZ R25, R25, R0, -R14.reuse ;  /* 0x0000000019197223 */ /* 0x100fe2000001080e */
[----:B------:R0:W-:Y:S01]  /*2200*/  MUFU.EX2 R190, R13 ;  /* 0x0000000d00be7308 */ /* 0x0001e20000000800 */
[----:B------:R-:W-:Y:S01]  /*2210*/  FMNMX.FTZ R10, R31, R10, !PT ;  /* 0x0000000a1f0a7209 */ /* 0x000fe20007810000 */
[-CC-:B------:R-:W-:Y:S01]  /*2220*/  FFMA.FTZ R3, R3, R0.reuse, -R14.reuse ;  /* 0x0000000003037223 */ /* 0x180fe2000001080e */
[-CC-:B------:R-:W-:Y:S01]  /*2230*/  FFMA.FTZ R29, R29, R0.reuse, -R14.reuse ;  /* 0x000000001d1d7223 */ /* 0x180fe2000001080e */
[--C-:B------:R-:W-:Y:S01]  /*2240*/  FFMA.FTZ R33, R33, R0, -R14.reuse ;  /* 0x0000000021217223 */ /* 0x100fe2000001080e */
[----:B------:R-:W-:Y:S01]  /*2250*/  FMNMX.FTZ R10, R15, R10, !PT ;  /* 0x0000000a0f0a7209 */ /* 0x000fe20007810000 */
[-CC-:B------:R-:W-:Y:S01]  /*2260*/  FFMA.FTZ R73, R73, R0.reuse, -R14.reuse ;  /* 0x0000000049497223 */ /* 0x180fe2000001080e */
[--C-:B------:R-:W-:Y:S01]  /*2270*/  FFMA.FTZ R75, R75, R0, -R14.reuse ;  /* 0x000000004b4b7223 */ /* 0x100fe2000001080e */
[----:B------:R1:W-:Y:S01]  /*2280*/  MUFU.EX2 R184, R21 ;  /* 0x0000001500b87308 */ /* 0x0003e20000000800 */
[----:B------:R-:W-:Y:S01]  /*2290*/  FMNMX.FTZ R10, R35, R10, !PT ;  /* 0x0000000a230a7209 */ /* 0x000fe20007810000 */
[-CC-:B------:R-:W-:Y:S01]  /*22a0*/  FFMA.FTZ R77, R77, R0.reuse, -R14.reuse ;  /* 0x000000004d4d7223 */ /* 0x180fe2000001080e */
[----:B0-----:R-:W-:Y:S01]  /*22b0*/  FSEL R13, R62, -INF , P6 ;  /* 0xff8000003e0d7808 */ /* 0x001fe20003000000 */
[--C-:B------:R-:W-:Y:S01]  /*22c0*/  FFMA.FTZ R79, R79, R0, -R14.reuse ;  /* 0x000000004f4f7223 */ /* 0x100fe2000001080e */
[----:B------:R-:W-:Y:S01]  /*22d0*/  FMNMX.FTZ R10, R37, R10, !PT ;  /* 0x0000000a250a7209 */ /* 0x000fe20007810000 */
[-CC-:B------:R-:W-:Y:S01]  /*22e0*/  FFMA.FTZ R81, R81, R0.reuse, -R14.reuse ;  /* 0x0000000051517223 */ /* 0x180fe2000001080e */
[--C-:B------:R-:W-:Y:S01]  /*22f0*/  FFMA.FTZ R83, R83, R0, -R14.reuse ;  /* 0x0000000053537223 */ /* 0x100fe2000001080e */
[----:B------:R0:W-:Y:S01]  /*2300*/  MUFU.EX2 R103, R25 ;  /* 0x0000001900677308 */ /* 0x0001e20000000800 */
[----:B------:R-:W-:Y:S01]  /*2310*/  FMNMX.FTZ R10, R39, R10, !PT ;  /* 0x0000000a270a7209 */ /* 0x000fe20007810000 */
[-CC-:B------:R-:W-:Y:S01]  /*2320*/  FFMA.FTZ R85, R85, R0.reuse, -R14.reuse ;  /* 0x0000000055557223 */ /* 0x180fe2000001080e */
[----:B-1----:R-:W-:Y:S01]  /*2330*/  FSEL R21, R66, -INF , P4 ;  /* 0xff80000042157808 */ /* 0x002fe20002000000 */
[--C-:B------:R-:W-:Y:S01]  /*2340*/  FFMA.FTZ R87, R87, R0, -R14.reuse ;  /* 0x0000000057577223 */ /* 0x100fe2000001080e */
[----:B------:R-:W-:Y:S01]  /*2350*/  FMNMX.FTZ R10, R41, R10, !PT ;  /* 0x0000000a290a7209 */ /* 0x000fe20007810000 */
[-CC-:B------:R-:W-:Y:S01]  /*2360*/  FFMA.FTZ R89, R89, R0.reuse, -R14.reuse ;  /* 0x0000000059597223 */ /* 0x180fe2000001080e */
[--C-:B------:R-:W-:Y:S01]  /*2370*/  FFMA.FTZ R91, R91, R0, -R14.reuse ;  /* 0x000000005b5b7223 */ /* 0x100fe2000001080e */
[----:B------:R-:W1:Y:S01]  /*2380*/  MUFU.EX2 R188, R3 ;  /* 0x0000000300bc7308 */ /* 0x000e620000000800 */
[----:B------:R-:W-:Y:S01]  /*2390*/  FMNMX.FTZ R10, R43, R10, !PT ;  /* 0x0000000a2b0a7209 */ /* 0x000fe20007810000 */
[-CC-:B------:R-:W-:Y:S01]  /*23a0*/  FFMA.FTZ R93, R93, R0.reuse, -R14.reuse ;  /* 0x000000005d5d7223 */ /* 0x180fe2000001080e */
[----:B0-----:R-:W-:Y:S01]  /*23b0*/  FSEL R25, R70, -INF , P2 ;  /* 0xff80000046197808 */ /* 0x001fe20001000000 */
[--C-:B------:R-:W-:Y:S01]  /*23c0*/  FFMA.FTZ R95, R95, R0, -R14.reuse ;  /* 0x000000005f5f7223 */ /* 0x100fe2000001080e */
[----:B------:R-:W-:Y:S01]  /*23d0*/  FMNMX.FTZ R10, R45, R10, !PT ;  /* 0x0000000a2d0a7209 */ /* 0x000fe20007810000 */
[-CC-:B------:R-:W-:Y:S01]  /*23e0*/  FFMA.FTZ R97, R97, R0.reuse, -R14.reuse ;  /* 0x0000000061617223 */ /* 0x180fe2000001080e */
[--C-:B------:R-:W-:Y:S01]  /*23f0*/  FFMA.FTZ R61, R61, R0, -R14.reuse ;  /* 0x000000003d3d7223 */ /* 0x100fe2000001080e */
[----:B------:R-:W0:Y:S01]  /*2400*/  MUFU.EX2 R29, R29 ;  /* 0x0000001d001d7308 */ /* 0x000e220000000800 */
[----:B------:R-:W-:Y:S01]  /*2410*/  FMNMX.FTZ R10, R47, R10, !PT ;  /* 0x0000000a2f0a7209 */ /* 0x000fe20007810000 */
[-CC-:B------:R-:W-:Y:S01]  /*2420*/  FFMA.FTZ R99, R99, R0.reuse, -R14.reuse ;  /* 0x0000000063637223 */ /* 0x180fe2000001080e */
[-CC-:B------:R-:W-:Y:S01]  /*2430*/  FFMA.FTZ R65, R65, R0.reuse, -R14.reuse ;  /* 0x0000000041417223 */ /* 0x180fe2000001080e */
[--C-:B------:R-:W-:Y:S01]  /*2440*/  FFMA.FTZ R101, R101, R0, -R14.reuse ;  /* 0x0000000065657223 */ /* 0x100fe2000001080e */
[----:B------:R-:W-:Y:S01]  /*2450*/  FMNMX.FTZ R10, R49, R10, !PT ;  /* 0x0000000a310a7209 */ /* 0x000fe20007810000 */
[----:B------:R-:W-:Y:S01]  /*2460*/  FFMA.FTZ R14, R69, R0, -R14 ;  /* 0x00000000450e7223 */ /* 0x000fe2000001080e */
[--C-:B------:R-:W-:Y:S01]  /*2470*/  IMAD.MOV.U32 R70, RZ, RZ, R119.reuse ;  /* 0x000000ffff467224 */ /* 0x100fe200078e0077 */
[----:B------:R-:W-:Y:S01]  /*2480*/  MUFU.EX2 R33, R33 ;  /* 0x0000002100217308 */ /* 0x000fe20000000800 */
[----:B------:R-:W-:Y:S01]  /*2490*/  FMNMX.FTZ R10, R51, R10, !PT ;  /* 0x0000000a330a7209 */ /* 0x000fe20007810000 */
[----:B------:R-:W-:-:S02]  /*24a0*/  IMAD.MOV.U32 R69, RZ, RZ, R119 ;  /* 0x000000ffff457224 */ /* 0x000fc400078e0077 */
[--C-:B------:R-:W-:Y:S01]  /*24b0*/  IMAD.MOV.U32 R66, RZ, RZ, R119.reuse ;  /* 0x000000ffff427224 */ /* 0x100fe200078e0077 */
[----:B------:R-:W-:Y:S01]  /*24c0*/  FMNMX.FTZ R10, R53, R10, !PT ;  /* 0x0000000a350a7209 */ /* 0x000fe20007810000 */
[----:B------:R-:W-:Y:S02]  /*24d0*/  IMAD.MOV.U32 R62, RZ, RZ, R119 ;  /* 0x000000ffff3e7224 */ /* 0x000fe400078e0077 */
[----:B------:R-:W-:Y:S01]  /*24e0*/  MUFU.EX2 R73, R73 ;  /* 0x0000004900497308 */ /* 0x000fe20000000800 */
[----:B------:R-:W-:-:S04]  /*24f0*/  FMNMX.FTZ R10, R55, R10, !PT ;  /* 0x0000000a370a7209 */ /* 0x000fc80007810000 */
[----:B------:R-:W-:-:S03]  /*2500*/  FMNMX.FTZ R10, R57, R10, !PT ;  /* 0x0000000a390a7209 */ /* 0x000fc60007810000 */
[----:B------:R2:W-:Y:S01]  /*2510*/  MUFU.EX2 R186, R75 ;  /* 0x0000004b00ba7308 */ /* 0x0005e20000000800 */
[----:B------:R-:W-:-:S04]  /*2520*/  FMNMX.FTZ R10, R59, R10, !PT ;  /* 0x0000000a3b0a7209 */ /* 0x000fc80007810000 */
[----:B------:R-:W-:-:S03]  /*2530*/  FMNMX.FTZ R10, R13, R10, !PT ;  /* 0x0000000a0d0a7209 */ /* 0x000fc60007810000 */
[----:B------:R-:W-:Y:S01]  /*2540*/  MUFU.EX2 R77, R77 ;  /* 0x0000004d004d7308 */ /* 0x000fe20000000800 */
[----:B------:R-:W-:Y:S01]  /*2550*/  FMNMX.FTZ R10, R63, R10, !PT ;  /* 0x0000000a3f0a7209 */ /* 0x000fe20007810000 */
[----:B--2---:R-:W-:-:S03]  /*2560*/  IMAD.MOV.U32 R75, RZ, RZ, R119 ;  /* 0x000000ffff4b7224 */ /* 0x004fc600078e0077 */
[----:B------:R-:W-:-:S03]  /*2570*/  FMNMX.FTZ R10, R21, R10, !PT ;  /* 0x0000000a150a7209 */ /* 0x000fc60007810000 */
[----:B------:R2:W-:Y:S01]  /*2580*/  MUFU.EX2 R180, R79 ;  /* 0x0000004f00b47308 */ /* 0x0005e20000000800 */
[----:B------:R-:W-:-:S04]  /*2590*/  FMNMX.FTZ R10, R67, R10, !PT ;  /* 0x0000000a430a7209 */ /* 0x000fc80007810000 */
[----:B------:R-:W-:-:S03]  /*25a0*/  FMNMX.FTZ R10, R25, R10, !PT ;  /* 0x0000000a190a7209 */ /* 0x000fc60007810000 */
[----:B------:R-:W-:Y:S01]  /*25b0*/  MUFU.EX2 R81, R81 ;  /* 0x0000005100517308 */ /* 0x000fe20000000800 */
[----:B------:R-:W-:Y:S01]  /*25c0*/  FMNMX.FTZ R10, R71, R10, !PT ;  /* 0x0000000a470a7209 */ /* 0x000fe20007810000 */
[----:B--2---:R-:W-:-:S04]  /*25d0*/  IMAD.MOV.U32 R79, RZ, RZ, R119 ;  /* 0x000000ffff4f7224 */ /* 0x004fc800078e0077 */
[----:B------:R-:W2:Y:S02]  /*25e0*/  SHFL.BFLY PT, R3, R10, 0x2, 0x1f ;  /* 0x0c401f000a037f89 */ /* 0x000ea400000e0000 */
[----:B------:R3:W-:Y:S08]  /*25f0*/  MUFU.EX2 R182, R83 ;  /* 0x0000005300b67308 */ /* 0x0007f00000000800 */
[----:B------:R-:W-:Y:S01]  /*2600*/  MUFU.EX2 R85, R85 ;  /* 0x0000005500557308 */ /* 0x000fe20000000800 */
[----:B---3--:R-:W-:-:S07]  /*2610*/  IMAD.MOV.U32 R83, RZ, RZ, R119 ;  /* 0x000000ffff537224 */ /* 0x008fce00078e0077 */
[----:B------:R3:W-:Y:S01]  /*2620*/  MUFU.EX2 R176, R87 ;  /* 0x0000005700b07308 */ /* 0x0007e20000000800 */
[----:B--2---:R-:W-:-:S07]  /*2630*/  FMNMX.FTZ R12, R10, R3, !PT ;  /* 0x000000030a0c7209 */ /* 0x004fce0007810000 */
[----:B------:R-:W-:Y:S01]  /*2640*/  MUFU.EX2 R89, R89 ;  /* 0x0000005900597308 */ /* 0x000fe20000000800 */
[--C-:B---3--:R-:W-:Y:S01]  /*2650*/  IMAD.MOV.U32 R87, RZ, RZ, R119.reuse ;  /* 0x000000ffff577224 */ /* 0x108fe200078e0077 */
[----:B------:R-:W2:Y:S06]  /*2660*/  SHFL.BFLY PT, R3, R12, 0x1, 0x1f ;  /* 0x0c201f000c037f89 */ /* 0x000eac00000e0000 */
[----:B------:R3:W-:Y:S08]  /*2670*/  MUFU.EX2 R178, R91 ;  /* 0x0000005b00b27308 */ /* 0x0007f00000000800 */
[----:B------:R-:W-:Y:S01]  /*2680*/  MUFU.EX2 R93, R93 ;  /* 0x0000005d005d7308 */ /* 0x000fe20000000800 */
[----:B---3--:R-:W-:-:S07]  /*2690*/  IMAD.MOV.U32 R91, RZ, RZ, R119 ;  /* 0x000000ffff5b7224 */ /* 0x008fce00078e0077 */
[----:B------:R3:W-:Y:S01]  /*26a0*/  MUFU.EX2 R172, R95 ;  /* 0x0000005f00ac7308 */ /* 0x0007e20000000800 */
[----:B--2---:R-:W-:-:S04]  /*26b0*/  FMNMX.FTZ R3, R12, R3, !PT ;  /* 0x000000030c037209 */ /* 0x004fc80007810000 */
[C---:B------:R-:W-:Y:S01]  /*26c0*/  FSETP.NEU.FTZ.AND P1, PT, R3.reuse, -INF , PT ;  /* 0xff8000000300780b */ /* 0x040fe20003f3d000 */
[----:B------:R-:W-:Y:S02]  /*26d0*/  FMUL.FTZ R10, R3, R0 ;  /* 0x00000000030a7220 */ /* 0x000fe40000410000 */
[----:B------:R-:W-:Y:S01]  /*26e0*/  MUFU.EX2 R97, R97 ;  /* 0x0000006100617308 */ /* 0x000fe20000000800 */
[----:B---3--:R-:W-:Y:S02]  /*26f0*/  IMAD.MOV.U32 R95, RZ, RZ, R119 ;  /* 0x000000ffff5f7224 */ /* 0x008fe400078e0077 */
[----:B------:R-:W-:Y:S02]  /*2700*/  FSEL R10, R10, RZ, P1 ;  /* 0x000000ff0a0a7208 */ /* 0x000fe40000800000 */
[----:B------:R-:W-:-:S03]  /*2710*/  PLOP3.LUT P1, PT, PT, PT, UP0, 0x80, 0x0 ;  /* 0x000000000000781c */ /* 0x000fc60003f2f008 */
[----:B------:R-:W-:Y:S01]  /*2720*/  MUFU.EX2 R174, R61 ;  /* 0x0000003d00ae7308 */ /* 0x000fe20000000800 */
[-CC-:B------:R-:W-:Y:S01]  /*2730*/  FFMA.FTZ R5, R5, R0.reuse, -R10.reuse ;  /* 0x0000000005057223 */ /* 0x180fe2000001080a */
[-CC-:B------:R-:W-:Y:S01]  /*2740*/  FFMA.FTZ R27, R27, R0.reuse, -R10.reuse ;  /* 0x000000001b1b7223 */ /* 0x180fe2000001080a */
[-CC-:B------:R-:W-:Y:S01]  /*2750*/  FFMA.FTZ R11, R11, R0.reuse, -R10.reuse ;  /* 0x000000000b0b7223 */ /* 0x180fe2000001080a */
[-CC-:B------:R-:W-:Y:S01]  /*2760*/  FFMA.FTZ R31, R31, R0.reuse, -R10.reuse ;  /* 0x000000001f1f7223 */ /* 0x180fe2000001080a */
[-CC-:B------:R-:W-:Y:S01]  /*2770*/  FFMA.FTZ R15, R15, R0.reuse, -R10.reuse ;  /* 0x000000000f0f7223 */ /* 0x180fe2000001080a */
[-CC-:B------:R-:W-:Y:S01]  /*2780*/  FFMA.FTZ R35, R35, R0.reuse, -R10.reuse ;  /* 0x0000000023237223 */ /* 0x180fe2000001080a */
[-CC-:B------:R-:W-:Y:S01]  /*2790*/  FFMA.FTZ R37, R37, R0.reuse, -R10.reuse ;  /* 0x0000000025257223 */ /* 0x180fe2000001080a */
        /* <DEDUP_REMOVED lines=8> */
[----:B------:R1:W2:Y:S01]  /*2820*/  MUFU.EX2 R12, R27 ;  /* 0x0000001b000c7308 */ /* 0x0002a20000000800 */
[-CC-:B------:R-:W-:Y:S01]  /*2830*/  FFMA.FTZ R53, R53, R0.reuse, -R10.reuse ;  /* 0x0000000035357223 */ /* 0x180fe2000001080a */
[-CC-:B------:R-:W-:Y:S01]  /*2840*/  FFMA.FTZ R55, R55, R0.reuse, -R10.reuse ;  /* 0x0000000037377223 */ /* 0x180fe2000001080a */
[-CC-:B------:R-:W-:Y:S01]  /*2850*/  FFMA.FTZ R57, R57, R0.reuse, -R10.reuse ;  /* 0x0000000039397223 */ /* 0x180fe2000001080a */
[-CC-:B------:R-:W-:Y:S01]  /*2860*/  FFMA.FTZ R59, R59, R0.reuse, -R10.reuse ;  /* 0x000000003b3b7223 */ /* 0x180fe2000001080a */
[-CC-:B------:R-:W-:Y:S01]  /*2870*/  FFMA.FTZ R13, R13, R0.reuse, -R10.reuse ;  /* 0x000000000d0d7223 */ /* 0x180fe2000001080a */
[-CC-:B------:R-:W-:Y:S01]  /*2880*/  FFMA.FTZ R63, R63, R0.reuse, -R10.reuse ;  /* 0x000000003f3f7223 */ /* 0x180fe2000001080a */
[-CC-:B------:R-:W-:Y:S01]  /*2890*/  FFMA.FTZ R21, R21, R0.reuse, -R10.reuse ;  /* 0x0000000015157223 */ /* 0x180fe2000001080a */
[----:B------:R-:W3:Y:S01]  /*28a0*/  MUFU.EX2 R11, R11 ;  /* 0x0000000b000b7308 */ /* 0x000ee20000000800 */
[----:B-1----:R-:W-:Y:S01]  /*28b0*/  FADD.FTZ R27, R188, R103 ;  /* 0x00000067bc1b7221 */ /* 0x002fe20000010000 */
[-CC-:B------:R-:W-:Y:S01]  /*28c0*/  FFMA.FTZ R67, R67, R0.reuse, -R10.reuse ;  /* 0x0000000043437223 */ /* 0x180fe2000001080a */
[-CC-:B------:R-:W-:Y:S01]  /*28d0*/  FFMA.FTZ R25, R25, R0.reuse, -R10.reuse ;  /* 0x0000000019197223 */ /* 0x180fe2000001080a */
[----:B------:R-:W-:Y:S01]  /*28e0*/  FFMA.FTZ R71, R71, R0, -R10 ;  /* 0x0000000047477223 */ /* 0x000fe2000001080a */
[----:B------:R-:W-:Y:S01]  /*28f0*/  FADD.FTZ R34, R190, R27 ;  /* 0x0000001bbe227221 */ /* 0x000fe20000010000 */
[C---:B0-----:R-:W-:Y:S01]  /*2900*/  F2FP.F16.F32.PACK_AB R190, R29.reuse, R190 ;  /* 0x000000be1dbe723e */ /* 0x041fe200000000ff */
[----:B------:R-:W-:Y:S01]  /*2910*/  IMAD.MOV.U32 R61, RZ, RZ, R119 ;  /* 0x000000ffff3d7224 */ /* 0x000fe200078e0077 */
[----:B------:R0:W1:Y:S01]  /*2920*/  MUFU.EX2 R20, R31 ;  /* 0x0000001f00147308 */ /* 0x0000620000000800 */
[----:B------:R-:W-:Y:S01]  /*2930*/  FADD.FTZ R27, R29, R34 ;  /* 0x000000221d1b7221 */ /* 0x000fe20000010000 */
[----:B--2---:R-:W-:Y:S01]  /*2940*/  FADD.FTZ R34, R5, R12 ;  /* 0x0000000c05227221 */ /* 0x004fe20000010000 */
[----:B------:R-:W-:-:S02]  /*2950*/  F2FP.F16.F32.PACK_AB R189, R12, R5 ;  /* 0x000000050cbd723e */ /* 0x000fc400000000ff */
[----:B------:R-:W-:Y:S01]  /*2960*/  FADD.FTZ R36, R184, R27 ;  /* 0x0000001bb8247221 */ /* 0x000fe20000010000 */
[----:B------:R-:W-:Y:S01]  /*2970*/  F2FP.F16.F32.PACK_AB R188, R103, R188 ;  /* 0x000000bc67bc723e */ /* 0x000fe200000000ff */
[--C-:B------:R-:W-:Y:S01]  /*2980*/  IMAD.MOV.U32 R103, RZ, RZ, R119.reuse ;  /* 0x000000ffff677224 */ /* 0x100fe200078e0077 */
[----:B------:R-:W2:Y:S01]  /*2990*/  MUFU.EX2 R15, R15 ;  /* 0x0000000f000f7308 */ /* 0x000ea20000000800 */
[----:B------:R-:W-:Y:S01]  /*29a0*/  FADD.FTZ R36, R33, R36 ;  /* 0x0000002421247221 */ /* 0x000fe20000010000 */
[----:B---3--:R-:W-:Y:S01]  /*29b0*/  FADD.FTZ R27, R11, R34 ;  /* 0x000000220b1b7221 */ /* 0x008fe20000010000 */
[----:B------:R-:W-:Y:S01]  /*29c0*/  F2FP.F16.F32.PACK_AB R184, R33, R184 ;  /* 0x000000b821b8723e */ /* 0x000fe200000000ff */
[----:B------:R-:W-:Y:S02]  /*29d0*/  IMAD.MOV.U32 R33, RZ, RZ, R119 ;  /* 0x000000ffff217224 */ /* 0x000fe400078e0077 */
[----:B0-----:R-:W-:Y:S02]  /*29e0*/  FADD.FTZ R31, R73, R36 ;  /* 0x00000024491f7221 */ /* 0x001fe40000010000 */
[----:B------:R0:W3:Y:S01]  /*29f0*/  MUFU.EX2 R24, R35 ;  /* 0x0000002300187308 */ /* 0x0000e20000000800 */
[----:B-1----:R-:W-:Y:S01]  /*2a00*/  FADD.FTZ R36, R20, R27 ;  /* 0x0000001b14247221 */ /* 0x002fe20000010000 */
[C---:B------:R-:W-:Y:S01]  /*2a10*/  FADD.FTZ R38, R186.reuse, R31 ;  /* 0x0000001fba267221 */ /* 0x040fe20000010000 */
[----:B------:R-:W-:Y:S01]  /*2a20*/  F2FP.F16.F32.PACK_AB R186, R186, R73 ;  /* 0x00000049baba723e */ /* 0x000fe200000000ff */
[----:B------:R-:W-:Y:S01]  /*2a30*/  IMAD.MOV.U32 R73, RZ, RZ, R119 ;  /* 0x000000ffff497224 */ /* 0x000fe200078e0077 */
[----:B------:R-:W-:Y:S01]  /*2a40*/  F2FP.F16.F32.PACK_AB R191, R20, R11 ;  /* 0x0000000b14bf723e */ /* 0x000fe200000000ff */
[----:B------:R-:W-:Y:S01]  /*2a50*/  FADD.FTZ R31, R77, R38 ;  /* 0x000000264d1f7221 */ /* 0x000fe20000010000 */
[----:B------:R-:W-:Y:S01]  /*2a60*/  IMAD.MOV.U32 R11, RZ, RZ, 0x3f800000 ;  /* 0x3f800000ff0b7424 */ /* 0x000fe200078e00ff */
[----:B------:R-:W1:Y:S01]  /*2a70*/  MUFU.EX2 R37, R37 ;  /* 0x0000002500257308 */ /* 0x000e620000000800 */
[----:B--2---:R-:W-:Y:S01]  /*2a80*/  FADD.FTZ R27, R15, R36 ;  /* 0x000000240f1b7221 */ /* 0x004fe20000010000 */
[C---:B------:R-:W-:Y:S01]  /*2a90*/  FADD.FTZ R38, R180.reuse, R31 ;  /* 0x0000001fb4267221 */ /* 0x040fe20000010000 */
[----:B------:R-:W-:Y:S01]  /*2aa0*/  F2FP.F16.F32.PACK_AB R180, R180, R77 ;  /* 0x0000004db4b4723e */ /* 0x000fe200000000ff */
[----:B------:R-:W-:-:S02]  /*2ab0*/  IMAD.MOV.U32 R77, RZ, RZ, R119 ;  /* 0x000000ffff4d7224 */ /* 0x000fc400078e0077 */
[----:B------:R-:W-:Y:S01]  /*2ac0*/  FADD.FTZ R31, R81, R38 ;  /* 0x00000026511f7221 */ /* 0x000fe20000010000 */
[----:B0-----:R-:W-:Y:S01]  /*2ad0*/  IMAD.MOV.U32 R35, RZ, RZ, R119 ;  /* 0x000000ffff237224 */ /* 0x001fe200078e0077 */
[----:B------:R0:W2:Y:S01]  /*2ae0*/  MUFU.EX2 R26, R39 ;  /* 0x00000027001a7308 */ /* 0x0000a20000000800 */
[----:B---3--:R-:W-:Y:S01]  /*2af0*/  FADD.FTZ R36, R24, R27 ;  /* 0x0000001b18247221 */ /* 0x008fe20000010000 */
[C---:B------:R-:W-:Y:S01]  /*2b00*/  FADD.FTZ R40, R182.reuse, R31 ;  /* 0x0000001fb6287221 */ /* 0x040fe20000010000 */
[----:B------:R-:W-:Y:S01]  /*2b10*/  F2FP.F16.F32.PACK_AB R182, R182, R81 ;  /* 0x00000051b6b6723e */ /* 0x000fe200000000ff */
[--C-:B------:R-:W-:Y:S01]  /*2b20*/  IMAD.MOV.U32 R81, RZ, RZ, R119.reuse ;  /* 0x000000ffff517224 */ /* 0x100fe200078e0077 */
[----:B------:R-:W-:Y:S01]  /*2b30*/  F2FP.F16.F32.PACK_AB R185, R24, R15 ;  /* 0x0000000f18b9723e */ /* 0x000fe200000000ff */
[----:B------:R-:W-:Y:S01]  /*2b40*/  FADD.FTZ R31, R85, R40 ;  /* 0x00000028551f7221 */ /* 0x000fe20000010000 */
[----:B------:R-:W-:Y:S01]  /*2b50*/  MOV R24, R119 ;  /* 0x0000007700187202 */ /* 0x000fe20000000f00 */
[----:B------:R-:W3:Y:S01]  /*2b60*/  MUFU.EX2 R41, R41 ;  /* 0x0000002900297308 */ /* 0x000ee20000000800 */
[----:B-1----:R-:W-:Y:S01]  /*2b70*/  FADD.FTZ R27, R37, R36 ;  /* 0x00000024251b7221 */ /* 0x002fe20000010000 */
[----:B0-----:R-:W-:-:S06]  /*2b80*/  IMAD.MOV.U32 R39, RZ, RZ, R119 ;  /* 0x000000ffff277224 */ /* 0x001fcc00078e0077 */
[----:B------:R0:W1:Y:S01]  /*2b90*/  MUFU.EX2 R28, R43 ;  /* 0x0000002b001c7308 */ /* 0x0000620000000800 */
[C---:B--2---:R-:W-:Y:S01]  /*2ba0*/  FADD.FTZ R38, R26.reuse, R27 ;  /* 0x0000001b1a267221 */ /* 0x044fe20000010000 */
[----:B------:R-:W-:Y:S01]  /*2bb0*/  F2FP.F16.F32.PACK_AB R187, R26, R37 ;  /* 0x000000251abb723e */ /* 0x000fe200000000ff */
[--C-:B------:R-:W-:Y:S02]  /*2bc0*/  IMAD.MOV.U32 R37, RZ, RZ, R119.reuse ;  /* 0x000000ffff257224 */ /* 0x100fe400078e0077 */
[----:B------:R-:W-:-:S03]  /*2bd0*/  IMAD.MOV.U32 R26, RZ, RZ, R119 ;  /* 0x000000ffff1a7224 */ /* 0x000fc600078e0077 */
[----:B------:R-:W2:Y:S01]  /*2be0*/  MUFU.EX2 R45, R45 ;  /* 0x0000002d002d7308 */ /* 0x000ea20000000800 */
[----:B---3--:R-:W-:Y:S01]  /*2bf0*/  FADD.FTZ R27, R41, R38 ;  /* 0x00000026291b7221 */ /* 0x008fe20000010000 */
[C---:B------:R-:W-:Y:S01]  /*2c00*/  FADD.FTZ R38, R176.reuse, R31 ;  /* 0x0000001fb0267221 */ /* 0x040fe20000010000 */
[----:B------:R-:W-:Y:S01]  /*2c10*/  F2FP.F16.F32.PACK_AB R176, R176, R85 ;  /* 0x00000055b0b0723e */ /* 0x000fe200000000ff */
[--C-:B------:R-:W-:Y:S02]  /*2c20*/  IMAD.MOV.U32 R85, RZ, RZ, R119.reuse ;  /* 0x000000ffff557224 */ /* 0x100fe400078e0077 */
[----:B------:R-:W-:Y:S01]  /*2c30*/  FADD.FTZ R31, R89, R38 ;  /* 0x00000026591f7221 */ /* 0x000fe20000010000 */
[----:B0-----:R-:W-:Y:S01]  /*2c40*/  IMAD.MOV.U32 R43, RZ, RZ, R119 ;  /* 0x000000ffff2b7224 */ /* 0x001fe200078e0077 */
[----:B------:R0:W3:Y:S01]  /*2c50*/  MUFU.EX2 R30, R47 ;  /* 0x0000002f001e7308 */ /* 0x0000e20000000800 */
[----:B-1----:R-:W-:Y:S01]  /*2c60*/  FADD.FTZ R2, R28, R27 ;  /* 0x0000001b1c027221 */ /* 0x002fe20000010000 */
[C---:B------:R-:W-:Y:S01]  /*2c70*/  FADD.FTZ R40, R178.reuse, R31 ;  /* 0x0000001fb2287221 */ /* 0x040fe20000010000 */
[----:B------:R-:W-:Y:S01]  /*2c80*/  F2FP.F16.F32.PACK_AB R178, R178, R89 ;  /* 0x00000059b2b2723e */ /* 0x000fe200000000ff */
[--C-:B------:R-:W-:Y:S01]  /*2c90*/  IMAD.MOV.U32 R89, RZ, RZ, R119.reuse ;  /* 0x000000ffff597224 */ /* 0x100fe200078e0077 */
[----:B------:R-:W-:Y:S01]  /*2ca0*/  F2FP.F16.F32.PACK_AB R181, R28, R41 ;  /* 0x000000291cb5723e */ /* 0x000fe200000000ff */
[----:B------:R-:W-:Y:S01]  /*2cb0*/  FADD.FTZ R31, R93, R40 ;  /* 0x000000285d1f7221 */ /* 0x000fe20000010000 */
[--C-:B------:R-:W-:Y:S01]  /*2cc0*/  IMAD.MOV.U32 R41, RZ, RZ, R119.reuse ;  /* 0x000000ffff297224 */ /* 0x100fe200078e0077 */
[----:B------:R-:W1:Y:S01]  /*2cd0*/  MUFU.EX2 R49, R49 ;  /* 0x0000003100317308 */ /* 0x000e620000000800 */
[----:B--2---:R-:W-:Y:S01]  /*2ce0*/  FADD.FTZ R27, R45, R2 ;  /* 0x000000022d1b7221 */ /* 0x004fe20000010000 */
[----:B0-----:R-:W-:Y:S01]  /*2cf0*/  IMAD.MOV.U32 R47, RZ, RZ, R119 ;  /* 0x000000ffff2f7224 */ /* 0x001fe200078e0077 */
[----:B------:R-:W-:-:S05]  /*2d00*/  MOV R28, R119 ;  /* 0x00000077001c7202 */ /* 0x000fca0000000f00 */
[----:B------:R0:W2:Y:S01]  /*2d10*/  MUFU.EX2 R32, R51 ;  /* 0x0000003300207308 */ /* 0x0000a20000000800 */
[C---:B---3--:R-:W-:Y:S01]  /*2d20*/  FADD.FTZ R38, R30.reuse, R27 ;  /* 0x0000001b1e267221 */ /* 0x048fe20000010000 */
[----:B------:R-:W-:Y:S01]  /*2d30*/  F2FP.F16.F32.PACK_AB R183, R30, R45 ;  /* 0x0000002d1eb7723e */ /* 0x000fe200000000ff */
[--C-:B------:R-:W-:Y:S02]  /*2d40*/  IMAD.MOV.U32 R45, RZ, RZ, R119.reuse ;  /* 0x000000ffff2d7224 */ /* 0x100fe400078e0077 */
[----:B------:R-:W-:-:S03]  /*2d50*/  IMAD.MOV.U32 R30, RZ, RZ, R119 ;  /* 0x000000ffff1e7224 */ /* 0x000fc600078e0077 */
[----:B------:R-:W3:Y:S01]  /*2d60*/  MUFU.EX2 R53, R53 ;  /* 0x0000003500357308 */ /* 0x000ee20000000800 */
[----:B-1----:R-:W-:Y:S01]  /*2d70*/  FADD.FTZ R27, R49, R38 ;  /* 0x00000026311b7221 */ /* 0x002fe20000010000 */
[C---:B------:R-:W-:Y:S01]  /*2d80*/  FADD.FTZ R38, R172.reuse, R31 ;  /* 0x0000001fac267221 */ /* 0x040fe20000010000 */
[----:B------:R-:W-:Y:S01]  /*2d90*/  F2FP.F16.F32.PACK_AB R172, R172, R93 ;  /* 0x0000005dacac723e */ /* 0x000fe200000000ff */
[--C-:B------:R-:W-:Y:S02]  /*2da0*/  IMAD.MOV.U32 R93, RZ, RZ, R119.reuse ;  /* 0x000000ffff5d7224 */ /* 0x100fe400078e0077 */
[----:B------:R-:W-:Y:S01]  /*2db0*/  FADD.FTZ R29, R97, R38 ;  /* 0x00000026611d7221 */ /* 0x000fe20000010000 */
[----:B0-----:R-:W-:Y:S01]  /*2dc0*/  IMAD.MOV.U32 R51, RZ, RZ, R119 ;  /* 0x000000ffff337224 */ /* 0x001fe200078e0077 */
[----:B------:R0:W1:Y:S01]  /*2dd0*/  MUFU.EX2 R34, R55 ;  /* 0x0000003700227308 */ /* 0x0000620000000800 */
[----:B--2---:R-:W-:Y:S01]  /*2de0*/  FADD.FTZ R10, R32, R27 ;  /* 0x0000001b200a7221 */ /* 0x004fe20000010000 */
[C---:B------:R-:W-:Y:S01]  /*2df0*/  FADD.FTZ R40, R174.reuse, R29 ;  /* 0x0000001dae287221 */ /* 0x040fe20000010000 */
[----:B------:R-:W-:Y:S01]  /*2e00*/  F2FP.F16.F32.PACK_AB R174, R174, R97 ;  /* 0x00000061aeae723e */ /* 0x000fe200000000ff */
[--C-:B------:R-:W-:Y:S01]  /*2e10*/  IMAD.MOV.U32 R97, RZ, RZ, R119.reuse ;  /* 0x000000ffff617224 */ /* 0x100fe200078e0077 */
[----:B------:R-:W-:Y:S01]  /*2e20*/  F2FP.F16.F32.PACK_AB R177, R32, R49 ;  /* 0x0000003120b1723e */ /* 0x000fe200000000ff */
[--C-:B------:R-:W-:Y:S01]  /*2e30*/  IMAD.MOV.U32 R49, RZ, RZ, R119.reuse ;  /* 0x000000ffff317224 */ /* 0x100fe200078e0077 */
[----:B------:R-:W-:Y:S01]  /*2e40*/  MOV R32, R119 ;  /* 0x0000007700207202 */ /* 0x000fe20000000f00 */
[----:B------:R-:W2:Y:S01]  /*2e50*/  MUFU.EX2 R57, R57 ;  /* 0x0000003900397308 */ /* 0x000ea20000000800 */
[----:B---3--:R-:W-:Y:S01]  /*2e60*/  FADD.FTZ R27, R53, R10 ;  /* 0x0000000a351b7221 */ /* 0x008fe20000010000 */
[----:B0-----:R-:W-:-:S02]  /*2e70*/  IMAD.MOV.U32 R55, RZ, RZ, R119 ;  /* 0x000000ffff377224 */ /* 0x001fc400078e0077 */
[----:B------:R-:W-:-:S04]  /*2e80*/  IMAD.MOV.U32 R31, RZ, RZ, R119 ;  /* 0x000000ffff1f7224 */ /* 0x000fc800078e0077 */
[----:B------:R-:W0:Y:S01]  /*2e90*/  MUFU.EX2 R99, R99 ;  /* 0x0000006300637308 */ /* 0x000e220000000800 */
[C---:B-1----:R-:W-:Y:S01]  /*2ea0*/  FADD.FTZ R10, R34.reuse, R27 ;  /* 0x0000001b220a7221 */ /* 0x042fe20000010000 */
[----:B------:R-:W-:Y:S01]  /*2eb0*/  F2FP.F16.F32.PACK_AB R179, R34, R53 ;  /* 0x0000003522b3723e */ /* 0x000fe200000000ff */
[--C-:B------:R-:W-:Y:S02]  /*2ec0*/  IMAD.MOV.U32 R53, RZ, RZ, R119.reuse ;  /* 0x000000ffff357224 */ /* 0x100fe400078e0077 */
[----:B------:R-:W-:-:S03]  /*2ed0*/  IMAD.MOV.U32 R34, RZ, RZ, R119 ;  /* 0x000000ffff227224 */ /* 0x000fc600078e0077 */
[----:B------:R1:W3:Y:S01]  /*2ee0*/  MUFU.EX2 R36, R59 ;  /* 0x0000003b00247308 */ /* 0x0002e20000000800 */
[----:B--2---:R-:W-:-:S07]  /*2ef0*/  FADD.FTZ R27, R57, R10 ;  /* 0x0000000a391b7221 */ /* 0x004fce0000010000 */
[----:B------:R2:W4:Y:S01]  /*2f00*/  MUFU.EX2 R168, R65 ;  /* 0x0000004100a87308 */ /* 0x0005220000000800 */
[----:B0-----:R-:W-:Y:S01]  /*2f10*/  FADD.FTZ R29, R99, R40 ;  /* 0x00000028631d7221 */ /* 0x001fe20000010000 */
[----:B-1----:R-:W-:-:S06]  /*2f20*/  IMAD.MOV.U32 R59, RZ, RZ, R119 ;  /* 0x000000ffff3b7224 */ /* 0x002fcc00078e0077 */
[----:B------:R-:W0:Y:S01]  /*2f30*/  MUFU.EX2 R13, R13 ;  /* 0x0000000d000d7308 */ /* 0x000e220000000800 */
[C---:B---3--:R-:W-:Y:S01]  /*2f40*/  FADD.FTZ R10, R36.reuse, R27 ;  /* 0x0000001b240a7221 */ /* 0x048fe20000010000 */
[----:B------:R-:W-:Y:S01]  /*2f50*/  F2FP.F16.F32.PACK_AB R173, R36, R57 ;  /* 0x0000003924ad723e */ /* 0x000fe200000000ff */
[--C-:B--2---:R-:W-:Y:S01]  /*2f60*/  IMAD.MOV.U32 R65, RZ, RZ, R119.reuse ;  /* 0x000000ffff417224 */ /* 0x104fe200078e0077 */
[----:B------:R-:W-:Y:S01]  /*2f70*/  MOV R36, R119 ;  /* 0x0000007700247202 */ /* 0x000fe20000000f00 */
[----:B------:R-:W-:-:S03]  /*2f80*/  IMAD.MOV.U32 R57, RZ, RZ, R119 ;  /* 0x000000ffff397224 */ /* 0x000fc600078e0077 */
[----:B------:R-:W1:Y:S01]  /*2f90*/  MUFU.EX2 R101, R101 ;  /* 0x0000006500657308 */ /* 0x000e620000000800 */
[C---:B----4-:R-:W-:Y:S01]  /*2fa0*/  FADD.FTZ R40, R168.reuse, R29 ;  /* 0x0000001da8287221 */ /* 0x050fe20000010000 */
[----:B------:R-:W-:Y:S01]  /*2fb0*/  F2FP.F16.F32.PACK_AB R168, R168, R99 ;  /* 0x00000063a8a8723e */ /* 0x000fe200000000ff */
[----:B------:R-:W-:-:S05]  /*2fc0*/  IMAD.MOV.U32 R99, RZ, RZ, R119 ;  /* 0x000000ffff637224 */ /* 0x000fca00078e0077 */
[----:B------:R2:W3:Y:S01]  /*2fd0*/  MUFU.EX2 R2, R63 ;  /* 0x0000003f00027308 */ /* 0x0004e20000000800 */
[----:B0-----:R-:W-:-:S07]  /*2fe0*/  FADD.FTZ R27, R13, R10 ;  /* 0x0000000a0d1b7221 */ /* 0x001fce0000010000 */
[----:B------:R-:W0:Y:S01]  /*2ff0*/  MUFU.EX2 R21, R21 ;  /* 0x0000001500157308 */ /* 0x000e220000000800 */
[----:B-1----:R-:W-:Y:S01]  /*3000*/  FADD.FTZ R29, R101, R40 ;  /* 0x00000028651d7221 */ /* 0x002fe20000010000 */
[----:B--2---:R-:W-:-:S06]  /*3010*/  IMAD.MOV.U32 R63, RZ, RZ, R119 ;  /* 0x000000ffff3f7224 */ /* 0x004fcc00078e0077 */
[----:B------:R1:W2:Y:S01]  /*3020*/  MUFU.EX2 R38, R67 ;  /* 0x0000004300267308 */ /* 0x0002a20000000800 */
[C---:B---3--:R-:W-:Y:S01]  /*3030*/  FADD.FTZ R42, R2.reuse, R27 ;  /* 0x0000001b022a7221 */ /* 0x048fe20000010000 */
[----:B------:R-:W-:Y:S01]  /*3040*/  F2FP.F16.F32.PACK_AB R175, R2, R13 ;  /* 0x0000000d02af723e */ /* 0x000fe200000000ff */
[----:B------:R-:W-:Y:S01]  /*3050*/  IMAD.MOV.U32 R27, RZ, RZ, R119 ;  /* 0x000000ffff1b7224 */ /* 0x000fe200078e0077 */
[----:B------:R-:W-:-:S04]  /*3060*/  MOV R2, 0x3f800000 ;  /* 0x3f80000000027802 */ /* 0x000fc80000000f00 */
[----:B------:R-:W3:Y:S01]  /*3070*/  MUFU.EX2 R25, R25 ;  /* 0x0000001900197308 */ /* 0x000ee20000000800 */
[----:B0-----:R-:W-:Y:S01]  /*3080*/  FADD.FTZ R5, R21, R42 ;  /* 0x0000002a15057221 */ /* 0x001fe20000010000 */
[--C-:B-1----:R-:W-:Y:S02]  /*3090*/  IMAD.MOV.U32 R67, RZ, RZ, R119.reuse ;  /* 0x000000ffff437224 */ /* 0x102fe400078e0077 */
[----:B------:R-:W-:-:S04]  /*30a0*/  IMAD.MOV.U32 R42, RZ, RZ, R119 ;  /* 0x000000ffff2a7224 */ /* 0x000fc800078e0077 */
[----:B------:R-:W0:Y:S01]  /*30b0*/  MUFU.EX2 R14, R14 ;  /* 0x0000000e000e7308 */ /* 0x000e220000000800 */
[C---:B--2---:R-:W-:Y:S01]  /*30c0*/  FADD.FTZ R12, R38.reuse, R5 ;  /* 0x00000005260c7221 */ /* 0x044fe20000010000 */
[----:B------:R-:W-:Y:S01]  /*30d0*/  F2FP.F16.F32.PACK_AB R169, R38, R21 ;  /* 0x0000001526a9723e */ /* 0x000fe200000000ff */
[----:B------:R-:W-:-:S05]  /*30e0*/  IMAD.MOV.U32 R38, RZ, RZ, R119 ;  /* 0x000000ffff267224 */ /* 0x000fca00078e0077 */
[----:B------:R1:W2:Y:S01]  /*30f0*/  MUFU.EX2 R40, R71 ;  /* 0x0000004700287308 */ /* 0x0002a20000000800 */
[----:B---3--:R-:W-:Y:S01]  /*3100*/  FADD.FTZ R5, R25, R12 ;  /* 0x0000000c19057221 */ /* 0x008fe20000010000 */
[C---:B0-----:R-:W-:Y:S01]  /*3110*/  FADD.FTZ R10, R14.reuse, R29 ;  /* 0x0000001d0e0a7221 */ /* 0x041fe20000010000 */
[----:B------:R-:W-:Y:S01]  /*3120*/  F2FP.F16.F32.PACK_AB R170, R14, R101 ;  /* 0x000000650eaa723e */ /* 0x000fe200000000ff */
[--C-:B------:R-:W-:Y:S02]  /*3130*/  IMAD.MOV.U32 R101, RZ, RZ, R119.reuse ;  /* 0x000000ffff657224 */ /* 0x100fe400078e0077 */
[--C-:B-1----:R-:W-:Y:S02]  /*3140*/  IMAD.MOV.U32 R71, RZ, RZ, R119.reuse ;  /* 0x000000ffff477224 */ /* 0x102fe400078e0077 */
[----:B------:R-:W-:Y:S02]  /*3150*/  IMAD.MOV.U32 R29, RZ, RZ, R119 ;  /* 0x000000ffff1d7224 */ /* 0x000fe400078e0077 */
[C---:B--2---:R-:W-:Y:S01]  /*3160*/  FADD.FTZ R5, R40.reuse, R5 ;  /* 0x0000000528057221 */ /* 0x044fe20000010000 */
[----:B------:R-:W-:Y:S01]  /*3170*/  F2FP.F16.F32.PACK_AB R171, R40, R25 ;  /* 0x0000001928ab723e */ /* 0x000fe200000000ff */
[----:B------:R-:W-:Y:S01]  /*3180*/  IMAD.MOV.U32 R25, RZ, RZ, R119 ;  /* 0x000000ffff197224 */ /* 0x000fe200078e0077 */
[----:B------:R-:W-:Y:S01]  /*3190*/  MOV R40, R119 ;  /* 0x0000007700287202 */ /* 0x000fe20000000f00 */
[----:B------:R-:W-:Y:S06]  /*31a0*/  @!P1 BRA `(.L_x_14) ;  /* 0x00000020006c9947 */ /* 0x000fec0003800000 */
[----:B------:R-:W-:Y:S01]  /*31b0*/  IMAD.MOV.U32 R12, RZ, RZ, R3 ;  /* 0x000000ffff0c7224 */ /* 0x000fe200078e0003 */
[----:B------:R-:W-:Y:S01]  /*31c0*/  CS2R R118, SRZ ;  /* 0x0000000000767805 */ /* 0x000fe2000001ff00 */
[----:B------:R-:W-:Y:S01]  /*31d0*/  IMAD.MOV.U32 R13, RZ, RZ, R4 ;  /* 0x000000ffff0d7224 */ /* 0x000fe200078e0004 */
[----:B------:R-:W-:Y:S01]  /*31e0*/  CS2R R114, SRZ ;  /* 0x0000000000727805 */ /* 0x000fe2000001ff00 */
[----:B------:R-:W-:Y:S01]  /*31f0*/  IMAD.MOV.U32 R2, RZ, RZ, 0x3f800000 ;  /* 0x3f800000ff027424 */ /* 0x000fe200078e00ff */
[----:B------:R-:W-:Y:S02]  /*3200*/  CS2R R110, SRZ ;  /* 0x00000000006e7805 */ /* 0x000fe4000001ff00 */
[----:B------:R-:W-:Y:S02]  /*3210*/  CS2R R106, SRZ ;  /* 0x00000000006a7805 */ /* 0x000fe4000001ff00 */
[----:B------:R-:W-:Y:S02]  /*3220*/  CS2R R102, SRZ ;  /* 0x0000000000667805 */ /* 0x000fe4000001ff00 */
[----:B------:R-:W-:-:S02]  /*3230*/  CS2R R98, SRZ ;  /* 0x0000000000627805 */ /* 0x000fc4000001ff00 */
[----:B------:R-:W-:Y:S02]  /*3240*/  CS2R R94, SRZ ;  /* 0x00000000005e7805 */ /* 0x000fe4000001ff00 */
[----:B------:R-:W-:Y:S02]  /*3250*/  CS2R R90, SRZ ;  /* 0x00000000005a7805 */ /* 0x000fe4000001ff00 */
        /* <DEDUP_REMOVED lines=39> */
[----:B------:R-:W-:Y:S01]  /*34d0*/  CS2R R24, SRZ ;  /* 0x0000000000187805 */ /* 0x000fe2000001ff00 */
[----:B------:R-:W-:Y:S01]  /*34e0*/  UIADD3 UR4, UR41, -0x2, URZ ;  /* 0xfffffffe29047890 */ /* 0x000fe2000fffe03f */
[----:B------:R-:W-:Y:S01]  /*34f0*/  UMOV UR5, UR39 ;  /* 0x0000002700057c82 */ /* 0x000fe20008000000 */
[----:B------:R-:W-:-:S10]  /*3500*/  UMOV UR6, UR38 ;  /* 0x0000002600067c82 */ /* 0x000fd40008000000 */
.L_x_25:
[----:B------:R-:W-:-:S04]  /*3510*/  UISETP.NE.AND UP0, UPT, UR6, 0x1, UPT ;  /* 0x000000010600788c */ /* 0x000fc8000bf05270 */
[----:B------:R-:W-:-:S04]  /*3520*/  USEL UR39, URZ, 0x1, UP0 ;  /* 0x000000013f277887 */ /* 0x000fc80008000000 */
[----:B------:R-:W-:Y:S01]  /*3530*/  ULOP3.LUT UR39, UR5, UR39, URZ, 0x3c, !UPT ;  /* 0x0000002705277292 */ /* 0x000fe2000f8e3c3f */
[----:B------:R-:W-:Y:S11]  /*3540*/  @!P0 BRA `(.L_x_15) ;  /* 0x0000000000048947 */ /* 0x000ff60003800000 */
[----:B------:R-:W-:Y:S01]  /*3550*/  BPT.TRAP 0x1 ;  /* 0x000000040000795c */ /* 0x000fe20000300000 */
.L_x_15:
[----:B------:R-:W0:Y:S01]  /*3560*/  S2UR UR11, SR_CgaCtaId ;  /* 0x00000000000b79c3 */ /* 0x000e220000008800 */
[----:B------:R-:W-:Y:S01]  /*3570*/  UIADD3 UR38, UR6, 0x1, URZ ;  /* 0x0000000106267890 */ /* 0x000fe2000fffe03f */
[----:B------:R-:W-:Y:S01]  /*3580*/  MOV R0, UR39 ;  /* 0x0000002700007c02 */ /* 0x000fe20008000f00 */
[----:B------:R-:W-:Y:S02]  /*3590*/  UMOV UR7, 0x400 ;  /* 0x0000040000077882 */ /* 0x000fe40000000000 */
[----:B------:R-:W-:Y:S01]  /*35a0*/  UISETP.NE.AND UP0, UPT, UR38, 0x2, UPT ;  /* 0x000000022600788c */ /* 0x000fe2000bf05270 */
[----:B------:R-:W-:-:S03]  /*35b0*/  SHF.L.U32 R0, R0, 0x1f, RZ ;  /* 0x0000001f00007819 */ /* 0x000fc600000006ff */
[----:B------:R-:W-:Y:S02]  /*35c0*/  USEL UR38, UR38, URZ, UP0 ;  /* 0x0000003f26267287 */ /* 0x000fe40008000000 */
[----:B0-----:R-:W-:-:S04]  /*35d0*/  ULEA UR7, UR11, UR7, 0x18 ;  /* 0x000000070b077291 */ /* 0x001fc8000f8ec03f */
[----:B------:R-:W-:-:S09]  /*35e0*/  ULEA UR8, UR38, UR7, 0x3 ;  /* 0x0000000726087291 */ /* 0x000fd2000f8e183f */
[----:B------:R0:W1:Y:S01]  /*35f0*/  SYNCS.PHASECHK.TRANS64.TRYWAIT P1, [UR8+0x30830], R0 ;  /* 0x03083000ff0075a7 */ /* 0x0000620008020148 */
[----:B------:R-:W-:Y:S05]  /*3600*/  @!P0 BRA `(.L_x_16) ;  /* 0x0000000000048947 */ /* 0x000fea0003800000 */
[----:B------:R-:W-:Y:S01]  /*3610*/  BPT.TRAP 0x1 ;  /* 0x000000040000795c */ /* 0x000fe20000300000 */
.L_x_16:
[----:B-1----:R-:W-:Y:S05]  /*3620*/  @P1 BRA `(.L_x_17) ;  /* 0x0000000000081947 */ /* 0x002fea0003800000 */
[----:B------:R-:W1:Y:S02]  /*3630*/  SYNCS.PHASECHK.TRANS64.TRYWAIT P1, [UR8+0x30830], R0 ;  /* 0x03083000ff0075a7 */ /* 0x000e640008020148 */
[----:B-1----:R-:W-:Y:S05]  /*3640*/  @!P1 BRA `(.L_x_18) ;  /* 0x00000080005c9947 */ /* 0x002fea0003800000 */
.L_x_17:
[----:B------:R-:W-:Y:S01]  /*3650*/  R2UR UR40, R8 ;  /* 0x00000000082872ca */ /* 0x000fe200000e0000 */
[----:B------:R-:W-:Y:S01]  /*3660*/  UIMAD UR9, UR38, 0x900, UR10 ;  /* 0x00000900260978a4 */ /* 0x000fe2000f8e020a */
[----:B------:R-:W-:Y:S01]  /*3670*/  R2UR UR41, R9 ;  /* 0x00000000092972ca */ /* 0x000fe200000e0000 */
[----:B------:R-:W-:Y:S01]  /*3680*/  WARPGROUP.ARRIVE ;  /* 0x00000000000079c5 */ /* 0x000fe20000000000 */
[----:B------:R-:W-:Y:S01]  /*3690*/  UMOV UR43, 0x40000040 ;  /* 0x40000040002b7882 */ /* 0x000fe20000000000 */
[----:B------:R-:W-:Y:S01]  /*36a0*/  UIADD3 UR14, UR9, 0x302, URZ ;  /* 0x00000302090e7890 */ /* 0x000fe2000fffe03f */
[-C--:B------:R-:W-:Y:S01]  /*36b0*/  FMUL.FTZ R24, R24, R11.reuse ;  /* 0x0000000b18187220 */ /* 0x080fe20000410000 */
[----:B------:R-:W-:Y:S01]  /*36c0*/  UMOV UR15, 0x40000040 ;  /* 0x40000040000f7882 */ /* 0x000fe20000000000 */
[----:B------:R-:W-:Y:S01]  /*36d0*/  UMOV UR42, UR9 ;  /* 0x00000009002a7c82 */ /* 0x000fe20008000000 */
[----:B------:R-:W-:Y:S01]  /*36e0*/  UIADD3 UR18, UR9, 0x304, URZ ;  /* 0x0000030409127890 */ /* 0x000fe2000fffe03f */
[-C--:B------:R-:W-:Y:S01]  /*36f0*/  FMUL.FTZ R25, R25, R11.reuse ;  /* 0x0000000b19197220 */ /* 0x080fe20000410000 */
[----:B------:R-:W-:Y:S01]  /*3700*/  UMOV UR19, 0x40000040 ;  /* 0x4000004000137882 */ /* 0x000fe20000000000 */
[----:B------:R-:W-:Y:S01]  /*3710*/  UIADD3 UR22, UR9, 0x306, URZ ;  /* 0x0000030609167890 */ /* 0x000fe2000fffe03f */
[-C--:B------:R-:W-:Y:S01]  /*3720*/  FMUL.FTZ R28, R28, R11.reuse ;  /* 0x0000000b1c1c7220 */ /* 0x080fe20000410000 */
[----:B------:R-:W-:Y:S01]  /*3730*/  UMOV UR23, 0x40000040 ;  /* 0x4000004000177882 */ /* 0x000fe20000000000 */
[----:B------:R-:W-:Y:S01]  /*3740*/  HGMMA.64x96x16.F32 R120, gdesc[UR40], RZ, !UPT, gsb0 ;  /* 0x01600000287879f0 */ /* 0x000fe2000c0008ff */
[----:B------:R-:W-:Y:S01]  /*3750*/  R2UR UR40, R6 ;  /* 0x00000000062872ca */ /* 0x000fe200000e0000 */
[----:B------:R-:W-:Y:S01]  /*3760*/  UIADD3 UR42, UR9, 0x2, URZ ;  /* 0x00000002092a7890 */ /* 0x000fe2000fffe03f */
[----:B------:R-:W-:Y:S01]  /*3770*/  R2UR UR41, R7 ;  /* 0x00000000072972ca */ /* 0x000fe200000e0000 */
[----:B------:R-:W-:Y:S01]  /*3780*/  UMOV UR43, 0x40000040 ;  /* 0x40000040002b7882 */ /* 0x000fe20000000000 */
[----:B------:R-:W-:Y:S01]  /*3790*/  UIADD3 UR26, UR9, 0x600, URZ ;  /* 0x00000600091a7890 */ /* 0x000fe2000fffe03f */
[-C--:B------:R-:W-:Y:S01]  /*37a0*/  FMUL.FTZ R29, R29, R11.reuse ;  /* 0x0000000b1d1d7220 */ /* 0x080fe20000410000 */
[----:B------:R-:W-:Y:S01]  /*37b0*/  UMOV UR27, 0x40000040 ;  /* 0x40000040001b7882 */ /* 0x000fe20000000000 */
[----:B------:R-:W-:Y:S01]  /*37c0*/  UIADD3 UR30, UR9, 0x602, URZ ;  /* 0x00000602091e7890 */ /* 0x000fe2000fffe03f */
[-C--:B------:R-:W-:Y:S01]  /*37d0*/  FMUL.FTZ R32, R32, R11.reuse ;  /* 0x0000000b20207220 */ /* 0x080fe20000410000 */
[----:B------:R-:W-:Y:S01]  /*37e0*/  UMOV UR31, 0x40000040 ;  /* 0x40000040001f7882 */ /* 0x000fe20000000000 */
[----:B------:R-:W-:Y:S01]  /*37f0*/  UIADD3 UR34, UR9, 0x604, URZ ;  /* 0x0000060409227890 */ /* 0x000fe2000fffe03f */
[-C--:B------:R-:W-:Y:S01]  /*3800*/  FMUL.FTZ R33, R33, R11.reuse ;  /* 0x0000000b21217220 */ /* 0x080fe20000410000 */
[----:B------:R-:W-:Y:S01]  /*3810*/  UMOV UR35, 0x40000040 ;  /* 0x4000004000237882 */ /* 0x000fe20000000000 */
[-C--:B------:R-:W-:Y:S01]  /*3820*/  FMUL.FTZ R36, R36, R11.reuse ;  /* 0x0000000b24247220 */ /* 0x080fe20000410000 */
        /* <DEDUP_REMOVED lines=40> */
[----:B------:R-:W-:Y:S01]  /*3ab0*/  FMUL.FTZ R117, R117, R11 ;  /* 0x0000000b75757220 */ /* 0x000fe20000410000 */
        /* <DEDUP_REMOVED lines=46> */
[----:B------:R-:W-:-:S02]  /*3da0*/  WARPGROUP.DEPBAR.LE gsb0, 0x0 ;  /* 0x00008000000079c5 */ /* 0x000fc40000010000 */
[----:B------:R-:W-:Y:S01]  /*3db0*/  WARPGROUP.ARRIVE ;  /* 0x00000000000079c5 */ /* 0x000fe20000000000 */
[-C--:B------:R-:W-:Y:S01]  /*3dc0*/  FMUL.FTZ R118, R118, R2.reuse ;  /* 0x0000000276767220 */ /* 0x080fe20000410000 */
[----:B------:R-:W-:-:S04]  /*3dd0*/  FMUL.FTZ R119, R119, R2 ;  /* 0x0000000277777220 */ /* 0x000fc80000410000 */
[----:B------:R-:W-:Y:S01]  /*3de0*/  HGMMA.64x96x16.F32 R120, gdesc[UR40], R120, gsb0 ;  /* 0x01600000287879f0 */ /* 0x000fe20008000878 */
[----:B------:R-:W-:Y:S01]  /*3df0*/  UIADD3 UR42, UR9, 0x4, URZ ;  /* 0x00000004092a7890 */ /* 0x000fe2000fffe03f */
[----:B------:R-:W-:Y:S01]  /*3e00*/  UMOV UR40, UR56 ;  /* 0x0000003800287c82 */ /* 0x000fe20008000000 */
[----:B------:R-:W-:Y:S01]  /*3e10*/  UMOV UR41, UR57 ;  /* 0x0000003900297c82 */ /* 0x000fe20008000000 */
[----:B------:R-:W-:Y:S01]  /*3e20*/  UMOV UR43, 0x40000040 ;  /* 0x40000040002b7882 */ /* 0x000fe20000000000 */
[----:B------:R-:W-:Y:S02]  /*3e30*/  WARPGROUP.DEPBAR.LE gsb0, 0x0 ;  /* 0x00008000000079c5 */ /* 0x000fe40000010000 */
[----:B------:R-:W-:-:S06]  /*3e40*/  WARPGROUP.ARRIVE ;  /* 0x00000000000079c5 */ /* 0x000fcc0000000000 */
        /* <DEDUP_REMOVED lines=43> */
.L_x_19:
[----:B------:R-:W-:Y:S01]  /*4100*/  ULEA UR9, UR6, UR7, 0x3 ;  /* 0x0000000706097291 */ /* 0x000fe2000f8e183f */
[----:B01----:R-:W-:-:S05]  /*4110*/  IMAD.U32 R0, RZ, RZ, UR5 ;  /* 0x00000005ff007e24 */ /* 0x003fca000f8e00ff */
[----:B------:R-:W-:-:S04]  /*4120*/  SHF.L.U32 R0, R0, 0x1f, RZ ;  /* 0x0000001f00007819 */ /* 0x000fc800000006ff */
[----:B------:R0:W1:Y:S01]  /*4130*/  SYNCS.PHASECHK.TRANS64.TRYWAIT P1, [UR9+0x30850], R0 ;  /* 0x03085000ff0075a7 */ /* 0x0000620008020149 */
[----:B------:R-:W-:Y:S05]  /*4140*/  @!P0 BRA `(.L_x_20) ;  /* 0x0000000000048947 */ /* 0x000fea0003800000 */
[----:B------:R-:W-:Y:S01]  /*4150*/  BPT.TRAP 0x1 ;  /* 0x000000040000795c */ /* 0x000fe20000300000 */
.L_x_20:
[----:B-1----:R-:W-:Y:S05]  /*4160*/  @P1 BRA `(.L_x_21) ;  /* 0x0000000000081947 */ /* 0x002fea0003800000 */
[----:B------:R-:W1:Y:S02]  /*4170*/  SYNCS.PHASECHK.TRANS64.TRYWAIT P1, [UR9+0x30850], R0 ;  /* 0x03085000ff0075a7 */ /* 0x000e640008020149 */
[----:B-1----:R-:W-:Y:S05]  /*4180*/  @!P1 BRA `(.L_x_22) ;  /* 0x0000007400a49947 */ /* 0x002fea0003800000 */
.L_x_21:
[----:B------:R-:W-:Y:S01]  /*4190*/  UIADD3 UR7, UR7, 0x400, URZ ;  /* 0x0000040007077890 */ /* 0x000fe2000fffe03f */
[----:B------:R-:W-:-:S03]  /*41a0*/  WARPGROUP.ARRIVE ;  /* 0x00000000000079c5 */ /* 0x000fc60000000000 */
[----:B------:R-:W-:-:S04]  /*41b0*/  USHF.R.U32.HI UR7, URZ, 0x4, UR7 ;  /* 0x000000043f077899 */ /* 0x000fc80008011607 */
[----:B------:R-:W-:-:S04]  /*41c0*/  ULOP3.LUT UR7, UR7, 0x3fff, URZ, 0xc0, !UPT ;  /* 0x00003fff07077892 */ /* 0x000fc8000f8ec03f */
[----:B------:R-:W-:-:S03]  /*41d0*/  ULOP3.LUT UR5, UR7, 0x3000000, URZ, 0xfc, !UPT ;  /* 0x0300000007057892 */ /* 0x000fc6000f8efc3f */
[----:B------:R-:W-:Y:S01]  /*41e0*/  UMOV UR7, 0x40000040 ;  /* 0x4000004000077882 */ /* 0x000fe20000000000 */
[----:B------:R-:W-:-:S07]  /*41f0*/  UIMAD UR5, UR6, 0x900, UR5 ;  /* 0x00000900060578a4 */ /* 0x000fce000f8e0205 */
[----:B------:R-:W-:Y:S02]  /*4200*/  UMOV UR6, UR5 ;  /* 0x0000000500067c82 */ /* 0x000fe40008000000 */
[----:B------:R-:W-:Y:S01]  /*4210*/  HGMMA.64x192x16.F32 R24, R188, gdesc[UR4].tnspB, R24, gsb0 ;  /* 0x42e00004bc187df0 */ /* 0x000fe20008000818 */
[----:B------:R-:W-:Y:S01]  /*4220*/  UIADD3 UR6, UR5, 0x80, URZ ;  /* 0x0000008005067890 */ /* 0x000fe2000fffe03f */
[----:B------:R-:W-:Y:S01]  /*4230*/  UMOV UR7, 0x40000040 ;  /* 0x4000004000077882 */ /* 0x000fe20000000000 */
[----:B------:R-:W-:Y:S02]  /*4240*/  WARPGROUP.DEPBAR.LE gsb0, 0x0 ;  /* 0x00008000000079c5 */ /* 0x000fe40000010000 */
[----:B------:R-:W-:-:S15]  /*4250*/  WARPGROUP.ARRIVE ;  /* 0x00000000000079c5 */ /* 0x000fde0000000000 */
        /* <DEDUP_REMOVED lines=20> */
[----:B------:R-:W-:Y:S03]  /*43a0*/  HGMMA.64x192x16.F32 R24, R168, gdesc[UR4].tnspB, R24, gsb0 ;  /* 0x42e00004a8187df0 */ /* 0x000fe60008000818 */
[----:B------:R-:W-:Y:S02]  /*43b0*/  WARPGROUP.DEPBAR.LE gsb0, 0x0 ;  /* 0x00008000000079c5 */ /* 0x000fe40000010000 */
[----:B------:R-:W-:Y:S05]  /*43c0*/  @!P0 BRA `(.L_x_23) ;  /* 0x0000000000048947 */ /* 0x000fea0003800000 */
[----:B------:R-:W-:Y:S01]  /*43d0*/  BPT.TRAP 0x1 ;  /* 0x000000040000795c */ /* 0x000fe20000300000 */
.L_x_23:
[----:B01----:R-:W-:Y:S01]  /*43e0*/  FMNMX.FTZ R0, R120, R13, !PT ;  /* 0x0000000d78007209 */ /* 0x003fe20007810000 */
[----:B------:R-:W-:Y:S01]  /*43f0*/  UIADD3 UR8, UR8, 0x30840, URZ ;  /* 0x0003084008087890 */ /* 0x000fe2000fffe03f */
[----:B------:R-:W-:Y:S02]  /*4400*/  FMNMX.FTZ R2, R122, R12, !PT ;  /* 0x0000000c7a027209 */ /* 0x000fe40007810000 */
[----:B------:R-:W-:Y:S01]  /*4410*/  FMNMX.FTZ R3, R121, R0, !PT ;  /* 0x0000000079037209 */ /* 0x000fe20007810000 */
[----:B------:R-:W-:Y:S01]  /*4420*/  UPRMT UR8, UR11, 0x654, UR8 ;  /* 0x000006540b087896 */ /* 0x000fe20008000008 */
[----:B------:R-:W-:Y:S02]  /*4430*/  FMNMX.FTZ R11, R123, R2, !PT ;  /* 0x000000027b0b7209 */ /* 0x000fe40007810000 */
[----:B------:R-:W-:Y:S02]  /*4440*/  FMNMX.FTZ R0, R124, R3, !PT ;  /* 0x000000037c007209 */ /* 0x000fe40007810000 */
[----:B------:R-:W-:-:S02]  /*4450*/  FMNMX.FTZ R2, R126, R11, !PT ;  /* 0x0000000b7e027209 */ /* 0x000fc40007810000 */
[----:B------:R-:W-:Y:S02]  /*4460*/  FMNMX.FTZ R3, R125, R0, !PT ;  /* 0x000000007d037209 */ /* 0x000fe40007810000 */
[----:B------:R-:W-:Y:S01]  /*4470*/  FMNMX.FTZ R11, R127, R2, !PT ;  /* 0x000000027f0b7209 */ /* 0x000fe20007810000 */
[----:B------:R-:W-:Y:S01]  /*4480*/  SYNCS.ARRIVE.TRANS64.RED.A1T0 RZ, [UR8], RZ ;  /* 0x000000ffffff79a7 */ /* 0x000fe20008100408 */
[----:B------:R-:W-:Y:S02]  /*4490*/  FMNMX.FTZ R0, R128, R3, !PT ;  /* 0x0000000380007209 */ /* 0x000fe40007810000 */
[----:B------:R-:W-:Y:S02]  /*44a0*/  FMNMX.FTZ R2, R130, R11, !PT ;  /* 0x0000000b82027209 */ /* 0x000fe40007810000 */
[----:B------:R-:W-:Y:S02]  /*44b0*/  FMNMX.FTZ R3, R129, R0, !PT ;  /* 0x0000000081037209 */ /* 0x000fe40007810000 */
[----:B------:R-:W-:-:S02]  /*44c0*/  FMNMX.FTZ R11, R131, R2, !PT ;  /* 0x00000002830b7209 */ /* 0x000fc40007810000 */
[----:B------:R-:W-:Y:S02]  /*44d0*/  FMNMX.FTZ R0, R132, R3, !PT ;  /* 0x0000000384007209 */ /* 0x000fe40007810000 */
[----:B------:R-:W-:Y:S02]  /*44e0*/  FMNMX.FTZ R2, R134, R11, !PT ;  /* 0x0000000b86027209 */ /* 0x000fe40007810000 */
        /* <DEDUP_REMOVED lines=33> */
[----:B------:R-:W-:-:S03]  /*4700*/  FMNMX.FTZ R2, R167, R2, !PT ;  /* 0x00000002a7027209 */ /* 0x000fc60007810000 */
[----:B------:R-:W0:Y:S04]  /*4710*/  SHFL.BFLY PT, R0, R11, 0x2, 0x1f ;  /* 0x0c401f000b007f89 */ /* 0x000e2800000e0000 */
[----:B------:R-:W1:Y:S01]  /*4720*/  SHFL.BFLY PT, R3, R2, 0x2, 0x1f ;  /* 0x0c401f0002037f89 */ /* 0x000e6200000e0000 */
[----:B0-----:R-:W-:Y:S02]  /*4730*/  FMNMX.FTZ R14, R11, R0, !PT ;  /* 0x000000000b0e7209 */ /* 0x001fe40007810000 */
[----:B------:R-:W0:Y:S01]  /*4740*/  LDC R0, c[0x0][0x988] ;  /* 0x00026200ff007b82 */ /* 0x000e220000000800 */
[----:B-1----:R-:W-:Y:S02]  /*4750*/  FMNMX.FTZ R15, R2, R3, !PT ;  /* 0x00000003020f7209 */ /* 0x002fe40007810000 */
[----:B------:R-:W1:Y:S04]  /*4760*/  SHFL.BFLY PT, R3, R14, 0x1, 0x1f ;  /* 0x0c201f000e037f89 */ /* 0x000e6800000e0000 */
[----:B------:R-:W2:Y:S01]  /*4770*/  SHFL.BFLY PT, R20, R15, 0x1, 0x1f ;  /* 0x0c201f000f147f89 */ /* 0x000ea200000e0000 */
[----:B-1----:R-:W-:-:S02]  /*4780*/  FMNMX.FTZ R4, R14, R3, !PT ;  /* 0x000000030e047209 */ /* 0x002fc40007810000 */
[----:B--2---:R-:W-:-:S03]  /*4790*/  FMNMX.FTZ R3, R15, R20, !PT ;  /* 0x000000140f037209 */ /* 0x004fc60007810000 */
[C---:B------:R-:W-:Y:S01]  /*47a0*/  FADD.FTZ R13, -R4.reuse, R13 ;  /* 0x0000000d040d7221 */ /* 0x040fe20000010100 */
[----:B0-----:R-:W-:-:S03]  /*47b0*/  FMUL.FTZ R169, R4, R0 ;  /* 0x0000000004a97220 */ /* 0x001fc60000410000 */
[-C--:B------:R-:W-:Y:S01]  /*47c0*/  FMUL.FTZ R20, R13, R0.reuse ;  /* 0x000000000d147220 */ /* 0x080fe20000410000 */
[----:B------:R-:W-:Y:S01]  /*47d0*/  FADD.FTZ R13, -R3, R12 ;  /* 0x0000000c030d7221 */ /* 0x000fe20000010100 */
[-CC-:B------:R-:W-:Y:S01]  /*47e0*/  FFMA.FTZ R188, R120, R0.reuse, -R169.reuse ;  /* 0x0000000078bc7223 */ /* 0x180fe200000108a9 */
[-CC-:B------:R-:W-:Y:S01]  /*47f0*/  FFMA.FTZ R190, R124, R0.reuse, -R169.reuse ;  /* 0x000000007cbe7223 */ /* 0x180fe200000108a9 */
[----:B------:R0:W-:Y:S01]  /*4800*/  MUFU.EX2 R11, R20 ;  /* 0x00000014000b7308 */ /* 0x0001e20000000800 */
[-C--:B------:R-:W-:Y:S01]  /*4810*/  FMUL.FTZ R2, R13, R0.reuse ;  /* 0x000000000d027220 */ /* 0x080fe20000410000 */
[-CC-:B------:R-:W-:Y:S01]  /*4820*/  FFMA.FTZ R13, R121, R0.reuse, -R169.reuse ;  /* 0x00000000790d7223 */ /* 0x180fe200000108a9 */
[-CC-:B------:R-:W-:Y:S01]  /*4830*/  FFMA.FTZ R121, R133, R0.reuse, -R169.reuse ;  /* 0x0000000085797223 */ /* 0x180fe200000108a9 */
[-CC-:B------:R-:W-:Y:S01]  /*4840*/  FFMA.FTZ R133, R145, R0.reuse, -R169.reuse ;  /* 0x0000000091857223 */ /* 0x180fe200000108a9 */
[-CC-:B------:R-:W-:Y:S01]  /*4850*/  FFMA.FTZ R145, R157, R0.reuse, -R169.reuse ;  /* 0x000000009d917223 */ /* 0x180fe200000108a9 */
[-C--:B------:R-:W-:Y:S01]  /*4860*/  FMUL.FTZ R157, R3, R0.reuse ;  /* 0x00000000039d7220 */ /* 0x080fe20000410000 */
[-CC-:B------:R-:W-:Y:S01]  /*4870*/  FFMA.FTZ R15, R125, R0.reuse, -R169.reuse ;  /* 0x000000007d0f7223 */ /* 0x180fe200000108a9 */
[----:B------:R-:W1:Y:S01]  /*4880*/  MUFU.EX2 R188, R188 ;  /* 0x000000bc00bc7308 */ /* 0x000e620000000800 */
[-C--:B------:R-:W-:Y:S01]  /*4890*/  FFMA.FTZ R184, R128, R0.reuse, -R169 ;  /* 0x0000000080b87223 */ /* 0x080fe200000108a9 */
[-CC-:B------:R-:W-:Y:S01]  /*48a0*/  FFMA.FTZ R189, R122, R0.reuse, -R157.reuse ;  /* 0x000000007abd7223 */ /* 0x180fe2000001089d */
[-CC-:B------:R-:W-:Y:S01]  /*48b0*/  FFMA.FTZ R12, R123, R0.reuse, -R157.reuse ;  /* 0x000000007b0c7223 */ /* 0x180fe2000001089d */
[-CC-:B------:R-:W-:Y:S01]  /*48c0*/  FFMA.FTZ R191, R126, R0.reuse, -R157.reuse ;  /* 0x000000007ebf7223 */ /* 0x180fe2000001089d */
[-CC-:B------:R-:W-:Y:S01]  /*48d0*/  FFMA.FTZ R14, R127, R0.reuse, -R157.reuse ;  /* 0x000000007f0e7223 */ /* 0x180fe2000001089d */
[-C--:B------:R-:W-:Y:S01]  /*48e0*/  FFMA.FTZ R185, R130, R0.reuse, -R157 ;  /* 0x0000000082b97223 */ /* 0x080fe2000001089d */
[-C--:B------:R-:W-:Y:S01]  /*48f0*/  FFMA.FTZ R21, R129, R0.reuse, -R169 ;  /* 0x0000000081157223 */ /* 0x080fe200000108a9 */
[----:B------:R-:W-:Y:S01]  /*4900*/  MUFU.EX2 R2, R2 ;  /* 0x0000000200027308 */ /* 0x000fe20000000800 */
[-C--:B0-----:R-:W-:Y:S01]  /*4910*/  FFMA.FTZ R20, R131, R0.reuse, -R157 ;  /* 0x0000000083147223 */ /* 0x081fe2000001089d */
[-C--:B------:R-:W-:Y:S01]  /*4920*/  FFMA.FTZ R186, R132, R0.reuse, -R169 ;  /* 0x0000000084ba7223 */ /* 0x080fe200000108a9 */
[-CC-:B------:R-:W-:Y:S01]  /*4930*/  FFMA.FTZ R187, R134, R0.reuse, -R157.reuse ;  /* 0x0000000086bb7223 */ /* 0x180fe2000001089d */
[-C--:B------:R-:W-:Y:S01]  /*4940*/  FFMA.FTZ R120, R135, R0.reuse, -R157 ;  /* 0x0000000087787223 */ /* 0x080fe2000001089d */
[-C--:B------:R-:W-:Y:S01]  /*4950*/  FFMA.FTZ R180, R136, R0.reuse, -R169 ;  /* 0x0000000088b47223 */ /* 0x080fe200000108a9 */
[-C--:B------:R-:W-:Y:S01]  /*4960*/  FFMA.FTZ R181, R138, R0.reuse, -R157 ;  /* 0x000000008ab57223 */ /* 0x080fe2000001089d */
[----:B------:R-:W-:Y:S01]  /*4970*/  FFMA.FTZ R125, R137, R0, -R169 ;  /* 0x00000000897d7223 */ /* 0x000fe200000108a9 */
[----:B------:R-:W0:Y:S01]  /*4980*/  MUFU.EX2 R189, R189 ;  /* 0x000000bd00bd7308 */ /* 0x000e220000000800 */
[----:B-1----:R-:W-:Y:S01]  /*4990*/  FFMA.FTZ R10, R11, R10, R188 ;  /* 0x0000000a0b0a7223 */ /* 0x002fe200000100bc */
[-C--:B------:R-:W-:Y:S01]  /*49a0*/  FFMA.FTZ R122, R139, R0.reuse, -R157 ;  /* 0x000000008b7a7223 */ /* 0x080fe2000001089d */
[-C--:B------:R-:W-:Y:S01]  /*49b0*/  FFMA.FTZ R182, R140, R0.reuse, -R169 ;  /* 0x000000008cb67223 */ /* 0x080fe200000108a9 */
[-C--:B------:R-:W-:Y:S01]  /*49c0*/  FFMA.FTZ R183, R142, R0.reuse, -R157 ;  /* 0x000000008eb77223 */ /* 0x080fe2000001089d */
[-C--:B------:R-:W-:Y:S01]  /*49d0*/  FFMA.FTZ R129, R141, R0.reuse, -R169 ;  /* 0x000000008d817223 */ /* 0x080fe200000108a9 */
[-C--:B------:R-:W-:Y:S01]  /*49e0*/  FFMA.FTZ R124, R143, R0.reuse, -R157 ;  /* 0x000000008f7c7223 */ /* 0x080fe2000001089d */
[-C--:B------:R-:W-:Y:S01]  /*49f0*/  FFMA.FTZ R176, R144, R0.reuse, -R169 ;  /* 0x0000000090b07223 */ /* 0x080fe200000108a9 */
[----:B------:R-:W1:Y:S01]  /*4a00*/  MUFU.EX2 R13, R13 ;  /* 0x0000000d000d7308 */ /* 0x000e620000000800 */
[-CC-:B------:R-:W-:Y:S01]  /*4a10*/  FFMA.FTZ R177, R146, R0.reuse, -R157.reuse ;  /* 0x0000000092b17223 */ /* 0x180fe2000001089d */
[-C--:B------:R-:W-:Y:S01]  /*4a20*/  FFMA.FTZ R126, R147, R0.reuse, -R157 ;  /* 0x00000000937e7223 */ /* 0x080fe2000001089d */
[-C--:B------:R-:W-:Y:S01]  /*4a30*/  FFMA.FTZ R178, R148, R0.reuse, -R169 ;  /* 0x0000000094b27223 */ /* 0x080fe200000108a9 */
[-C--:B------:R-:W-:Y:S01]  /*4a40*/  FFMA.FTZ R179, R150, R0.reuse, -R157 ;  /* 0x0000000096b37223 */ /* 0x080fe2000001089d */
[-C--:B------:R-:W-:Y:S01]  /*4a50*/  FFMA.FTZ R137, R149, R0.reuse, -R169 ;  /* 0x0000000095897223 */ /* 0x080fe200000108a9 */
[-C--:B------:R-:W-:Y:S01]  /*4a60*/  FFMA.FTZ R128, R151, R0.reuse, -R157 ;  /* 0x0000000097807223 */ /* 0x080fe2000001089d */
[-C--:B------:R-:W-:Y:S01]  /*4a70*/  FFMA.FTZ R172, R152, R0.reuse, -R169 ;  /* 0x0000000098ac7223 */ /* 0x080fe200000108a9 */
[----:B------:R-:W2:Y:S01]  /*4a80*/  MUFU.EX2 R12, R12 ;  /* 0x0000000c000c7308 */ /* 0x000ea20000000800 */
[----:B0-----:R-:W-:Y:S01]  /*4a90*/  FFMA.FTZ R5, R2, R5, R189 ;  /* 0x0000000502057223 */ /* 0x001fe200000100bd */
[-C--:B------:R-:W-:Y:S01]  /*4aa0*/  FFMA.FTZ R173, R154, R0.reuse, -R157 ;  /* 0x000000009aad7223 */ /* 0x080fe2000001089d */
[-CC-:B------:R-:W-:Y:S01]  /*4ab0*/  FFMA.FTZ R141, R153, R0.reuse, -R169.reuse ;  /* 0x00000000998d7223 */ /* 0x180fe200000108a9 */
[-C--:B------:R-:W-:Y:S01]  /*4ac0*/  FFMA.FTZ R174, R156, R0.reuse, -R169 ;  /* 0x000000009cae7223 */ /* 0x080fe200000108a9 */
[-CC-:B------:R-:W-:Y:S01]  /*4ad0*/  FFMA.FTZ R175, R158, R0.reuse, -R157.reuse ;  /* 0x000000009eaf7223 */ /* 0x180fe2000001089d */
[-C--:B------:R-:W-:Y:S01]  /*4ae0*/  FFMA.FTZ R159, R159, R0.reuse, -R157 ;  /* 0x000000009f9f7223 */ /* 0x080fe2000001089d */
[-C--:B------:R-:W-:Y:S01]  /*4af0*/  FFMA.FTZ R168, R160, R0.reuse, -R169 ;  /* 0x00000000a0a87223 */ /* 0x080fe200000108a9 */
[----:B------:R-:W0:Y:S01]  /*4b00*/  MUFU.EX2 R190, R190 ;  /* 0x000000be00be7308 */ /* 0x000e220000000800 */
[----:B-1----:R-:W-:Y:S01]  /*4b10*/  FADD.FTZ R123, R13, R10 ;  /* 0x0000000a0d7b7221 */ /* 0x002fe20000010000 */
[-C--:B------:R-:W-:Y:S01]  /*4b20*/  FFMA.FTZ R162, R162, R0.reuse, -R157 ;  /* 0x00000000a2a27223 */ /* 0x080fe2000001089d */
[-C--:B------:R-:W-:Y:S01]  /*4b30*/  FFMA.FTZ R149, R161, R0.reuse, -R169 ;  /* 0x00000000a1957223 */ /* 0x080fe200000108a9 */
[-C--:B------:R-:W-:Y:S01]  /*4b40*/  FFMA.FTZ R163, R163, R0.reuse, -R157 ;  /* 0x00000000a3a37223 */ /* 0x080fe2000001089d */
[-CC-:B------:R-:W-:Y:S01]  /*4b50*/  FFMA.FTZ R170, R164, R0.reuse, -R169.reuse ;  /* 0x00000000a4aa7223 */ /* 0x180fe200000108a9 */
[-C--:B------:R-:W-:Y:S01]  /*4b60*/  FFMA.FTZ R153, R165, R0.reuse, -R169 ;  /* 0x00000000a5997223 */ /* 0x080fe200000108a9 */
[----:B------:R-:W-:Y:S01]  /*4b70*/  FFMA.FTZ R166, R166, R0, -R157 ;  /* 0x00000000a6a67223 */ /* 0x000fe2000001089d */
[----:B------:R-:W1:Y:S01]  /*4b80*/  MUFU.EX2 R191, R191 ;  /* 0x000000bf00bf7308 */ /* 0x000e620000000800 */
[----:B--2---:R-:W-:-:S07]  /*4b90*/  FADD.FTZ R10, R12, R5 ;  /* 0x000000050c0a7221 */ /* 0x004fce0000010000 */
[----:B------:R-:W2:Y:S01]  /*4ba0*/  MUFU.EX2 R15, R15 ;  /* 0x0000000f000f7308 */ /* 0x000ea20000000800 */
[----:B0-----:R-:W-:-:S07]  /*4bb0*/  FADD.FTZ R130, R190, R123 ;  /* 0x0000007bbe827221 */ /* 0x001fce0000010000 */
[----:B------:R-:W0:Y:S01]  /*4bc0*/  MUFU.EX2 R14, R14 ;  /* 0x0000000e000e7308 */ /* 0x000e220000000800 */
[----:B-1----:R-:W-:-:S07]  /*4bd0*/  FADD.FTZ R5, R191, R10 ;  /* 0x0000000abf057221 */ /* 0x002fce0000010000 */
        /* <DEDUP_REMOVED lines=9> */
[----:B0-----:R-:W-:Y:S01]  /*4c70*/  FADD.FTZ R123, R21, R130 ;  /* 0x00000082157b7221 */ /* 0x001fe20000010000 */
[-CC-:B------:R-:W-:Y:S01]  /*4c80*/  FFMA.FTZ R130, R155, R0.reuse, -R157.reuse ;  /* 0x000000009b827223 */ /* 0x180fe2000001089d */
[----:B------:R-:W-:-:S05]  /*4c90*/  FFMA.FTZ R157, R167, R0, -R157 ;  /* 0x00000000a79d7223 */ /* 0x000fca000001089d */
        /* <DEDUP_REMOVED lines=69> */
[----:B--2---:R-:W-:Y:S01]  /*50f0*/  FADD.FTZ R5, R171, R10 ;  /* 0x0000000aab057221 */ /* 0x004fe20000010000 */
[----:B0-----:R-:W-:-:S03]  /*5100*/  FADD.FTZ R10, R153, R132 ;  /* 0x00000084990a7221 */ /* 0x001fc60000010000 */
[----:B-1----:R-:W-:Y:S01]  /*5110*/  FADD.FTZ R5, R134, R5 ;  /* 0x0000000586057221 */ /* 0x002fe20000010000 */
[----:B------:R-:W-:Y:S06]  /*5120*/  @!P0 BRA `(.L_x_24) ;  /* 0x0000000000048947 */ /* 0x000fec0003800000 */
[----:B------:R-:W-:Y:S01]  /*5130*/  BPT.TRAP 0x1 ;  /* 0x000000040000795c */ /* 0x000fe20000300000 */
.L_x_24:
[----:B------:R-:W-:Y:S01]  /*5140*/  UIADD3 UR9, UR9, 0x30860, URZ ;  /* 0x0003086009097890 */ /* 0x000fe2000fffe03f */
[----:B------:R-:W-:Y:S01]  /*5150*/  ISETP.LT.AND P1, PT, RZ, UR4, PT ;  /* 0x00000004ff007c0c */ /* 0x000fe2000bf21270 */
[----:B------:R-:W-:Y:S01]  /*5160*/  UIADD3 UR4, UR4, -0x1, URZ ;  /* 0xffffffff04047890 */ /* 0x000fe2000fffe03f */
[----:B------:R-:W-:Y:S01]  /*5170*/  F2FP.F16.F32.PACK_AB R188, R13, R188 ;  /* 0x000000bc0dbc723e */ /* 0x000fe200000000ff */
[----:B------:R-:W-:Y:S01]  /*5180*/  UPRMT UR9, UR11, 0x654, UR9 ;  /* 0x000006540b097896 */ /* 0x000fe20008000009 */
[----:B------:R-:W-:Y:S01]  /*5190*/  F2FP.F16.F32.PACK_AB R189, R12, R189 ;  /* 0x000000bd0cbd723e */ /* 0x000fe200000000ff */
[----:B------:R-:W-:Y:S01]  /*51a0*/  UMOV UR5, UR39 ;  /* 0x0000002700057c82 */ /* 0x000fe20008000000 */
[----:B------:R-:W-:Y:S01]  /*51b0*/  UMOV UR6, UR38 ;  /* 0x0000002600067c82 */ /* 0x000fe20008000000 */
[----:B------:R-:W-:Y:S01]  /*51c0*/  F2FP.F16.F32.PACK_AB R190, R15, R190 ;  /* 0x000000be0fbe723e */ /* 0x000fe200000000ff */
[----:B------:R-:W-:Y:S01]  /*51d0*/  IMAD.MOV.U32 R12, RZ, RZ, R3 ;  /* 0x000000ffff0c7224 */ /* 0x000fe200078e0003 */
[----:B------:R-:W-:Y:S01]  /*51e0*/  F2FP.F16.F32.PACK_AB R191, R14, R191 ;  /* 0x000000bf0ebf723e */ /* 0x000fe200000000ff */
[----:B------:R-:W-:Y:S01]  /*51f0*/  IMAD.MOV.U32 R13, RZ, RZ, R4 ;  /* 0x000000ffff0d7224 */ /* 0x000fe200078e0004 */
[----:B------:R-:W-:Y:S01]  /*5200*/  F2FP.F16.F32.PACK_AB R184, R21, R184 ;  /* 0x000000b815b8723e */ /* 0x000fe200000000ff */
[----:B------:R-:W-:Y:S01]  /*5210*/  SYNCS.ARRIVE.TRANS64.RED.A1T0 RZ, [UR9], RZ ;  /* 0x000000ffffff79a7 */ /* 0x000fe20008100409 */
[----:B------:R-:W-:-:S02]  /*5220*/  F2FP.F16.F32.PACK_AB R185, R20, R185 ;  /* 0x000000b914b9723e */ /* 0x000fc400000000ff */
[----:B------:R-:W-:Y:S02]  /*5230*/  F2FP.F16.F32.PACK_AB R186, R121, R186 ;  /* 0x000000ba79ba723e */ /* 0x000fe400000000ff */
[----:B------:R-:W-:Y:S02]  /*5240*/  F2FP.F16.F32.PACK_AB R187, R120, R187 ;  /* 0x000000bb78bb723e */ /* 0x000fe400000000ff */
[----:B------:R-:W-:Y:S02]  /*5250*/  F2FP.F16.F32.PACK_AB R180, R125, R180 ;  /* 0x000000b47db4723e */ /* 0x000fe400000000ff */
[----:B------:R-:W-:Y:S02]  /*5260*/  F2FP.F16.F32.PACK_AB R181, R122, R181 ;  /* 0x000000b57ab5723e */ /* 0x000fe400000000ff */
[----:B------:R-:W-:Y:S02]  /*5270*/  F2FP.F16.F32.PACK_AB R182, R129, R182 ;  /* 0x000000b681b6723e */ /* 0x000fe400000000ff */
        /* <DEDUP_REMOVED lines=12> */
[----:B------:R-:W-:Y:S01]  /*5340*/  F2FP.F16.F32.PACK_AB R171, R134, R171 ;  /* 0x000000ab86ab723e */ /* 0x000fe200000000ff */
[----:B------:R-:W-:Y:S06]  /*5350*/  @P1 BRA `(.L_x_25) ;  /* 0xffffffe0006c1947 */ /* 0x000fec000383ffff */
.L_x_14:
[----:B------:R-:W-:Y:S06]  /*5360*/  BAR.ARV 0x8, 0x180 ;  /* 0x0206000000007b1d */ /* 0x000fec0000002000 */
        /* <DEDUP_REMOVED lines=96> */
[----:B------:R-:W-:Y:S06]  /*5970*/  @!P0 BRA `(.L_x_26) ;  /* 0x0000000000048947 */ /* 0x000fec0003800000 */
[----:B------:R-:W-:Y:S01]  /*5980*/  BPT.TRAP 0x1 ;  /* 0x000000040000795c */ /* 0x000fe20000300000 */
.L_x_26:
[----:B------:R-:W0:Y:S01]  /*5990*/  S2UR UR13, SR_CgaCtaId ;  /* 0x00000000000d79c3 */ /* 0x000e220000008800 */
[----:B------:R-:W-:Y:S01]  /*59a0*/  UMOV UR4, 0x400 ;  /* 0x0000040000047882 */ /* 0x000fe20000000000 */
[----:B------:R-:W-:-:S04]  /*59b0*/  MOV R2, UR39 ;  /* 0x0000002700027c02 */ /* 0x000fc80008000f00 */
[----:B------:R-:W-:Y:S01]  /*59c0*/  SHF.L.U32 R2, R2, 0x1f, RZ ;  /* 0x0000001f02027819 */ /* 0x000fe200000006ff */
[----:B0-----:R-:W-:-:S04]  /*59d0*/  ULEA UR4, UR13, UR4, 0x18 ;  /* 0x000000040d047291 */ /* 0x001fc8000f8ec03f */
[----:B------:R-:W-:-:S09]  /*59e0*/  ULEA UR10, UR38, UR4, 0x3 ;  /* 0x00000004260a7291 */ /* 0x000fd2000f8e183f */
[----:B------:R0:W1:Y:S01]  /*59f0*/  SYNCS.PHASECHK.TRANS64.TRYWAIT P1, [UR10+0x30850], R2 ;  /* 0x03085002ff0075a7 */ /* 0x000062000802014a */
[----:B------:R-:W-:Y:S05]  /*5a00*/  @!P0 BRA `(.L_x_27) ;  /* 0x0000000000048947 */ /* 0x000fea0003800000 */
[----:B------:R-:W-:Y:S01]  /*5a10*/  BPT.TRAP 0x1 ;  /* 0x000000040000795c */ /* 0x000fe20000300000 */
.L_x_27:
[----:B-1----:R-:W-:Y:S05]  /*5a20*/  @P1 BRA `(.L_x_28) ;  /* 0x0000000000081947 */ /* 0x002fea0003800000 */
[----:B------:R-:W1:Y:S02]  /*5a30*/  SYNCS.PHASECHK.TRANS64.TRYWAIT P1, [UR10+0x30850], R2 ;  /* 0x03085002ff0075a7 */ /* 0x000e64000802014a */
[----:B-1----:R-:W-:Y:S05]  /*5a40*/  @!P1 BRA `(.L_x_29) ;  /* 0x0000005c008c9947 */ /* 0x002fea0003800000 */
.L_x_28:
[----:B------:R-:W-:Y:S01]  /*5a50*/  UIADD3 UR5, UR4, 0x400, URZ ;  /* 0x0000040004057890 */ /* 0x000fe2000fffe03f */
[----:B------:R-:W-:Y:S01]  /*5a60*/  WARPGROUP.ARRIVE ;  /* 0x00000000000079c5 */ /* 0x000fe20000000000 */
[----:B------:R-:W-:Y:S01]  /*5a70*/  UMOV UR7, 0x40000040 ;  /* 0x4000004000077882 */ /* 0x000fe20000000000 */
[----:B------:R-:W-:Y:S01]  /*5a80*/  UMOV UR15, 0x40000040 ;  /* 0x40000040000f7882 */ /* 0x000fe20000000000 */
[----:B------:R-:W-:Y:S01]  /*5a90*/  USHF.R.U32.HI UR5, URZ, 0x4, UR5 ;  /* 0x000000043f057899 */ /* 0x000fe20008011605 */
[----:B-1----:R-:W1:Y:S01]  /*5aa0*/  SHFL.BFLY PT, R7, R10, 0x2, 0x1f ;  /* 0x0c401f000a077f89 */ /* 0x002e6200000e0000 */
[----:B------:R-:W-:Y:S02]  /*5ab0*/  IMAD.MOV.U32 R121, RZ, RZ, RZ ;  /* 0x000000ffff797224 */ /* 0x000fe400078e00ff */
[----:B------:R-:W-:Y:S01]  /*5ac0*/  ULOP3.LUT UR5, UR5, 0x3fff, URZ, 0xc0, !UPT ;  /* 0x00003fff05057892 */ /* 0x000fe2000f8ec03f */
[----:B0-----:R-:W0:Y:S01]  /*5ad0*/  SHFL.BFLY PT, R2, R5, 0x2, 0x1f ;  /* 0x0c401f0005027f89 */ /* 0x001e2200000e0000 */
[----:B------:R-:W-:-:S02]  /*5ae0*/  IMAD.MOV.U32 R155, RZ, RZ, RZ ;  /* 0x000000ffff9b7224 */ /* 0x000fc400078e00ff */
[----:B------:R-:W-:Y:S01]  /*5af0*/  ULOP3.LUT UR5, UR5, 0x3000000, URZ, 0xfc, !UPT ;  /* 0x0300000005057892 */ /* 0x000fe2000f8efc3f */
[----:B------:R-:W-:-:S03]  /*5b00*/  IMAD.MOV.U32 R20, RZ, RZ, -0x800000 ;  /* 0xff800000ff147424 */ /* 0x000fc600078e00ff */
[----:B------:R-:W-:-:S04]  /*5b10*/  UIMAD UR6, UR38, 0x900, UR5 ;  /* 0x00000900260678a4 */ /* 0x000fc8000f8e0205 */
[----:B------:R-:W-:-:S05]  /*5b20*/  UIADD3 UR8, UR6, 0x80, URZ ;  /* 0x0000008006087890 */ /* 0x000fca000fffe03f */
[----:B------:R-:W-:Y:S01]  /*5b30*/  HGMMA.64x192x16.F32 R24, R188, gdesc[UR4].tnspB, R24, gsb0 ;  /* 0x42e00004bc187df0 */ /* 0x000fe20008000818 */
[----:B------:R-:W-:Y:S01]  /*5b40*/  UMOV UR7, 0x40000040 ;  /* 0x4000004000077882 */ /* 0x000fe20000000000 */
[----:B------:R-:W-:Y:S01]  /*5b50*/  UMOV UR14, UR8 ;  /* 0x00000008000e7c82 */ /* 0x000fe20008000000 */
[----:B------:R-:W-:Y:S01]  /*5b60*/  UIADD3 UR8, UR6, 0x100, URZ ;  /* 0x0000010006087890 */ /* 0x000fe2000fffe03f */
[----:B-1----:R-:W-:Y:S01]  /*5b70*/  FADD.FTZ R7, R7, R10 ;  /* 0x0000000a07077221 */ /* 0x002fe20000010000 */
[----:B0-----:R-:W-:-:S04]  /*5b80*/  FADD.FTZ R6, R2, R5 ;  /* 0x0000000502067221 */ /* 0x001fc80000010000 */
[----:B------:R-:W0:Y:S04]  /*5b90*/  SHFL.BFLY PT, R2, R7, 0x1, 0x1f ;  /* 0x0c201f0007027f89 */ /* 0x000e2800000e0000 */
[----:B------:R-:W1:Y:S01]  /*5ba0*/  SHFL.BFLY PT, R9, R6, 0x1, 0x1f ;  /* 0x0c201f0006097f89 */ /* 0x000e6200000e0000 */
[----:B0-----:R-:W-:Y:S01]  /*5bb0*/  FADD.FTZ R11, R7, R2 ;  /* 0x00000002070b7221 */ /* 0x001fe20000010000 */
[----:B------:R-:W-:Y:S01]  /*5bc0*/  MOV R2, 0xff800000 ;  /* 0xff80000000027802 */ /* 0x000fe20000000f00 */
[----:B-1----:R-:W-:-:S03]  /*5bd0*/  FADD.FTZ R12, R6, R9 ;  /* 0x00000009060c7221 */ /* 0x002fc60000010000 */
[----:B------:R-:W-:Y:S02]  /*5be0*/  FSETP.NE.FTZ.AND P1, PT, R11, RZ, PT ;  /* 0x000000ff0b00720b */ /* 0x000fe40003f35000 */
[----:B------:R-:W-:-:S11]  /*5bf0*/  FSETP.NE.FTZ.AND P2, PT, R12, RZ, PT ;  /* 0x000000ff0c00720b */ /* 0x000fd60003f55000 */
[----:B------:R-:W0:Y:S01]  /*5c00*/  @P1 MUFU.LG2 R8, R11 ;  /* 0x0000000b00081308 */ /* 0x000e220000000c00 */
[C---:B------:R-:W-:Y:S01]  /*5c10*/  @P1 FMUL.FTZ R5, R0.reuse, 0.69314718246459960938 ;  /* 0x3f31721800051820 */ /* 0x040fe20000410000 */
[----:B------:R-:W-:-:S06]  /*5c20*/  @P2 FMUL.FTZ R7, R0, 0.69314718246459960938 ;  /* 0x3f31721800072820 */ /* 0x000fcc0000410000 */
[----:B------:R-:W1:Y:S08]  /*5c30*/  @P2 MUFU.LG2 R9, R12 ;  /* 0x0000000c00092308 */ /* 0x000e700000000c00 */
[----:B------:R2:W3:Y:S01]  /*5c40*/  @P1 MUFU.RCP R121, R11 ;  /* 0x0000000b00791308 */ /* 0x0004e20000001000 */
[----:B0-----:R-:W-:-:S04]  /*5c50*/  @P1 FMUL.FTZ R8, R8, 0.69314718246459960938 ;  /* 0x3f31721808081820 */ /* 0x001fc80000410000 */
[----:B------:R-:W-:-:S03]  /*5c60*/  @P1 FFMA.FTZ R20, R5, R4, R8 ;  /* 0x0000000405141223 */ /* 0x000fc60000010008 */
[----:B------:R2:W0:Y:S01]  /*5c70*/  @P2 MUFU.RCP R155, R12 ;  /* 0x0000000c009b2308 */ /* 0x0004220000001000 */
[----:B-1----:R-:W-:-:S04]  /*5c80*/  @P2 FMUL.FTZ R0, R9, 0.69314718246459960938 ;  /* 0x3f31721809002820 */ /* 0x002fc80000410000 */
[----:B------:R-:W-:Y:S01]  /*5c90*/  @P2 FFMA.FTZ R2, R7, R3, R0 ;  /* 0x0000000307022223 */ /* 0x000fe20000010000 */
[----:B------:R-:W-:Y:S02]  /*5ca0*/  WARPGROUP.DEPBAR.LE gsb0, 0x0 ;  /* 0x00008000000079c5 */ /* 0x000fe40000010000 */
[----:B------:R-:W-:-:S06]  /*5cb0*/  WARPGROUP.ARRIVE ;  /* 0x00000000000079c5 */ /* 0x000fcc0000000000 */
[----:B------:R-:W-:Y:S01]  /*5cc0*/  HGMMA.64x192x16.F32 R24, R184, gdesc[UR12].tnspB, R24, gsb0 ;  /* 0x42e0000cb8187df0 */ /* 0x000fe20008000818 */
[----:B------:R-:W-:Y:S01]  /*5cd0*/  UMOV UR14, UR8 ;  /* 0x00000008000e7c82 */ /* 0x000fe20008000000 */
[----:B------:R-:W-:Y:S01]  /*5ce0*/  UMOV UR15, 0x40000040 ;  /* 0x40000040000f7882 */ /* 0x000fe20000000000 */
[----:B------:R-:W-:Y:S01]  /*5cf0*/  UIADD3 UR8, UR6, 0x180, URZ ;  /* 0x0000018006087890 */ /* 0x000fe2000fffe03f */
[----:B------:R-:W-:Y:S02]  /*5d00*/  WARPGROUP.DEPBAR.LE gsb0, 0x0 ;  /* 0x00008000000079c5 */ /* 0x000fe40000010000 */
[----:B------:R-:W-:-:S14]  /*5d10*/  WARPGROUP.ARRIVE ;  /* 0x00000000000079c5 */ /* 0x000fdc0000000000 */
[----:B------:R-:W-:Y:S01]  /*5d20*/  HGMMA.64x192x16.F32 R24, R180, gdesc[UR12].tnspB, R24, gsb0 ;  /* 0x42e0000cb4187df0 */ /* 0x000fe20008000818 */
[----:B------:R-:W-:Y:S01]  /*5d30*/  UMOV UR14, UR8 ;  /* 0x00000008000e7c82 */ /* 0x000fe20008000000 */
[----:B------:R-:W-:Y:S01]  /*5d40*/  UMOV UR15, 0x40000040 ;  /* 0x40000040000f7882 */ /* 0x000fe20000000000 */
[----:B------:R-:W-:Y:S02]  /*5d50*/  UIADD3 UR8, UR6, 0x200, URZ ;  /* 0x0000020006087890 */ /* 0x000fe4000fffe03f */
[----:B------:R-:W-:Y:S01]  /*5d60*/  UIADD3 UR6, UR6, 0x280, URZ ;  /* 0x0000028006067890 */ /* 0x000fe2000fffe03f */
[----:B------:R-:W-:Y:S02]  /*5d70*/  WARPGROUP.DEPBAR.LE gsb0, 0x0 ;  /* 0x00008000000079c5 */ /* 0x000fe40000010000 */
[----:B------:R-:W-:-:S12]  /*5d80*/  WARPGROUP.ARRIVE ;  /* 0x00000000000079c5 */ /* 0x000fd80000000000 */
[----:B------:R-:W-:Y:S01]  /*5d90*/  HGMMA.64x192x16.F32 R24, R176, gdesc[UR12].tnspB, R24, gsb0 ;  /* 0x42e0000cb0187df0 */ /* 0x000fe20008000818 */
[----:B------:R-:W-:Y:S01]  /*5da0*/  UMOV UR14, UR8 ;  /* 0x00000008000e7c82 */ /* 0x000fe20008000000 */
[----:B------:R-:W-:Y:S01]  /*5db0*/  UMOV UR15, 0x40000040 ;  /* 0x40000040000f7882 */ /* 0x000fe20000000000 */
[----:B------:R-:W-:Y:S02]  /*5dc0*/  WARPGROUP.DEPBAR.LE gsb0, 0x0 ;  /* 0x00008000000079c5 */ /* 0x000fe40000010000 */
[----:B------:R-:W-:-:S15]  /*5dd0*/  WARPGROUP.ARRIVE ;  /* 0x00000000000079c5 */ /* 0x000fde0000000000 */
[----:B------:R-:W-:Y:S03]  /*5de0*/  HGMMA.64x192x16.F32 R24, R172, gdesc[UR12].tnspB, R24, gsb0 ;  /* 0x42e0000cac187df0 */ /* 0x000fe60008000818 */
[----:B------:R-:W-:Y:S02]  /*5df0*/  WARPGROUP.DEPBAR.LE gsb0, 0x0 ;  /* 0x00008000000079c5 */ /* 0x000fe40000010000 */
[----:B------:R-:W-:-:S15]  /*5e00*/  WARPGROUP.ARRIVE ;  /* 0x00000000000079c5 */ /* 0x000fde0000000000 */
[----:B------:R-:W-:Y:S03]  /*5e10*/  HGMMA.64x192x16.F32 R24, R168, gdesc[UR4].tnspB, R24, gsb0 ;  /* 0x42e00004a8187df0 */ /* 0x000fe60008000818 */
[----:B------:R-:W-:Y:S02]  /*5e20*/  WARPGROUP.DEPBAR.LE gsb0, 0x0 ;  /* 0x00008000000079c5 */ /* 0x000fe40000010000 */
[----:B0-23--:R-:W-:Y:S05]  /*5e30*/  @!P0 BRA `(.L_x_30) ;  /* 0x0000000000048947 */ /* 0x00dfea0003800000 */
[----:B------:R-:W-:Y:S01]  /*5e40*/  BPT.TRAP 0x1 ;  /* 0x000000040000795c */ /* 0x000fe20000300000 */
.L_x_30:
[----:B------:R-:W0:Y:S01]  /*5e50*/  S2UR UR5, SR_SWINHI ;  /* 0x00000000000579c3 */ /* 0x000e220000002f00 */
[-C--:B------:R-:W-:Y:S01]  /*5e60*/  FMUL.FTZ R130, R51, R155.reuse ;  /* 0x0000009b33827220 */ /* 0x080fe20000410000 */
[-C--:B------:R-:W-:Y:S01]  /*5e70*/  FMUL.FTZ R141, R50, R155.reuse ;  /* 0x0000009b328d7220 */ /* 0x080fe20000410000 */
[-C--:B------:R-:W-:Y:S01]  /*5e80*/  FMUL.FTZ R124, R91, R155.reuse ;  /* 0x0000009b5b7c7220 */ /* 0x080fe20000410000 */
[-C--:B------:R-:W-:Y:S01]  /*5e90*/  FMUL.FTZ R133, R90, R155.reuse ;  /* 0x0000009b5a857220 */ /* 0x080fe20000410000 */
[----:B------:R-:W-:Y:S01]  /*5ea0*/  FMUL.FTZ R146, R43, R155 ;  /* 0x0000009b2b927220 */ /* 0x000fe20000410000 */
[----:B------:R-:W-:Y:S01]  /*5eb0*/  R2UR UR14, R193 ;  /* 0x00000000c10e72ca */ /* 0x000fe200000e0000 */
[----:B------:R-:W-:Y:S01]  /*5ec0*/  FMUL.FTZ R7, R28, R121 ;  /* 0x000000791c077220 */ /* 0x000fe20000410000 */
[-C--:B------:R-:W-:Y:S01]  /*5ed0*/  FMUL.FTZ R125, R75, R155.reuse ;  /* 0x0000009b4b7d7220 */ /* 0x080fe20000410000 */
[----:B------:R-:W-:Y:S01]  /*5ee0*/  FMUL.FTZ R151, R27, R155 ;  /* 0x0000009b1b977220 */ /* 0x000fe20000410000 */
[----:B------:R-:W-:-:S02]  /*5ef0*/  IMAD R27, R22, 0x40, R16 ;  /* 0x00000040161b7824 */ /* 0x000fc400078e0210 */
[-C--:B------:R-:W-:Y:S01]  /*5f00*/  FMUL.FTZ R138, R74, R155.reuse ;  /* 0x0000009b4a8a7220 */ /* 0x080fe20000410000 */
[----:B------:R-:W-:Y:S01]  /*5f10*/  FMUL.FTZ R145, R39, R155 ;  /* 0x0000009b27917220 */ /* 0x000fe20000410000 */
[-C--:B------:R-:W-:Y:S01]  /*5f20*/  FMUL.FTZ R8, R41, R121.reuse ;  /* 0x0000007929087220 */ /* 0x080fe20000410000 */
[----:B------:R-:W-:Y:S01]  /*5f30*/  FMUL.FTZ R10, R45, R121 ;  /* 0x000000792d0a7220 */ /* 0x000fe20000410000 */
[-C--:B------:R-:W-:Y:S01]  /*5f40*/  FMUL.FTZ R135, R82, R155.reuse ;  /* 0x0000009b52877220 */ /* 0x080fe20000410000 */
[-C--:B------:R-:W-:Y:S01]  /*5f50*/  FMUL.FTZ R132, R94, R155.reuse ;  /* 0x0000009b5e847220 */ /* 0x080fe20000410000 */
[----:B------:R-:W-:Y:S01]  /*5f60*/  ULDC UR11, c[0x0][0xc44] ;  /* 0x00031100000b7ab9 */ /* 0x000fe20000000800 */
[----:B------:R-:W1:Y:S01]  /*5f70*/  LDC R94, c[0x0][0xbe8] ;  /* 0x0002fa00ff5e7b82 */ /* 0x000e620000000800 */
[----:B------:R-:W-:Y:S01]  /*5f80*/  FMUL.FTZ R122, R83, R155 ;  /* 0x0000009b537a7220 */ /* 0x000fe20000410000 */
[-C--:B------:R-:W-:Y:S01]  /*5f90*/  FMUL.FTZ R4, R25, R121.reuse ;  /* 0x0000007919047220 */ /* 0x080fe20000410000 */
[----:B------:R-:W-:Y:S01]  /*5fa0*/  FMUL.FTZ R5, R24, R121 ;  /* 0x0000007918057220 */ /* 0x000fe20000410000 */
[-C--:B------:R-:W-:Y:S01]  /*5fb0*/  FMUL.FTZ R143, R35, R155.reuse ;  /* 0x0000009b238f7220 */ /* 0x080fe20000410000 */
[----:B------:R-:W-:Y:S01]  /*5fc0*/  FMUL.FTZ R123, R87, R155 ;  /* 0x0000009b577b7220 */ /* 0x000fe20000410000 */
[----:B------:R-:W-:Y:S01]  /*5fd0*/  UMOV UR6, UR4 ;  /* 0x0000000400067c82 */ /* 0x000fe20008000000 */
[----:B0-----:R-:W-:Y:S01]  /*5fe0*/  UMOV UR7, UR5 ;  /* 0x0000000500077c82 */ /* 0x001fe20008000000 */
[----:B------:R-:W-:Y:S01]  /*5ff0*/  UIADD3 UR5, -UR60, URZ, URZ ;  /* 0x0000003f3c057290 */ /* 0x000fe2000fffe13f */
[----:B------:R-:W-:-:S02]  /*6000*/  IMAD.U32 R50, RZ, RZ, UR6 ;  /* 0x00000006ff327e24 */ /* 0x000fc4000f8e00ff */
[-C--:B------:R-:W-:Y:S01]  /*6010*/  FMUL.FTZ R6, R29, R121.reuse ;  /* 0x000000791d067220 */ /* 0x080fe20000410000 */
[----:B------:R-:W-:Y:S01]  /*6020*/  IMAD.U32 R51, RZ, RZ, UR7 ;  /* 0x00000007ff337e24 */ /* 0x000fe2000f8e00ff */
[----:B------:R-:W-:Y:S01]  /*6030*/  UIMAD UR11, UR11, UR5, UR14 ;  /* 0x000000050b0b72a4 */ /* 0x000fe2000f8e020e */
[-C--:B------:R-:W-:Y:S01]  /*6040*/  FMUL.FTZ R0, R33, R121.reuse ;  /* 0x0000007921007220 */ /* 0x080fe20000410000 */
[----:B------:R-:W-:Y:S01]  /*6050*/  FMUL.FTZ R9, R32, R121 ;  /* 0x0000007920097220 */ /* 0x000fe20000410000 */
[----:B------:R-:W-:-:S04]  /*6060*/  IMAD.WIDE R90, R197, 0x2, R50 ;  /* 0x00000002c55a7825 */ /* 0x000fc800078e0232 */
[-C--:B------:R-:W-:Y:S01]  /*6070*/  FMUL.FTZ R3, R37, R121.reuse ;  /* 0x0000007925037220 */ /* 0x080fe20000410000 */
[-C--:B------:R-:W-:Y:S01]  /*6080*/  FMUL.FTZ R120, R36, R121.reuse ;  /* 0x0000007924787220 */ /* 0x080fe20000410000 */
[----:B------:R-:W-:Y:S01]  /*6090*/  FMUL.FTZ R11, R40, R121 ;  /* 0x00000079280b7220 */ /* 0x000fe20000410000 */
[----:B------:R-:W-:Y:S01]  /*60a0*/  IMAD.WIDE R50, R27, 0x2, R50 ;  /* 0x000000021b327825 */ /* 0x000fe200078e0232 */
[----:B------:R-:W-:-:S03]  /*60b0*/  IADD3 R43, P0, R90, 0x8020, RZ ;  /* 0x000080205a2b7810 */ /* 0x000fc60007f1e0ff */
[-C--:B------:R-:W-:Y:S01]  /*60c0*/  FMUL.FTZ R15, R44, R121.reuse ;  /* 0x000000792c0f7220 */ /* 0x080fe20000410000 */
[----:B------:R-:W-:Y:S01]  /*60d0*/  IADD3 R75, P5, R90, 0x8060, RZ ;  /* 0x000080605a4b7810 */ /* 0x000fe20007fbe0ff */
[-C--:B------:R-:W-:Y:S01]  /*60e0*/  FMUL.FTZ R12, R49, R121.reuse ;  /* 0x00000079310c7220 */ /* 0x080fe20000410000 */
[----:B------:R-:W-:Y:S01]  /*60f0*/  LOP3.LUT R28, R43, 0x380, RZ, 0xc0, !PT ;  /* 0x000003802b1c7812 */ /* 0x000fe200078ec0ff */
[--C-:B------:R-:W-:Y:S01]  /*6100*/  IMAD.X R83, RZ, RZ, R91.reuse, P0 ;  /* 0x000000ffff537224 */ /* 0x100fe200000e065b */
[----:B------:R-:W-:Y:S01]  /*6110*/  LOP3.LUT R74, R75, 0x380, RZ, 0xc0, !PT ;  /* 0x000003804b4a7812 */ /* 0x000fe200078ec0ff */
[-C--:B------:R-:W-:Y:S01]  /*6120*/  FMUL.FTZ R13, R48, R121.reuse ;  /* 0x00000079300d7220 */ /* 0x080fe20000410000 */
[----:B------:R-:W-:Y:S01]  /*6130*/  SHF.R.U64 R28, R28, 0x3, RZ ;  /* 0x000000031c1c7819 */ /* 0x000fe200000012ff */
[-C--:B------:R-:W-:Y:S01]  /*6140*/  FMUL.FTZ R14, R53, R121.reuse ;  /* 0x00000079350e7220 */ /* 0x080fe20000410000 */
[----:B------:R-:W-:Y:S01]  /*6150*/  IADD3 R39, P2, R90, 0x4060, RZ ;  /* 0x000040605a277810 */ /* 0x000fe20007f5e0ff */
[-C--:B------:R-:W-:Y:S01]  /*6160*/  FMUL.FTZ R25, R52, R121.reuse ;  /* 0x0000007934197220 */ /* 0x080fe20000410000 */
[C---:B------:R-:W-:Y:S01]  /*6170*/  IADD3 R41, P1, R90.reuse, 0x8000, RZ ;  /* 0x000080005a297810 */ /* 0x040fe20007f3e0ff */
[-C--:B------:R-:W-:Y:S01]  /*6180*/  FMUL.FTZ R24, R57, R121.reuse ;  /* 0x0000007939187220 */ /* 0x080fe20000410000 */
[----:B------:R-:W-:Y:S01]  /*6190*/  LOP3.LUT R27, R90, 0x380, RZ, 0xc0, !PT ;  /* 0x000003805a1b7812 */ /* 0x000fe200078ec0ff */
[-C--:B------:R-:W-:Y:S01]  /*61a0*/  FMUL.FTZ R21, R56, R121.reuse ;  /* 0x0000007938157220 */ /* 0x080fe20000410000 */
[----:B------:R-:W-:Y:S01]  /*61b0*/  SHF.R.U64 R74, R74, 0x3, RZ ;  /* 0x000000034a4a7819 */ /* 0x000fe200000012ff */
[-C--:B------:R-:W-:Y:S01]  /*61c0*/  FMUL.FTZ R61, R61, R121.reuse ;  /* 0x000000793d3d7220 */ /* 0x080fe20000410000 */
[----:B------:R-:W-:Y:S01]  /*61d0*/  IADD3 R45, P6, R90, 0x8040, RZ ;  /* 0x000080405a2d7810 */ /* 0x000fe20007fde0ff */
[----:B------:R-:W-:Y:S01]  /*61e0*/  FMUL.FTZ R60, R60, R121 ;  /* 0x000000793c3c7220 */ /* 0x000fe20000410000 */
[----:B------:R-:W-:Y:S01]  /*61f0*/  LOP3.LUT R82, R28, R43, RZ, 0x3c, !PT ;  /* 0x0000002b1c527212 */ /* 0x000fe200078e3cff */
[-C--:B------:R-:W-:Y:S01]  /*6200*/  FMUL.FTZ R65, R65, R121.reuse ;  /* 0x0000007941417220 */ /* 0x080fe20000410000 */
[----:B------:R-:W-:Y:S01]  /*6210*/  LOP3.LUT R28, R39, 0x380, RZ, 0xc0, !PT ;  /* 0x00000380271c7812 */ /* 0x000fe200078ec0ff */
        /* <DEDUP_REMOVED lines=27> */
[----:B------:R-:W-:Y:S01]  /*63d0*/  IADD3 R35, P0, R90, 0x60, RZ ;  /* 0x000000605a237810 */ /* 0x000fe20007f1e0ff */
[--C-:B------:R-:W-:Y:S01]  /*63e0*/  IMAD.X R87, RZ, RZ, R91.reuse, P1 ;  /* 0x000000ffff577224 */ /* 0x100fe200008e065b */
[----:B------:R-:W-:Y:S01]  /*63f0*/  SHF.R.U64 R27, R27, 0x3, RZ ;  /* 0x000000031b1b7819 */ /* 0x000fe200000012ff */
[----:B------:R-:W-:Y:S01]  /*6400*/  FMUL.FTZ R121, R79, R155 ;  /* 0x0000009b4f797220 */ /* 0x000fe20000410000 */
[----:B------:R-:W-:Y:S01]  /*6410*/  LOP3.LUT R74, R74, R75, RZ, 0x3c, !PT ;  /* 0x0000004b4a4a7212 */ /* 0x000fe200078e3cff */
[-C--:B------:R-:W-:Y:S01]  /*6420*/  FMUL.FTZ R36, R31, R155.reuse ;  /* 0x0000009b1f247220 */ /* 0x080fe20000410000 */
[----:B------:R-:W-:Y:S01]  /*6430*/  IADD3 R33, P1, R90, 0x40, RZ ;  /* 0x000000405a217810 */ /* 0x000fe20007f3e0ff */
[----:B------:R-:W-:Y:S01]  /*6440*/  FMUL.FTZ R153, R30, R155 ;  /* 0x0000009b1e997220 */ /* 0x000fe20000410000 */
[----:B------:R-:W-:Y:S01]  /*6450*/  IADD3.X R75, RZ, R91, RZ, P5, !PT ;  /* 0x0000005bff4b7210 */ /* 0x000fe20002ffe4ff */
[--C-:B------:R-:W-:Y:S01]  /*6460*/  IMAD.X R79, RZ, RZ, R91.reuse, P6 ;  /* 0x000000ffff4f7224 */ /* 0x100fe200030e065b */
[----:B------:R-:W-:Y:S01]  /*6470*/  SHF.R.U64 R28, R28, 0x3, RZ ;  /* 0x000000031c1c7819 */ /* 0x000fe200000012ff */
[----:B------:R-:W-:Y:S01]  /*6480*/  USHF.R.S32.HI UR12, URZ, 0x1f, UR11 ;  /* 0x0000001f3f0c7899 */ /* 0x000fe2000801140b */
[C---:B------:R-:W-:Y:S01]  /*6490*/  IADD3 R29, P3, R90.reuse, 0x20, RZ ;  /* 0x000000205a1d7810 */ /* 0x040fe20007f7e0ff */
[----:B------:R-:W-:Y:S01]  /*64a0*/  ULDC.64 UR8, c[0x0][0xb90] ;  /* 0x0002e40000087ab9 */ /* 0x000fe20000000a00 */
[C---:B------:R-:W-:Y:S01]  /*64b0*/  IADD3 R30, P4, R90.reuse, 0x4040, RZ ;  /* 0x000040405a1e7810 */ /* 0x040fe20007f9e0ff */
[-C--:B------:R-:W-:Y:S01]  /*64c0*/  FMUL.FTZ R129, R63, R155.reuse ;  /* 0x0000009b3f817220 */ /* 0x080fe20000410000 */
[----:B------:R-:W-:Y:S01]  /*64d0*/  IADD3 R37, P5, R90, 0x4020, RZ ;  /* 0x000040205a257810 */ /* 0x000fe20007fbe0ff */
[----:B------:R-:W-:Y:S01]  /*64e0*/  FMUL.FTZ R137, R66, R155 ;  /* 0x0000009b42897220 */ /* 0x000fe20000410000 */
[----:B------:R-:W-:Y:S01]  /*64f0*/  IADD3 R31, P6, R90, 0x4000, RZ ;  /* 0x000040005a1f7810 */ /* 0x000fe20007fde0ff */
[--C-:B------:R-:W-:Y:S01]  /*6500*/  IMAD.X R63, RZ, RZ, R91.reuse, P1 ;  /* 0x000000ffff3f7224 */ /* 0x100fe200008e065b */
[----:B------:R-:W-:Y:S01]  /*6510*/  LOP3.LUT R90, R27, R90, RZ, 0x3c, !PT ;  /* 0x0000005a1b5a7212 */ /* 0x000fe200078e3cff */
[----:B------:R-:W-:Y:S01]  /*6520*/  IMAD.X R27, RZ, RZ, R91, P0 ;  /* 0x000000ffff1b7224 */ /* 0x000fe200000e065b */
[----:B------:R-:W-:Y:S01]  /*6530*/  LOP3.LUT R66, R28, R39, RZ, 0x3c, !PT ;  /* 0x000000271c427212 */ /* 0x000fe200078e3cff */
[----:B------:R-:W-:Y:S01]  /*6540*/  UIMAD UR5, UR12, UR8, URZ ;  /* 0x000000080c0572a4 */ /* 0x000fe2000f8e023f */
[C---:B------:R-:W-:Y:S01]  /*6550*/  IADD3 R43, P0, R50.reuse, 0x5000, RZ ;  /* 0x00005000322b7810 */ /* 0x040fe20007f1e0ff */
[----:B------:R-:W-:Y:S01]  /*6560*/  UIMAD.WIDE.U32 UR6, UR11, UR8, URZ ;  /* 0x000000080b0672a5 */ /* 0x000fe2000f8e003f */
[----:B------:R-:W-:Y:S01]  /*6570*/  IADD3 R39, P1, R50, 0x4000, RZ ;  /* 0x0000400032277810 */ /* 0x000fe20007f3e0ff */
[-C--:B------:R-:W-:Y:S01]  /*6580*/  FMUL.FTZ R149, R42, R155.reuse ;  /* 0x0000009b2a957220 */ /* 0x080fe20000410000 */
[-C--:B------:R-:W-:Y:S01]  /*6590*/  FMUL.FTZ R150, R38, R155.reuse ;  /* 0x0000009b26967220 */ /* 0x080fe20000410000 */
[----:B------:R-:W-:Y:S01]  /*65a0*/  UIMAD UR5, UR11, UR9, UR5 ;  /* 0x000000090b0572a4 */ /* 0x000fe2000f8e0205 */
[----:B------:R-:W-:Y:S01]  /*65b0*/  LOP3.LUT R42, R43, 0x380, RZ, 0xc0, !PT ;  /* 0x000003802b2a7812 */ /* 0x000fe200078ec0ff */
[----:B------:R-:W-:Y:S01]  /*65c0*/  IMAD.U32 R52, RZ, RZ, UR6 ;  /* 0x00000006ff347e24 */ /* 0x000fe2000f8e00ff */
[----:B------:R-:W-:Y:S01]  /*65d0*/  LOP3.LUT R38, R39, 0x380, RZ, 0xc0, !PT ;  /* 0x0000038027267812 */ /* 0x000fe200078ec0ff */
[----:B------:R-:W-:Y:S01]  /*65e0*/  UIADD3 UR6, UR7, UR5, URZ ;  /* 0x0000000507067290 */ /* 0x000fe2000fffe03f */
[----:B------:R-:W-:Y:S01]  /*65f0*/  SHF.R.U64 R42, R42, 0x3, RZ ;  /* 0x000000032a2a7819 */ /* 0x000fe200000012ff */
[----:B------:R-:W-:Y:S01]  /*6600*/  UIADD3 UR5, UR10, 0x30860, URZ ;  /* 0x000308600a057890 */ /* 0x000fe2000fffe03f */
[----:B------:R-:W-:Y:S01]  /*6610*/  SHF.R.U64 R38, R38, 0x3, RZ ;  /* 0x0000000326267819 */ /* 0x000fe200000012ff */
[----:B------:R-:W-:Y:S01]  /*6620*/  FMUL.FTZ R154, R26, R155 ;  /* 0x0000009b1a9a7220 */ /* 0x000fe20000410000 */
[----:B------:R-:W-:Y:S01]  /*6630*/  LOP3.LUT R42, R42, R43, RZ, 0x3c, !PT ;  /* 0x0000002b2a2a7212 */ /* 0x000fe200078e3cff */
[----:B------:R-:W-:Y:S01]  /*6640*/  UPRMT UR5, UR13, 0x654, UR5 ;  /* 0x000006540d057896 */ /* 0x000fe20008000005 */
[----:B------:R-:W-:Y:S01]  /*6650*/  LOP3.LUT R38, R38, R39, RZ, 0x3c, !PT ;  /* 0x0000002726267212 */ /* 0x000fe200078e3cff */
[--C-:B------:R-:W-:Y:S01]  /*6660*/  IMAD.X R43, RZ, RZ, R51.reuse, P0 ;  /* 0x000000ffff2b7224 */ /* 0x100fe200000e0633 */
[----:B------:R-:W-:Y:S01]  /*6670*/  IADD3 R156, P0, R50, 0xb000, RZ ;  /* 0x0000b000329c7810 */ /* 0x000fe20007f1e0ff */
[----:B------:R-:W-:Y:S01]  /*6680*/  IMAD.X R39, RZ, RZ, R51, P1 ;  /* 0x000000ffff277224 */ /* 0x000fe200008e0633 */
[----:B-1----:R-:W-:Y:S01]  /*6690*/  ISETP.NE.AND P1, PT, R94, 0x1, PT ;  /* 0x000000015e00780c */ /* 0x002fe20003f25270 */
        /* <DEDUP_REMOVED lines=26> */
[----:B------:R-:W-:Y:S01]  /*6840*/  LOP3.LUT R26, R41, 0x380, RZ, 0xc0, !PT ;  /* 0x00000380291a7812 */ /* 0x000fe200078ec0ff */
[----:B------:R-:W0:Y:S01]  /*6850*/  LDC R158, c[0x0][0xc38] ;  /* 0x00030e00ff9e7b82 */ /* 0x000e220000000800 */
[----:B------:R-:W-:Y:S01]  /*6860*/  LOP3.LUT R155, R156, 0x380, RZ, 0xc0, !PT ;  /* 0x000003809c9b7812 */ /* 0x000fe200078ec0ff */
[--C-:B------:R-:W-:Y:S01]  /*6870*/  IMAD.X R71, RZ, RZ, R91.reuse, P3 ;  /* 0x000000ffff477224 */ /* 0x100fe200018e065b */
[-C--:B------:R-:W-:Y:S01]  /*6880*/  IADD3.X R67, RZ, R91.reuse, RZ, P2, !PT ;  /* 0x0000005bff437210 */ /* 0x080fe200017fe4ff */
[--C-:B------:R-:W-:Y:S01]  /*6890*/  IMAD.X R55, RZ, RZ, R91.reuse, P4 ;  /* 0x000000ffff377224 */ /* 0x100fe200020e065b */
[-C--:B------:R-:W-:Y:S01]  /*68a0*/  IADD3.X R59, RZ, R91.reuse, RZ, P6, !PT ;  /* 0x0000005bff3b7210 */ /* 0x080fe200037fe4ff */
[----:B------:R-:W-:Y:S01]  /*68b0*/  IMAD.X R57, RZ, RZ, R91, P5 ;  /* 0x000000ffff397224 */ /* 0x000fe200028e065b */
[----:B------:R-:W-:Y:S01]  /*68c0*/  MOV R90, R90 ;  /* 0x0000005a005a7202 */ /* 0x000fe20000000f00 */
[----:B------:R-:W-:Y:S01]  /*68d0*/  SYNCS.ARRIVE.TRANS64.RED.A1T0 RZ, [UR5], RZ ;  /* 0x000000ffffff79a7 */ /* 0x000fe20008100405 */
[----:B------:R-:W-:Y:S01]  /*68e0*/  SHF.R.U64 R26, R26, 0x3, RZ ;  /* 0x000000031a1a7819 */ /* 0x000fe200000012ff */
[----:B------:R-:W-:Y:S01]  /*68f0*/  USHF.R.S32.HI UR10, URZ, 0x1f, UR60 ;  /* 0x0000001f3f0a7899 */ /* 0x000fe2000801143c */
[----:B------:R-:W-:Y:S01]  /*6900*/  SHF.R.U64 R91, R155, 0x3, RZ ;  /* 0x000000039b5b7819 */ /* 0x000fe200000012ff */
[----:B------:R-:W-:Y:S01]  /*6910*/  ULDC UR5, c[0x0][0xa88] ;  /* 0x0002a20000057ab9 */ /* 0x000fe20000000800 */
[----:B------:R-:W-:Y:S01]  /*6920*/  F2FP.F16.F32.PACK_AB R6, R6, R7 ;  /* 0x000000070606723e */ /* 0x000fe200000000ff */
[----:B------:R-:W-:Y:S01]  /*6930*/  ULDC.64 UR8, c[0x0][0xae8] ;  /* 0x0002ba0000087ab9 */ /* 0x000fe20000000a00 */
[----:B------:R-:W-:-:S02]  /*6940*/  LOP3.LUT R86, R26, R41, RZ, 0x3c, !PT ;  /* 0x000000291a567212 */ /* 0x000fc400078e3cff */
[----:B------:R-:W-:Y:S02]  /*6950*/  F2FP.F16.F32.PACK_AB R7, R36, R153 ;  /* 0x000000992407723e */ /* 0x000fe400000000ff */
[----:B------:R-:W-:Y:S02]  /*6960*/  LOP3.LUT R32, R45, 0x380, RZ, 0xc0, !PT ;  /* 0x000003802d207812 */ /* 0x000fe400078ec0ff */
[----:B------:R-:W-:Y:S02]  /*6970*/  LOP3.LUT R26, R29, 0x380, RZ, 0xc0, !PT ;  /* 0x000003801d1a7812 */ /* 0x000fe400078ec0ff */
[----:B------:R-:W-:Y:S02]  /*6980*/  LOP3.LUT R36, R91, R156, RZ, 0x3c, !PT ;  /* 0x0000009c5b247212 */ /* 0x000fe400078e3cff */
[----:B------:R-:W1:Y:S01]  /*6990*/  @P1 LDC R91, c[0x0][0xbec] ;  /* 0x0002fb00ff5b1b82 */ /* 0x000e620000000800 */
[----:B------:R-:W-:Y:S02]  /*69a0*/  SHF.R.U64 R32, R32, 0x3, RZ ;  /* 0x0000000320207819 */ /* 0x000fe400000012ff */
[----:B------:R-:W-:-:S02]  /*69b0*/  SHF.R.U64 R26, R26, 0x3, RZ ;  /* 0x000000031a1a7819 */ /* 0x000fc400000012ff */
[----:B------:R-:W-:Y:S02]  /*69c0*/  F2FP.F16.F32.PACK_AB R4, R4, R5 ;  /* 0x000000050404723e */ /* 0x000fe400000000ff */
[----:B------:R-:W-:Y:S01]  /*69d0*/  F2FP.F16.F32.PACK_AB R5, R151, R154 ;  /* 0x0000009a9705723e */ /* 0x000fe200000000ff */
[----:B------:R-:W-:Y:S01]  /*69e0*/  BAR.SYNC.DEFER_BLOCKING 0x1, 0x100 ;  /* 0x0044000000007b1d */ /* 0x000fe20000010000 */
[----:B------:R-:W-:Y:S02]  /*69f0*/  LOP3.LUT R78, R32, R45, RZ, 0x3c, !PT ;  /* 0x0000002d204e7212 */ /* 0x000fe400078e3cff */
[----:B------:R-:W-:Y:S02]  /*6a00*/  LOP3.LUT R70, R26, R29, RZ, 0x3c, !PT ;  /* 0x0000001d1a467212 */ /* 0x000fe400078e3cff */
[----:B------:R-:W-:-:S03]  /*6a10*/  LOP3.LUT R26, R31, 0x380, RZ, 0xc0, !PT ;  /* 0x000003801f1a7812 */ /* 0x000fc600078ec0ff */
[----:B------:R-:W2:Y:S01]  /*6a20*/  @P1 LDC R151, c[0x0][0xbf0] ;  /* 0x0002fc00ff971b82 */ /* 0x000ea20000000800 */
[----:B------:R-:W-:Y:S01]  /*6a30*/  MOV R74, R74 ;  /* 0x0000004a004a7202 */ /* 0x000fe20000000f00 */
[----:B------:R-:W-:Y:S01]  /*6a40*/  IMAD R75, RZ, RZ, -UR14 ;  /* 0x8000000eff4b7e24 */ /* 0x000fe2000f8e02ff */
[----:B------:R-:W-:Y:S02]  /*6a50*/  MOV R78, R78 ;  /* 0x0000004e004e7202 */ /* 0x000fe40000000f00 */
[----:B------:R-:W-:Y:S01]  /*6a60*/  SHF.R.U64 R26, R26, 0x3, RZ ;  /* 0x000000031a1a7819 */ /* 0x000fe200000012ff */
[----:B0-----:R-:W-:Y:S01]  /*6a70*/  IMAD R75, R158, R75, UR61 ;  /* 0x0000003d9e4b7e24 */ /* 0x001fe2000f8e024b */
[----:B------:R-:W-:Y:S02]  /*6a80*/  MOV R79, R82 ;  /* 0x00000052004f7202 */ /* 0x000fe40000000f00 */
[----:B------:R-:W-:Y:S02]  /*6a90*/  MOV R82, R66 ;  /* 0x0000004200527202 */ /* 0x000fe40000000f00 */
[----:B------:R-:W0:Y:S01]  /*6aa0*/  LDC.64 R66, c[0x0][0xb98] ;  /* 0x0002e600ff427b82 */ /* 0x000e220000000a00 */
[----:B------:R-:W-:-:S02]  /*6ab0*/  LOP3.LUT R29, R30, 0x380, RZ, 0xc0, !PT ;  /* 0x000003801e1d7812 */ /* 0x000fc400078ec0ff */
[----:B------:R-:W-:Y:S02]  /*6ac0*/  LOP3.LUT R58, R26, R31, RZ, 0x3c, !PT ;  /* 0x0000001f1a3a7212 */ /* 0x000fe400078e3cff */
[----:B------:R-:W-:Y:S02]  /*6ad0*/  LOP3.LUT R26, R35, 0x380, RZ, 0xc0, !PT ;  /* 0x00000380231a7812 */ /* 0x000fe400078ec0ff */
[----:B------:R-:W-:Y:S01]  /*6ae0*/  SHF.R.U64 R29, R29, 0x3, RZ ;  /* 0x000000031d1d7819 */ /* 0x000fe200000012ff */
[----:B------:R3:W-:Y:S01]  /*6af0*/  STSM.16.M88.4 [R90], R4 ;  /* 0x000000045a007844 */ /* 0x0007e20000000200 */
[----:B------:R-:W-:Y:S02]  /*6b00*/  LOP3.LUT R28, R37, 0x380, RZ, 0xc0, !PT ;  /* 0x00000380251c7812 */ /* 0x000fe400078ec0ff */
[----:B------:R-:W-:Y:S02]  /*6b10*/  SHF.R.U64 R26, R26, 0x3, RZ ;  /* 0x000000031a1a7819 */ /* 0x000fe400000012ff */
[----:B------:R-:W-:-:S02]  /*6b20*/  LOP3.LUT R54, R29, R30, RZ, 0x3c, !PT ;  /* 0x0000001e1d367212 */ /* 0x000fc400078e3cff */
[----:B------:R-:W-:Y:S02]  /*6b30*/  SHF.R.U64 R28, R28, 0x3, RZ ;  /* 0x000000031c1c7819 */ /* 0x000fe400000012ff */
[----:B------:R-:W-:Y:S02]  /*6b40*/  LOP3.LUT R32, R33, 0x380, RZ, 0xc0, !PT ;  /* 0x0000038021207812 */ /* 0x000fe400078ec0ff */
[----:B------:R-:W-:Y:S02]  /*6b50*/  LOP3.LUT R26, R26, R35, RZ, 0x3c, !PT ;  /* 0x000000231a1a7212 */ /* 0x000fe400078e3cff */
[C---:B------:R-:W-:Y:S02]  /*6b60*/  IADD3 R29, P4, R50.reuse, 0x1000, RZ ;  /* 0x00001000321d7810 */ /* 0x040fe40007f9e0ff */
[C---:B------:R-:W-:Y:S01]  /*6b70*/  IADD3 R31, P5, R50.reuse, 0x2000, RZ ;  /* 0x00002000321f7810 */ /* 0x040fe20007fbe0ff */
[----:B---3--:R-:W-:Y:S01]  /*6b80*/  IMAD R90, R75, 0x80, R196 ;  /* 0x000000804b5a7824 */ /* 0x008fe200078e02c4 */
[----:B------:R-:W-:-:S02]  /*6b90*/  IADD3 R35, P6, R50, 0x3000, RZ ;  /* 0x0000300032237810 */ /* 0x000fc40007fde0ff */
[----:B------:R-:W-:Y:S01]  /*6ba0*/  MOV R54, R54 ;  /* 0x0000003600367202 */ /* 0x000fe20000000f00 */
[----:B-1----:R-:W-:Y:S01]  /*6bb0*/  @P1 IMAD.HI.U32 R4, R90, R91, RZ ;  /* 0x0000005b5a041227 */ /* 0x002fe200078e00ff */
[----:B------:R-:W-:Y:S02]  /*6bc0*/  LOP3.LUT R56, R28, R37, RZ, 0x3c, !PT ;  /* 0x000000251c387212 */ /* 0x000fe400078e3cff */
[----:B------:R-:W-:Y:S01]  /*6bd0*/  SHF.R.U64 R32, R32, 0x3, RZ ;  /* 0x0000000320207819 */ /* 0x000fe200000012ff */
[----:B------:R-:W-:Y:S01]  /*6be0*/  IMAD.MOV.U32 R55, RZ, RZ, R90 ;  /* 0x000000ffff377224 */ /* 0x000fe200078e005a */
[----:B--2---:R-:W-:Y:S02]  /*6bf0*/  @P1 SHF.R.U32.HI R55, RZ, R151, R4 ;  /* 0x00000097ff371219 */ /* 0x004fe40000011604 */
[----:B------:R-:W-:Y:S02]  /*6c00*/  LOP3.LUT R28, R29, 0x380, RZ, 0xc0, !PT ;  /* 0x000003801d1c7812 */ /* 0x000fe400078ec0ff */
[----:B------:R-:W-:-:S02]  /*6c10*/  LOP3.LUT R30, R31, 0x380, RZ, 0xc0, !PT ;  /* 0x000003801f1e7812 */ /* 0x000fc400078ec0ff */
[----:B------:R-:W-:Y:S02]  /*6c20*/  LOP3.LUT R34, R35, 0x380, RZ, 0xc0, !PT ;  /* 0x0000038023227812 */ /* 0x000fe400078ec0ff */
[----:B------:R-:W-:Y:S02]  /*6c30*/  F2FP.F16.F32.PACK_AB R6, R3, R120 ;  /* 0x000000780306723e */ /* 0x000fe400000000ff */
[----:B------:R-:W-:Y:S01]  /*6c40*/  MOV R53, UR7 ;  /* 0x0000000700357c02 */ /* 0x000fe20008000f00 */
[----:B------:R-:W-:Y:S01]  /*6c50*/  IMAD.U32 R53, RZ, RZ, UR6 ;  /* 0x00000006ff357e24 */ /* 0x000fe2000f8e00ff */
[----:B------:R-:W-:Y:S01]  /*6c60*/  LOP3.LUT R62, R32, R33, RZ, 0x3c, !PT ;  /* 0x00000021203e7212 */ /* 0x000fe200078e3cff */
[----:B------:R-:W-:Y:S01]  /*6c70*/  ULDC.64 UR6, c[0x0][0xb88] ;  /* 0x0002e20000067ab9 */ /* 0x000fe20000000a00 */
[----:B------:R-:W-:Y:S01]  /*6c80*/  LOP3.LUT R37, R50, 0x380, RZ, 0xc0, !PT ;  /* 0x0000038032257812 */ /* 0x000fe200078ec0ff */
[----:B0-----:R-:W-:Y:S01]  /*6c90*/  IMAD.WIDE.U32 R52, R66, UR60, R52 ;  /* 0x0000003c42347c25 */ /* 0x001fe2000f8e0034 */
[----:B------:R-:W-:-:S02]  /*6ca0*/  IADD3 R3, -R55, RZ, RZ ;  /* 0x000000ff37037210 */ /* 0x000fc40007ffe1ff */
[----:B------:R-:W-:Y:S02]  /*6cb0*/  SHF.R.U64 R28, R28, 0x3, RZ ;  /* 0x000000031c1c7819 */ /* 0x000fe400000012ff */
[----:B------:R-:W-:Y:S01]  /*6cc0*/  SHF.R.U64 R30, R30, 0x3, RZ ;  /* 0x000000031e1e7819 */ /* 0x000fe200000012ff */
[----:B------:R-:W-:Y:S01]  /*6cd0*/  IMAD R3, R94, R3, R90 ;  /* 0x000000035e037224 */ /* 0x000fe200078e025a */
[----:B------:R-:W-:Y:S02]  /*6ce0*/  SHF.R.U64 R34, R34, 0x3, RZ ;  /* 0x0000000322227819 */ /* 0x000fe400000012ff */
[----:B------:R-:W-:Y:S02]  /*6cf0*/  MOV R70, R70 ;  /* 0x0000004600467202 */ /* 0x000fe40000000f00 */
[----:B------:R-:W-:Y:S02]  /*6d00*/  F2FP.F16.F32.PACK_AB R4, R0, R9 ;  /* 0x000000090004723e */ /* 0x000fe400000000ff */
[----:B------:R-:W-:-:S02]  /*6d10*/  F2FP.F16.F32.PACK_AB R5, R143, R152 ;  /* 0x000000988f05723e */ /* 0x000fc400000000ff */
[----:B------:R-:W-:Y:S02]  /*6d20*/  F2FP.F16.F32.PACK_AB R7, R145, R150 ;  /* 0x000000969107723e */ /* 0x000fe400000000ff */
[----:B------:R-:W-:Y:S02]  /*6d30*/  F2FP.F16.F32.PACK_AB R8, R8, R11 ;  /* 0x0000000b0808723e */ /* 0x000fe400000000ff */
[----:B------:R-:W-:Y:S01]  /*6d40*/  SHF.R.U64 R37, R37, 0x3, RZ ;  /* 0x0000000325257819 */ /* 0x000fe200000012ff */
[----:B------:R-:W-:Y:S01]  /*6d50*/  STSM.16.M88.4 [R70], R4 ;  /* 0x0000000446007844 */ /* 0x000fe20000000200 */
[----:B------:R-:W-:Y:S02]  /*6d60*/  MOV R62, R62 ;  /* 0x0000003e003e7202 */ /* 0x000fe40000000f00 */
[----:B------:R-:W-:Y:S02]  /*6d70*/  F2FP.F16.F32.PACK_AB R9, R146, R149 ;  /* 0x000000959209723e */ /* 0x000fe400000000ff */
[----:B------:R-:W-:-:S02]  /*6d80*/  F2FP.F16.F32.PACK_AB R10, R10, R15 ;  /* 0x0000000f0a0a723e */ /* 0x000fc400000000ff */
[----:B------:R-:W-:Y:S02]  /*6d90*/  F2FP.F16.F32.PACK_AB R11, R147, R148 ;  /* 0x00000094930b723e */ /* 0x000fe400000000ff */
[----:B------:R-:W-:Y:S01]  /*6da0*/  MOV R0, R26 ;  /* 0x0000001a00007202 */ /* 0x000fe20000000f00 */
[----:B------:R-:W-:Y:S01]  /*6db0*/  IMAD R26, R66, UR10, RZ ;  /* 0x0000000a421a7c24 */ /* 0x000fe2000f8e02ff */
[----:B------:R-:W-:Y:S01]  /*6dc0*/  LOP3.LUT R28, R28, R29, RZ, 0x3c, !PT ;  /* 0x0000001d1c1c7212 */ /* 0x000fe200078e3cff */
[--C-:B------:R-:W-:Y:S01]  /*6dd0*/  IMAD.X R29, RZ, RZ, R51.reuse, P4 ;  /* 0x000000ffff1d7224 */ /* 0x100fe200020e0633 */
[----:B------:R-:W-:Y:S01]  /*6de0*/  LOP3.LUT R30, R30, R31, RZ, 0x3c, !PT ;  /* 0x0000001f1e1e7212 */ /* 0x000fe200078e3cff */
[----:B------:R-:W-:Y:S01]  /*6df0*/  IMAD.X R31, RZ, RZ, R51, P5 ;  /* 0x000000ffff1f7224 */ /* 0x000fe200028e0633 */
[----:B------:R-:W-:Y:S01]  /*6e00*/  LOP3.LUT R34, R34, R35, RZ, 0x3c, !PT ;  /* 0x0000002322227212 */ /* 0x000fe200078e3cff */
[----:B------:R0:W-:Y:S01]  /*6e10*/  STSM.16.M88.4 [R62], R8 ;  /* 0x000000083e007844 */ /* 0x0001e20000000200 */
[----:B------:R-:W-:Y:S01]  /*6e20*/  IADD3.X R35, RZ, R51, RZ, P6, !PT ;  /* 0x00000033ff237210 */ /* 0x000fe200037fe4ff */
[----:B------:R-:W-:Y:S01]  /*6e30*/  IMAD R67, R67, UR60, R26 ;  /* 0x0000003c43437c24 */ /* 0x000fe2000f8e021a */
[----:B------:R-:W-:-:S02]  /*6e40*/  IADD3 R45, P2, R50, 0x6000, RZ ;  /* 0x00006000322d7810 */ /* 0x000fc40007f5e0ff */
[C---:B------:R-:W-:Y:S02]  /*6e50*/  IADD3 R49, P3, R50.reuse, 0x7000, RZ ;  /* 0x0000700032317810 */ /* 0x040fe40007f7e0ff */
[C---:B------:R-:W-:Y:S02]  /*6e60*/  IADD3 R33, P4, R50.reuse, 0x8000, RZ ;  /* 0x0000800032217810 */ /* 0x040fe40007f9e0ff */
[C---:B------:R-:W-:Y:S02]  /*6e70*/  IADD3 R41, P5, R50.reuse, 0x9000, RZ ;  /* 0x0000900032297810 */ /* 0x040fe40007fbe0ff */
[----:B------:R-:W-:Y:S02]  /*6e80*/  IADD3 R47, P6, R50, 0xa000, RZ ;  /* 0x0000a000322f7810 */ /* 0x000fe40007fde0ff */
[----:B------:R-:W-:Y:S02]  /*6e90*/  LOP3.LUT R50, R37, R50, RZ, 0x3c, !PT ;  /* 0x0000003225327212 */ /* 0x000fe400078e3cff */
[----:B------:R-:W-:-:S02]  /*6ea0*/  IADD3.X R37, RZ, R51, RZ, P0, !PT ;  /* 0x00000033ff257210 */ /* 0x000fc400007fe4ff */
[----:B0-----:R-:W-:Y:S02]  /*6eb0*/  SHF.R.S32.HI R9, RZ, 0x1f, R55 ;  /* 0x0000001fff097819 */ /* 0x001fe40000011437 */
[----:B------:R-:W-:Y:S02]  /*6ec0*/  SHF.R.S32.HI R8, RZ, 0x1f, R3 ;  /* 0x0000001fff087819 */ /* 0x000fe40000011403 */
[----:B------:R-:W-:Y:S01]  /*6ed0*/  IADD3 R52, P0, R55, R52, RZ ;  /* 0x0000003437347210 */ /* 0x000fe20007f1e0ff */
[----:B------:R-:W-:Y:S01]  /*6ee0*/  IMAD R55, R75, 0x80, R195 ;  /* 0x000000804b377824 */ /* 0x000fe200078e02c3 */
[----:B------:R-:W-:Y:S01]  /*6ef0*/  LOP3.LUT R48, R49, 0x380, RZ, 0xc0, !PT ;  /* 0x0000038031307812 */ /* 0x000fe200078ec0ff */
[----:B------:R-:W-:Y:S01]  /*6f00*/  IMAD R8, R8, UR6, RZ ;  /* 0x0000000608087c24 */ /* 0x000fe2000f8e02ff */
[----:B------:R-:W-:Y:S02]  /*6f10*/  F2FP.F16.F32.PACK_AB R12, R12, R13 ;  /* 0x0000000d0c0c723e */ /* 0x000fe400000000ff */
[----:B------:R-:W-:-:S02]  /*6f20*/  IADD3.X R53, R9, R53, R67, P0, !PT ;  /* 0x0000003509357210 */ /* 0x000fc400007fe443 */
[----:B------:R-:W-:Y:S02]  /*6f30*/  F2FP.F16.F32.PACK_AB R13, R130, R141 ;  /* 0x0000008d820d723e */ /* 0x000fe400000000ff */
[----:B------:R-:W-:Y:S01]  /*6f40*/  F2FP.F16.F32.PACK_AB R14, R14, R25 ;  /* 0x000000190e0e723e */ /* 0x000fe200000000ff */
[----:B------:R-:W-:Y:S01]  /*6f50*/  IMAD.WIDE.U32 R52, R3, UR6, R52 ;  /* 0x0000000603347c25 */ /* 0x000fe2000f8e0034 */
[----:B------:R-:W-:Y:S02]  /*6f60*/  F2FP.F16.F32.PACK_AB R15, R131, R144 ;  /* 0x00000090830f723e */ /* 0x000fe400000000ff */
[----:B------:R-:W-:Y:S02]  /*6f70*/  MOV R58, R58 ;  /* 0x0000003a003a7202 */ /* 0x000fe40000000f00 */
[----:B------:R-:W-:Y:S01]  /*6f80*/  F2FP.F16.F32.PACK_AB R24, R24, R21 ;  /* 0x000000151818723e */ /* 0x000fe200000000ff */
[----:B------:R-:W-:Y:S01]  /*6f90*/  IMAD R21, R3, UR7, R8 ;  /* 0x0000000703157c24 */ /* 0x000fe2000f8e0208 */
[----:B------:R-:W-:Y:S01]  /*6fa0*/  F2FP.F16.F32.PACK_AB R25, R128, R139 ;  /* 0x0000008b8019723e */ /* 0x000fe200000000ff */
[----:B------:R0:W-:Y:S01]  /*6fb0*/  STSM.16.M88.4 [R0], R12 ;  /* 0x0000000c00007844 */ /* 0x0001e20000000200 */
[----:B------:R-:W-:Y:S01]  /*6fc0*/  F2FP.F16.F32.PACK_AB R26, R61, R60 ;  /* 0x0000003c3d1a723e */ /* 0x000fe200000000ff */
[----:B------:R-:W-:Y:S01]  /*6fd0*/  ULDC.64 UR6, c[0x0][0xb50] ;  /* 0x0002d40000067ab9 */ /* 0x000fe20000000a00 */
[----:B------:R-:W-:Y:S01]  /*6fe0*/  F2FP.F16.F32.PACK_AB R27, R129, R142 ;  /* 0x0000008e811b723e */ /* 0x000fe200000000ff */
[----:B------:R-:W-:Y:S01]  /*6ff0*/  VIADD R3, R55, 0x8 ;  /* 0x0000000837037836 */ /* 0x000fe20000000000 */
[----:B------:R-:W-:-:S02]  /*7000*/  MOV R56, R56 ;  /* 0x0000003800387202 */ /* 0x000fc40000000f00 */
[----:B------:R-:W-:Y:S01]  /*7010*/  F2FP.F16.F32.PACK_AB R4, R65, R64 ;  /* 0x000000404104723e */ /* 0x000fe200000000ff */
[----:B------:R-:W-:Y:S01]  /*7020*/  STSM.16.M88.4 [R58], R24 ;  /* 0x000000183a007844 */ /* 0x000fe20000000200 */
[----:B------:R-:W-:Y:S02]  /*7030*/  F2FP.F16.F32.PACK_AB R5, R126, R137 ;  /* 0x000000897e05723e */ /* 0x000fe400000000ff */
[----:B------:R-:W-:Y:S02]  /*7040*/  F2FP.F16.F32.PACK_AB R6, R69, R68 ;  /* 0x000000444506723e */ /* 0x000fe400000000ff */
[----:B------:R-:W-:Y:S02]  /*7050*/  F2FP.F16.F32.PACK_AB R7, R127, R140 ;  /* 0x0000008c7f07723e */ /* 0x000fe400000000ff */
[----:B------:R-:W-:Y:S01]  /*7060*/  SHF.R.U64 R48, R48, 0x3, RZ ;  /* 0x0000000330307819 */ /* 0x000fe200000012ff */
[----:B0-----:R-:W-:Y:S01]  /*7070*/  IMAD R0, R94, UR5, RZ ;  /* 0x000000055e007c24 */ /* 0x001fe2000f8e02ff */
[----:B------:R-:W-:Y:S01]  /*7080*/  F2FP.F16.F32.PACK_AB R8, R73, R72 ;  /* 0x000000484908723e */ /* 0x000fe200000000ff */
[----:B------:R0:W-:Y:S01]  /*7090*/  STSM.16.M88.4 [R56], R4 ;  /* 0x0000000438007844 */ /* 0x0001e20000000200 */
[----:B------:R-:W-:-:S02]  /*70a0*/  LOP3.LUT R48, R48, R49, RZ, 0x3c, !PT ;  /* 0x0000003130307212 */ /* 0x000fc400078e3cff */
[----:B------:R-:W-:Y:S02]  /*70b0*/  IADD3.X R49, RZ, R51, RZ, P3, !PT ;  /* 0x00000033ff317210 */ /* 0x000fe40001ffe4ff */
[----:B------:R-:W-:Y:S02]  /*70c0*/  LEA R12, P3, R52, UR6, 0x2 ;  /* 0x00000006340c7c11 */ /* 0x000fe4000f8610ff */
[----:B------:R-:W-:Y:S02]  /*70d0*/  F2FP.F16.F32.PACK_AB R9, R125, R138 ;  /* 0x0000008a7d09723e */ /* 0x000fe400000000ff */
[----:B------:R-:W-:Y:S01]  /*70e0*/  F2FP.F16.F32.PACK_AB R10, R77, R76 ;  /* 0x0000004c4d0a723e */ /* 0x000fe200000000ff */
[----:B------:R-:W-:Y:S01]  /*70f0*/  SHFL.IDX PT, R56, R12, RZ, 0x1c1f ;  /* 0x001c1fff0c387589 */ /* 0x000fe200000e0000 */
[----:B------:R-:W-:Y:S02]  /*7100*/  F2FP.F16.F32.PACK_AB R11, R121, R136 ;  /* 0x00000088790b723e */ /* 0x000fe400000000ff */
[----:B------:R-:W-:Y:S01]  /*7110*/  F2FP.F16.F32.PACK_AB R88, R89, R88 ;  /* 0x000000585958723e */ /* 0x000fe200000000ff */
[----:B------:R-:W-:Y:S01]  /*7120*/  SHFL.IDX PT, R58, R12, 0x1, 0x1c1f ;  /* 0x003c1f000c3a7f89 */ /* 0x000fe200000e0000 */
[----:B------:R-:W-:Y:S01]  /*7130*/  F2FP.F16.F32.PACK_AB R96, R97, R96 ;  /* 0x000000606160723e */ /* 0x000fe200000000ff */
[----:B0-----:R-:W-:Y:S01]  /*7140*/  IMAD.IADD R5, R53, 0x1, R21 ;  /* 0x0000000135057824 */ /* 0x001fe200078e0215 */
[----:B------:R-:W-:Y:S01]  /*7150*/  F2FP.F16.F32.PACK_AB R4, R81, R80 ;  /* 0x000000505104723e */ /* 0x000fe200000000ff */
[----:B------:R-:W-:Y:S01]  /*7160*/  STSM.16.M88.4 [R54], R8 ;  /* 0x0000000836007844 */ /* 0x000fe20000000200 */
[----:B------:R-:W-:-:S02]  /*7170*/  F2FP.F16.F32.PACK_AB R6, R85, R84 ;  /* 0x000000545506723e */ /* 0x000fc400000000ff */
[----:B------:R-:W-:Y:S02]  /*7180*/  LEA.HI.X R52, R52, UR7, R5, 0x2, P3 ;  /* 0x0000000734347c11 */ /* 0x000fe400098f1405 */
[----:B------:R-:W-:Y:S02]  /*7190*/  F2FP.F16.F32.PACK_AB R5, R122, R135 ;  /* 0x000000877a05723e */ /* 0x000fe400000000ff */
[----:B------:R-:W-:Y:S01]  /*71a0*/  F2FP.F16.F32.PACK_AB R7, R123, R134 ;  /* 0x000000867b07723e */ /* 0x000fe200000000ff */
[----:B------:R-:W0:Y:S01]  /*71b0*/  SHFL.IDX PT, R57, R52, RZ, 0x1c1f ;  /* 0x001c1fff34397589 */ /* 0x000e2200000e0000 */
[----:B------:R-:W-:Y:S02]  /*71c0*/  MOV R86, R86 ;  /* 0x0000005600567202 */ /* 0x000fe40000000f00 */
[----:B------:R-:W-:Y:S01]  /*71d0*/  F2FP.F16.F32.PACK_AB R89, R124, R133 ;  /* 0x000000857c59723e */ /* 0x000fe200000000ff */
[----:B------:R-:W-:Y:S01]  /*71e0*/  STSM.16.M88.4 [R82], R4 ;  /* 0x0000000452007844 */ /* 0x000fe20000000200 */
[----:B------:R-:W-:-:S02]  /*71f0*/  F2FP.F16.F32.PACK_AB R90, R93, R92 ;  /* 0x0000005c5d5a723e */ /* 0x000fc400000000ff */
[----:B------:R-:W-:Y:S01]  /*7200*/  F2FP.F16.F32.PACK_AB R91, R95, R132 ;  /* 0x000000845f5b723e */ /* 0x000fe200000000ff */
[----:B------:R-:W1:Y:S01]  /*7210*/  SHFL.IDX PT, R59, R52, 0x1, 0x1c1f ;  /* 0x003c1f00343b7f89 */ /* 0x000e6200000e0000 */
[----:B------:R-:W-:Y:S02]  /*7220*/  F2FP.F16.F32.PACK_AB R97, R99, R98 ;  /* 0x000000626361723e */ /* 0x000fe400000000ff */
[----:B------:R-:W-:Y:S01]  /*7230*/  F2FP.F16.F32.PACK_AB R104, R105, R104 ;  /* 0x000000686968723e */ /* 0x000fe200000000ff */
[----:B------:R-:W-:Y:S01]  /*7240*/  STSM.16.M88.4 [R86], R88 ;  /* 0x0000005856007844 */ /* 0x000fe20000000200 */
[----:B------:R-:W-:Y:S02]  /*7250*/  F2FP.F16.F32.PACK_AB R98, R101, R100 ;  /* 0x000000646562723e */ /* 0x000fe400000000ff */
[----:B------:R-:W-:Y:S02]  /*7260*/  F2FP.F16.F32.PACK_AB R99, R103, R102 ;  /* 0x000000666763723e */ /* 0x000fe400000000ff */
[----:B------:R-:W-:-:S02]  /*7270*/  F2FP.F16.F32.PACK_AB R105, R107, R106 ;  /* 0x0000006a6b69723e */ /* 0x000fc400000000ff */
[----:B------:R-:W-:Y:S01]  /*7280*/  F2FP.F16.F32.PACK_AB R112, R113, R112 ;  /* 0x000000707170723e */ /* 0x000fe200000000ff */
[----:B------:R-:W-:Y:S01]  /*7290*/  STSM.16.M88.4 [R79], R96 ;  /* 0x000000604f007844 */ /* 0x000fe20000000200 */
[----:B------:R-:W-:Y:S02]  /*72a0*/  F2FP.F16.F32.PACK_AB R106, R109, R108 ;  /* 0x0000006c6d6a723e */ /* 0x000fe400000000ff */
[----:B------:R-:W-:Y:S02]  /*72b0*/  F2FP.F16.F32.PACK_AB R107, R111, R110 ;  /* 0x0000006e6f6b723e */ /* 0x000fe400000000ff */
[----:B------:R-:W-:Y:S02]  /*72c0*/  F2FP.F16.F32.PACK_AB R113, R115, R114 ;  /* 0x000000727371723e */ /* 0x000fe400000000ff */
[----:B------:R-:W-:Y:S01]  /*72d0*/  F2FP.F16.F32.PACK_AB R114, R117, R116 ;  /* 0x000000747572723e */ /* 0x000fe200000000ff */
[----:B------:R-:W-:Y:S01]  /*72e0*/  STSM.16.M88.4 [R78], R104 ;  /* 0x000000684e007844 */ /* 0x000fe20000000200 */
[----:B------:R-:W-:-:S02]  /*72f0*/  F2FP.F16.F32.PACK_AB R115, R119, R118 ;  /* 0x000000767773723e */ /* 0x000fc400000000ff */
[----:B------:R-:W-:Y:S02]  /*7300*/  LOP3.LUT R44, R45, 0x380, RZ, 0xc0, !PT ;  /* 0x000003802d2c7812 */ /* 0x000fe400078ec0ff */
[----:B------:R-:W-:Y:S01]  /*7310*/  LOP3.LUT P0, RZ, R192, 0x3, RZ, 0xc0, !PT ;  /* 0x00000003c0ff7812 */ /* 0x000fe2000780c0ff */
[----:B------:R-:W-:Y:S01]  /*7320*/  STSM.16.M88.4 [R74], R112 ;  /* 0x000000704a007844 */ /* 0x000fe20000000200 */
[----:B------:R-:W-:Y:S02]  /*7330*/  SHF.R.U64 R44, R44, 0x3, RZ ;  /* 0x000000032c2c7819 */ /* 0x000fe400000012ff */
[----:B------:R-:W-:Y:S02]  /*7340*/  LOP3.LUT R32, R33, 0x380, RZ, 0xc0, !PT ;  /* 0x0000038021207812 */ /* 0x000fe400078ec0ff */
[----:B------:R-:W-:Y:S01]  /*7350*/  LOP3.LUT R44, R44, R45, RZ, 0x3c, !PT ;  /* 0x0000002d2c2c7212 */ /* 0x000fe200078e3cff */
[----:B------:R-:W-:Y:S01]  /*7360*/  IMAD.X R45, RZ, RZ, R51, P2 ;  /* 0x000000ffff2d7224 */ /* 0x000fe200010e0633 */
[-C--:B------:R-:W-:Y:S01]  /*7370*/  ISETP.GE.OR P2, PT, R55, R0.reuse, P0 ;  /* 0x000000003700720c */ /* 0x080fe20000746670 */
[----:B------:R-:W-:Y:S01]  /*7380*/  BAR.SYNC.DEFER_BLOCKING 0x1, 0x100 ;  /* 0x0044000000007b1d */ /* 0x000fe20000010000 */
[----:B------:R-:W-:Y:S01]  /*7390*/  ISETP.GE.OR P0, PT, R3, R0, P0 ;  /* 0x000000000300720c */ /* 0x000fe20000706670 */
[----:B------:R-:W-:Y:S01]  /*73a0*/  UIMAD UR5, UR12, UR8, URZ ;  /* 0x000000080c0572a4 */ /* 0x000fe2000f8e023f */
[----:B------:R-:W-:Y:S01]  /*73b0*/  LOP3.LUT R40, R41, 0x380, RZ, 0xc0, !PT ;  /* 0x0000038029287812 */ /* 0x000fe200078ec0ff */
[----:B------:R-:W-:Y:S01]  /*73c0*/  UIMAD.WIDE.U32 UR6, UR11, UR8, URZ ;  /* 0x000000080b0672a5 */ /* 0x000fe2000f8e003f */
[----:B------:R-:W-:-:S03]  /*73d0*/  LOP3.LUT R46, R47, 0x380, RZ, 0xc0, !PT ;  /* 0x000003802f2e7812 */ /* 0x000fc600078ec0ff */
[----:B------:R-:W2:Y:S01]  /*73e0*/  @P1 LDC R3, c[0x0][0xbec] ;  /* 0x0002fb00ff031b82 */ /* 0x000ea20000000800 */
[----:B------:R-:W-:-:S03]  /*73f0*/  SHF.R.U64 R32, R32, 0x3, RZ ;  /* 0x0000000320207819 */ /* 0x000fc600000012ff */
[----:B0-----:R-:W-:Y:S01]  /*7400*/  @!P2 ST.E desc[UR36][R56.64], R20 ;  /* 0x000000143800a985 */ /* 0x001fe2000c101924 */
[----:B------:R-:W-:Y:S01]  /*7410*/  UIMAD UR5, UR11, UR9, UR5 ;  /* 0x000000090b0572a4 */ /* 0x000fe2000f8e0205 */
[----:B------:R-:W-:Y:S02]  /*7420*/  SHF.R.U64 R40, R40, 0x3, RZ ;  /* 0x0000000328287819 */ /* 0x000fe400000012ff */
[----:B-1----:R0:W-:Y:S01]  /*7430*/  @!P0 ST.E desc[UR36][R58.64], R2 ;  /* 0x000000023a008985 */ /* 0x0021e2000c101924 */
[----:B------:R-:W-:Y:S01]  /*7440*/  ULDC.64 UR8, c[0x0][0xaf0] ;  /* 0x0002bc0000087ab9 */ /* 0x000fe20000000a00 */
[----:B------:R-:W-:Y:S01]  /*7450*/  UIADD3 UR7, UR7, UR5, URZ ;  /* 0x0000000507077290 */ /* 0x000fe2000fffe03f */
[----:B------:R-:W-:Y:S01]  /*7460*/  SHF.R.U64 R46, R46, 0x3, RZ ;  /* 0x000000032e2e7819 */ /* 0x000fe200000012ff */
[----:B------:R1:W5:Y:S01]  /*7470*/  LD.E.128 R8, desc[UR36][R30.64] ;  /* 0x000000241e087980 */ /* 0x000362000c101d00 */
[----:B------:R-:W-:Y:S02]  /*7480*/  LOP3.LUT R32, R32, R33, RZ, 0x3c, !PT ;  /* 0x0000002120207212 */ /* 0x000fe400078e3cff */
[----:B------:R-:W-:Y:S01]  /*7490*/  LOP3.LUT R40, R40, R41, RZ, 0x3c, !PT ;  /* 0x0000002928287212 */ /* 0x000fe200078e3cff */
[----:B------:R3:W5:Y:S01]  /*74a0*/  LD.E.128 R24, desc[UR36][R28.64] ;  /* 0x000000241c187980 */ /* 0x000762000c101d00 */
[----:B0-----:R-:W-:Y:S01]  /*74b0*/  LEA R2, R19, R22, 0x5 ;  /* 0x0000001613027211 */ /* 0x001fe200078e28ff */
[----:B------:R-:W-:Y:S01]  /*74c0*/  UIMAD UR5, UR10, UR8, URZ ;  /* 0x000000080a0572a4 */ /* 0x000fe2000f8e023f */
[----:B-1----:R-:W0:Y:S01]  /*74d0*/  @P1 LDC R30, c[0x0][0xbf0] ;  /* 0x0002fc00ff1e1b82 */ /* 0x002e220000000800 */
[----:B------:R-:W-:Y:S01]  /*74e0*/  UIMAD.WIDE.U32 UR6, UR60, UR8, UR6 ;  /* 0x000000083c0672a5 */ /* 0x000fe2000f8e0006 */
[----:B------:R-:W-:Y:S01]  /*74f0*/  LOP3.LUT R46, R46, R47, RZ, 0x3c, !PT ;  /* 0x0000002f2e2e7212 */ /* 0x000fe200078e3cff */
[--C-:B------:R-:W-:Y:S01]  /*7500*/  IMAD.X R33, RZ, RZ, R51.reuse, P4 ;  /* 0x000000ffff217224 */ /* 0x100fe200020e0633 */
[----:B------:R-:W5:Y:S01]  /*7510*/  LD.E.128 R60, desc[UR36][R50.64] ;  /* 0x00000024323c7980 */ /* 0x000f62000c101d00 */
[----:B------:R-:W-:-:S03]  /*7520*/  IMAD.X R41, RZ, RZ, R51, P5 ;  /* 0x000000ffff297224 */ /* 0x000fc600028e0633 */
[----:B---3--:R-:W1:Y:S01]  /*7530*/  LDC.64 R28, c[0x0][0xae0] ;  /* 0x0002b800ff1c7b82 */ /* 0x008e620000000a00 */
[----:B------:R-:W-:Y:S01]  /*7540*/  IMAD R20, R75, 0x80, R2 ;  /* 0x000000804b147824 */ /* 0x000fe200078e0202 */
[----:B------:R-:W-:Y:S01]  /*7550*/  UIMAD UR5, UR60, UR9, UR5 ;  /* 0x000000093c0572a4 */ /* 0x000fe2000f8e0205 */
[----:B------:R-:W-:Y:S01]  /*7560*/  IMAD.X R47, RZ, RZ, R51, P6 ;  /* 0x000000ffff2f7224 */ /* 0x000fe200030e0633 */
[----:B------:R-:W5:Y:S01]  /*7570*/  LD.E.128 R4, desc[UR36][R34.64] ;  /* 0x0000002422047980 */ /* 0x000f62000c101d00 */
[----:B--2---:R-:W-:-:S03]  /*7580*/  @P1 IMAD.HI.U32 R3, R20, R3, RZ ;  /* 0x0000000314031227 */ /* 0x004fc600078e00ff */
[----:B------:R-:W5:Y:S01]  /*7590*/  LD.E.128 R80, desc[UR36][R38.64] ;  /* 0x0000002426507980 */ /* 0x000f62000c101d00 */
[----:B------:R-:W-:Y:S01]  /*75a0*/  IMAD.MOV.U32 R2, RZ, RZ, R20 ;  /* 0x000000ffff027224 */ /* 0x000fe200078e0014 */
[----:B------:R-:W-:Y:S02]  /*75b0*/  UIADD3 UR7, UR7, UR5, URZ ;  /* 0x0000000507077290 */ /* 0x000fe4000fffe03f */
[----:B------:R-:W5:Y:S01]  /*75c0*/  LD.E.128 R64, desc[UR36][R42.64] ;  /* 0x000000242a407980 */ /* 0x000f62000c101d00 */
[----:B0-----:R-:W-:-:S03]  /*75d0*/  @P1 SHF.R.U32.HI R2, RZ, R30, R3 ;  /* 0x0000001eff021219 */ /* 0x001fc60000011603 */
[----:B------:R-:W5:Y:S01]  /*75e0*/  LD.E.128 R52, desc[UR36][R44.64] ;  /* 0x000000242c347980 */ /* 0x000f62000c101d00 */
[--C-:B------:R-:W-:Y:S01]  /*75f0*/  SHF.R.S32.HI R3, RZ, 0x1f, R2.reuse ;  /* 0x0000001fff037819 */ /* 0x100fe20000011402 */
[----:B------:R-:W-:Y:S02]  /*7600*/  IMAD.MOV R21, RZ, RZ, -R2 ;  /* 0x000000ffff157224 */ /* 0x000fe400078e0a02 */
[----:B------:R-:W5:Y:S02]  /*7610*/  LD.E.128 R12, desc[UR36][R48.64] ;  /* 0x00000024300c7980 */ /* 0x000f64000c101d00 */
[-C--:B-1----:R-:W-:Y:S02]  /*7620*/  IMAD R3, R3, R28.reuse, RZ ;  /* 0x0000001c03037224 */ /* 0x082fe400078e02ff */
[----:B------:R0:W5:Y:S01]  /*7630*/  LD.E.128 R84, desc[UR36][R32.64] ;  /* 0x0000002420547980 */ /* 0x000162000c101d00 */
[----:B------:R-:W-:Y:S02]  /*7640*/  IMAD R21, R94, R21, R20 ;  /* 0x000000155e157224 */ /* 0x000fe400078e0214 */
[C---:B------:R-:W-:Y:S01]  /*7650*/  IMAD R29, R2.reuse, R29, R3 ;  /* 0x0000001d021d7224 */ /* 0x040fe200078e0203 */
[----:B------:R1:W5:Y:S01]  /*7660*/  LD.E.128 R76, desc[UR36][R40.64] ;  /* 0x00000024284c7980 */ /* 0x000362000c101d00 */
[----:B------:R-:W-:Y:S01]  /*7670*/  IMAD.WIDE.U32 R2, R2, R28, UR6 ;  /* 0x0000000602027e25 */ /* 0x000fe2000f8e001c */
[----:B------:R-:W-:Y:S01]  /*7680*/  SHF.R.S32.HI R20, RZ, 0x1f, R21 ;  /* 0x0000001fff147819 */ /* 0x000fe20000011415 */
[----:B------:R-:W-:Y:S01]  /*7690*/  ULDC.64 UR6, c[0x0][0xad8] ;  /* 0x0002b60000067ab9 */ /* 0x000fe20000000a00 */
[----:B------:R1:W5:Y:S04]  /*76a0*/  LD.E.128 R68, desc[UR36][R46.64] ;  /* 0x000000242e447980 */ /* 0x000368000c101d00 */
[----:B------:R1:W5:Y:S01]  /*76b0*/  LD.E.128 R56, desc[UR36][R36.64] ;  /* 0x0000002424387980 */ /* 0x000362000c101d00 */
[----:B------:R-:W-:Y:S01]  /*76c0*/  @!PT LDS RZ, [RZ] ;  /* 0x00000000fffff984 */ /* 0x000fe20000000800 */
[----:B------:R-:W-:Y:S01]  /*76d0*/  @!PT LDS RZ, [RZ] ;  /* 0x00000000fffff984 */ /* 0x000fe20000000800 */
[----:B------:R-:W-:Y:S01]  /*76e0*/  @!PT LDS RZ, [RZ] ;  /* 0x00000000fffff984 */ /* 0x000fe20000000800 */
[----:B------:R-:W-:Y:S01]  /*76f0*/  @!PT LDS RZ, [RZ] ;  /* 0x00000000fffff984 */ /* 0x000fe20000000800 */
[----:B------:R2:W-:Y:S06]  /*7700*/  MEMBAR.ALL.CTA ;  /* 0x0000000000007992 */ /* 0x0005ec0000008000 */
[----:B--2---:R-:W2:Y:S01]  /*7710*/  FENCE.VIEW.ASYNC.S ;  /* 0x00000000000073c6 */ /* 0x004ea20000000000 */
[----:B------:R-:W-:Y:S01]  /*7720*/  IADD3 R3, R3, R29, RZ ;  /* 0x0000001d03037210 */ /* 0x000fe20007ffe0ff */
[----:B------:R-:W-:-:S02]  /*7730*/  IMAD R20, R20, UR6, RZ ;  /* 0x0000000614147c24 */ /* 0x000fc4000f8e02ff */
[----:B------:R-:W-:Y:S01]  /*7740*/  IMAD R75, R75, 0x80, R22 ;  /* 0x000000804b4b7824 */ /* 0x000fe200078e0216 */
[----:B------:R-:W-:Y:S01]  /*7750*/  UIADD3 UR4, UR4, 0x30820, URZ ;  /* 0x0003082004047890 */ /* 0x000fe2000fffe03f */
[C---:B------:R-:W-:Y:S02]  /*7760*/  IMAD R31, R21.reuse, UR7, R20 ;  /* 0x00000007151f7c24 */ /* 0x040fe4000f8e0214 */
[----:B------:R-:W-:Y:S01]  /*7770*/  IMAD.WIDE.U32 R2, R21, UR6, R2 ;  /* 0x0000000615027c25 */ /* 0x000fe2000f8e0002 */
[----:B------:R-:W-:Y:S01]  /*7780*/  UIADD3 UR38, UR38, 0x1, URZ ;  /* 0x0000000126267890 */ /* 0x000fe2000fffe03f */
[----:B------:R-:W-:Y:S01]  /*7790*/  ISETP.GE.AND P2, PT, R75, R0, PT ;  /* 0x000000004b00720c */ /* 0x000fe20003f46270 */
[----:B------:R-:W-:Y:S01]  /*77a0*/  ULDC.64 UR6, c[0x0][0xa80] ;  /* 0x0002a00000067ab9 */ /* 0x000fe20000000a00 */
[----:B------:R-:W-:Y:S01]  /*77b0*/  UPRMT UR4, URZ, 0x654, UR4 ;  /* 0x000006543f047896 */ /* 0x000fe20008000004 */
[----:B------:R-:W-:Y:S01]  /*77c0*/  IADD3 R3, R3, R31, RZ ;  /* 0x0000001f03037210 */ /* 0x000fe20007ffe0ff */
[----:B------:R-:W-:Y:S01]  /*77d0*/  UISETP.NE.AND UP0, UPT, UR38, 0x2, UPT ;  /* 0x000000022600788c */ /* 0x000fe2000bf05270 */
[----:B0-----:R-:W-:Y:S01]  /*77e0*/  LEA R32, P3, R2, UR6, 0x1 ;  /* 0x0000000602207c11 */ /* 0x001fe2000f8608ff */
[----:B------:R-:W-:-:S02]  /*77f0*/  VIADD R21, R75, 0x40 ;  /* 0x000000404b157836 */ /* 0x000fc40000000000 */
[----:B------:R-:W-:Y:S01]  /*7800*/  USEL UR6, URZ, 0x1, UP0 ;  /* 0x000000013f067887 */ /* 0x000fe20008000000 */
[----:B------:R-:W-:Y:S01]  /*7810*/  LEA.HI.X R33, R2, UR7, R3, 0x1, P3 ;  /* 0x0000000702217c11 */ /* 0x000fe200098f0c03 */
[----:B------:R-:W-:Y:S01]  /*7820*/  ULDC UR5, c[0x0][0xc] ;  /* 0x0000030000057ab9 */ /* 0x000fe20000000800 */
[----:B------:R-:W-:Y:S01]  /*7830*/  VIADD R29, R75, 0x20 ;  /* 0x000000204b1d7836 */ /* 0x000fe20000000000 */
[-C--:B------:R-:W-:Y:S01]  /*7840*/  ISETP.GE.AND P1, PT, R21, R0.reuse, PT ;  /* 0x000000001500720c */ /* 0x080fe20003f26270 */
[----:B------:R-:W-:Y:S01]  /*7850*/  UIADD3 UR61, UR5, UR61, URZ ;  /* 0x0000003d053d7290 */ /* 0x000fe2000fffe03f */
[----:B--2---:R1:W0:Y:S01]  /*7860*/  SHFL.IDX PT, R20, R32, RZ, 0x181f ;  /* 0x00181fff20147589 */ /* 0x00422200000e0000 */
[----:B------:R-:W-:Y:S01]  /*7870*/  USEL UR38, UR38, URZ, UP0 ;  /* 0x0000003f26267287 */ /* 0x000fe20008000000 */
[----:B------:R-:W-:Y:S01]  /*7880*/  SYNCS.ARRIVE.TRANS64.RED.A1T0 RZ, [UR4], RZ ;  /* 0x000000ffffff79a7 */ /* 0x000fe20008100404 */
[----:B------:R-:W-:Y:S01]  /*7890*/  ULOP3.LUT UR39, UR39, UR6, URZ, 0x3c, !UPT ;  /* 0x0000000627277292 */ /* 0x000fe2000f8e3c3f */
[----:B------:R1:W2:Y:S01]  /*78a0*/  SHFL.IDX PT, R21, R33, RZ, 0x181f ;  /* 0x00181fff21157589 */ /* 0x0002a200000e0000 */
[----:B------:R-:W-:Y:S01]  /*78b0*/  BSSY B0, `(.L_x_31) ;  /* 0x000000f000007945 */ /* 0x000fe20003800000 */
[----:B------:R-:W-:-:S03]  /*78c0*/  ISETP.GE.AND P0, PT, R29, R0, PT ;  /* 0x000000001d00720c */ /* 0x000fc60003f06270 */
[----:B------:R-:W-:Y:S10]  /*78d0*/  @P2 BRA `(.L_x_32) ;  /* 0x0000000000302947 */ /* 0x000ff40003800000 */
[----:B------:R-:W-:Y:S02]  /*78e0*/  ULDC UR4, c[0x0][0xac8] ;  /* 0x0002b20000047ab9 */ /* 0x000fe40000000800 */
[----:B------:R-:W-:Y:S02]  /*78f0*/  ISETP.GE.AND P3, PT, R18, UR4, PT ;  /* 0x0000000412007c0c */ /* 0x000fe4000bf66270 */
[----:B------:R-:W-:Y:S02]  /*7900*/  ISETP.GE.AND P4, PT, R17, UR4, PT ;  /* 0x0000000411007c0c */ /* 0x000fe4000bf86270 */
[----:B------:R-:W-:-:S09]  /*7910*/  ISETP.GE.AND P2, PT, R16, UR4, PT ;  /* 0x0000000410007c0c */ /* 0x000fd2000bf46270 */
[-C--:B0-----:R-:W-:Y:S02]  /*7920*/  @!P3 LEA R28, P5, R18, R20.reuse, 0x1 ;  /* 0x00000014121cb211 */ /* 0x081fe400078a08ff */
[C---:B------:R-:W-:Y:S02]  /*7930*/  @!P4 LEA R30, P6, R17.reuse, R20, 0x1 ;  /* 0x00000014111ec211 */ /* 0x040fe400078c08ff */
[----:B--2---:R-:W-:Y:S01]  /*7940*/  @!P2 IMAD.WIDE R2, R16, 0x2, R20 ;  /* 0x000000021002a825 */ /* 0x004fe200078e0214 */
[-C--:B------:R-:W-:Y:S02]  /*7950*/  @!P3 LEA.HI.X R29, R18, R21.reuse, R201, 0x1, P5 ;  /* 0x00000015121db211 */ /* 0x080fe400028f0cc9 */
[----:B------:R-:W-:Y:S02]  /*7960*/  @!P4 LEA.HI.X R31, R17, R21, R200, 0x1, P6 ;  /* 0x00000015111fc211 */ /* 0x000fe400030f0cc8 */
[----:B-----5:R3:W-:Y:S04]  /*7970*/  @!P2 ST.E.128 desc[UR36][R2.64], R60 ;  /* 0x0000003c0200a985 */ /* 0x0207e8000c101d24 */
[----:B------:R3:W-:Y:S04]  /*7980*/  @!P3 ST.E.128 desc[UR36][R28.64], R80 ;  /* 0x000000501c00b985 */ /* 0x0007e8000c101d24 */
[----:B------:R3:W-:Y:S02]  /*7990*/  @!P4 ST.E.128 desc[UR36][R30.64], R84 ;  /* 0x000000541e00c985 */ /* 0x0007e4000c101d24 */
.L_x_32:
[----:B------:R-:W-:Y:S05]  /*79a0*/  BSYNC B0 ;  /* 0x0000000000007941 */ /* 0x000fea0003800000 */
.L_x_31:
[----:B--2---:R2:W4:Y:S01]  /*79b0*/  SHFL.IDX PT, R21, R33, 0x1, 0x181f ;  /* 0x00381f0021157f89 */ /* 0x00452200000e0000 */
[----:B------:R-:W-:Y:S03]  /*79c0*/  BSSY B0, `(.L_x_33) ;  /* 0x000000f000007945 */ /* 0x000fe60003800000 */
[----:B0-----:R2:W0:Y:S01]  /*79d0*/  SHFL.IDX PT, R20, R32, 0x1, 0x181f ;  /* 0x00381f0020147f89 */ /* 0x00142200000e0000 */
[----:B------:R-:W-:Y:S05]  /*79e0*/  @P0 BRA `(.L_x_34) ;  /* 0x0000000000300947 */ /* 0x000fea0003800000 */
[----:B------:R-:W-:Y:S02]  /*79f0*/  ULDC UR4, c[0x0][0xac8] ;  /* 0x0002b20000047ab9 */ /* 0x000fe40000000800 */
[----:B------:R-:W-:Y:S02]  /*7a00*/  ISETP.GE.AND P4, PT, R18, UR4, PT ;  /* 0x0000000412007c0c */ /* 0x000fe4000bf86270 */
[----:B------:R-:W-:Y:S02]  /*7a10*/  ISETP.GE.AND P5, PT, R17, UR4, PT ;  /* 0x0000000411007c0c */ /* 0x000fe4000bfa6270 */
[----:B------:R-:W-:-:S09]  /*7a20*/  ISETP.GE.AND P3, PT, R16, UR4, PT ;  /* 0x0000000410007c0c */ /* 0x000fd2000bf66270 */
[-C--:B0--3--:R-:W-:Y:S02]  /*7a30*/  @!P4 LEA R28, P0, R18, R20.reuse, 0x1 ;  /* 0x00000014121cc211 */ /* 0x089fe400078008ff */
[C---:B------:R-:W-:Y:S02]  /*7a40*/  @!P5 LEA R30, P2, R17.reuse, R20, 0x1 ;  /* 0x00000014111ed211 */ /* 0x040fe400078408ff */
[----:B----4-:R-:W-:Y:S01]  /*7a50*/  @!P3 IMAD.WIDE R2, R16, 0x2, R20 ;  /* 0x000000021002b825 */ /* 0x010fe200078e0214 */
[-C--:B------:R-:W-:Y:S02]  /*7a60*/  @!P4 LEA.HI.X R29, R18, R21.reuse, R201, 0x1, P0 ;  /* 0x00000015121dc211 */ /* 0x080fe400000f0cc9 */
[----:B------:R-:W-:Y:S02]  /*7a70*/  @!P5 LEA.HI.X R31, R17, R21, R200, 0x1, P2 ;  /* 0x00000015111fd211 */ /* 0x000fe400010f0cc8 */
[----:B-----5:R0:W-:Y:S04]  /*7a80*/  @!P3 ST.E.128 desc[UR36][R2.64], R24 ;  /* 0x000000180200b985 */ /* 0x0201e8000c101d24 */
[----:B------:R0:W-:Y:S04]  /*7a90*/  @!P4 ST.E.128 desc[UR36][R28.64], R64 ;  /* 0x000000401c00c985 */ /* 0x0001e8000c101d24 */
[----:B------:R0:W-:Y:S02]  /*7aa0*/  @!P5 ST.E.128 desc[UR36][R30.64], R76 ;  /* 0x0000004c1e00d985 */ /* 0x0001e4000c101d24 */
.L_x_34:
[----:B------:R-:W-:Y:S05]  /*7ab0*/  BSYNC B0 ;  /* 0x0000000000007941 */ /* 0x000fea0003800000 */
.L_x_33:
[----:B----4-:R4:W1:Y:S01]  /*7ac0*/  SHFL.IDX PT, R21, R33, 0x2, 0x181f ;  /* 0x00581f0021157f89 */ /* 0x01086200000e0000 */
[----:B------:R-:W-:Y:S03]  /*7ad0*/  BSSY B0, `(.L_x_35) ;  /* 0x000000f000007945 */ /* 0x000fe60003800000 */
[----:B0-----:R4:W0:Y:S01]  /*7ae0*/  SHFL.IDX PT, R20, R32, 0x2, 0x181f ;  /* 0x00581f0020147f89 */ /* 0x00182200000e0000 */
[----:B------:R-:W-:Y:S05]  /*7af0*/  @P1 BRA `(.L_x_36) ;  /* 0x0000000000301947 */ /* 0x000fea0003800000 */
[----:B------:R-:W-:Y:S02]  /*7b00*/  ULDC UR4, c[0x0][0xac8] ;  /* 0x0002b20000047ab9 */ /* 0x000fe40000000800 */
[----:B------:R-:W-:Y:S02]  /*7b10*/  ISETP.GE.AND P3, PT, R18, UR4, PT ;  /* 0x0000000412007c0c */ /* 0x000fe4000bf66270 */
[----:B------:R-:W-:Y:S02]  /*7b20*/  ISETP.GE.AND P4, PT, R17, UR4, PT ;  /* 0x0000000411007c0c */ /* 0x000fe4000bf86270 */
[----:B------:R-:W-:-:S09]  /*7b30*/  ISETP.GE.AND P2, PT, R16, UR4, PT ;  /* 0x0000000410007c0c */ /* 0x000fd2000bf46270 */
[-C--:B0----5:R-:W-:Y:S02]  /*7b40*/  @!P3 LEA R24, P0, R18, R20.reuse, 0x1 ;  /* 0x000000141218b211 */ /* 0x0a1fe400078008ff */
[C---:B------:R-:W-:Y:S02]  /*7b50*/  @!P4 LEA R26, P1, R17.reuse, R20, 0x1 ;  /* 0x00000014111ac211 */ /* 0x040fe400078208ff */
[----:B-1-3--:R-:W-:Y:S01]  /*7b60*/  @!P2 IMAD.WIDE R2, R16, 0x2, R20 ;  /* 0x000000021002a825 */ /* 0x00afe200078e0214 */
[-C--:B------:R-:W-:Y:S02]  /*7b70*/  @!P3 LEA.HI.X R25, R18, R21.reuse, R201, 0x1, P0 ;  /* 0x000000151219b211 */ /* 0x080fe400000f0cc9 */
[----:B------:R-:W-:Y:S02]  /*7b80*/  @!P4 LEA.HI.X R27, R17, R21, R200, 0x1, P1 ;  /* 0x00000015111bc211 */ /* 0x000fe400008f0cc8 */
[----:B------:R0:W-:Y:S04]  /*7b90*/  @!P2 ST.E.128 desc[UR36][R2.64], R8 ;  /* 0x000000080200a985 */ /* 0x0001e8000c101d24 */
[----:B------:R0:W-:Y:S04]  /*7ba0*/  @!P3 ST.E.128 desc[UR36][R24.64], R52 ;  /* 0x000000341800b985 */ /* 0x0001e8000c101d24 */
[----:B------:R0:W-:Y:S02]  /*7bb0*/  @!P4 ST.E.128 desc[UR36][R26.64], R68 ;  /* 0x000000441a00c985 */ /* 0x0001e4000c101d24 */
.L_x_36:
[----:B------:R-:W-:Y:S05]  /*7bc0*/  BSYNC B0 ;  /* 0x0000000000007941 */ /* 0x000fea0003800000 */
.L_x_35:
[----:B------:R-:W-:Y:S01]  /*7bd0*/  R2UR UR4, R23 ;  /* 0x00000000170472ca */ /* 0x000fe200000e0000 */
[----:B0--3--:R-:W-:Y:S01]  /*7be0*/  VIADD R3, R75, 0x60 ;  /* 0x000000604b037836 */ /* 0x009fe20000000000 */
[----:B-----5:R0:W3:Y:S01]  /*7bf0*/  SHFL.IDX PT, R9, R33, 0x3, 0x181f ;  /* 0x00781f0021097f89 */ /* 0x0200e200000e0000 */
[----:B------:R-:W-:Y:S03]  /*7c00*/  BSSY B0, `(.L_x_37) ;  /* 0x0000012000007945 */ /* 0x000fe60003800000 */
[----:B------:R-:W-:Y:S01]  /*7c10*/  ISETP.GE.AND P0, PT, R3, R0, PT ;  /* 0x000000000300720c */ /* 0x000fe20003f06270 */
[----:B------:R0:W0:Y:S06]  /*7c20*/  SHFL.IDX PT, R8, R32, 0x3, 0x181f ;  /* 0x00781f0020087f89 */ /* 0x00002c00000e0000 */
[----:B------:R-:W-:-:S06]  /*7c30*/  UIADD3 UR4, UR4, 0x1, URZ ;  /* 0x0000000104047890 */ /* 0x000fcc000fffe03f */
[----:B------:R-:W-:Y:S01]  /*7c40*/  IMAD.U32 R23, RZ, RZ, UR4 ;  /* 0x00000004ff177e24 */ /* 0x000fe2000f8e00ff */
[----:B------:R-:W-:Y:S06]  /*7c50*/  @P0 BRA `(.L_x_38) ;  /* 0x0000000000300947 */ /* 0x000fec0003800000 */
[----:B------:R-:W-:Y:S02]  /*7c60*/  ULDC UR4, c[0x0][0xac8] ;  /* 0x0002b20000047ab9 */ /* 0x000fe40000000800 */
[----:B------:R-:W-:Y:S02]  /*7c70*/  ISETP.GE.AND P3, PT, R18, UR4, PT ;  /* 0x0000000412007c0c */ /* 0x000fe4000bf66270 */
[----:B------:R-:W-:Y:S02]  /*7c80*/  ISETP.GE.AND P4, PT, R17, UR4, PT ;  /* 0x0000000411007c0c */ /* 0x000fe4000bf86270 */
[----:B------:R-:W-:-:S09]  /*7c90*/  ISETP.GE.AND P2, PT, R16, UR4, PT ;  /* 0x0000000410007c0c */ /* 0x000fd2000bf46270 */
[-C--:B0-----:R-:W-:Y:S02]  /*7ca0*/  @!P3 LEA R10, P0, R18, R8.reuse, 0x1 ;  /* 0x00000008120ab211 */ /* 0x081fe400078008ff */
[C---:B------:R-:W-:Y:S02]  /*7cb0*/  @!P4 LEA R20, P1, R17.reuse, R8, 0x1 ;  /* 0x000000081114c211 */ /* 0x040fe400078208ff */
[----:B---3--:R-:W-:Y:S01]  /*7cc0*/  @!P2 IMAD.WIDE R2, R16, 0x2, R8 ;  /* 0x000000021002a825 */ /* 0x008fe200078e0208 */
[-C--:B------:R-:W-:Y:S02]  /*7cd0*/  @!P3 LEA.HI.X R11, R18, R9.reuse, R201, 0x1, P0 ;  /* 0x00000009120bb211 */ /* 0x080fe400000f0cc9 */
[----:B-1----:R-:W-:Y:S02]  /*7ce0*/  @!P4 LEA.HI.X R21, R17, R9, R200, 0x1, P1 ;  /* 0x000000091115c211 */ /* 0x002fe400008f0cc8 */
[----:B------:R0:W-:Y:S04]  /*7cf0*/  @!P2 ST.E.128 desc[UR36][R2.64], R4 ;  /* 0x000000040200a985 */ /* 0x0001e8000c101d24 */
[----:B------:R0:W-:Y:S04]  /*7d00*/  @!P3 ST.E.128 desc[UR36][R10.64], R12 ;  /* 0x0000000c0a00b985 */ /* 0x0001e8000c101d24 */
[----:B------:R0:W-:Y:S02]  /*7d10*/  @!P4 ST.E.128 desc[UR36][R20.64], R56 ;  /* 0x000000381400c985 */ /* 0x0001e4000c101d24 */
.L_x_38:
[----:B------:R-:W-:Y:S05]  /*7d20*/  BSYNC B0 ;  /* 0x0000000000007941 */ /* 0x000fea0003800000 */
.L_x_37:
[----:B------:R-:W5:Y:S02]  /*7d30*/  LDC R0, c[0x0][0xc34] ;  /* 0x00030d00ff007b82 */ /* 0x000f640000000800 */
[----:B-----5:R-:W-:-:S13]  /*7d40*/  ISETP.LE.AND P0, PT, R0, UR61, PT ;  /* 0x0000003d00007c0c */ /* 0x020fda000bf03270 */
[----:B------:R-:W-:Y:S05]  /*7d50*/  @!P0 BRA `(.L_x_39) ;  /* 0xffffff8c00ec8947 */ /* 0x000fea000383ffff */
[----:B------:R-:W-:Y:S05]  /*7d60*/  EXIT ;  /* 0x000000000000794d */ /* 0x000fea0003800000 */
.L_x_5:
[----:B------:R-:W-:-:S08]  /*7d70*/  NOP ;  /* 0x0000000000007918 */ /* 0x000fd00000000000 */
[----:B0-----:R-:W0:-:S00]  /*7d80*/  USETMAXREG.DEALLOC.CTAPOOL 0x28 ;  /* 0x00000028000079c8 */ /* 0x001e0000080e0500 */
[----:B------:R-:W1:Y:S01]  /*7d90*/  S2UR UR9, SR_CTAID.X ;  /* 0x00000000000979c3 */ /* 0x000e620000002500 */
[----:B0-----:R-:W-:Y:S01]  /*7da0*/  IMAD.MOV.U32 R0, RZ, RZ, 0x1 ;  /* 0x00000001ff007424 */ /* 0x001fe200078e00ff */
[----:B------:R-:W-:Y:S01]  /*7db0*/  MOV R22, RZ ;  /* 0x000000ff00167202 */ /* 0x000fe20000000f00 */
[----:B------:R-:W-:-:S05]  /*7dc0*/  IMAD.MOV.U32 R25, RZ, RZ, 0x1 ;  /* 0x00000001ff197424 */ /* 0x000fca00078e00ff */
[----:B------:R-:W1:Y:S02]  /*7dd0*/  LDC R2, c[0x0][0xc34] ;  /* 0x00030d00ff027b82 */ /* 0x000e640000000800 */
[----:B-1----:R-:W-:-:S13]  /*7de0*/  ISETP.LE.AND P0, PT, R2, UR9, PT ;  /* 0x0000000902007c0c */ /* 0x002fda000bf03270 */
[----:B------:R-:W-:Y:S05]  /*7df0*/  @P0 BRA `(.L_x_40) ;  /* 0x0000003400680947 */ /* 0x000fea0003800000 */
[----:B------:R-:W2:Y:S01]  /*7e00*/  LDL R4, [R1+0x4] ;  /* 0x0000040001047983 */ /* 0x000ea20000100800 */
[----:B------:R-:W-:Y:S01]  /*7e10*/  IMAD.SHL.U32 R27, R3, 0x8, RZ ;  /* 0x00000008031b7824 */ /* 0x000fe200078e00ff */
[----:B------:R-:W-:Y:S01]  /*7e20*/  ULDC.64 UR6, c[0x0][0x2f0] ;  /* 0x0000bc0000067ab9 */ /* 0x000fe20000000a00 */
[----:B------:R-:W-:Y:S01]  /*7e30*/  ULDC UR8, c[0x0][0x2b8] ;  /* 0x0000ae0000087ab9 */ /* 0x000fe20000000800 */
[----:B------:R-:W-:Y:S01]  /*7e40*/  LOP3.LUT R16, R16, 0xfffffffd, RZ, 0xc0, !PT ;  /* 0xfffffffd10107812 */ /* 0x000fe200078ec0ff */
[----:B------:R-:W-:Y:S01]  /*7e50*/  ULDC.64 UR4, c[0x0][0x418] ;  /* 0x0001060000047ab9 */ /* 0x000fe20000000a00 */
[C---:B------:R-:W-:Y:S01]  /*7e60*/  LOP3.LUT R0, R27.reuse, 0x1f8, RZ, 0xc0, !PT ;  /* 0x000001f81b007812 */ /* 0x040fe200078ec0ff */
[----:B------:R-:W-:Y:S01]  /*7e70*/  UISETP.NE.U32.AND UP0, UPT, UR4, URZ, UPT ;  /* 0x0000003f0400728c */ /* 0x000fe2000bf05070 */
[----:B------:R-:W-:Y:S01]  /*7e80*/  LOP3.LUT R37, R27, 0x38, RZ, 0xc0, !PT ;  /* 0x000000381b257812 */ /* 0x000fe200078ec0ff */
[----:B------:R0:W-:Y:S01]  /*7e90*/  STL [R1], RZ ;  /* 0x000000ff01007387 */ /* 0x0001e20000100800 */
[----:B------:R-:W-:Y:S01]  /*7ea0*/  LOP3.LUT R0, R0, 0x38, R3, 0x78, !PT ;  /* 0x0000003800007812 */ /* 0x000fe200078e7803 */
[----:B------:R-:W-:Y:S01]  /*7eb0*/  UISETP.NE.AND.EX UP0, UPT, UR5, URZ, UPT, UP0 ;  /* 0x0000003f0500728c */ /* 0x000fe2000bf05300 */
[C---:B------:R-:W-:Y:S01]  /*7ec0*/  LOP3.LUT R2, R37.reuse, 0x80, RZ, 0xfc, !PT ;  /* 0x0000008025027812 */ /* 0x040fe200078efcff */
[----:B------:R-:W-:Y:S01]  /*7ed0*/  ULDC UR4, c[0x0][0x424] ;  /* 0x0001090000047ab9 */ /* 0x000fe20000000800 */
[----:B------:R-:W-:Y:S01]  /*7ee0*/  LOP3.LUT R27, R0, 0x200, R27, 0xf8, !PT ;  /* 0x00000200001b7812 */ /* 0x000fe200078ef81b */
[----:B------:R-:W-:Y:S01]  /*7ef0*/  USEL UR4, UR4, 0x1, UP0 ;  /* 0x0000000104047887 */ /* 0x000fe20008000000 */
[----:B------:R-:W-:Y:S01]  /*7f00*/  LOP3.LUT R0, R37, 0x40, RZ, 0xfc, !PT ;  /* 0x0000004025007812 */ /* 0x000fe200078efcff */
[----:B------:R-:W-:Y:S01]  /*7f10*/  UMOV UR39, 0x400 ;  /* 0x0000040000277882 */ /* 0x000fe20000000000 */
[----:B------:R-:W-:Y:S01]  /*7f20*/  SHF.R.U32.HI R34, RZ, 0x3, R3 ;  /* 0x00000003ff227819 */ /* 0x000fe20000011603 */
[----:B------:R-:W-:Y:S01]  /*7f30*/  UIMAD UR38, UR4, UR6, URZ ;  /* 0x00000006042672a4 */ /* 0x000fe2000f8e023f */
[C---:B------:R-:W-:Y:S01]  /*7f40*/  ISETP.GE.AND P2, PT, R0.reuse, UR7, PT ;  /* 0x0000000700007c0c */ /* 0x040fe2000bf46270 */
[----:B------:R-:W-:Y:S01]  /*7f50*/  IMAD.SHL.U32 R3, R3, 0x10, RZ ;  /* 0x0000001003037824 */ /* 0x000fe200078e00ff */
[C---:B------:R-:W-:Y:S01]  /*7f60*/  ISETP.GE.AND P1, PT, R0.reuse, UR8, PT ;  /* 0x0000000800007c0c */ /* 0x040fe2000bf26270 */
[----:B------:R-:W-:Y:S01]  /*7f70*/  UIADD3 UR4, UR38, 0x5f, URZ ;  /* 0x0000005f26047890 */ /* 0x000fe2000fffe03f */
[----:B------:R-:W-:Y:S01]  /*7f80*/  ISETP.GE.AND P0, PT, R0, UR7, PT ;  /* 0x0000000700007c0c */ /* 0x000fe2000bf06270 */
[----:B------:R-:W1:Y:S01]  /*7f90*/  S2UR UR6, SR_CgaCtaId ;  /* 0x00000000000679c3 */ /* 0x000e620000008800 */
[----:B------:R-:W-:Y:S01]  /*7fa0*/  LOP3.LUT R34, R34, 0xf, RZ, 0xc0, !PT ;  /* 0x0000000f22227812 */ /* 0x000fe200078ec0ff */
[----:B------:R-:W-:Y:S01]  /*7fb0*/  UIMAD.WIDE UR4, UR4, 0x2aaaaaab, URZ ;  /* 0x2aaaaaab040478a5 */ /* 0x000fe2000f8e023f */
[----:B------:R-:W-:Y:S01]  /*7fc0*/  IMAD.U32 R36, RZ, RZ, UR9 ;  /* 0x00000009ff247e24 */ /* 0x000fe2000f8e00ff */
[----:B------:R-:W-:Y:S01]  /*7fd0*/  ULDC UR40, c[0x0][0x448] ;  /* 0x0001120000287ab9 */ /* 0x000fe20000000800 */
[----:B------:R-:W-:Y:S01]  /*7fe0*/  LOP3.LUT R26, R34, 0x70, R3, 0xf8, !PT ;  /* 0x00000070221a7812 */ /* 0x000fe200078ef803 */
[----:B------:R-:W-:Y:S01]  /*7ff0*/  USHF.R.U32.HI UR4, URZ, 0x1f, UR5 ;  /* 0x0000001f3f047899 */ /* 0x000fe20008011605 */
[----:B------:R-:W-:Y:S01]  /*8000*/  IMAD.MOV.U32 R25, RZ, RZ, 0x1 ;  /* 0x00000001ff197424 */ /* 0x000fe200078e00ff */
[----:B------:R-:W-:Y:S01]  /*8010*/  @P2 LOP3.LUT R16, R16, 0x2, RZ, 0xfc, !PT ;  /* 0x0000000210102812 */ /* 0x000fe200078efcff */
[----:B------:R-:W-:Y:S01]  /*8020*/  IMAD.MOV.U32 R22, RZ, RZ, RZ ;  /* 0x000000ffff167224 */ /* 0x000fe200078e00ff */
[----:B------:R-:W-:Y:S01]  /*8030*/  ULEA.HI.SX32 UR5, UR5, UR4, 0x1c ;  /* 0x0000000405057291 */ /* 0x000fe2000f8fe23f */
[----:B------:R-:W-:Y:S01]  /*8040*/  ISETP.GE.AND P2, PT, R37, UR7, PT ;  /* 0x0000000725007c0c */ /* 0x000fe2000bf46270 */
[----:B------:R-:W-:Y:S01]  /*8050*/  ULDC UR44, c[0x0][0xc] ;  /* 0x00000300002c7ab9 */ /* 0x000fe20000000800 */
[----:B------:R-:W-:Y:S01]  /*8060*/  LOP3.LUT R16, R16, 0xfffffbff, RZ, 0xc0, !PT ;  /* 0xfffffbff10107812 */ /* 0x000fe200078ec0ff */
[----:B------:R-:W-:Y:S01]  /*8070*/  UIADD3 UR43, UR5, -0x1, URZ ;  /* 0xffffffff052b7890 */ /* 0x000fe2000fffe03f */
[----:B------:R-:W-:-:S02]  /*8080*/  ULDC UR4, c[0x0][0x288] ;  /* 0x0000a20000047ab9 */ /* 0x000fc40000000800 */
[----:B------:R-:W-:Y:S01]  /*8090*/  @P1 LOP3.LUT R16, R16, 0x400, RZ, 0xfc, !PT ;  /* 0x0000040010101812 */ /* 0x000fe200078efcff */
[----:B------:R-:W-:Y:S01]  /*80a0*/  UIMAD UR40, UR40, UR4, URZ ;  /* 0x00000004282872a4 */ /* 0x000fe2000f8e023f */
[----:B------:R-:W-:Y:S01]  /*80b0*/  ISETP.GE.AND P1, PT, R2, UR8, PT ;  /* 0x0000000802007c0c */ /* 0x000fe2000bf26270 */
[----:B------:R-:W-:Y:S01]  /*80c0*/  UIADD3 UR41, UR5, -0x2, URZ ;  /* 0xfffffffe05297890 */ /* 0x000fe2000fffe03f */
[----:B------:R-:W-:Y:S02]  /*80d0*/  LOP3.LUT R16, R16, 0xffffffef, RZ, 0xc0, !PT ;  /* 0xffffffef10107812 */ /* 0x000fe400078ec0ff */
[----:B------:R-:W-:Y:S01]  /*80e0*/  MOV R3, UR43 ;  /* 0x0000002b00037c02 */ /* 0x000fe20008000f00 */
[----:B-1----:R-:W-:Y:S01]  /*80f0*/  ULEA UR39, UR6, UR39, 0x18 ;  /* 0x0000002706277291 */ /* 0x002fe2000f8ec03f */
[----:B------:R-:W-:Y:S01]  /*8100*/  @P0 LOP3.LUT R16, R16, 0x10, RZ, 0xfc, !PT ;  /* 0x0000001010100812 */ /* 0x000fe200078efcff */
[----:B------:R-:W-:Y:S01]  /*8110*/  UIMAD UR6, UR43, -0x60, UR38 ;  /* 0xffffffa02b0678a4 */ /* 0x000fe2000f8e0226 */
[----:B------:R-:W-:-:S02]  /*8120*/  ISETP.GE.AND P0, PT, R2, UR7, PT ;  /* 0x0000000702007c0c */ /* 0x000fc4000bf06270 */
[----:B------:R-:W-:Y:S02]  /*8130*/  LOP3.LUT R16, R16, 0xfffffffe, RZ, 0xc0, !PT ;  /* 0xfffffffe10107812 */ /* 0x000fe400078ec0ff */
[----:B------:R-:W-:Y:S02]  /*8140*/  LEA R0, R27, UR39, 0x1 ;  /* 0x000000271b007c11 */ /* 0x000fe4000f8e08ff */
[----:B------:R-:W-:-:S07]  /*8150*/  IADD3 R33, -R34, UR6, RZ ;  /* 0x0000000622217c10 */ /* 0x000fce000fffe1ff */
[----:B------:R-:W-:Y:S02]  /*8160*/  @P0 LOP3.LUT R16, R16, 0x1, RZ, 0xfc, !PT ;  /* 0x0000000110100812 */ /* 0x000fe400078efcff */
[----:B------:R-:W-:Y:S02]  /*8170*/  ISETP.GE.AND P0, PT, R2, UR7, PT ;  /* 0x0000000702007c0c */ /* 0x000fe4000bf06270 */
[----:B------:R-:W-:-:S04]  /*8180*/  LOP3.LUT R16, R16, 0xfffffdff, RZ, 0xc0, !PT ;  /* 0xfffffdff10107812 */ /* 0x000fc800078ec0ff */
[----:B------:R-:W-:Y:S02]  /*8190*/  @P1 LOP3.LUT R16, R16, 0x200, RZ, 0xfc, !PT ;  /* 0x0000020010101812 */ /* 0x000fe400078efcff */
[----:B------:R-:W-:Y:S02]  /*81a0*/  ISETP.GE.AND P1, PT, R37, UR7, PT ;  /* 0x0000000725007c0c */ /* 0x000fe4000bf26270 */
[----:B------:R-:W-:-:S04]  /*81b0*/  LOP3.LUT R16, R16, 0xfffffff7, RZ, 0xc0, !PT ;  /* 0xfffffff710107812 */ /* 0x000fc800078ec0ff */
[----:B------:R-:W-:-:S04]  /*81c0*/  @P0 LOP3.LUT R16, R16, 0x8, RZ, 0xfc, !PT ;  /* 0x0000000810100812 */ /* 0x000fc800078efcff */
[----:B------:R-:W-:Y:S02]  /*81d0*/  LOP3.LUT R16, R16, 0xfffffeff, RZ, 0xc0, !PT ;  /* 0xfffffeff10107812 */ /* 0x000fe400078ec0ff */
[----:B--2---:R-:W-:Y:S01]  /*81e0*/  R2UR UR10, R4 ;  /* 0x00000000040a72ca */ /* 0x004fe200000e0000 */
[----:B------:R-:W-:-:S05]  /*81f0*/  IMAD R4, R3, 0x60, R26 ;  /* 0x0000006003047824 */ /* 0x000fca00078e021a */
[----:B------:R-:W-:-:S04]  /*8200*/  ISETP.GE.AND P0, PT, R4, UR38, PT ;  /* 0x0000002604007c0c */ /* 0x000fc8000bf06270 */
[----:B------:R-:W-:-:S03]  /*8210*/  ISETP.LT.U32.AND P0, PT, R26, 0x60, !P0 ;  /* 0x000000601a00780c */ /* 0x000fc60004701070 */
[----:B------:R-:W-:-:S10]  /*8220*/  ULOP3.LUT UR42, UR10, 0x2, URZ, 0xfc, !UPT ;  /* 0x000000020a2a7892 */ /* 0x000fd4000f8efc3f */
[----:B------:R-:W-:Y:S02]  /*8230*/  @P0 LOP3.LUT R16, R16, 0x100, RZ, 0xfc, !PT ;  /* 0x0000010010100812 */ /* 0x000fe400078efcff */
[----:B------:R-:W-:Y:S02]  /*8240*/  ISETP.GE.AND P0, PT, R37, UR8, PT ;  /* 0x0000000825007c0c */ /* 0x000fe4000bf06270 */
[----:B------:R-:W-:-:S04]  /*8250*/  LOP3.LUT R16, R16, 0xfffffffb, RZ, 0xc0, !PT ;  /* 0xfffffffb10107812 */ /* 0x000fc800078ec0ff */
[----:B------:R-:W-:-:S04]  /*8260*/  @P2 LOP3.LUT R16, R16, 0x4, RZ, 0xfc, !PT ;  /* 0x0000000410102812 */ /* 0x000fc800078efcff */
[----:B------:R-:W-:-:S04]  /*8270*/  LOP3.LUT R16, R16, 0xfffff7ff, RZ, 0xc0, !PT ;  /* 0xfffff7ff10107812 */ /* 0x000fc800078ec0ff */
[----:B------:R-:W-:-:S04]  /*8280*/  LOP3.LUT R16, R16, 0xffffffdf, RZ, 0xc0, !PT ;  /* 0xffffffdf10107812 */ /* 0x000fc800078ec0ff */
[----:B------:R-:W-:-:S04]  /*8290*/  @P1 LOP3.LUT R16, R16, 0x20, RZ, 0xfc, !PT ;  /* 0x0000002010101812 */ /* 0x000fc800078efcff */
[----:B0-----:R-:W-:-:S07]  /*82a0*/  @P0 LOP3.LUT R16, R16, 0x800, RZ, 0xfc, !PT ;  /* 0x0000080010100812 */ /* 0x001fce00078efcff */
.L_x_75:
[----:B0-----:R-:W0:Y:S01]  /*82b0*/  LDC R0, c[0x0][0xc38] ;  /* 0x00030e00ff007b82 */ /* 0x001e220000000800 */
[----:B------:R-:W-:Y:S01]  /*82c0*/  MOV R24, R36 ;  /* 0x0000002400187202 */ /* 0x000fe20000000f00 */
[----:B------:R-:W-:Y:S05]  /*82d0*/  YIELD ;  /* 0x0000000000007946 */ /* 0x000fea0003800000 */
[----:B------:R-:W-:Y:S01]  /*82e0*/  ULDC.64 UR4, c[0x0][0xa28] ;  /* 0x00028a0000047ab9 */ /* 0x000fe20000000a00 */
[----:B------:R-:W-:Y:S01]  /*82f0*/  IMAD.MOV.U32 R31, RZ, RZ, RZ ;  /* 0x000000ffff1f7224 */ /* 0x000fe200078e00ff */
[----:B0-----:R-:W-:-:S13]  /*8300*/  ISETP.NE.AND P0, PT, R0, 0x1, PT ;  /* 0x000000010000780c */ /* 0x001fda0003f05270 */
[----:B------:R-:W0:Y:S08]  /*8310*/  @P0 LDC R3, c[0x0][0xc3c] ;  /* 0x00030f00ff030b82 */ /* 0x000e300000000800 */
[----:B------:R-:W1:Y:S01]  /*8320*/  @P0 LDC R5, c[0x0][0xc40] ;  /* 0x00031000ff050b82 */ /* 0x000e620000000800 */
[----:B0-----:R-:W-:-:S05]  /*8330*/  @P0 IMAD.HI.U32 R0, R36, R3, RZ ;  /* 0x0000000324000227 */ /* 0x001fca00078e00ff */
[----:B-1----:R-:W-:Y:S02]  /*8340*/  @P0 SHF.R.U32.HI R24, RZ, R5, R0 ;  /* 0x00000005ff180219 */ /* 0x002fe40000011600 */
[----:B------:R-:W0:Y:S03]  /*8350*/  LDC R0, c[0x0][0xc44] ;  /* 0x00031100ff007b82 */ /* 0x000e260000000800 */
[----:B------:R-:W-:Y:S01]  /*8360*/  IMAD.MOV.U32 R23, RZ, RZ, R24 ;  /* 0x000000ffff177224 */ /* 0x000fe200078e0018 */
[----:B0-----:R-:W-:-:S13]  /*8370*/  ISETP.NE.AND P0, PT, R0, 0x1, PT ;  /* 0x000000010000780c */ /* 0x001fda0003f05270 */
[----:B------:R-:W0:Y:S02]  /*8380*/  @P0 LDC.64 R2, c[0x0][0xc48] ;  /* 0x00031200ff020b82 */ /* 0x000e240000000a00 */
[----:B0-----:R-:W-:-:S05]  /*8390*/  @P0 IMAD.HI.U32 R0, R24, R2, RZ ;  /* 0x0000000218000227 */ /* 0x001fca00078e00ff */
[----:B------:R-:W-:Y:S02]  /*83a0*/  @P0 SHF.R.U32.HI R23, RZ, R3, R0 ;  /* 0x00000003ff170219 */ /* 0x000fe40000011600 */
[----:B------:R-:W-:-:S04]  /*83b0*/  ISETP.NE.U32.AND P0, PT, RZ, UR4, PT ;  /* 0x00000004ff007c0c */ /* 0x000fc8000bf05070 */
[----:B------:R-:W-:-:S13]  /*83c0*/  ISETP.NE.AND.EX P0, PT, RZ, UR5, PT, P0 ;  /* 0x00000005ff007c0c */ /* 0x000fda000bf05300 */
[----:B------:R-:W0:Y:S01]  /*83d0*/  @P0 LDC.64 R2, c[0x0][0xa28] ;  /* 0x00028a00ff020b82 */ /* 0x000e220000000a00 */
[----:B------:R-:W-:-:S04]  /*83e0*/  UIADD3 UR4, UR39, 0x1e400, URZ ;  /* 0x0001e40027047890 */ /* 0x000fc8000fffe03f */
[----:B------:R-:W-:Y:S01]  /*83f0*/  ULOP3.LUT UP0, URZ, UR4, 0x3ff, URZ, 0xc0, !UPT ;  /* 0x000003ff043f7892 */ /* 0x000fe2000f80c03f */
[----:B0-----:R-:W-:-:S05]  /*8400*/  @P0 IMAD.WIDE R2, R23, 0x4, R2 ;  /* 0x0000000417020825 */ /* 0x001fca00078e0202 */
[----:B------:R0:W5:Y:S01]  /*8410*/  @P0 LDG.E R31, desc[UR36][R2.64] ;  /* 0x00000024021f0981 */ /* 0x000162000c1e1900 */
[----:B------:R-:W-:-:S13]  /*8420*/  PLOP3.LUT P0, PT, PT, PT, UP0, 0x80, 0x0 ;  /* 0x000000000000781c */ /* 0x000fda0003f0f008 */
[----:B0-----:R-:W-:Y:S05]  /*8430*/  @!P0 BRA `(.L_x_41) ;  /* 0x0000000000408947 */ /* 0x001fea0003800000 */
[----:B------:R-:W-:Y:S01]  /*8440*/  MOV R2, 0x0 ;  /* 0x0000000000027802 */ /* 0x000fe20000000f00 */
[----:B------:R-:W-:Y:S01]  /*8450*/  ULDC.64 UR4, c[0x4][0x88] ;  /* 0x0100220000047ab9 */ /* 0x000fe20000000a00 */
[----:B------:R-:W-:Y:S01]  /*8460*/  ULDC.64 UR6, c[0x4][0x90] ;  /* 0x0100240000067ab9 */ /* 0x000fe20000000a00 */
[----:B------:R-:W-:Y:S01]  /*8470*/  IMAD.U32 R4, RZ, RZ, UR4 ;  /* 0x00000004ff047e24 */ /* 0x000fe2000f8e00ff */
[----:B------:R-:W-:Y:S01]  /*8480*/  MOV R5, UR5 ;  /* 0x0000000500057c02 */ /* 0x000fe20008000f00 */
[----:B------:R-:W-:Y:S01]  /*8490*/  ULDC.64 UR4, c[0x4][0x8] ;  /* 0x0100020000047ab9 */ /* 0x000fe20000000a00 */
[----:B------:R-:W0:Y:S01]  /*84a0*/  LDC.64 R2, c[0x4][R2] ;  /* 0x0100000002027b82 */ /* 0x000e220000000a00 */
[----:B------:R-:W-:Y:S01]  /*84b0*/  IMAD.U32 R6, RZ, RZ, UR6 ;  /* 0x00000006ff067e24 */ /* 0x000fe2000f8e00ff */
[----:B------:R-:W-:Y:S01]  /*84c0*/  MOV R11, UR5 ;  /* 0x00000005000b7c02 */ /* 0x000fe20008000f00 */
[----:B------:R-:W-:Y:S02]  /*84d0*/  IMAD.U32 R7, RZ, RZ, UR7 ;  /* 0x00000007ff077e24 */ /* 0x000fe4000f8e00ff */
[----:B------:R-:W-:-:S02]  /*84e0*/  IMAD.U32 R10, RZ, RZ, UR4 ;  /* 0x00000004ff0a7e24 */ /* 0x000fc4000f8e00ff */
[----:B------:R-:W-:Y:S02]  /*84f0*/  IMAD.MOV.U32 R8, RZ, RZ, 0x70 ;  /* 0x00000070ff087424 */ /* 0x000fe400078e00ff */
[----:B------:R-:W-:Y:S02]  /*8500*/  IMAD.MOV.U32 R12, RZ, RZ, 0x1 ;  /* 0x00000001ff0c7424 */ /* 0x000fe400078e00ff */
[----:B------:R-:W-:-:S07]  /*8510*/  IMAD.MOV.U32 R13, RZ, RZ, RZ ;  /* 0x000000ffff0d7224 */ /* 0x000fce00078e00ff */
[----:B------:R-:W-:-:S07]  /*8520*/  LEPC R20, `(.L_x_41) ;  /* 0x000000001014794e */ /* 0x000fce0000000000 */
[----:B0----5:R-:W-:Y:S05]  /*8530*/  CALL.ABS.NOINC R2 ;  /* 0x0000000002007343 */ /* 0x021fea0003c00000 */
.L_x_41:
[----:B------:R-:W-:-:S04]  /*8540*/  UIADD3 UR4, UR39, 0x400, URZ ;  /* 0x0000040027047890 */ /* 0x000fc8000fffe03f */
[----:B------:R-:W-:-:S06]  /*8550*/  ULOP3.LUT UP0, URZ, UR4, 0x3ff, URZ, 0xc0, !UPT ;  /* 0x000003ff043f7892 */ /* 0x000fcc000f80c03f */
[----:B------:R-:W-:-:S13]  /*8560*/  PLOP3.LUT P0, PT, PT, PT, UP0, 0x80, 0x0 ;  /* 0x000000000000781c */ /* 0x000fda0003f0f008 */
[----:B------:R-:W-:Y:S05]  /*8570*/  @!P0 BRA `(.L_x_42) ;  /* 0x00000000007c8947 */ /* 0x000fea0003800000 */
[----:B------:R-:W-:Y:S01]  /*8580*/  MOV R17, 0x0 ;  /* 0x0000000000117802 */ /* 0x000fe20000000f00 */
[----:B------:R-:W-:Y:S01]  /*8590*/  ULDC.64 UR6, c[0x4][0x88] ;  /* 0x0100220000067ab9 */ /* 0x000fe20000000a00 */
[----:B------:R-:W-:Y:S01]  /*85a0*/  ULDC.64 UR8, c[0x4][0x90] ;  /* 0x0100240000087ab9 */ /* 0x000fe20000000a00 */
[----:B------:R-:W-:Y:S01]  /*85b0*/  ULDC.64 UR4, c[0x4][0x10] ;  /* 0x0100040000047ab9 */ /* 0x000fe20000000a00 */
[----:B------:R0:W1:Y:S01]  /*85c0*/  LDC.64 R2, c[0x4][R17] ;  /* 0x0100000011027b82 */ /* 0x0000620000000a00 */
[----:B------:R-:W-:Y:S01]  /*85d0*/  MOV R4, UR6 ;  /* 0x0000000600047c02 */ /* 0x000fe20008000f00 */
[----:B------:R-:W-:Y:S01]  /*85e0*/  IMAD.U32 R5, RZ, RZ, UR7 ;  /* 0x00000007ff057e24 */ /* 0x000fe2000f8e00ff */
[----:B------:R-:W-:Y:S01]  /*85f0*/  MOV R10, UR4 ;  /* 0x00000004000a7c02 */ /* 0x000fe20008000f00 */
[----:B------:R-:W-:Y:S01]  /*8600*/  IMAD.U32 R6, RZ, RZ, UR8 ;  /* 0x00000008ff067e24 */ /* 0x000fe2000f8e00ff */
[----:B------:R-:W-:Y:S01]  /*8610*/  MOV R13, RZ ;  /* 0x000000ff000d7202 */ /* 0x000fe20000000f00 */
[----:B------:R-:W-:-:S02]  /*8620*/  IMAD.U32 R7, RZ, RZ, UR9 ;  /* 0x00000009ff077e24 */ /* 0x000fc4000f8e00ff */
[----:B------:R-:W-:Y:S02]  /*8630*/  IMAD.U32 R11, RZ, RZ, UR5 ;  /* 0x00000005ff0b7e24 */ /* 0x000fe4000f8e00ff */
[----:B------:R-:W-:Y:S02]  /*8640*/  IMAD.MOV.U32 R8, RZ, RZ, 0x70 ;  /* 0x00000070ff087424 */ /* 0x000fe400078e00ff */
[----:B0-----:R-:W-:-:S07]  /*8650*/  IMAD.MOV.U32 R12, RZ, RZ, 0x1 ;  /* 0x00000001ff0c7424 */ /* 0x001fce00078e00ff */
[----:B------:R-:W-:-:S07]  /*8660*/  LEPC R20, `(.L_x_43) ;  /* 0x000000001014794e */ /* 0x000fce0000000000 */
[----:B-1---5:R-:W-:Y:S05]  /*8670*/  CALL.ABS.NOINC R2 ;  /* 0x0000000002007343 */ /* 0x022fea0003c00000 */
.L_x_43:
[----:B------:R0:W1:Y:S01]  /*8680*/  LDC.64 R2, c[0x4][R17] ;  /* 0x0100000011027b82 */ /* 0x0000620000000a00 */
[----:B------:R-:W-:Y:S01]  /*8690*/  ULDC.64 UR4, c[0x4][0x88] ;  /* 0x0100220000047ab9 */ /* 0x000fe20000000a00 */
[----:B------:R-:W-:Y:S01]  /*86a0*/  ULDC.64 UR6, c[0x4][0x90] ;  /* 0x0100240000067ab9 */ /* 0x000fe20000000a00 */
[----:B------:R-:W-:Y:S01]  /*86b0*/  IMAD.U32 R4, RZ, RZ, UR4 ;  /* 0x00000004ff047e24 */ /* 0x000fe2000f8e00ff */
[----:B------:R-:W-:Y:S01]  /*86c0*/  MOV R7, UR7 ;  /* 0x0000000700077c02 */ /* 0x000fe20008000f00 */
[----:B------:R-:W-:Y:S01]  /*86d0*/  IMAD.U32 R5, RZ, RZ, UR5 ;  /* 0x00000005ff057e24 */ /* 0x000fe2000f8e00ff */
[----:B------:R-:W-:Y:S01]  /*86e0*/  ULDC.64 UR4, c[0x4][0x18] ;  /* 0x0100060000047ab9 */ /* 0x000fe20000000a00 */
[----:B------:R-:W-:Y:S01]  /*86f0*/  IMAD.U32 R6, RZ, RZ, UR6 ;  /* 0x00000006ff067e24 */ /* 0x000fe2000f8e00ff */
[----:B------:R-:W-:Y:S01]  /*8700*/  MOV R12, 0x1 ;  /* 0x00000001000c7802 */ /* 0x000fe20000000f00 */
[----:B------:R-:W-:Y:S02]  /*8710*/  IMAD.U32 R10, RZ, RZ, UR4 ;  /* 0x00000004ff0a7e24 */ /* 0x000fe4000f8e00ff */
[----:B------:R-:W-:-:S02]  /*8720*/  IMAD.U32 R11, RZ, RZ, UR5 ;  /* 0x00000005ff0b7e24 */ /* 0x000fc4000f8e00ff */
[----:B------:R-:W-:Y:S02]  /*8730*/  IMAD.MOV.U32 R8, RZ, RZ, 0x70 ;  /* 0x00000070ff087424 */ /* 0x000fe400078e00ff */
[----:B0-----:R-:W-:-:S07]  /*8740*/  IMAD.MOV.U32 R13, RZ, RZ, RZ ;  /* 0x000000ffff0d7224 */ /* 0x001fce00078e00ff */
[----:B------:R-:W-:-:S07]  /*8750*/  LEPC R20, `(.L_x_42) ;  /* 0x000000001014794e */ /* 0x000fce0000000000 */
[----:B-1----:R-:W-:Y:S05]  /*8760*/  CALL.ABS.NOINC R2 ;  /* 0x0000000002007343 */ /* 0x002fea0003c00000 */
.L_x_42:
[----:B------:R-:W-:Y:S01]  /*8770*/  ULDC.64 UR4, c[0x0][0x9f8] ;  /* 0x00027e0000047ab9 */ /* 0x000fe20000000a00 */
[--C-:B------:R-:W-:Y:S01]  /*8780*/  IMAD.MOV.U32 R30, RZ, RZ, R23.reuse ;  /* 0x000000ffff1e7224 */ /* 0x100fe200078e0017 */
[----:B------:R-:W-:Y:S01]  /*8790*/  ISETP.NE.U32.AND P0, PT, RZ, UR4, PT ;  /* 0x00000004ff007c0c */ /* 0x000fe2000bf05070 */
[----:B------:R-:W0:Y:S01]  /*87a0*/  LDC R8, c[0x0][0x430] ;  /* 0x00010c00ff087b82 */ /* 0x000e220000000800 */
[----:B------:R-:W-:Y:S01]  /*87b0*/  IMAD.MOV R19, RZ, RZ, -R23 ;  /* 0x000000ffff137224 */ /* 0x000fe200078e0a17 */
[----:B------:R-:W-:Y:S01]  /*87c0*/  ULDC UR4, c[0x0][0xc44] ;  /* 0x0003110000047ab9 */ /* 0x000fe20000000800 */
[----:B------:R-:W-:-:S13]  /*87d0*/  ISETP.NE.AND.EX P0, PT, RZ, UR5, PT, P0 ;  /* 0x00000005ff007c0c */ /* 0x000fda000bf05300 */
[----:B------:R-:W1:Y:S02]  /*87e0*/  @P0 LDC.64 R2, c[0x0][0x9f8] ;  /* 0x00027e00ff020b82 */ /* 0x000e640000000a00 */
[----:B-1----:R-:W-:-:S05]  /*87f0*/  @P0 IMAD.WIDE R2, R23, 0x4, R2 ;  /* 0x0000000417020825 */ /* 0x002fca00078e0202 */
[----:B------:R1:W5:Y:S01]  /*8800*/  @P0 LDG.E R30, desc[UR36][R2.64] ;  /* 0x00000024021e0981 */ /* 0x000362000c1e1900 */
[----:B------:R-:W-:Y:S01]  /*8810*/  UMOV UR5, 0xffffffff ;  /* 0xffffffff00057882 */ /* 0x000fe20000000000 */
[----:B------:R-:W-:Y:S02]  /*8820*/  IMAD R19, R19, UR4, R24 ;  /* 0x0000000413137c24 */ /* 0x000fe4000f8e0218 */
[----:B0-----:R-:W-:Y:S05]  /*8830*/  BRA.DIV UR5, `(.L_x_44) ;  /* 0x0000003205287947 */ /* 0x001fea000b800000 */
.L_x_92:
[----:B------:R-:W-:Y:S02]  /*8840*/  ISETP.NE.AND P0, PT, R8, 0x1, PT ;  /* 0x000000010800780c */ /* 0x000fe40003f05270 */
[C---:B------:R-:W-:Y:S02]  /*8850*/  LOP3.LUT P1, RZ, R16.reuse, 0x100, RZ, 0xc0, !PT ;  /* 0x0000010010ff7812 */ /* 0x040fe4000782c0ff */
[----:B------:R-:W-:Y:S02]  /*8860*/  MOV R0, UR43 ;  /* 0x0000002b00007c02 */ /* 0x000fe40008000f00 */
[----:B-----5:R-:W-:Y:S02]  /*8870*/  SHF.R.S32.HI R32, RZ, 0x1f, R30 ;  /* 0x0000001fff207819 */ /* 0x020fe4000001141e */
[----:B------:R-:W-:Y:S01]  /*8880*/  LOP3.LUT R16, R16, 0xffffff7f, RZ, 0xc0, !PT ;  /* 0xffffff7f10107812 */ /* 0x000fe200078ec0ff */
[----:B------:R-:W-:-:S04]  /*8890*/  IMAD R0, R0, 0x60, R26 ;  /* 0x0000006000007824 */ /* 0x000fc800078e021a */
[----:B-1----:R-:W0:Y:S01]  /*88a0*/  @P0 LDC R3, c[0x0][0x434] ;  /* 0x00010d00ff030b82 */ /* 0x002e220000000800 */
[----:B------:R-:W-:Y:S01]  /*88b0*/  IMAD.IADD R0, R0, 0x1, R31 ;  /* 0x0000000100007824 */ /* 0x000fe200078e021f */
[----:B------:R-:W-:-:S03]  /*88c0*/  @P0 LOP3.LUT R16, R16, 0x80, RZ, 0xfc, !PT ;  /* 0x0000008010100812 */ /* 0x000fc600078efcff */
[----:B------:R-:W-:-:S03]  /*88d0*/  IMAD.MOV.U32 R9, RZ, RZ, R0 ;  /* 0x000000ffff097224 */ /* 0x000fc600078e0000 */
[----:B------:R-:W1:Y:S08]  /*88e0*/  @P0 LDC R5, c[0x0][0x438] ;  /* 0x00010e00ff050b82 */ /* 0x000e700000000800 */
[----:B------:R-:W2:Y:S01]  /*88f0*/  @P1 LDC.64 R6, c[0x0][0x428] ;  /* 0x00010a00ff061b82 */ /* 0x000ea20000000a00 */
[----:B0-----:R-:W-:-:S05]  /*8900*/  @P0 IMAD.HI.U32 R2, R0, R3, RZ ;  /* 0x0000000300020227 */ /* 0x001fca00078e00ff */
[----:B-1----:R-:W-:Y:S02]  /*8910*/  @P0 SHF.R.U32.HI R9, RZ, R5, R2 ;  /* 0x00000005ff090219 */ /* 0x002fe40000011602 */
[----:B------:R-:W0:Y:S02]  /*8920*/  @P1 LDC.64 R4, c[0x0][0x418] ;  /* 0x00010600ff041b82 */ /* 0x000e240000000a00 */
[----:B------:R-:W-:Y:S01]  /*8930*/  @P1 SHF.R.S32.HI R3, RZ, 0x1f, R9 ;  /* 0x0000001fff031819 */ /* 0x000fe20000011409 */
[----:B--2---:R-:W-:-:S04]  /*8940*/  @P1 IMAD R2, R32, R6, RZ ;  /* 0x0000000620021224 */ /* 0x004fc800078e02ff */
[----:B------:R-:W-:Y:S02]  /*8950*/  @P1 IMAD R7, R30, R7, R2 ;  /* 0x000000071e071224 */ /* 0x000fe400078e0202 */
[----:B------:R-:W-:-:S04]  /*8960*/  @P1 IMAD.MOV.U32 R2, RZ, RZ, R9 ;  /* 0x000000ffff021224 */ /* 0x000fc800078e0009 */
[----:B------:R-:W-:-:S04]  /*8970*/  @P1 IMAD.WIDE.U32 R2, R30, R6, R2 ;  /* 0x000000061e021225 */ /* 0x000fc800078e0002 */
[----:B------:R-:W-:Y:S01]  /*8980*/  IMAD.MOV.U32 R6, RZ, RZ, RZ ;  /* 0x000000ffff067224 */ /* 0x000fe200078e00ff */
[----:B------:R-:W-:Y:S02]  /*8990*/  @P1 IADD3 R3, R3, R7, RZ ;  /* 0x0000000703031210 */ /* 0x000fe40007ffe0ff */
[----:B0-----:R-:W-:-:S04]  /*89a0*/  @P1 LEA R4, P0, R2, R4, 0x2 ;  /* 0x0000000402041211 */ /* 0x001fc800078010ff */
[----:B------:R-:W-:Y:S01]  /*89b0*/  @P1 LEA.HI.X R5, R2, R5, R3, 0x2, P0 ;  /* 0x0000000502051211 */ /* 0x000fe200000f1403 */
[----:B------:R-:W-:-:S04]  /*89c0*/  IMAD.MOV R3, RZ, RZ, -R9 ;  /* 0x000000ffff037224 */ /* 0x000fc800078e0a09 */
[----:B------:R0:W5:Y:S01]  /*89d0*/  @P1 LDG.E R6, desc[UR36][R4.64] ;  /* 0x0000002404061981 */ /* 0x000162000c1e1900 */
[----:B------:R-:W-:Y:S02]  /*89e0*/  LOP3.LUT R16, R16, 0xffffffbf, RZ, 0xc0, !PT ;  /* 0xffffffbf10107812 */ /* 0x000fe400078ec0ff */
[----:B------:R-:W-:Y:S01]  /*89f0*/  SHF.R.S32.HI R29, RZ, 0x1f, R19 ;  /* 0x0000001fff1d7819 */ /* 0x000fe20000011413 */
[----:B0-----:R-:W-:Y:S02]  /*8a00*/  IMAD R5, R8, R3, R0 ;  /* 0x0000000308057224 */ /* 0x001fe400078e0200 */
[----:B------:R-:W-:-:S05]  /*8a10*/  IMAD.U32 R0, RZ, RZ, UR42 ;  /* 0x0000002aff007e24 */ /* 0x000fca000f8e00ff */
[----:B------:R-:W-:-:S13]  /*8a20*/  ISETP.NE.AND P0, PT, R0, 0x3, PT ;  /* 0x000000030000780c */ /* 0x000fda0003f05270 */
[----:B------:R-:W-:Y:S01]  /*8a30*/  @P0 LOP3.LUT R16, R16, 0x40, RZ, 0xfc, !PT ;  /* 0x0000004010100812 */ /* 0x000fe200078efcff */
[----:B------:R-:W-:Y:S06]  /*8a40*/  @!P0 BRA `(.L_x_45) ;  /* 0x0000000000048947 */ /* 0x000fec0003800000 */
[----:B------:R-:W-:Y:S01]  /*8a50*/  BPT.TRAP 0x1 ;  /* 0x000000040000795c */ /* 0x000fe20000300000 */
.L_x_45:
[----:B------:R-:W-:Y:S01]  /*8a60*/  SHF.R.S32.HI R7, RZ, 0x1f, R5 ;  /* 0x0000001fff077819 */ /* 0x000fe20000011405 */
[----:B------:R-:W-:Y:S01]  /*8a70*/  ULDC.64 UR4, c[0x0][0x328] ;  /* 0x0000ca0000047ab9 */ /* 0x000fe20000000a00 */
[----:B-----5:R-:W-:Y:S01]  /*8a80*/  SHF.R.S32.HI R4, RZ, 0x1f, R6 ;  /* 0x0000001fff047819 */ /* 0x020fe20000011406 */
[----:B------:R-:W-:Y:S01]  /*8a90*/  IMAD.WIDE.U32 R2, R5, UR4, RZ ;  /* 0x0000000405027c25 */ /* 0x000fe2000f8e00ff */
[----:B------:R-:W-:Y:S03]  /*8aa0*/  BSSY B0, `(.L_x_46) ;  /* 0x0000015000007945 */ /* 0x000fe60003800000 */
[----:B------:R-:W-:-:S04]  /*8ab0*/  IMAD R0, R7, UR4, RZ ;  /* 0x0000000407007c24 */ /* 0x000fc8000f8e02ff */
[----:B------:R-:W-:Y:S01]  /*8ac0*/  IMAD R9, R5, UR5, R0 ;  /* 0x0000000505097c24 */ /* 0x000fe2000f8e0200 */
[----:B------:R-:W-:-:S04]  /*8ad0*/  ULDC.64 UR4, c[0x0][0x338] ;  /* 0x0000ce0000047ab9 */ /* 0x000fc80000000a00 */
[----:B------:R-:W-:Y:S01]  /*8ae0*/  IADD3 R3, R3, R9, RZ ;  /* 0x0000000903037210 */ /* 0x000fe20007ffe0ff */
[----:B------:R-:W-:-:S04]  /*8af0*/  IMAD R9, R4, UR4, RZ ;  /* 0x0000000404097c24 */ /* 0x000fc8000f8e02ff */
[C---:B------:R-:W-:Y:S02]  /*8b00*/  IMAD R9, R6.reuse, UR5, R9 ;  /* 0x0000000506097c24 */ /* 0x040fe4000f8e0209 */
[----:B------:R-:W-:Y:S01]  /*8b10*/  IMAD.WIDE.U32 R2, R6, UR4, R2 ;  /* 0x0000000406027c25 */ /* 0x000fe2000f8e0002 */
[----:B------:R-:W-:-:S03]  /*8b20*/  ULDC.64 UR4, c[0x0][0x330] ;  /* 0x0000cc0000047ab9 */ /* 0x000fc60000000a00 */
[----:B------:R-:W-:Y:S02]  /*8b30*/  IMAD.IADD R3, R3, 0x1, R9 ;  /* 0x0000000103037824 */ /* 0x000fe400078e0209 */
[----:B------:R-:W-:Y:S02]  /*8b40*/  IMAD R0, R29, UR4, RZ ;  /* 0x000000041d007c24 */ /* 0x000fe4000f8e02ff */
[----:B------:R-:W-:-:S04]  /*8b50*/  IMAD.WIDE.U32 R2, R19, UR4, R2 ;  /* 0x0000000413027c25 */ /* 0x000fc8000f8e0002 */
[----:B------:R-:W-:Y:S01]  /*8b60*/  IMAD R9, R19, UR5, R0 ;  /* 0x0000000513097c24 */ /* 0x000fe2000f8e0200 */
[----:B------:R-:W-:Y:S01]  /*8b70*/  ULDC.64 UR4, c[0x0][0x318] ;  /* 0x0000c60000047ab9 */ /* 0x000fe20000000a00 */
[----:B------:R-:W-:Y:S02]  /*8b80*/  LEA R0, R22, UR39, 0x3 ;  /* 0x0000002716007c11 */ /* 0x000fe4000f8e18ff */
[----:B------:R-:W-:Y:S01]  /*8b90*/  LEA R17, P0, R2, UR4, 0x1 ;  /* 0x0000000402117c11 */ /* 0x000fe2000f8008ff */
[----:B------:R-:W-:-:S05]  /*8ba0*/  IMAD.IADD R3, R3, 0x1, R9 ;  /* 0x0000000103037824 */ /* 0x000fca00078e0209 */
[----:B------:R-:W-:Y:S02]  /*8bb0*/  LEA.HI.X R18, R2, UR5, R3, 0x1, P0 ;  /* 0x0000000502127c11 */ /* 0x000fe400080f0c03 */
[----:B------:R-:W-:-:S04]  /*8bc0*/  SHF.L.U32 R3, R25, 0x1f, RZ ;  /* 0x0000001f19037819 */ /* 0x000fc800000006ff */
[----:B------:R-:W0:Y:S02]  /*8bd0*/  SYNCS.PHASECHK.TRANS64.TRYWAIT P0, [R0+URZ+0x30840], R3 ;  /* 0x03084003000075a7 */ /* 0x000e24000800017f */
[----:B0-----:R-:W-:Y:S05]  /*8be0*/  @!P0 BRA `(.L_x_47) ;  /* 0x0000002c00708947 */ /* 0x001fea0003800000 */
.L_x_93:
[----:B------:R-:W-:Y:S05]  /*8bf0*/  BSYNC B0 ;  /* 0x0000000000007941 */ /* 0x000fea0003800000 */
.L_x_46:
[----:B------:R-:W-:Y:S01]  /*8c00*/  ULDC.64 UR4, c[0x0][0x300] ;  /* 0x0000c00000047ab9 */ /* 0x000fe20000000a00 */
[C---:B------:R-:W-:Y:S01]  /*8c10*/  LOP3.LUT P4, RZ, R16.reuse, 0x4, RZ, 0xc0, !PT ;  /* 0x0000000410ff7812 */ /* 0x040fe2000788c0ff */
[----:B------:R-:W-:Y:S01]  /*8c20*/  IMAD R2, R7, UR4, RZ ;  /* 0x0000000407027c24 */ /* 0x000fe2000f8e02ff */
[C---:B------:R-:W-:Y:S02]  /*8c30*/  LOP3.LUT P3, RZ, R16.reuse, 0x2, RZ, 0xc0, !PT ;  /* 0x0000000210ff7812 */ /* 0x040fe4000786c0ff */
[----:B------:R-:W-:Y:S01]  /*8c40*/  LOP3.LUT P2, RZ, R16, 0x1, RZ, 0xc0, !PT ;  /* 0x0000000110ff7812 */ /* 0x000fe2000784c0ff */
[C---:B------:R-:W-:Y:S02]  /*8c50*/  IMAD R7, R5.reuse, UR5, R2 ;  /* 0x0000000505077c24 */ /* 0x040fe4000f8e0202 */
[----:B0-----:R-:W-:Y:S01]  /*8c60*/  IMAD.WIDE.U32 R2, R5, UR4, RZ ;  /* 0x0000000405027c25 */ /* 0x001fe2000f8e00ff */
[----:B------:R-:W-:-:S03]  /*8c70*/  ULDC.64 UR4, c[0x0][0x310] ;  /* 0x0000c40000047ab9 */ /* 0x000fc60000000a00 */
[----:B------:R-:W-:Y:S02]  /*8c80*/  IMAD.IADD R3, R3, 0x1, R7 ;  /* 0x0000000103037824 */ /* 0x000fe400078e0207 */
[----:B------:R-:W-:Y:S02]  /*8c90*/  IMAD R5, R4, UR4, RZ ;  /* 0x0000000404057c24 */ /* 0x000fe4000f8e02ff */
[----:B------:R-:W-:-:S04]  /*8ca0*/  IMAD.WIDE.U32 R2, R6, UR4, R2 ;  /* 0x0000000406027c25 */ /* 0x000fc8000f8e0002 */
[----:B------:R-:W-:Y:S01]  /*8cb0*/  IMAD R5, R6, UR5, R5 ;  /* 0x0000000506057c24 */ /* 0x000fe2000f8e0205 */
[----:B------:R-:W-:Y:S02]  /*8cc0*/  ULDC.64 UR4, c[0x0][0x308] ;  /* 0x0000c20000047ab9 */ /* 0x000fe40000000a00 */
[----:B------:R-:W-:Y:S02]  /*8cd0*/  IMAD R4, R29, UR4, RZ ;  /* 0x000000041d047c24 */ /* 0x000fe4000f8e02ff */
[----:B------:R-:W-:Y:S02]  /*8ce0*/  IADD3 R3, R3, R5, RZ ;  /* 0x0000000503037210 */ /* 0x000fe40007ffe0ff */
[C---:B------:R-:W-:Y:S02]  /*8cf0*/  IMAD R5, R19.reuse, UR5, R4 ;  /* 0x0000000513057c24 */ /* 0x040fe4000f8e0204 */
[----:B------:R-:W-:Y:S01]  /*8d00*/  IMAD.WIDE.U32 R2, R19, UR4, R2 ;  /* 0x0000000413027c25 */ /* 0x000fe2000f8e0002 */
[----:B------:R-:W-:-:S03]  /*8d10*/  ULDC.64 UR4, c[0x0][0x2e8] ;  /* 0x0000ba0000047ab9 */ /* 0x000fc60000000a00 */
[----:B------:R-:W-:Y:S01]  /*8d20*/  IMAD.IADD R3, R3, 0x1, R5 ;  /* 0x0000000103037824 */ /* 0x000fe200078e0205 */
[----:B------:R-:W-:Y:S01]  /*8d30*/  LEA R4, P0, R2, UR4, 0x1 ;  /* 0x0000000402047c11 */ /* 0x000fe2000f8008ff */
[----:B------:R-:W-:Y:S01]  /*8d40*/  UMOV UR4, 0xffffffff ;  /* 0xffffffff00047882 */ /* 0x000fe20000000000 */
[----:B------:R-:W-:Y:S02]  /*8d50*/  IMAD R5, R22, 0x4800, R27 ;  /* 0x0000480016057824 */ /* 0x000fe400078e021b */
[----:B------:R-:W-:Y:S01]  /*8d60*/  LEA.HI.X R6, R2, UR5, R3, 0x1, P0 ;  /* 0x0000000502067c11 */ /* 0x000fe200080f0c03 */
[----:B------:R-:W-:Y:S08]  /*8d70*/  BRA.DIV UR4, `(.L_x_48) ;  /* 0x0000002e04207947 */ /* 0x000ff0000b800000 */
[----:B------:R-:W0:Y:S01]  /*8d80*/  SHFL.IDX PT, R14, R4, RZ, 0x181f ;  /* 0x00181fff040e7589 */ /* 0x000e2200000e0000 */
[----:B------:R-:W-:-:S03]  /*8d90*/  ISETP.GE.AND P0, PT, R33, 0x1, PT ;  /* 0x000000012100780c */ /* 0x000fc60003f06270 */
[----:B------:R-:W1:Y:S04]  /*8da0*/  SHFL.IDX PT, R2, R6, RZ, 0x181f ;  /* 0x00181fff06027589 */ /* 0x000e6800000e0000 */
[----:B------:R-:W-:Y:S06]  /*8db0*/  SHFL.IDX PT, R8, R6, 0x1, 0x181f ;  /* 0x00381f0006087f89 */ /* 0x000fec00000e0000 */
[----:B------:R-:W-:-:S02]  /*8dc0*/  @P0 LEA R7, R5, UR39, 0x1 ;  /* 0x0000002705070c11 */ /* 0x000fc4000f8e08ff */
[----:B0-----:R-:W-:-:S05]  /*8dd0*/  @P0 LEA R14, P1, R37, R14, 0x1 ;  /* 0x0000000e250e0211 */ /* 0x001fca00078208ff */
[----:B-1----:R-:W-:Y:S02]  /*8de0*/  @P0 IMAD.X R3, RZ, RZ, R2, P1 ;  /* 0x000000ffff030224 */ /* 0x002fe400008e0602 */
[----:B------:R-:W-:Y:S02]  /*8df0*/  @P0 IMAD.MOV.U32 R2, RZ, RZ, R14 ;  /* 0x000000ffff020224 */ /* 0x000fe400078e000e */
[----:B------:R-:W0:Y:S04]  /*8e00*/  SHFL.IDX PT, R14, R4, 0x1, 0x181f ;  /* 0x00381f00040e7f89 */ /* 0x000e2800000e0000 */
[----:B------:R-:W-:Y:S04]  /*8e10*/  @P0 LDGSTS.E.BYPASS.LTC128B.128 [R7+0x1e400], desc[UR36][R2.64], !P4 ;  /* 0x1e40000002070fae */ /* 0x000fe8000e101d64 */
[----:B------:R-:W-:Y:S04]  /*8e20*/  @P0 LDGSTS.E.BYPASS.LTC128B.128 [R7+0x21400], desc[UR36][R2.64+0x80], !P3 ;  /* 0x2140008002070fae */ /* 0x000fe8000d901d64 */
[----:B------:R1:W-:Y:S01]  /*8e30*/  @P0 LDGSTS.E.BYPASS.LTC128B.128 [R7+0x24400], desc[UR36][R2.64+0x100], !P2 ;  /* 0x2440010002070fae */ /* 0x0003e2000d101d64 */
[----:B------:R-:W-:-:S03]  /*8e40*/  ISETP.GE.AND P0, PT, R33, 0x11, PT ;  /* 0x000000112100780c */ /* 0x000fc60003f06270 */
[----:B-1----:R-:W-:Y:S10]  /*8e50*/  SHFL.IDX PT, R7, R6, 0x2, 0x181f ;  /* 0x00581f0006077f89 */ /* 0x002ff400000e0000 */
[----:B0-----:R-:W-:-:S02]  /*8e60*/  @P0 LEA R14, P1, R37, R14, 0x1 ;  /* 0x0000000e250e0211 */ /* 0x001fc400078208ff */
[----:B------:R-:W-:Y:S02]  /*8e70*/  @P0 LEA R21, R5, UR39, 0x1 ;  /* 0x0000002705150c11 */ /* 0x000fe4000f8e08ff */
[----:B------:R-:W-:Y:S01]  /*8e80*/  @P0 IADD3.X R9, RZ, R8, RZ, P1, !PT ;  /* 0x00000008ff090210 */ /* 0x000fe20000ffe4ff */
[----:B------:R-:W-:Y:S02]  /*8e90*/  @P0 IMAD.MOV.U32 R2, RZ, RZ, R14 ;  /* 0x000000ffff020224 */ /* 0x000fe400078e000e */
[----:B------:R-:W0:Y:S02]  /*8ea0*/  SHFL.IDX PT, R14, R4, 0x2, 0x181f ;  /* 0x00581f00040e7f89 */ /* 0x000e2400000e0000 */
[----:B------:R-:W-:-:S05]  /*8eb0*/  @P0 IMAD.MOV.U32 R3, RZ, RZ, R9 ;  /* 0x000000ffff030224 */ /* 0x000fca00078e0009 */
[----:B------:R-:W-:Y:S04]  /*8ec0*/  @P0 LDGSTS.E.BYPASS.LTC128B.128 [R21+0x1ec00], desc[UR36][R2.64], !P4 ;  /* 0x1ec0000002150fae */ /* 0x000fe8000e101d64 */
[----:B------:R-:W-:Y:S04]  /*8ed0*/  @P0 LDGSTS.E.BYPASS.LTC128B.128 [R21+0x21c00], desc[UR36][R2.64+0x80], !P3 ;  /* 0x21c0008002150fae */ /* 0x000fe8000d901d64 */
[----:B------:R1:W-:Y:S01]  /*8ee0*/  @P0 LDGSTS.E.BYPASS.LTC128B.128 [R21+0x24c00], desc[UR36][R2.64+0x100], !P2 ;  /* 0x24c0010002150fae */ /* 0x0003e2000d101d64 */
[----:B------:R-:W-:-:S13]  /*8ef0*/  ISETP.GE.AND P0, PT, R33, 0x21, PT ;  /* 0x000000212100780c */ /* 0x000fda0003f06270 */
[----:B0-----:R-:W-:Y:S02]  /*8f00*/  @P0 LEA R14, P1, R37, R14, 0x1 ;  /* 0x0000000e250e0211 */ /* 0x001fe400078208ff */
[----:B------:R-:W-:Y:S02]  /*8f10*/  @P0 LEA R9, R5, UR39, 0x1 ;  /* 0x0000002705090c11 */ /* 0x000fe4000f8e08ff */
[----:B-1----:R-:W-:Y:S01]  /*8f20*/  @P0 MOV R2, R14 ;  /* 0x0000000e00020202 */ /* 0x002fe20000000f00 */
[----:B------:R-:W-:Y:S01]  /*8f30*/  @P0 IMAD.X R7, RZ, RZ, R7, P1 ;  /* 0x000000ffff070224 */ /* 0x000fe200008e0607 */
[----:B------:R-:W0:Y:S03]  /*8f40*/  SHFL.IDX PT, R14, R4, 0x3, 0x181f ;  /* 0x00781f00040e7f89 */ /* 0x000e2600000e0000 */
[----:B------:R-:W-:Y:S02]  /*8f50*/  @P0 IMAD.MOV.U32 R3, RZ, RZ, R7 ;  /* 0x000000ffff030224 */ /* 0x000fe400078e0007 */
[----:B------:R-:W1:Y:S04]  /*8f60*/  SHFL.IDX PT, R7, R6, 0x3, 0x181f ;  /* 0x00781f0006077f89 */ /* 0x000e6800000e0000 */
[----:B------:R-:W-:Y:S04]  /*8f70*/  @P0 LDGSTS.E.BYPASS.LTC128B.128 [R9+0x1f400], desc[UR36][R2.64], !P4 ;  /* 0x1f40000002090fae */ /* 0x000fe8000e101d64 */
[----:B------:R-:W-:Y:S04]  /*8f80*/  @P0 LDGSTS.E.BYPASS.LTC128B.128 [R9+0x22400], desc[UR36][R2.64+0x80], !P3 ;  /* 0x2240008002090fae */ /* 0x000fe8000d901d64 */
[----:B------:R2:W-:Y:S01]  /*8f90*/  @P0 LDGSTS.E.BYPASS.LTC128B.128 [R9+0x25400], desc[UR36][R2.64+0x100], !P2 ;  /* 0x2540010002090fae */ /* 0x0005e2000d101d64 */
[----:B------:R-:W-:-:S13]  /*8fa0*/  ISETP.GE.AND P0, PT, R33, 0x31, PT ;  /* 0x000000312100780c */ /* 0x000fda0003f06270 */
[----:B0-----:R-:W-:Y:S02]  /*8fb0*/  @P0 LEA R14, P1, R37, R14, 0x1 ;  /* 0x0000000e250e0211 */ /* 0x001fe400078208ff */
[----:B------:R-:W-:-:S03]  /*8fc0*/  @P0 LEA R21, R5, UR39, 0x1 ;  /* 0x0000002705150c11 */ /* 0x000fc6000f8e08ff */
[----:B-1----:R-:W-:Y:S02]  /*8fd0*/  @P0 IMAD.X R7, RZ, RZ, R7, P1 ;  /* 0x000000ffff070224 */ /* 0x002fe400008e0607 */
[----:B--2---:R-:W-:Y:S02]  /*8fe0*/  @P0 IMAD.MOV.U32 R2, RZ, RZ, R14 ;  /* 0x000000ffff020224 */ /* 0x004fe400078e000e */
[----:B------:R-:W0:Y:S01]  /*8ff0*/  SHFL.IDX PT, R14, R4, 0x4, 0x181f ;  /* 0x00981f00040e7f89 */ /* 0x000e2200000e0000 */
[----:B------:R-:W-:-:S03]  /*9000*/  @P0 MOV R3, R7 ;  /* 0x0000000700030202 */ /* 0x000fc60000000f00 */
        /* <DEDUP_REMOVED lines=9> */
[----:B------:R-:W-:Y:S01]  /*90a0*/  @P0 IMAD.MOV.U32 R3, RZ, RZ, R7 ;  /* 0x000000ffff030224 */ /* 0x000fe200078e0007 */
[----:B------:R0:W1:Y:S04]  /*90b0*/  SHFL.IDX PT, R14, R4, 0x5, 0x181f ;  /* 0x00b81f00040e7f89 */ /* 0x00006800000e0000 */
[----:B------:R0:W-:Y:S04]  /*90c0*/  @P0 LDGSTS.E.BYPASS.LTC128B.128 [R9+0x20400], desc[UR36][R2.64], !P4 ;  /* 0x2040000002090fae */ /* 0x0001e8000e101d64 */
[----:B------:R0:W-:Y:S04]  /*90d0*/  @P0 LDGSTS.E.BYPASS.LTC128B.128 [R9+0x23400], desc[UR36][R2.64+0x80], !P3 ;  /* 0x2340008002090fae */ /* 0x0001e8000d901d64 */
[----:B------:R0:W-:Y:S04]  /*90e0*/  @P0 LDGSTS.E.BYPASS.LTC128B.128 [R9+0x26400], desc[UR36][R2.64+0x100], !P2 ;  /* 0x2640010002090fae */ /* 0x0001e8000d101d64 */
[----:B------:R0:W2:Y:S02]  /*90f0*/  SHFL.IDX PT, R7, R6, 0x5, 0x181f ;  /* 0x00b81f0006077f89 */ /* 0x0000a400000e0000 */
.L_x_107:
[----:B------:R-:W-:-:S13]  /*9100*/  ISETP.GE.AND P0, PT, R33, 0x51, PT ;  /* 0x000000512100780c */ /* 0x000fda0003f06270 */
[----:B01----:R-:W-:Y:S02]  /*9110*/  @P0 LEA R2, P1, R37, R14, 0x1 ;  /* 0x0000000e25020211 */ /* 0x003fe400078208ff */
[----:B------:R-:W-:Y:S02]  /*9120*/  @P0 LEA R5, R5, UR39, 0x1 ;  /* 0x0000002705050c11 */ /* 0x000fe4000f8e08ff */
[----:B--2---:R-:W-:-:S05]  /*9130*/  @P0 IADD3.X R3, RZ, R7, RZ, P1, !PT ;  /* 0x00000007ff030210 */ /* 0x004fca0000ffe4ff */
[----:B------:R-:W-:Y:S01]  /*9140*/  @!PT LDS RZ, [RZ] ;  /* 0x00000000fffff984 */ /* 0x000fe20000000800 */
[----:B------:R-:W-:Y:S01]  /*9150*/  @!PT LDS RZ, [RZ] ;  /* 0x00000000fffff984 */ /* 0x000fe20000000800 */
[----:B------:R-:W-:Y:S01]  /*9160*/  @!PT LDS RZ, [RZ] ;  /* 0x00000000fffff984 */ /* 0x000fe20000000800 */
[----:B------:R0:W-:Y:S04]  /*9170*/  @P0 LDGSTS.E.BYPASS.LTC128B.128 [R5+0x20c00], desc[UR36][R2.64], !P4 ;  /* 0x20c0000002050fae */ /* 0x0001e8000e101d64 */
[----:B------:R0:W-:Y:S04]  /*9180*/  @P0 LDGSTS.E.BYPASS.LTC128B.128 [R5+0x23c00], desc[UR36][R2.64+0x80], !P3 ;  /* 0x23c0008002050fae */ /* 0x0001e8000d901d64 */
[----:B------:R0:W-:Y:S01]  /*9190*/  @P0 LDGSTS.E.BYPASS.LTC128B.128 [R5+0x26c00], desc[UR36][R2.64+0x100], !P2 ;  /* 0x26c0010002050fae */ /* 0x0001e2000d101d64 */
[----:B------:R-:W-:Y:S01]  /*91a0*/  PLOP3.LUT P0, PT, PT, PT, PT, 0x80, 0x0 ;  /* 0x000000000000781c */ /* 0x000fe20003f0f070 */
[----:B------:R-:W-:-:S12]  /*91b0*/  NOP ;  /* 0x0000000000007918 */ /* 0x000fd80000000000 */
.L_x_49:
[----:B------:R-:W-:Y:S02]  /*91c0*/  PLOP3.LUT P1, PT, P1, P0, PT, 0xa2, 0x0 ;  /* 0x000000000000781c */ /* 0x000fe40000f21472 */
[----:B------:R-:W-:-:S08]  /*91d0*/  @P0 R2UR P1, UR4, R0 ;  /* 0x00000000000402ca */ /* 0x000fd00000020000 */
[----:B------:R-:W-:-:S05]  /*91e0*/  @P0 PLOP3.LUT P0, PT, P1, PT, PT, 0x80, 0x0 ;  /* 0x000000000000081c */ /* 0x000fca0000f0f070 */
[----:B------:R-:W-:Y:S01]  /*91f0*/  @!P1 SYNCS.ARRIVE.TRANS64.RED.A0T1 RZ, [UR4+0x30830], RZ ;  /* 0x030830ffffff99a7 */ /* 0x000fe20008200404 */
[----:B------:R-:W-:Y:S07]  /*9200*/  @!P1 ARRIVES.LDGSTSBAR.64.TRANSCNT [UR4+0x30830] ;  /* 0x03083000ff0099b0 */ /* 0x000fee0008000a84 */
[----:B------:R-:W-:Y:S05]  /*9210*/  @P0 BRA.U.ANY `(.L_x_49) ;  /* 0xfffffffd00e80947 */ /* 0x000fea000393ffff */
[----:B------:R-:W-:Y:S01]  /*9220*/  NOP ;  /* 0x0000000000007918 */ /* 0x000fe20000000000 */
[----:B------:R-:W-:-:S13]  /*9230*/  LOP3.LUT P2, RZ, R16, 0x40, RZ, 0xc0, !PT ;  /* 0x0000004010ff7812 */ /* 0x000fda000784c0ff */
[----:B------:R-:W-:Y:S05]  /*9240*/  @!P2 BRA `(.L_x_50) ;  /* 0x000000000004a947 */ /* 0x000fea0003800000 */
[----:B------:R-:W-:Y:S01]  /*9250*/  BPT.TRAP 0x1 ;  /* 0x000000040000795c */ /* 0x000fe20000300000 */
.L_x_50:
[----:B------:R1:W-:Y:S02]  /*9260*/  SYNCS.ARRIVE.TRANS64.A1T0 RZ, [R0+URZ+0x30830], RZ ;  /* 0x030830ff00ff79a7 */ /* 0x0003e4000810003f */
[----:B------:R-:W-:Y:S05]  /*9270*/  WARPSYNC.ALL ;  /* 0x0000000000007948 */ /* 0x000fea0003800000 */
[----:B------:R-:W-:-:S04]  /*9280*/  UIADD3 UR4, UR39, 0x12400, URZ ;  /* 0x0001240027047890 */ /* 0x000fc8000fffe03f */
[----:B------:R-:W-:Y:S01]  /*9290*/  ULOP3.LUT UP0, URZ, UR4, 0x3ff, URZ, 0xc0, !UPT ;  /* 0x000003ff043f7892 */ /* 0x000fe2000f80c03f */
[----:B------:R-:W-:Y:S05]  /*92a0*/  BAR.SYNC.DEFER_BLOCKING 0x8, 0x180 ;  /* 0x0206000000007b1d */ /* 0x000fea0000010000 */
[----:B------:R-:W-:-:S13]  /*92b0*/  PLOP3.LUT P0, PT, PT, PT, UP0, 0x80, 0x0 ;  /* 0x000000000000781c */ /* 0x000fda0003f0f008 */
[----:B------:R-:W-:Y:S05]  /*92c0*/  @!P0 BRA `(.L_x_51) ;  /* 0x0000000000408947 */ /* 0x000fea0003800000 */
[----:B0-----:R-:W-:Y:S01]  /*92d0*/  MOV R2, 0x0 ;  /* 0x0000000000027802 */ /* 0x001fe20000000f00 */
[----:B------:R-:W-:Y:S01]  /*92e0*/  ULDC.64 UR6, c[0x4][0x88] ;  /* 0x0100220000067ab9 */ /* 0x000fe20000000a00 */
[----:B------:R-:W-:Y:S01]  /*92f0*/  ULDC.64 UR8, c[0x4][0x90] ;  /* 0x0100240000087ab9 */ /* 0x000fe20000000a00 */
[----:B------:R-:W-:Y:S01]  /*9300*/  ULDC.64 UR4, c[0x4][0x20] ;  /* 0x0100080000047ab9 */ /* 0x000fe20000000a00 */
[----:B------:R-:W-:Y:S01]  /*9310*/  IMAD.U32 R4, RZ, RZ, UR6 ;  /* 0x00000006ff047e24 */ /* 0x000fe2000f8e00ff */
[----:B------:R-:W-:Y:S01]  /*9320*/  MOV R7, UR9 ;  /* 0x0000000900077c02 */ /* 0x000fe20008000f00 */
[----:B------:R-:W0:Y:S01]  /*9330*/  LDC.64 R2, c[0x4][R2] ;  /* 0x0100000002027b82 */ /* 0x000e220000000a00 */
[----:B------:R-:W-:Y:S01]  /*9340*/  IMAD.U32 R5, RZ, RZ, UR7 ;  /* 0x00000007ff057e24 */ /* 0x000fe2000f8e00ff */
[----:B------:R-:W-:Y:S01]  /*9350*/  MOV R12, 0x1 ;  /* 0x00000001000c7802 */ /* 0x000fe20000000f00 */
[----:B------:R-:W-:Y:S02]  /*9360*/  IMAD.U32 R6, RZ, RZ, UR8 ;  /* 0x00000008ff067e24 */ /* 0x000fe4000f8e00ff */
[----:B------:R-:W-:-:S02]  /*9370*/  IMAD.U32 R10, RZ, RZ, UR4 ;  /* 0x00000004ff0a7e24 */ /* 0x000fc4000f8e00ff */
[----:B------:R-:W-:Y:S02]  /*9380*/  IMAD.U32 R11, RZ, RZ, UR5 ;  /* 0x00000005ff0b7e24 */ /* 0x000fe4000f8e00ff */
[----:B------:R-:W-:Y:S02]  /*9390*/  IMAD.MOV.U32 R8, RZ, RZ, 0x70 ;  /* 0x00000070ff087424 */ /* 0x000fe400078e00ff */
[----:B------:R-:W-:-:S07]  /*93a0*/  IMAD.MOV.U32 R13, RZ, RZ, RZ ;  /* 0x000000ffff0d7224 */ /* 0x000fce00078e00ff */
[----:B------:R-:W-:-:S07]  /*93b0*/  LEPC R20, `(.L_x_51) ;  /* 0x000000001014794e */ /* 0x000fce0000000000 */
[----:B01----:R-:W-:Y:S05]  /*93c0*/  CALL.ABS.NOINC R2 ;  /* 0x0000000002007343 */ /* 0x003fea0003c00000 */
.L_x_51:
[----:B-1----:R-:W1:Y:S01]  /*93d0*/  LDC R0, c[0x0][0x448] ;  /* 0x00011200ff007b82 */ /* 0x002e620000000800 */
[----:B0-----:R-:W-:Y:S01]  /*93e0*/  IMAD.MOV R3, RZ, RZ, -R24 ;  /* 0x000000ffff037224 */ /* 0x001fe200078e0a18 */
[----:B------:R-:W-:Y:S01]  /*93f0*/  ULDC UR4, c[0x0][0xc38] ;  /* 0x00030e0000047ab9 */ /* 0x000fe20000000800 */
[----:B------:R-:W-:Y:S02]  /*9400*/  SHF.R.S32.HI R6, RZ, 0x1f, R23 ;  /* 0x0000001fff067819 */ /* 0x000fe40000011417 */
[----:B------:R-:W-:Y:S01]  /*9410*/  IMAD R4, R3, UR4, R36 ;  /* 0x0000000403047c24 */ /* 0x000fe2000f8e0224 */
[----:B------:R-:W-:Y:S01]  /*9420*/  ULDC.64 UR4, c[0x0][0x2d8] ;  /* 0x0000b60000047ab9 */ /* 0x000fe20000000a00 */
[----:B------:R-:W-:Y:S02]  /*9430*/  LOP3.LUT P3, RZ, R16, 0x800, RZ, 0xc0, !PT ;  /* 0x0000080010ff7812 */ /* 0x000fe4000786c0ff */
[----:B------:R-:W-:Y:S01]  /*9440*/  IMAD.SHL.U32 R4, R4, 0x80, RZ ;  /* 0x0000008004047824 */ /* 0x000fe200078e00ff */
[----:B------:R-:W-:-:S02]  /*9450*/  LOP3.LUT P4, RZ, R16, 0x400, RZ, 0xc0, !PT ;  /* 0x0000040010ff7812 */ /* 0x000fc4000788c0ff */
[----:B------:R-:W-:Y:S02]  /*9460*/  LOP3.LUT P5, RZ, R16, 0x200, RZ, 0xc0, !PT ;  /* 0x0000020010ff7812 */ /* 0x000fe400078ac0ff */
[----:B------:R-:W-:Y:S02]  /*9470*/  LOP3.LUT R7, R26, R4, RZ, 0xfc, !PT ;  /* 0x000000041a077212 */ /* 0x000fe400078efcff */
[----:B------:R-:W-:Y:S02]  /*9480*/  LEA R20, R27, UR39, 0x1 ;  /* 0x000000271b147c11 */ /* 0x000fe4000f8e08ff */
[----:B------:R-:W-:Y:S02]  /*9490*/  MOV R5, R7 ;  /* 0x0000000700057202 */ /* 0x000fe40000000f00 */
[----:B-1----:R-:W-:-:S13]  /*94a0*/  ISETP.NE.AND P0, PT, R0, 0x1, PT ;  /* 0x000000010000780c */ /* 0x002fda0003f05270 */
[----:B------:R-:W0:Y:S08]  /*94b0*/  @P0 LDC R2, c[0x0][0x44c] ;  /* 0x00011300ff020b82 */ /* 0x000e300000000800 */
[----:B------:R-:W1:Y:S01]  /*94c0*/  @P0 LDC R9, c[0x0][0x450] ;  /* 0x00011400ff090b82 */ /* 0x000e620000000800 */
[----:B0-----:R-:W-:-:S05]  /*94d0*/  @P0 IMAD.HI.U32 R2, R7, R2, RZ ;  /* 0x0000000207020227 */ /* 0x001fca00078e00ff */
[----:B-1----:R-:W-:Y:S01]  /*94e0*/  @P0 SHF.R.U32.HI R5, RZ, R9, R2 ;  /* 0x00000009ff050219 */ /* 0x002fe20000011602 */
[----:B------:R-:W-:-:S04]  /*94f0*/  IMAD R2, R29, UR4, RZ ;  /* 0x000000041d027c24 */ /* 0x000fc8000f8e02ff */
[C---:B------:R-:W-:Y:S02]  /*9500*/  IMAD R9, R19.reuse, UR5, R2 ;  /* 0x0000000513097c24 */ /* 0x040fe4000f8e0202 */
[----:B------:R-:W-:Y:S01]  /*9510*/  IMAD.WIDE.U32 R2, R19, UR4, RZ ;  /* 0x0000000413027c25 */ /* 0x000fe2000f8e00ff */
[----:B------:R-:W-:-:S03]  /*9520*/  ULDC.64 UR4, c[0x0][0x2e0] ;  /* 0x0000b80000047ab9 */ /* 0x000fc60000000a00 */
[----:B------:R-:W-:Y:S02]  /*9530*/  IMAD R6, R6, UR4, RZ ;  /* 0x0000000406067c24 */ /* 0x000fe4000f8e02ff */
[----:B------:R-:W-:Y:S02]  /*9540*/  IMAD.IADD R3, R3, 0x1, R9 ;  /* 0x0000000103037824 */ /* 0x000fe400078e0209 */
[C---:B------:R-:W-:Y:S02]  /*9550*/  IMAD R9, R23.reuse, UR5, R6 ;  /* 0x0000000517097c24 */ /* 0x040fe4000f8e0206 */
[----:B------:R-:W-:Y:S02]  /*9560*/  IMAD.MOV R6, RZ, RZ, -R5 ;  /* 0x000000ffff067224 */ /* 0x000fe400078e0a05 */
[----:B------:R-:W-:Y:S01]  /*9570*/  IMAD.WIDE.U32 R2, R23, UR4, R2 ;  /* 0x0000000417027c25 */ /* 0x000fe2000f8e0002 */
[----:B------:R-:W-:-:S03]  /*9580*/  ULDC.64 UR4, c[0x0][0x2d0] ;  /* 0x0000b40000047ab9 */ /* 0x000fc60000000a00 */
[----:B------:R-:W-:Y:S01]  /*9590*/  IMAD R7, R0, R6, R7 ;  /* 0x0000000600077224 */ /* 0x000fe200078e0207 */
[----:B------:R-:W-:Y:S01]  /*95a0*/  SHF.R.S32.HI R0, RZ, 0x1f, R5 ;  /* 0x0000001fff007819 */ /* 0x000fe20000011405 */
[----:B------:R-:W-:-:S04]  /*95b0*/  IMAD.IADD R3, R3, 0x1, R9 ;  /* 0x0000000103037824 */ /* 0x000fc800078e0209 */
[----:B------:R-:W-:Y:S02]  /*95c0*/  IMAD R0, R0, UR4, RZ ;  /* 0x0000000400007c24 */ /* 0x000fe4000f8e02ff */
[----:B------:R-:W-:-:S04]  /*95d0*/  IMAD.WIDE.U32 R2, R5, UR4, R2 ;  /* 0x0000000405027c25 */ /* 0x000fc8000f8e0002 */
[----:B------:R-:W-:Y:S01]  /*95e0*/  IMAD R5, R5, UR5, R0 ;  /* 0x0000000505057c24 */ /* 0x000fe2000f8e0200 */
[----:B------:R-:W-:Y:S01]  /*95f0*/  SHF.R.S32.HI R0, RZ, 0x1f, R7 ;  /* 0x0000001fff007819 */ /* 0x000fe20000011407 */
[----:B------:R-:W-:-:S03]  /*9600*/  ULDC.64 UR4, c[0x0][0x2c8] ;  /* 0x0000b20000047ab9 */ /* 0x000fc60000000a00 */
[----:B------:R-:W-:Y:S01]  /*9610*/  IADD3 R3, R3, R5, RZ ;  /* 0x0000000503037210 */ /* 0x000fe20007ffe0ff */
[----:B------:R-:W-:-:S04]  /*9620*/  IMAD R0, R0, UR4, RZ ;  /* 0x0000000400007c24 */ /* 0x000fc8000f8e02ff */
[C---:B------:R-:W-:Y:S02]  /*9630*/  IMAD R5, R7.reuse, UR5, R0 ;  /* 0x0000000507057c24 */ /* 0x040fe4000f8e0200 */
[----:B------:R-:W-:Y:S01]  /*9640*/  IMAD.WIDE.U32 R2, R7, UR4, R2 ;  /* 0x0000000407027c25 */ /* 0x000fe2000f8e0002 */
[----:B------:R-:W-:-:S03]  /*9650*/  ULDC.64 UR4, c[0x0][0x280] ;  /* 0x0000a00000047ab9 */ /* 0x000fc60000000a00 */
[----:B------:R-:W-:Y:S01]  /*9660*/  IMAD.IADD R5, R3, 0x1, R5 ;  /* 0x0000000103057824 */ /* 0x000fe200078e0205 */
[----:B------:R-:W-:Y:S01]  /*9670*/  LEA R0, P0, R2, UR4, 0x1 ;  /* 0x0000000402007c11 */ /* 0x000fe2000f8008ff */
[----:B------:R-:W-:-:S03]  /*9680*/  UMOV UR4, 0xffffffff ;  /* 0xffffffff00047882 */ /* 0x000fc60000000000 */
[----:B------:R-:W-:Y:S01]  /*9690*/  LEA.HI.X R5, R2, UR5, R5, 0x1, P0 ;  /* 0x0000000502057c11 */ /* 0x000fe200080f0c05 */
[----:B------:R-:W-:Y:S08]  /*96a0*/  BRA.DIV UR4, `(.L_x_52) ;  /* 0x0000002a04d07947 */ /* 0x000ff0000b800000 */
[----:B------:R-:W0:Y:S01]  /*96b0*/  SHFL.IDX PT, R14, R0, RZ, 0x181f ;  /* 0x00181fff000e7589 */ /* 0x000e2200000e0000 */
[----:B------:R-:W-:-:S03]  /*96c0*/  IMAD.IADD R4, R34, 0x1, R4 ;  /* 0x0000000122047824 */ /* 0x000fc600078e0204 */
[----:B------:R-:W1:Y:S01]  /*96d0*/  SHFL.IDX PT, R2, R5, RZ, 0x181f ;  /* 0x00181fff05027589 */ /* 0x000e6200000e0000 */
[C---:B------:R-:W-:Y:S01]  /*96e0*/  VIADD R7, R4.reuse, 0x10 ;  /* 0x0000001004077836 */ /* 0x040fe20000000000 */
[----:B------:R-:W-:Y:S02]  /*96f0*/  ISETP.GE.AND P0, PT, R4, UR40, PT ;  /* 0x0000002804007c0c */ /* 0x000fe4000bf06270 */
[----:B------:R-:W-:Y:S11]  /*9700*/  SHFL.IDX PT, R6, R5, 0x1, 0x181f ;  /* 0x00381f0005067f89 */ /* 0x000ff600000e0000 */
[----:B0-----:R-:W-:-:S05]  /*9710*/  @!P0 LEA R14, P1, R37, R14, 0x1 ;  /* 0x0000000e250e8211 */ /* 0x001fca00078208ff */
[----:B-1----:R-:W-:Y:S01]  /*9720*/  @!P0 IMAD.X R3, RZ, RZ, R2, P1 ;  /* 0x000000ffff038224 */ /* 0x002fe200008e0602 */
[----:B------:R-:W-:Y:S02]  /*9730*/  @!P0 MOV R2, R14 ;  /* 0x0000000e00028202 */ /* 0x000fe40000000f00 */
[----:B------:R-:W0:Y:S04]  /*9740*/  SHFL.IDX PT, R14, R0, 0x1, 0x181f ;  /* 0x00381f00000e7f89 */ /* 0x000e2800000e0000 */
[----:B------:R-:W-:Y:S04]  /*9750*/  @!P0 LDGSTS.E.BYPASS.LTC128B.128 [R20+0x12400], desc[UR36][R2.64], !P3 ;  /* 0x1240000002148fae */ /* 0x000fe8000d901d64 */
[----:B------:R-:W-:Y:S04]  /*9760*/  @!P0 LDGSTS.E.BYPASS.LTC128B.128 [R20+0x16400], desc[UR36][R2.64+0x80], !P4 ;  /* 0x1640008002148fae */ /* 0x000fe8000e101d64 */
[----:B------:R1:W-:Y:S01]  /*9770*/  @!P0 LDGSTS.E.BYPASS.LTC128B.128 [R20+0x1a400], desc[UR36][R2.64+0x100], !P5 ;  /* 0x1a40010002148fae */ /* 0x0003e2000e901d64 */
[----:B------:R-:W-:-:S13]  /*9780*/  ISETP.GE.AND P0, PT, R7, UR40, PT ;  /* 0x0000002807007c0c */ /* 0x000fda000bf06270 */
[----:B0-----:R-:W-:-:S05]  /*9790*/  @!P0 LEA R14, P1, R37, R14, 0x1 ;  /* 0x0000000e250e8211 */ /* 0x001fca00078208ff */
[----:B------:R-:W-:Y:S02]  /*97a0*/  @!P0 IMAD.X R7, RZ, RZ, R6, P1 ;  /* 0x000000ffff078224 */ /* 0x000fe400008e0606 */
[----:B-1----:R-:W-:Y:S01]  /*97b0*/  @!P0 IMAD.MOV.U32 R2, RZ, RZ, R14 ;  /* 0x000000ffff028224 */ /* 0x002fe200078e000e */
[----:B------:R-:W-:Y:S02]  /*97c0*/  SHFL.IDX PT, R6, R5, 0x2, 0x181f ;  /* 0x00581f0005067f89 */ /* 0x000fe400000e0000 */
[----:B------:R-:W-:Y:S01]  /*97d0*/  @!P0 MOV R3, R7 ;  /* 0x0000000700038202 */ /* 0x000fe20000000f00 */
[----:B------:R-:W-:Y:S01]  /*97e0*/  VIADD R7, R4, 0x20 ;  /* 0x0000002004077836 */ /* 0x000fe20000000000 */
        /* <DEDUP_REMOVED lines=52> */
[----:B------:R0:W1:Y:S02]  /*9b30*/  SHFL.IDX PT, R6, R5, 0x7, 0x181f ;  /* 0x00f81f0005067f89 */ /* 0x00006400000e0000 */
[----:B------:R-:W-:Y:S02]  /*9b40*/  @!P0 MOV R3, R7 ;  /* 0x0000000700038202 */ /* 0x000fe40000000f00 */
[----:B------:R0:W2:Y:S04]  /*9b50*/  SHFL.IDX PT, R14, R0, 0x7, 0x181f ;  /* 0x00f81f00000e7f89 */ /* 0x0000a800000e0000 */
[----:B------:R0:W-:Y:S04]  /*9b60*/  @!P0 LDGSTS.E.BYPASS.LTC128B.128 [R20+0x15400], desc[UR36][R2.64], !P3 ;  /* 0x1540000002148fae */ /* 0x0001e8000d901d64 */
[----:B------:R0:W-:Y:S04]  /*9b70*/  @!P0 LDGSTS.E.BYPASS.LTC128B.128 [R20+0x19400], desc[UR36][R2.64+0x80], !P4 ;  /* 0x1940008002148fae */ /* 0x0001e8000e101d64 */
[----:B------:R0:W-:Y:S02]  /*9b80*/  @!P0 LDGSTS.E.BYPASS.LTC128B.128 [R20+0x1d400], desc[UR36][R2.64+0x100], !P5 ;  /* 0x1d40010002148fae */ /* 0x0001e4000e901d64 */
.L_x_124:
[----:B0-----:R-:W3:Y:S01]  /*9b90*/  LDL R0, [R1] ;  /* 0x0000000001007983 */ /* 0x001ee20000100800 */
[----:B------:R-:W-:-:S05]  /*9ba0*/  VIADD R4, R4, 0x70 ;  /* 0x0000007004047836 */ /* 0x000fca0000000000 */
[----:B------:R-:W-:-:S13]  /*9bb0*/  ISETP.GE.AND P0, PT, R4, UR40, PT ;  /* 0x0000002804007c0c */ /* 0x000fda000bf06270 */
[----:B--2---:R-:W-:-:S05]  /*9bc0*/  @!P0 LEA R2, P1, R37, R14, 0x1 ;  /* 0x0000000e25028211 */ /* 0x004fca00078208ff */
[----:B-1----:R-:W-:-:S05]  /*9bd0*/  @!P0 IMAD.X R3, RZ, RZ, R6, P1 ;  /* 0x000000ffff038224 */ /* 0x002fca00008e0606 */
[----:B------:R-:W-:Y:S01]  /*9be0*/  @!PT LDS RZ, [RZ] ;  /* 0x00000000fffff984 */ /* 0x000fe20000000800 */
[----:B------:R-:W-:Y:S01]  /*9bf0*/  @!PT LDS RZ, [RZ] ;  /* 0x00000000fffff984 */ /* 0x000fe20000000800 */
[----:B------:R-:W-:Y:S01]  /*9c00*/  @!PT LDS RZ, [RZ] ;  /* 0x00000000fffff984 */ /* 0x000fe20000000800 */
[----:B------:R0:W-:Y:S04]  /*9c10*/  @!P0 LDGSTS.E.BYPASS.LTC128B.128 [R20+0x15c00], desc[UR36][R2.64], !P3 ;  /* 0x15c0000002148fae */ /* 0x0001e8000d901d64 */
[----:B------:R0:W-:Y:S04]  /*9c20*/  @!P0 LDGSTS.E.BYPASS.LTC128B.128 [R20+0x19c00], desc[UR36][R2.64+0x80], !P4 ;  /* 0x19c0008002148fae */ /* 0x0001e8000e101d64 */
[----:B------:R0:W-:Y:S01]  /*9c30*/  @!P0 LDGSTS.E.BYPASS.LTC128B.128 [R20+0x1dc00], desc[UR36][R2.64+0x100], !P5 ;  /* 0x1dc0010002148fae */ /* 0x0001e2000e901d64 */
[----:B------:R-:W-:Y:S01]  /*9c40*/  NOP ;  /* 0x0000000000007918 */ /* 0x000fe20000000000 */
[----:B------:R-:W-:Y:S02]  /*9c50*/  SYNCS.ARRIVE.TRANS64.RED.A0T1 RZ, [UR39+0x30800], RZ ;  /* 0x030800ffffff79a7 */ /* 0x000fe40008200427 */
[----:B------:R-:W-:Y:S01]  /*9c60*/  ARRIVES.LDGSTSBAR.64.TRANSCNT [UR39+0x30800] ;  /* 0x03080000ff0079b0 */ /* 0x000fe20008000aa7 */
[----:B---3--:R-:W-:-:S04]  /*9c70*/  LOP3.LUT R0, R0, 0x1, RZ, 0xc, !PT ;  /* 0x0000000100007812 */ /* 0x008fc800078e0cff */
[----:B------:R-:W-:Y:S01]  /*9c80*/  SHF.L.U32 R0, R0, 0x1f, RZ ;  /* 0x0000001f00007819 */ /* 0x000fe200000006ff */
[----:B------:R-:W-:Y:S01]  /*9c90*/  NOP ;  /* 0x0000000000007918 */ /* 0x000fe20000000000 */
[----:B------:R-:W-:Y:S01]  /*9ca0*/  SYNCS.ARRIVE.TRANS64.A1T0 RZ, [UR39+0x30800], RZ ;  /* 0x030800ffffff79a7 */ /* 0x000fe20008100027 */
[----:B------:R-:W-:Y:S01]  /*9cb0*/  BSSY B0, `(.L_x_53) ;  /* 0x0000003000007945 */ /* 0x000fe20003800000 */
[----:B------:R-:W1:Y:S03]  /*9cc0*/  SYNCS.PHASECHK.TRANS64.TRYWAIT P0, [UR39+0x30820], R0 ;  /* 0x03082000ff0075a7 */ /* 0x000e660008000167 */
[----:B01----:R-:W-:Y:S05]  /*9cd0*/  @!P0 BRA `(.L_x_54) ;  /* 0x0000002c00dc8947 */ /* 0x003fea0003800000 */
.L_x_125:
[----:B------:R-:W-:Y:S05]  /*9ce0*/  BSYNC B0 ;  /* 0x0000000000007941 */ /* 0x000fea0003800000 */
.L_x_53:
[----:B------:R-:W-:Y:S01]  /*9cf0*/  UISETP.GE.AND UP0, UPT, UR38, 0x61, UPT ;  /* 0x000000612600788c */ /* 0x000fe2000bf06270 */
[----:B------:R-:W-:-:S05]  /*9d00*/  IMAD.U32 R20, RZ, RZ, UR43 ;  /* 0x0000002bff147e24 */ /* 0x000fca000f8e00ff */
[----:B------:R-:W-:-:S13]  /*9d10*/  PLOP3.LUT P0, PT, PT, PT, UP0, 0x40, 0x0 ;  /* 0x000000000000781c */ /* 0x000fda0003f0e808 */
[----:B------:R-:W-:Y:S05]  /*9d20*/  @P0 BRA `(.L_x_55) ;  /* 0x0000000c00e80947 */ /* 0x000fea0003800000 */
[----:B------:R-:W-:Y:S01]  /*9d30*/  BSSY B0, `(.L_x_55) ;  /* 0x00000f9000007945 */ /* 0x000fe20003800000 */
[----:B------:R-:W-:Y:S01]  /*9d40*/  MOV R21, R25 ;  /* 0x0000001900157202 */ /* 0x000fe20000000f00 */
[----:B------:R-:W-:Y:S02]  /*9d50*/  IMAD.MOV.U32 R7, RZ, RZ, R22 ;  /* 0x000000ffff077224 */ /* 0x000fe400078e0016 */
[----:B------:R-:W-:Y:S02]  /*9d60*/  IMAD.U32 R6, RZ, RZ, UR41 ;  /* 0x00000029ff067e24 */ /* 0x000fe4000f8e00ff */
[----:B------:R-:W-:-:S07]  /*9d70*/  IMAD.U32 R28, RZ, RZ, UR43 ;  /* 0x0000002bff1c7e24 */ /* 0x000fce000f8e00ff */
.L_x_68:
[----:B0-----:R-:W0:Y:S01]  /*9d80*/  LDC R0, c[0x0][0x430] ;  /* 0x00010c00ff007b82 */ /* 0x001e220000000800 */
[----:B------:R-:W-:Y:S01]  /*9d90*/  ISETP.GT.U32.AND P0, PT, R26, 0x5f, PT ;  /* 0x0000005f1a00780c */ /* 0x000fe20003f04070 */
[----:B------:R-:W-:Y:S01]  /*9da0*/  IMAD R3, R6, 0x60, R31 ;  /* 0x0000006006037824 */ /* 0x000fe200078e021f */
[----:B------:R-:W-:Y:S01]  /*9db0*/  LOP3.LUT P2, RZ, R16, 0x40, RZ, 0xc0, !PT ;  /* 0x0000004010ff7812 */ /* 0x000fe2000784c0ff */
[----:B------:R-:W-:Y:S01]  /*9dc0*/  VIADD R22, R7, 0x1 ;  /* 0x0000000107167836 */ /* 0x000fe20000000000 */
[----:B------:R-:W-:Y:S02]  /*9dd0*/  ULDC UR4, c[0x0][0x430] ;  /* 0x00010c0000047ab9 */ /* 0x000fe40000000800 */
[----:B------:R-:W-:-:S05]  /*9de0*/  IADD3 R10, R26, R3, RZ ;  /* 0x000000031a0a7210 */ /* 0x000fca0007ffe0ff */
[----:B------:R-:W-:Y:S02]  /*9df0*/  IMAD.MOV.U32 R11, RZ, RZ, R10 ;  /* 0x000000ffff0b7224 */ /* 0x000fe400078e000a */
[----:B------:R-:W1:Y:S01]  /*9e00*/  @!P0 LDC.64 R8, c[0x0][0x428] ;  /* 0x00010a00ff088b82 */ /* 0x000e620000000a00 */
[----:B0-----:R-:W-:-:S13]  /*9e10*/  ISETP.NE.AND P1, PT, R0, 0x1, PT ;  /* 0x000000010000780c */ /* 0x001fda0003f25270 */
[----:B------:R-:W0:Y:S08]  /*9e20*/  @P1 LDC R5, c[0x0][0x434] ;  /* 0x00010d00ff051b82 */ /* 0x000e300000000800 */
[----:B------:R-:W2:Y:S01]  /*9e30*/  @P1 LDC R3, c[0x0][0x438] ;  /* 0x00010e00ff031b82 */ /* 0x000ea20000000800 */
[----:B0-----:R-:W-:-:S07]  /*9e40*/  @P1 IMAD.HI.U32 R0, R10, R5, RZ ;  /* 0x000000050a001227 */ /* 0x001fce00078e00ff */
[----:B------:R-:W0:Y:S01]  /*9e50*/  @!P0 LDC.64 R4, c[0x0][0x418] ;  /* 0x00010600ff048b82 */ /* 0x000e220000000a00 */
[----:B--2---:R-:W-:Y:S01]  /*9e60*/  @P1 SHF.R.U32.HI R11, RZ, R3, R0 ;  /* 0x00000003ff0b1219 */ /* 0x004fe20000011600 */
[----:B-1----:R-:W-:-:S03]  /*9e70*/  @!P0 IMAD R0, R32, R8, RZ ;  /* 0x0000000820008224 */ /* 0x002fc600078e02ff */
[--C-:B------:R-:W-:Y:S01]  /*9e80*/  @!P0 SHF.R.S32.HI R3, RZ, 0x1f, R11.reuse ;  /* 0x0000001fff038819 */ /* 0x100fe2000001140b */
[----:B------:R-:W-:Y:S02]  /*9e90*/  @!P0 IMAD.MOV.U32 R2, RZ, RZ, R11 ;  /* 0x000000ffff028224 */ /* 0x000fe400078e000b */
[C---:B------:R-:W-:Y:S02]  /*9ea0*/  @!P0 IMAD R9, R30.reuse, R9, R0 ;  /* 0x000000091e098224 */ /* 0x040fe400078e0200 */
[----:B------:R-:W-:-:S04]  /*9eb0*/  @!P0 IMAD.WIDE.U32 R2, R30, R8, R2 ;  /* 0x000000081e028225 */ /* 0x000fc800078e0002 */
[----:B------:R-:W-:Y:S01]  /*9ec0*/  @!P0 IMAD.IADD R0, R9, 0x1, R3 ;  /* 0x0000000109008824 */ /* 0x000fe200078e0203 */
[----:B0-----:R-:W-:-:S04]  /*9ed0*/  @!P0 LEA R4, P1, R2, R4, 0x2 ;  /* 0x0000000402048211 */ /* 0x001fc800078210ff */
[----:B------:R-:W-:Y:S02]  /*9ee0*/  @!P0 LEA.HI.X R5, R2, R5, R0, 0x2, P1 ;  /* 0x0000000502058211 */ /* 0x000fe400008f1400 */
[----:B------:R-:W-:Y:S01]  /*9ef0*/  MOV R0, RZ ;  /* 0x000000ff00007202 */ /* 0x000fe20000000f00 */
[----:B------:R-:W-:-:S05]  /*9f00*/  IMAD.MOV R3, RZ, RZ, -R11 ;  /* 0x000000ffff037224 */ /* 0x000fca00078e0a0b */
[----:B------:R0:W5:Y:S01]  /*9f10*/  @!P0 LDG.E R0, desc[UR36][R4.64] ;  /* 0x0000002404008981 */ /* 0x000162000c1e1900 */
[----:B------:R-:W-:Y:S01]  /*9f20*/  ISETP.NE.AND P0, PT, R22, 0x2, PT ;  /* 0x000000021600780c */ /* 0x000fe20003f05270 */
[----:B------:R-:W-:-:S03]  /*9f30*/  IMAD.MOV.U32 R20, RZ, RZ, R6 ;  /* 0x000000ffff147224 */ /* 0x000fc600078e0006 */
[----:B------:R-:W-:Y:S02]  /*9f40*/  SEL R2, RZ, 0x1, P0 ;  /* 0x00000001ff027807 */ /* 0x000fe40000000000 */
[----:B------:R-:W-:Y:S02]  /*9f50*/  SEL R22, R22, RZ, P0 ;  /* 0x000000ff16167207 */ /* 0x000fe40000000000 */
[----:B------:R-:W-:Y:S01]  /*9f60*/  LOP3.LUT R25, R21, R2, RZ, 0x3c, !PT ;  /* 0x0000000215197212 */ /* 0x000fe200078e3cff */
[----:B0-----:R-:W-:Y:S01]  /*9f70*/  IMAD R5, R3, UR4, R10 ;  /* 0x0000000403057c24 */ /* 0x001fe2000f8e020a */
[----:B------:R-:W-:Y:S06]  /*9f80*/  @!P2 BRA `(.L_x_56) ;  /* 0x000000000004a947 */ /* 0x000fec0003800000 */
[----:B------:R-:W-:Y:S01]  /*9f90*/  BPT.TRAP 0x1 ;  /* 0x000000040000795c */ /* 0x000fe20000300000 */
.L_x_56:
[----:B------:R-:W-:Y:S01]  /*9fa0*/  LEA R6, R22, UR39, 0x3 ;  /* 0x0000002716067c11 */ /* 0x000fe2000f8e18ff */
[----:B------:R-:W-:Y:S01]  /*9fb0*/  BSSY B1, `(.L_x_57) ;  /* 0x0000004000017945 */ /* 0x000fe20003800000 */
[----:B------:R-:W-:-:S04]  /*9fc0*/  SHF.L.U32 R3, R25, 0x1f, RZ ;  /* 0x0000001f19037819 */ /* 0x000fc800000006ff */
[----:B------:R-:W0:Y:S02]  /*9fd0*/  SYNCS.PHASECHK.TRANS64.TRYWAIT P0, [R6+URZ+0x30840], R3 ;  /* 0x03084003060075a7 */ /* 0x000e24000800017f */
[----:B0-----:R-:W-:Y:S05]  /*9fe0*/  @!P0 BRA `(.L_x_58) ;  /* 0x0000002c00308947 */ /* 0x001fea0003800000 */
.L_x_126:
[----:B------:R-:W-:Y:S05]  /*9ff0*/  BSYNC B1 ;  /* 0x0000000000017941 */ /* 0x000fea0003800000 */
.L_x_57:
[----:B------:R-:W-:Y:S01]  /*a000*/  SHF.R.S32.HI R23, RZ, 0x1f, R5 ;  /* 0x0000001fff177819 */ /* 0x000fe20000011405 */
[----:B------:R-:W-:Y:S01]  /*a010*/  ULDC.64 UR4, c[0x0][0x300] ;  /* 0x0000c00000047ab9 */ /* 0x000fe20000000a00 */
[----:B-----5:R-:W-:Y:S02]  /*a020*/  SHF.R.S32.HI R24, RZ, 0x1f, R0 ;  /* 0x0000001fff187819 */ /* 0x020fe40000011400 */
[C---:B------:R-:W-:Y:S01]  /*a030*/  LOP3.LUT P3, RZ, R16.reuse, 0x4, RZ, 0xc0, !PT ;  /* 0x0000000410ff7812 */ /* 0x040fe2000786c0ff */
[----:B------:R-:W-:Y:S01]  /*a040*/  IMAD R2, R23, UR4, RZ ;  /* 0x0000000417027c24 */ /* 0x000fe2000f8e02ff */
[C---:B------:R-:W-:Y:S02]  /*a050*/  LOP3.LUT P2, RZ, R16.reuse, 0x2, RZ, 0xc0, !PT ;  /* 0x0000000210ff7812 */ /* 0x040fe4000784c0ff */
[----:B------:R-:W-:Y:S01]  /*a060*/  LOP3.LUT P1, RZ, R16, 0x1, RZ, 0xc0, !PT ;  /* 0x0000000110ff7812 */ /* 0x000fe2000782c0ff */
[C---:B------:R-:W-:Y:S02]  /*a070*/  IMAD R9, R5.reuse, UR5, R2 ;  /* 0x0000000505097c24 */ /* 0x040fe4000f8e0202 */
[----:B0-----:R-:W-:Y:S01]  /*a080*/  IMAD.WIDE.U32 R2, R5, UR4, RZ ;  /* 0x0000000405027c25 */ /* 0x001fe2000f8e00ff */
        /* <DEDUP_REMOVED lines=10> */
[----:B------:R-:W-:Y:S02]  /*a130*/  ULDC.64 UR4, c[0x0][0x2e8] ;  /* 0x0000ba0000047ab9 */ /* 0x000fe40000000a00 */
[----:B------:R-:W-:Y:S01]  /*a140*/  LEA R8, P0, R2, UR4, 0x1 ;  /* 0x0000000402087c11 */ /* 0x000fe2000f8008ff */
[----:B------:R-:W-:Y:S01]  /*a150*/  IMAD.IADD R3, R9, 0x1, R3 ;  /* 0x0000000109037824 */ /* 0x000fe200078e0203 */
[----:B------:R-:W-:Y:S01]  /*a160*/  UMOV UR4, 0xffffffff ;  /* 0xffffffff00047882 */ /* 0x000fe20000000000 */
[----:B------:R-:W-:-:S03]  /*a170*/  IMAD R9, R22, 0x4800, R27 ;  /* 0x0000480016097824 */ /* 0x000fc600078e021b */
[----:B------:R-:W-:Y:S01]  /*a180*/  LEA.HI.X R10, R2, UR5, R3, 0x1, P0 ;  /* 0x00000005020a7c11 */ /* 0x000fe200080f0c03 */
[----:B------:R-:W-:Y:S06]  /*a190*/  BRA.DIV UR4, `(.L_x_59) ;  /* 0x0000002a04d87947 */ /* 0x000fec000b800000 */
[----:B------:R-:W0:Y:S01]  /*a1a0*/  SHFL.IDX PT, R14, R8, RZ, 0x181f ;  /* 0x00181fff080e7589 */ /* 0x000e2200000e0000 */
[----:B------:R-:W-:Y:S01]  /*a1b0*/  IMAD.SHL.U32 R4, R37, 0x2, RZ ;  /* 0x0000000225047824 */ /* 0x000fe200078e00ff */
[----:B------:R-:W-:Y:S02]  /*a1c0*/  LEA R9, R9, UR39, 0x1 ;  /* 0x0000002709097c11 */ /* 0x000fe4000f8e08ff */
[----:B------:R-:W1:Y:S04]  /*a1d0*/  SHFL.IDX PT, R3, R10, RZ, 0x181f ;  /* 0x00181fff0a037589 */ /* 0x000e6800000e0000 */
[----:B------:R-:W-:Y:S01]  /*a1e0*/  SHFL.IDX PT, R35, R10, 0x2, 0x181f ;  /* 0x00581f000a237f89 */ /* 0x000fe200000e0000 */
[----:B0-----:R-:W-:-:S03]  /*a1f0*/  IADD3 R2, P0, R14, R4, RZ ;  /* 0x000000040e027210 */ /* 0x001fc60007f1e0ff */
[----:B------:R-:W0:Y:S01]  /*a200*/  SHFL.IDX PT, R14, R8, 0x1, 0x181f ;  /* 0x00381f00080e7f89 */ /* 0x000e2200000e0000 */
[----:B-1----:R-:W-:-:S05]  /*a210*/  IADD3.X R3, RZ, R3, RZ, P0, !PT ;  /* 0x00000003ff037210 */ /* 0x002fca00007fe4ff */
[----:B------:R-:W-:Y:S04]  /*a220*/  LDGSTS.E.BYPASS.LTC128B.128 [R9+0x1e400], desc[UR36][R2.64], !P3 ;  /* 0x1e40000002097fae */ /* 0x000fe8000d901d64 */
[----:B------:R-:W-:Y:S04]  /*a230*/  LDGSTS.E.BYPASS.LTC128B.128 [R9+0x21400], desc[UR36][R2.64+0x80], !P2 ;  /* 0x2140008002097fae */ /* 0x000fe8000d101d64 */
[----:B------:R1:W-:Y:S04]  /*a240*/  LDGSTS.E.BYPASS.LTC128B.128 [R9+0x24400], desc[UR36][R2.64+0x100], !P1 ;  /* 0x2440010002097fae */ /* 0x0003e8000c901d64 */
[----:B-1----:R-:W1:Y:S01]  /*a250*/  SHFL.IDX PT, R3, R10, 0x1, 0x181f ;  /* 0x00381f000a037f89 */ /* 0x002e6200000e0000 */
[----:B0-----:R-:W-:-:S03]  /*a260*/  IADD3 R2, P0, R14, R4, RZ ;  /* 0x000000040e027210 */ /* 0x001fc60007f1e0ff */
[----:B------:R-:W0:Y:S02]  /*a270*/  SHFL.IDX PT, R14, R8, 0x2, 0x181f ;  /* 0x00581f00080e7f89 */ /* 0x000e2400000e0000 */
[----:B-1----:R-:W-:-:S05]  /*a280*/  IMAD.X R3, RZ, RZ, R3, P0 ;  /* 0x000000ffff037224 */ /* 0x002fca00000e0603 */
[----:B------:R-:W-:Y:S04]  /*a290*/  LDGSTS.E.BYPASS.LTC128B.128 [R9+0x1ec00], desc[UR36][R2.64], !P3 ;  /* 0x1ec0000002097fae */ /* 0x000fe8000d901d64 */
[----:B------:R-:W-:Y:S04]  /*a2a0*/  LDGSTS.E.BYPASS.LTC128B.128 [R9+0x21c00], desc[UR36][R2.64+0x80], !P2 ;  /* 0x21c0008002097fae */ /* 0x000fe8000d101d64 */
[----:B------:R0:W-:Y:S02]  /*a2b0*/  LDGSTS.E.BYPASS.LTC128B.128 [R9+0x24c00], desc[UR36][R2.64+0x100], !P1 ;  /* 0x24c0010002097fae */ /* 0x0001e4000c901d64 */
[----:B0-----:R-:W-:-:S02]  /*a2c0*/  IADD3 R2, P0, R14, R4, RZ ;  /* 0x000000040e027210 */ /* 0x001fc40007f1e0ff */
[----:B------:R-:W0:Y:S03]  /*a2d0*/  SHFL.IDX PT, R14, R8, 0x3, 0x181f ;  /* 0x00781f00080e7f89 */ /* 0x000e2600000e0000 */
[----:B------:R-:W-:Y:S02]  /*a2e0*/  IMAD.X R3, RZ, RZ, R35, P0 ;  /* 0x000000ffff037224 */ /* 0x000fe400000e0623 */
[----:B------:R-:W1:Y:S04]  /*a2f0*/  SHFL.IDX PT, R35, R10, 0x3, 0x181f ;  /* 0x00781f000a237f89 */ /* 0x000e6800000e0000 */
[----:B------:R-:W-:Y:S04]  /*a300*/  LDGSTS.E.BYPASS.LTC128B.128 [R9+0x1f400], desc[UR36][R2.64], !P3 ;  /* 0x1f40000002097fae */ /* 0x000fe8000d901d64 */
[----:B------:R-:W-:Y:S04]  /*a310*/  LDGSTS.E.BYPASS.LTC128B.128 [R9+0x22400], desc[UR36][R2.64+0x80], !P2 ;  /* 0x2240008002097fae */ /* 0x000fe8000d101d64 */
[----:B------:R0:W-:Y:S02]  /*a320*/  LDGSTS.E.BYPASS.LTC128B.128 [R9+0x25400], desc[UR36][R2.64+0x100], !P1 ;  /* 0x2540010002097fae */ /* 0x0001e4000c901d64 */
[----:B0-----:R-:W-:-:S02]  /*a330*/  IADD3 R2, P0, R14, R4, RZ ;  /* 0x000000040e027210 */ /* 0x001fc40007f1e0ff */
[----:B------:R-:W0:Y:S03]  /*a340*/  SHFL.IDX PT, R14, R8, 0x4, 0x181f ;  /* 0x00981f00080e7f89 */ /* 0x000e2600000e0000 */
[----:B-1----:R-:W-:Y:S02]  /*a350*/  IMAD.X R3, RZ, RZ, R35, P0 ;  /* 0x000000ffff037224 */ /* 0x002fe400000e0623 */
[----:B------:R-:W1:Y:S04]  /*a360*/  SHFL.IDX PT, R35, R10, 0x4, 0x181f ;  /* 0x00981f000a237f89 */ /* 0x000e6800000e0000 */
[----:B------:R-:W-:Y:S04]  /*a370*/  LDGSTS.E.BYPASS.LTC128B.128 [R9+0x1fc00], desc[UR36][R2.64], !P3 ;  /* 0x1fc0000002097fae */ /* 0x000fe8000d901d64 */
[----:B------:R-:W-:Y:S04]  /*a380*/  LDGSTS.E.BYPASS.LTC128B.128 [R9+0x22c00], desc[UR36][R2.64+0x80], !P2 ;  /* 0x22c0008002097fae */ /* 0x000fe8000d101d64 */
[----:B------:R0:W-:Y:S02]  /*a390*/  LDGSTS.E.BYPASS.LTC128B.128 [R9+0x25c00], desc[UR36][R2.64+0x100], !P1 ;  /* 0x25c0010002097fae */ /* 0x0001e4000c901d64 */
[----:B0-----:R-:W-:-:S02]  /*a3a0*/  IADD3 R2, P0, R14, R4, RZ ;  /* 0x000000040e027210 */ /* 0x001fc40007f1e0ff */
[----:B------:R0:W2:Y:S02]  /*a3b0*/  SHFL.IDX PT, R14, R8, 0x5, 0x181f ;  /* 0x00b81f00080e7f89 */ /* 0x0000a400000e0000 */
[----:B-1----:R-:W-:Y:S02]  /*a3c0*/  IADD3.X R3, RZ, R35, RZ, P0, !PT ;  /* 0x00000023ff037210 */ /* 0x002fe400007fe4ff */
[----:B------:R0:W1:Y:S04]  /*a3d0*/  SHFL.IDX PT, R35, R10, 0x5, 0x181f ;  /* 0x00b81f000a237f89 */ /* 0x00006800000e0000 */
[----:B------:R0:W-:Y:S04]  /*a3e0*/  LDGSTS.E.BYPASS.LTC128B.128 [R9+0x20400], desc[UR36][R2.64], !P3 ;  /* 0x2040000002097fae */ /* 0x0001e8000d901d64 */
[----:B------:R0:W-:Y:S04]  /*a3f0*/  LDGSTS.E.BYPASS.LTC128B.128 [R9+0x23400], desc[UR36][R2.64+0x80], !P2 ;  /* 0x2340008002097fae */ /* 0x0001e8000d101d64 */
[----:B------:R0:W-:Y:S02]  /*a400*/  LDGSTS.E.BYPASS.LTC128B.128 [R9+0x26400], desc[UR36][R2.64+0x100], !P1 ;  /* 0x2640010002097fae */ /* 0x0001e4000c901d64 */
.L_x_140:
[----:B0-2---:R-:W-:-:S05]  /*a410*/  IADD3 R2, P0, R14, R4, RZ ;  /* 0x000000040e027210 */ /* 0x005fca0007f1e0ff */
[----:B-1----:R-:W-:Y:S01]  /*a420*/  IMAD.X R3, RZ, RZ, R35, P0 ;  /* 0x000000ffff037224 */ /* 0x002fe200000e0623 */
[----:B------:R-:W-:-:S04]  /*a430*/  PLOP3.LUT P0, PT, PT, PT, PT, 0x80, 0x0 ;  /* 0x000000000000781c */ /* 0x000fc80003f0f070 */
[----:B------:R-:W-:Y:S01]  /*a440*/  @!PT LDS RZ, [RZ] ;  /* 0x00000000fffff984 */ /* 0x000fe20000000800 */
[----:B------:R-:W-:Y:S01]  /*a450*/  @!PT LDS RZ, [RZ] ;  /* 0x00000000fffff984 */ /* 0x000fe20000000800 */
[----:B------:R-:W-:Y:S01]  /*a460*/  @!PT LDS RZ, [RZ] ;  /* 0x00000000fffff984 */ /* 0x000fe20000000800 */
[----:B------:R0:W-:Y:S04]  /*a470*/  LDGSTS.E.BYPASS.LTC128B.128 [R9+0x20c00], desc[UR36][R2.64], !P3 ;  /* 0x20c0000002097fae */ /* 0x0001e8000d901d64 */
[----:B------:R0:W-:Y:S04]  /*a480*/  LDGSTS.E.BYPASS.LTC128B.128 [R9+0x23c00], desc[UR36][R2.64+0x80], !P2 ;  /* 0x23c0008002097fae */ /* 0x0001e8000d101d64 */
[----:B------:R0:W-:Y:S01]  /*a490*/  LDGSTS.E.BYPASS.LTC128B.128 [R9+0x26c00], desc[UR36][R2.64+0x100], !P1 ;  /* 0x26c0010002097fae */ /* 0x0001e2000c901d64 */
[----:B------:R-:W-:Y:S01]  /*a4a0*/  NOP ;  /* 0x0000000000007918 */ /* 0x000fe20000000000 */
.L_x_60:
        /* <DEDUP_REMOVED lines=10> */
.L_x_61:
[----:B------:R1:W-:Y:S01]  /*a550*/  SYNCS.ARRIVE.TRANS64.A1T0 RZ, [R6+URZ+0x30830], RZ ;  /* 0x030830ff06ff79a7 */ /* 0x0003e2000810003f */
[----:B------:R-:W-:Y:S05]  /*a560*/  @!P2 BRA `(.L_x_62) ;  /* 0x000000000004a947 */ /* 0x000fea0003800000 */
[----:B------:R-:W-:Y:S01]  /*a570*/  BPT.TRAP 0x1 ;  /* 0x000000040000795c */ /* 0x000fe20000300000 */
.L_x_62:
[----:B0-----:R-:W-:Y:S01]  /*a580*/  SHF.L.U32 R9, R21, 0x1f, RZ ;  /* 0x0000001f15097819 */ /* 0x001fe200000006ff */
[----:B------:R-:W-:Y:S01]  /*a590*/  IMAD.MOV.U32 R3, RZ, RZ, -0x60 ;  /* 0xffffffa0ff037424 */ /* 0x000fe200078e00ff */
[----:B-1----:R-:W-:Y:S01]  /*a5a0*/  LEA R6, R7, UR39, 0x3 ;  /* 0x0000002707067c11 */ /* 0x002fe2000f8e18ff */
[----:B------:R-:W-:Y:S02]  /*a5b0*/  BSSY B1, `(.L_x_63) ;  /* 0x0000004000017945 */ /* 0x000fe40003800000 */
[----:B------:R-:W-:Y:S01]  /*a5c0*/  IMAD R3, R28, R3, UR38 ;  /* 0x000000261c037e24 */ /* 0x000fe2000f8e0203 */
[----:B------:R-:W0:Y:S02]  /*a5d0*/  SYNCS.PHASECHK.TRANS64.TRYWAIT P0, [R6+URZ+0x30860], R9 ;  /* 0x03086009060075a7 */ /* 0x000e24000800017f */
[----:B0-----:R-:W-:Y:S05]  /*a5e0*/  @!P0 BRA `(.L_x_64) ;  /* 0x0000002c007c8947 */ /* 0x001fea0003800000 */
.L_x_141:
[----:B------:R-:W-:Y:S05]  /*a5f0*/  BSYNC B1 ;  /* 0x0000000000017941 */ /* 0x000fea0003800000 */
.L_x_63:
[----:B------:R-:W-:Y:S01]  /*a600*/  UMOV UR4, 0xffffffff ;  /* 0xffffffff00047882 */ /* 0x000fe20000000000 */
[C---:B------:R-:W-:Y:S01]  /*a610*/  LOP3.LUT P3, RZ, R16.reuse, 0x20, RZ, 0xc0, !PT ;  /* 0x0000002010ff7812 */ /* 0x040fe2000786c0ff */
[----:B------:R-:W-:Y:S01]  /*a620*/  IMAD R7, R7, 0x4800, R27 ;  /* 0x0000480007077824 */ /* 0x000fe200078e021b */
[C---:B------:R-:W-:Y:S01]  /*a630*/  LOP3.LUT P2, RZ, R16.reuse, 0x10, RZ, 0xc0, !PT ;  /* 0x0000001010ff7812 */ /* 0x040fe2000784c0ff */
[----:B------:R-:W-:Y:S01]  /*a640*/  IMAD.IADD R8, R3, 0x1, -R34 ;  /* 0x0000000103087824 */ /* 0x000fe200078e0a22 */
[----:B------:R-:W-:Y:S01]  /*a650*/  LOP3.LUT P1, RZ, R16, 0x8, RZ, 0xc0, !PT ;  /* 0x0000000810ff7812 */ /* 0x000fe2000782c0ff */
[----:B------:R-:W-:-:S12]  /*a660*/  BRA.DIV UR4, `(.L_x_65) ;  /* 0x0000002e04707947 */ /* 0x000fd8000b800000 */
[----:B------:R-:W1:Y:S01]  /*a670*/  SHFL.IDX PT, R14, R17, RZ, 0x181f ;  /* 0x00181fff110e7589 */ /* 0x000e6200000e0000 */
[----:B------:R-:W-:-:S03]  /*a680*/  LEA R7, R7, UR39, 0x1 ;  /* 0x0000002707077c11 */ /* 0x000fc6000f8e08ff */
[----:B------:R-:W2:Y:S01]  /*a690*/  SHFL.IDX PT, R3, R18, RZ, 0x181f ;  /* 0x00181fff12037589 */ /* 0x000ea200000e0000 */
[----:B-1----:R-:W-:-:S03]  /*a6a0*/  IADD3 R2, P0, R14, R4, RZ ;  /* 0x000000040e027210 */ /* 0x002fc60007f1e0ff */
[----:B------:R-:W1:Y:S01]  /*a6b0*/  SHFL.IDX PT, R14, R17, 0x1, 0x181f ;  /* 0x00381f00110e7f89 */ /* 0x000e6200000e0000 */
[----:B--2---:R-:W-:Y:S02]  /*a6c0*/  IADD3.X R3, RZ, R3, RZ, P0, !PT ;  /* 0x00000003ff037210 */ /* 0x004fe400007fe4ff */
[----:B------:R-:W-:-:S13]  /*a6d0*/  ISETP.LT.OR P0, PT, R8, 0x1, P3 ;  /* 0x000000010800780c */ /* 0x000fda0001f01670 */
[----:B------:R-:W-:Y:S01]  /*a6e0*/  LDGSTS.E.BYPASS.LTC128B.128 [R7+0x400], desc[UR36][R2.64], !P0 ;  /* 0x0040000002077fae */ /* 0x000fe2000c101d64 */
[----:B------:R-:W-:-:S13]  /*a6f0*/  ISETP.LT.OR P0, PT, R8, 0x1, P2 ;  /* 0x000000010800780c */ /* 0x000fda0001701670 */
[----:B------:R-:W-:Y:S01]  /*a700*/  LDGSTS.E.BYPASS.LTC128B.128 [R7+0x3400], desc[UR36][R2.64+0x80], !P0 ;  /* 0x0340008002077fae */ /* 0x000fe2000c101d64 */
[----:B------:R-:W-:-:S13]  /*a710*/  ISETP.LT.OR P0, PT, R8, 0x1, P1 ;  /* 0x000000010800780c */ /* 0x000fda0000f01670 */
[----:B------:R2:W-:Y:S04]  /*a720*/  LDGSTS.E.BYPASS.LTC128B.128 [R7+0x6400], desc[UR36][R2.64+0x100], !P0 ;  /* 0x0640010002077fae */ /* 0x0005e8000c101d64 */
[----:B--2---:R-:W2:Y:S01]  /*a730*/  SHFL.IDX PT, R3, R18, 0x1, 0x181f ;  /* 0x00381f0012037f89 */ /* 0x004ea200000e0000 */
[----:B-1----:R-:W-:-:S03]  /*a740*/  IADD3 R2, P0, R14, R4, RZ ;  /* 0x000000040e027210 */ /* 0x002fc60007f1e0ff */
[----:B------:R-:W1:Y:S02]  /*a750*/  SHFL.IDX PT, R14, R17, 0x2, 0x181f ;  /* 0x00581f00110e7f89 */ /* 0x000e6400000e0000 */
[----:B--2---:R-:W-:Y:S01]  /*a760*/  IMAD.X R3, RZ, RZ, R3, P0 ;  /* 0x000000ffff037224 */ /* 0x004fe200000e0603 */
        /* <DEDUP_REMOVED lines=28> */
[----:B------:R-:W1:Y:S04]  /*a930*/  SHFL.IDX PT, R18, R18, 0x5, 0x181f ;  /* 0x00b81f0012127f89 */ /* 0x000e6800000e0000 */
[----:B------:R3:W4:Y:S01]  /*a940*/  SHFL.IDX PT, R14, R17, 0x5, 0x181f ;  /* 0x00b81f00110e7f89 */ /* 0x00072200000e0000 */
[----:B--2---:R-:W-:Y:S02]  /*a950*/  IADD3.X R3, RZ, R3, RZ, P0, !PT ;  /* 0x00000003ff037210 */ /* 0x004fe400007fe4ff */
[----:B------:R-:W-:-:S13]  /*a960*/  ISETP.LT.OR P0, PT, R8, 0x41, P3 ;  /* 0x000000410800780c */ /* 0x000fda0001f01670 */
[----:B------:R3:W-:Y:S01]  /*a970*/  LDGSTS.E.BYPASS.LTC128B.128 [R7+0x2400], desc[UR36][R2.64], !P0 ;  /* 0x0240000002077fae */ /* 0x0007e2000c101d64 */
[----:B------:R-:W-:-:S13]  /*a980*/  ISETP.LT.OR P0, PT, R8, 0x41, P2 ;  /* 0x000000410800780c */ /* 0x000fda0001701670 */
[----:B------:R3:W-:Y:S01]  /*a990*/  LDGSTS.E.BYPASS.LTC128B.128 [R7+0x5400], desc[UR36][R2.64+0x80], !P0 ;  /* 0x0540008002077fae */ /* 0x0007e2000c101d64 */
[----:B------:R-:W-:-:S13]  /*a9a0*/  ISETP.LT.OR P0, PT, R8, 0x41, P1 ;  /* 0x000000410800780c */ /* 0x000fda0000f01670 */
[----:B-1--4-:R3:W-:Y:S02]  /*a9b0*/  LDGSTS.E.BYPASS.LTC128B.128 [R7+0x8400], desc[UR36][R2.64+0x100], !P0 ;  /* 0x0840010002077fae */ /* 0x0127e4000c101d64 */
.L_x_155:
[----:B0--3--:R-:W-:Y:S01]  /*a9c0*/  IADD3 R2, P0, R14, R4, RZ ;  /* 0x000000040e027210 */ /* 0x009fe20007f1e0ff */
[----:B------:R-:W-:Y:S02]  /*a9d0*/  ULDC.64 UR4, c[0x0][0x328] ;  /* 0x0000ca0000047ab9 */ /* 0x000fe40000000a00 */
[----:B------:R-:W-:Y:S02]  /*a9e0*/  IMAD R4, R23, UR4, RZ ;  /* 0x0000000417047c24 */ /* 0x000fe4000f8e02ff */
[----:B------:R-:W-:Y:S01]  /*a9f0*/  IMAD.X R3, RZ, RZ, R18, P0 ;  /* 0x000000ffff037224 */ /* 0x000fe200000e0612 */
[----:B------:R-:W-:Y:S01]  /*aa00*/  ISETP.LT.OR P0, PT, R8, 0x51, P3 ;  /* 0x000000510800780c */ /* 0x000fe20001f01670 */
[----:B------:R-:W-:-:S12]  /*aa10*/  IMAD R9, R5, UR5, R4 ;  /* 0x0000000505097c24 */ /* 0x000fd8000f8e0204 */
[----:B------:R-:W-:Y:S01]  /*aa20*/  @!PT LDS RZ, [RZ] ;  /* 0x00000000fffff984 */ /* 0x000fe20000000800 */
[----:B------:R-:W-:Y:S01]  /*aa30*/  @!PT LDS RZ, [RZ] ;  /* 0x00000000fffff984 */ /* 0x000fe20000000800 */
[----:B------:R-:W-:Y:S01]  /*aa40*/  @!PT LDS RZ, [RZ] ;  /* 0x00000000fffff984 */ /* 0x000fe20000000800 */
[----:B------:R-:W-:Y:S01]  /*aa50*/  LDGSTS.E.BYPASS.LTC128B.128 [R7+0x2c00], desc[UR36][R2.64], !P0 ;  /* 0x02c0000002077fae */ /* 0x000fe2000c101d64 */
[----:B------:R-:W-:-:S13]  /*aa60*/  ISETP.LT.OR P0, PT, R8, 0x51, P2 ;  /* 0x000000510800780c */ /* 0x000fda0001701670 */
[----:B------:R-:W-:Y:S01]  /*aa70*/  LDGSTS.E.BYPASS.LTC128B.128 [R7+0x5c00], desc[UR36][R2.64+0x80], !P0 ;  /* 0x05c0008002077fae */ /* 0x000fe2000c101d64 */
[----:B------:R-:W-:-:S13]  /*aa80*/  ISETP.LT.OR P0, PT, R8, 0x51, P1 ;  /* 0x000000510800780c */ /* 0x000fda0000f01670 */
[----:B------:R0:W-:Y:S02]  /*aa90*/  LDGSTS.E.BYPASS.LTC128B.128 [R7+0x8c00], desc[UR36][R2.64+0x100], !P0 ;  /* 0x08c0010002077fae */ /* 0x0001e4000c101d64 */
        /* <DEDUP_REMOVED lines=8> */
[----:B------:R-:W-:Y:S02]  /*ab20*/  IMAD.IADD R3, R3, 0x1, R5 ;  /* 0x0000000103037824 */ /* 0x000fe400078e0205 */
[C---:B------:R-:W-:Y:S01]  /*ab30*/  IMAD R5, R19.reuse, UR5, R0 ;  /* 0x0000000513057c24 */ /* 0x040fe2000f8e0200 */
[----:B------:R-:W-:Y:S01]  /*ab40*/  NOP ;  /* 0x0000000000007918 */ /* 0x000fe20000000000 */
[----:B------:R-:W-:Y:S01]  /*ab50*/  IMAD.WIDE.U32 R2, R19, UR4, R2 ;  /* 0x0000000413027c25 */ /* 0x000fe2000f8e0002 */
[----:B------:R-:W-:-:S04]  /*ab60*/  ULDC.64 UR4, c[0x0][0x318] ;  /* 0x0000c60000047ab9 */ /* 0x000fc80000000a00 */
[----:B------:R-:W-:Y:S02]  /*ab70*/  IADD3 R3, R5, R3, RZ ;  /* 0x0000000305037210 */ /* 0x000fe40007ffe0ff */
[----:B------:R-:W-:-:S04]  /*ab80*/  LEA R17, P0, R2, UR4, 0x1 ;  /* 0x0000000402117c11 */ /* 0x000fc8000f8008ff */
[----:B------:R-:W-:Y:S02]  /*ab90*/  LEA.HI.X R18, R2, UR5, R3, 0x1, P0 ;  /* 0x0000000502127c11 */ /* 0x000fe400080f0c03 */
[----:B------:R-:W-:-:S13]  /*aba0*/  PLOP3.LUT P0, PT, PT, PT, PT, 0x80, 0x0 ;  /* 0x000000000000781c */ /* 0x000fda0003f0f070 */
.L_x_66:
        /* <DEDUP_REMOVED lines=10> */
.L_x_67:
[C---:B------:R-:W-:Y:S01]  /*ac50*/  ISETP.GT.AND P0, PT, R20.reuse, RZ, PT ;  /* 0x000000ff1400720c */ /* 0x040fe20003f04270 */
[----:B------:R0:W-:Y:S01]  /*ac60*/  SYNCS.ARRIVE.TRANS64.A1T0 RZ, [R6+URZ+0x30850], RZ ;  /* 0x030850ff06ff79a7 */ /* 0x0001e2000810003f */
[----:B------:R-:W-:Y:S01]  /*ac70*/  IMAD.MOV.U32 R21, RZ, RZ, R25 ;  /* 0x000000ffff157224 */ /* 0x000fe200078e0019 */
[----:B------:R-:W-:Y:S01]  /*ac80*/  MOV R28, R20 ;  /* 0x00000014001c7202 */ /* 0x000fe20000000f00 */
[----:B------:R-:W-:Y:S02]  /*ac90*/  IMAD.MOV.U32 R7, RZ, RZ, R22 ;  /* 0x000000ffff077224 */ /* 0x000fe400078e0016 */
[----:B0-----:R-:W-:-:S07]  /*aca0*/  VIADD R6, R20, 0xffffffff ;  /* 0xffffffff14067836 */ /* 0x001fce0000000000 */
[----:B------:R-:W-:Y:S05]  /*acb0*/  @P0 BRA `(.L_x_68) ;  /* 0xfffffff000300947 */ /* 0x000fea000383ffff */
[----:B------:R-:W-:Y:S05]  /*acc0*/  BSYNC B0 ;  /* 0x0000000000007941 */ /* 0x000fea0003800000 */
.L_x_55:
[----:B------:R-:W-:-:S13]  /*acd0*/  LOP3.LUT P0, RZ, R16, 0x40, RZ, 0xc0, !PT ;  /* 0x0000004010ff7812 */ /* 0x000fda000780c0ff */
[----:B------:R-:W-:Y:S05]  /*ace0*/  @!P0 BRA `(.L_x_69) ;  /* 0x0000000000048947 */ /* 0x000fea0003800000 */
[----:B------:R-:W-:Y:S01]  /*acf0*/  BPT.TRAP 0x1 ;  /* 0x000000040000795c */ /* 0x000fe20000300000 */
.L_x_69:
[----:B------:R-:W-:Y:S01]  /*ad00*/  LEA R4, R22, UR39, 0x3 ;  /* 0x0000002716047c11 */ /* 0x000fe2000f8e18ff */
[----:B------:R-:W-:Y:S01]  /*ad10*/  IMAD.MOV.U32 R5, RZ, RZ, -0x60 ;  /* 0xffffffa0ff057424 */ /* 0x000fe200078e00ff */
[----:B0-----:R-:W-:Y:S01]  /*ad20*/  SHF.L.U32 R3, R25, 0x1f, RZ ;  /* 0x0000001f19037819 */ /* 0x001fe200000006ff */
[----:B------:R-:W-:Y:S02]  /*ad30*/  BSSY B0, `(.L_x_70) ;  /* 0x0000004000007945 */ /* 0x000fe40003800000 */
[----:B------:R-:W-:Y:S01]  /*ad40*/  IMAD R5, R20, R5, UR38 ;  /* 0x0000002614057e24 */ /* 0x000fe2000f8e0205 */
[----:B------:R-:W0:Y:S02]  /*ad50*/  SYNCS.PHASECHK.TRANS64.TRYWAIT P0, [R4+URZ+0x30860], R3 ;  /* 0x03086003040075a7 */ /* 0x000e24000800017f */
[----:B0-----:R-:W-:Y:S05]  /*ad60*/  @!P0 BRA `(.L_x_71) ;  /* 0x0000002c00ac8947 */ /* 0x001fea0003800000 */
.L_x_156:
[----:B------:R-:W-:Y:S05]  /*ad70*/  BSYNC B0 ;  /* 0x0000000000007941 */ /* 0x000fea0003800000 */
.L_x_70:
[----:B------:R-:W-:Y:S01]  /*ad80*/  UMOV UR4, 0xffffffff ;  /* 0xffffffff00047882 */ /* 0x000fe20000000000 */
[----:B------:R-:W-:Y:S01]  /*ad90*/  LOP3.LUT P3, RZ, R16, 0x20, RZ, 0xc0, !PT ;  /* 0x0000002010ff7812 */ /* 0x000fe2000786c0ff */
[----:B------:R-:W-:Y:S01]  /*ada0*/  IMAD R7, R22, 0x4800, R27 ;  /* 0x0000480016077824 */ /* 0x000fe200078e021b */
[C---:B------:R-:W-:Y:S01]  /*adb0*/  LOP3.LUT P2, RZ, R16.reuse, 0x10, RZ, 0xc0, !PT ;  /* 0x0000001010ff7812 */ /* 0x040fe2000784c0ff */
[----:B------:R-:W-:Y:S01]  /*adc0*/  IMAD.IADD R5, R5, 0x1, -R34 ;  /* 0x0000000105057824 */ /* 0x000fe200078e0a22 */
[----:B------:R-:W-:Y:S01]  /*add0*/  LOP3.LUT P1, RZ, R16, 0x8, RZ, 0xc0, !PT ;  /* 0x0000000810ff7812 */ /* 0x000fe2000782c0ff */
[----:B------:R-:W-:-:S12]  /*ade0*/  BRA.DIV UR4, `(.L_x_72) ;  /* 0x0000002e04a07947 */ /* 0x000fd8000b800000 */
[----:B------:R-:W1:Y:S01]  /*adf0*/  SHFL.IDX PT, R14, R17, RZ, 0x181f ;  /* 0x00181fff110e7589 */ /* 0x000e6200000e0000 */
[----:B------:R-:W-:-:S03]  /*ae00*/  IMAD.SHL.U32 R6, R37, 0x2, RZ ;  /* 0x0000000225067824 */ /* 0x000fc600078e00ff */
[----:B------:R-:W0:Y:S02]  /*ae10*/  SHFL.IDX PT, R0, R18, RZ, 0x181f ;  /* 0x00181fff12007589 */ /* 0x000e2400000e0000 */
[----:B-1----:R-:W-:Y:S02]  /*ae20*/  IADD3 R2, P0, R14, R6, RZ ;  /* 0x000000060e027210 */ /* 0x002fe40007f1e0ff */
[----:B------:R-:W1:Y:S02]  /*ae30*/  SHFL.IDX PT, R14, R17, 0x1, 0x181f ;  /* 0x00381f00110e7f89 */ /* 0x000e6400000e0000 */
[----:B0-----:R-:W-:Y:S02]  /*ae40*/  IADD3.X R3, RZ, R0, RZ, P0, !PT ;  /* 0x00000000ff037210 */ /* 0x001fe400007fe4ff */
[----:B------:R-:W-:Y:S02]  /*ae50*/  ISETP.LT.OR P0, PT, R5, 0x1, P3 ;  /* 0x000000010500780c */ /* 0x000fe40001f01670 */
[----:B------:R-:W-:-:S02]  /*ae60*/  LEA R0, R7, UR39, 0x1 ;  /* 0x0000002707007c11 */ /* 0x000fc4000f8e08ff */
[----:B------:R-:W0:Y:S09]  /*ae70*/  SHFL.IDX PT, R7, R18, 0x1, 0x181f ;  /* 0x00381f0012077f89 */ /* 0x000e3200000e0000 */
[----:B------:R-:W-:Y:S01]  /*ae80*/  LDGSTS.E.BYPASS.LTC128B.128 [R0+0x400], desc[UR36][R2.64], !P0 ;  /* 0x0040000002007fae */ /* 0x000fe2000c101d64 */
[----:B------:R-:W-:-:S13]  /*ae90*/  ISETP.LT.OR P0, PT, R5, 0x1, P2 ;  /* 0x000000010500780c */ /* 0x000fda0001701670 */
[----:B------:R-:W-:Y:S01]  /*aea0*/  LDGSTS.E.BYPASS.LTC128B.128 [R0+0x3400], desc[UR36][R2.64+0x80], !P0 ;  /* 0x0340008002007fae */ /* 0x000fe2000c101d64 */
[----:B------:R-:W-:-:S13]  /*aeb0*/  ISETP.LT.OR P0, PT, R5, 0x1, P1 ;  /* 0x000000010500780c */ /* 0x000fda0000f01670 */
[----:B------:R1:W-:Y:S02]  /*aec0*/  LDGSTS.E.BYPASS.LTC128B.128 [R0+0x6400], desc[UR36][R2.64+0x100], !P0 ;  /* 0x0640010002007fae */ /* 0x0003e4000c101d64 */
[----:B-1----:R-:W-:Y:S02]  /*aed0*/  IADD3 R2, P0, R14, R6, RZ ;  /* 0x000000060e027210 */ /* 0x002fe40007f1e0ff */
[----:B------:R-:W1:Y:S03]  /*aee0*/  SHFL.IDX PT, R14, R17, 0x2, 0x181f ;  /* 0x00581f00110e7f89 */ /* 0x000e6600000e0000 */
[----:B0-----:R-:W-:Y:S01]  /*aef0*/  IMAD.X R3, RZ, RZ, R7, P0 ;  /* 0x000000ffff037224 */ /* 0x001fe200000e0607 */
[----:B------:R-:W-:Y:S01]  /*af00*/  ISETP.LT.OR P0, PT, R5, 0x11, P3 ;  /* 0x000000110500780c */ /* 0x000fe20001f01670 */
[----:B------:R-:W0:-:S12]  /*af10*/  SHFL.IDX PT, R7, R18, 0x2, 0x181f ;  /* 0x00581f0012077f89 */ /* 0x000e1800000e0000 */
        /* <DEDUP_REMOVED lines=26> */
[----:B------:R1:W2:Y:S02]  /*b0c0*/  SHFL.IDX PT, R14, R17, 0x5, 0x181f ;  /* 0x00b81f00110e7f89 */ /* 0x0002a400000e0000 */
[----:B0-----:R-:W-:Y:S02]  /*b0d0*/  IADD3.X R3, RZ, R7, RZ, P0, !PT ;  /* 0x00000007ff037210 */ /* 0x001fe400007fe4ff */
[----:B------:R-:W-:Y:S01]  /*b0e0*/  ISETP.LT.OR P0, PT, R5, 0x41, P3 ;  /* 0x000000410500780c */ /* 0x000fe20001f01670 */
[----:B------:R1:W3:-:S12]  /*b0f0*/  SHFL.IDX PT, R7, R18, 0x5, 0x181f ;  /* 0x00b81f0012077f89 */ /* 0x0002d800000e0000 */
[----:B------:R1:W-:Y:S01]  /*b100*/  LDGSTS.E.BYPASS.LTC128B.128 [R0+0x2400], desc[UR36][R2.64], !P0 ;  /* 0x0240000002007fae */ /* 0x0003e2000c101d64 */
[----:B------:R-:W-:-:S13]  /*b110*/  ISETP.LT.OR P0, PT, R5, 0x41, P2 ;  /* 0x000000410500780c */ /* 0x000fda0001701670 */
[----:B------:R1:W-:Y:S01]  /*b120*/  LDGSTS.E.BYPASS.LTC128B.128 [R0+0x5400], desc[UR36][R2.64+0x80], !P0 ;  /* 0x0540008002007fae */ /* 0x0003e2000c101d64 */
[----:B------:R-:W-:-:S13]  /*b130*/  ISETP.LT.OR P0, PT, R5, 0x41, P1 ;  /* 0x000000410500780c */ /* 0x000fda0000f01670 */
[----:B--23--:R1:W-:Y:S02]  /*b140*/  LDGSTS.E.BYPASS.LTC128B.128 [R0+0x8400], desc[UR36][R2.64+0x100], !P0 ;  /* 0x0840010002007fae */ /* 0x00c3e4000c101d64 */
.L_x_170:
[----:B01----:R-:W-:-:S05]  /*b150*/  IADD3 R2, P0, R14, R6, RZ ;  /* 0x000000060e027210 */ /* 0x003fca0007f1e0ff */
[----:B------:R-:W-:Y:S01]  /*b160*/  IMAD.X R3, RZ, RZ, R7, P0 ;  /* 0x000000ffff037224 */ /* 0x000fe200000e0607 */
[----:B------:R-:W-:-:S13]  /*b170*/  ISETP.LT.OR P0, PT, R5, 0x51, P3 ;  /* 0x000000510500780c */ /* 0x000fda0001f01670 */
[----:B------:R-:W-:Y:S01]  /*b180*/  @!PT LDS RZ, [RZ] ;  /* 0x00000000fffff984 */ /* 0x000fe20000000800 */
[----:B------:R-:W-:Y:S01]  /*b190*/  @!PT LDS RZ, [RZ] ;  /* 0x00000000fffff984 */ /* 0x000fe20000000800 */
[----:B------:R-:W-:Y:S01]  /*b1a0*/  @!PT LDS RZ, [RZ] ;  /* 0x00000000fffff984 */ /* 0x000fe20000000800 */
[----:B------:R0:W-:Y:S01]  /*b1b0*/  LDGSTS.E.BYPASS.LTC128B.128 [R0+0x2c00], desc[UR36][R2.64], !P0 ;  /* 0x02c0000002007fae */ /* 0x0001e2000c101d64 */
[----:B------:R-:W-:-:S13]  /*b1c0*/  ISETP.LT.OR P0, PT, R5, 0x51, P2 ;  /* 0x000000510500780c */ /* 0x000fda0001701670 */
[----:B------:R0:W-:Y:S01]  /*b1d0*/  LDGSTS.E.BYPASS.LTC128B.128 [R0+0x5c00], desc[UR36][R2.64+0x80], !P0 ;  /* 0x05c0008002007fae */ /* 0x0001e2000c101d64 */
[----:B------:R-:W-:-:S13]  /*b1e0*/  ISETP.LT.OR P0, PT, R5, 0x51, P1 ;  /* 0x000000510500780c */ /* 0x000fda0000f01670 */
[----:B------:R0:W-:Y:S01]  /*b1f0*/  LDGSTS.E.BYPASS.LTC128B.128 [R0+0x8c00], desc[UR36][R2.64+0x100], !P0 ;  /* 0x08c0010002007fae */ /* 0x0001e2000c101d64 */
[----:B------:R-:W-:Y:S01]  /*b200*/  PLOP3.LUT P0, PT, PT, PT, PT, 0x80, 0x0 ;  /* 0x000000000000781c */ /* 0x000fe20003f0f070 */
[----:B------:R-:W-:-:S12]  /*b210*/  NOP ;  /* 0x0000000000007918 */ /* 0x000fd80000000000 */
.L_x_73:
        /* <DEDUP_REMOVED lines=10> */
.L_x_74:
[----:B0-----:R-:W2:Y:S01]  /*b2c0*/  LDL.LU R2, [R1] ;  /* 0x0000000001027983 */ /* 0x001ea20000300800 */
[----:B------:R-:W-:Y:S01]  /*b2d0*/  VIADD R22, R22, 0x1 ;  /* 0x0000000116167836 */ /* 0x000fe20000000000 */
[----:B------:R-:W-:Y:S01]  /*b2e0*/  ULDC UR4, c[0x0][0xc34] ;  /* 0x00030d0000047ab9 */ /* 0x000fe20000000800 */
[----:B------:R-:W-:Y:S01]  /*b2f0*/  VIADD R36, R36, UR44 ;  /* 0x0000002c24247c36 */ /* 0x000fe20008000000 */
[----:B------:R0:W-:Y:S02]  /*b300*/  SYNCS.ARRIVE.TRANS64.A1T0 RZ, [R4+URZ+0x30850], RZ ;  /* 0x030850ff04ff79a7 */ /* 0x0001e4000810003f */
[----:B------:R-:W-:-:S04]  /*b310*/  ISETP.NE.AND P0, PT, R22, 0x2, PT ;  /* 0x000000021600780c */ /* 0x000fc80003f05270 */
[----:B------:R-:W-:Y:S02]  /*b320*/  SEL R22, R22, RZ, P0 ;  /* 0x000000ff16167207 */ /* 0x000fe40000000000 */
[----:B------:R-:W-:Y:S02]  /*b330*/  SEL R0, RZ, 0x1, P0 ;  /* 0x00000001ff007807 */ /* 0x000fe40000000000 */
[----:B------:R-:W-:Y:S02]  /*b340*/  ISETP.GE.AND P0, PT, R36, UR4, PT ;  /* 0x0000000424007c0c */ /* 0x000fe4000bf06270 */
[----:B------:R-:W-:Y:S02]  /*b350*/  LOP3.LUT R25, R25, R0, RZ, 0x3c, !PT ;  /* 0x0000000019197212 */ /* 0x000fe400078e3cff */
[----:B--2---:R-:W-:-:S05]  /*b360*/  IADD3 R2, R2, 0x1, RZ ;  /* 0x0000000102027810 */ /* 0x004fca0007ffe0ff */
[----:B------:R0:W-:Y:S04]  /*b370*/  STL [R1], R2 ;  /* 0x0000000201007387 */ /* 0x0001e80000100800 */
[----:B------:R-:W-:Y:S05]  /*b380*/  @!P0 BRA `(.L_x_75) ;  /* 0xffffffcc00c88947 */ /* 0x000fea000383ffff */
[----:B------:R-:W-:-:S07]  /*b390*/  LOP3.LUT R0, R2, 0x1, RZ, 0xc, !PT ;  /* 0x0000000102007812 */ /* 0x000fce00078e0cff */
.L_x_40:
[----:B------:R-:W1:Y:S01]  /*b3a0*/  S2R R3, SR_CgaCtaId ;  /* 0x0000000000037919 */ /* 0x000e620000008800 */
[----:B0-----:R-:W-:Y:S01]  /*b3b0*/  MOV R2, 0x400 ;  /* 0x0000040000027802 */ /* 0x001fe20000000f00 */
[----:B------:R-:W-:Y:S01]  /*b3c0*/  BSSY B0, `(.L_x_76) ;  /* 0x0000005000007945 */ /* 0x000fe20003800000 */
[----:B------:R-:W-:Y:S02]  /*b3d0*/  SHF.L.U32 R0, R0, 0x1f, RZ ;  /* 0x0000001f00007819 */ /* 0x000fe400000006ff */
[----:B-1----:R-:W-:-:S04]  /*b3e0*/  LEA R5, R3, R2, 0x18 ;  /* 0x0000000203057211 */ /* 0x002fc800078ec0ff */
[----:B------:R-:W0:Y:S02]  /*b3f0*/  SYNCS.PHASECHK.TRANS64.TRYWAIT P0, [R5+URZ+0x30820], R0 ;  /* 0x03082000050075a7 */ /* 0x000e24000800017f */
[----:B0-----:R-:W-:Y:S05]  /*b400*/  @!P0 BRA `(.L_x_77) ;  /* 0x0000003000488947 */ /* 0x001fea0003800000 */
.L_x_171:
[----:B------:R-:W-:Y:S05]  /*b410*/  BSYNC B0 ;  /* 0x0000000000007941 */ /* 0x000fea0003800000 */
.L_x_76:
[----:B------:R-:W-:-:S03]  /*b420*/  UMOV UR4, 0xffffffff ;  /* 0xffffffff00047882 */ /* 0x000fc60000000000 */
[----:B------:R-:W-:Y:S05]  /*b430*/  BRA.DIV UR4, `(.L_x_78) ;  /* 0x0000003204507947 */ /* 0x000fea000b800000 */
[----:B0-----:R-:W0:Y:S02]  /*b440*/  S2R R0, SR_TID.X ;  /* 0x0000000000007919 */ /* 0x001e240000002100 */
[----:B0-----:R-:W-:-:S04]  /*b450*/  SHF.R.U32.HI R0, RZ, 0x5, R0 ;  /* 0x00000005ff007819 */ /* 0x001fc80000011600 */
[----:B------:R-:W-:-:S05]  /*b460*/  LOP3.LUT R0, R0, 0x3, RZ, 0xc0, !PT ;  /* 0x0000000300007812 */ /* 0x000fca00078ec0ff */
[----:B------:R0:W1:Y:S02]  /*b470*/  SHFL.IDX PT, R14, R0, RZ, 0x1f ;  /* 0x00001fff000e7589 */ /* 0x00006400000e0000 */
.L_x_174:
[----:B-1----:R-:W-:Y:S01]  /*b480*/  ISETP.NE.AND P0, PT, R14, RZ, PT ;  /* 0x000000ff0e00720c */ /* 0x002fe20003f05270 */
[----:B------:R-:W-:-:S12]  /*b490*/  BSSY B0, `(.L_x_79) ;  /* 0x0000026000007945 */ /* 0x000fd80003800000 */
[----:B------:R-:W-:Y:S05]  /*b4a0*/  @P0 BRA `(.L_x_80) ;  /* 0x0000000000900947 */ /* 0x000fea0003800000 */
[----:B------:R-:W-:-:S03]  /*b4b0*/  UMOV UR4, 0xffffffff ;  /* 0xffffffff00047882 */ /* 0x000fc60000000000 */
[----:B------:R-:W-:Y:S05]  /*b4c0*/  BRA.DIV UR4, `(.L_x_81) ;  /* 0x0000003204607947 */ /* 0x000fea000b800000 */
[----:B------:R-:W-:-:S13]  /*b4d0*/  ELECT P6, URZ, PT ;  /* 0x00000000003f782f */ /* 0x000fda00038c0000 */
.L_x_177:
[----:B------:R-:W-:Y:S05]  /*b4e0*/  @!P6 BRA `(.L_x_80) ;  /* 0x000000000080e947 */ /* 0x000fea0003800000 */
[----:B0-----:R-:W2:Y:S02]  /*b4f0*/  LDL R0, [R1+0x4] ;  /* 0x0000040001007983 */ /* 0x001ea40000100800 */
[----:B--2---:R-:W-:-:S13]  /*b500*/  R2UR UR4, R0 ;  /* 0x00000000000472ca */ /* 0x004fda00000e0000 */
[----:B------:R-:W-:-:S06]  /*b510*/  ULOP3.LUT UR4, UR4, 0x2, URZ, 0xfc, !UPT ;  /* 0x0000000204047892 */ /* 0x000fcc000f8efc3f */
[----:B------:R-:W-:-:S05]  /*b520*/  IMAD.U32 R0, RZ, RZ, UR4 ;  /* 0x00000004ff007e24 */ /* 0x000fca000f8e00ff */
[----:B------:R-:W-:-:S13]  /*b530*/  ISETP.NE.AND P0, PT, R0, 0x3, PT ;  /* 0x000000030000780c */ /* 0x000fda0003f05270 */
[----:B------:R-:W-:Y:S05]  /*b540*/  @!P0 BRA `(.L_x_82) ;  /* 0x0000000000048947 */ /* 0x000fea0003800000 */
[----:B------:R-:W-:Y:S01]  /*b550*/  BPT.TRAP 0x1 ;  /* 0x000000040000795c */ /* 0x000fe20000300000 */
.L_x_82:
[C---:B------:R-:W-:Y:S01]  /*b560*/  IMAD R3, R22.reuse, 0x8, R5 ;  /* 0x0000000816037824 */ /* 0x040fe200078e0205 */
[----:B------:R-:W-:Y:S01]  /*b570*/  SHF.L.U32 R2, R25, 0x1f, RZ ;  /* 0x0000001f19027819 */ /* 0x000fe200000006ff */
[----:B------:R-:W-:-:S03]  /*b580*/  VIADD R22, R22, 0x1 ;  /* 0x0000000116167836 */ /* 0x000fc60000000000 */
[----:B------:R-:W0:Y:S02]  /*b590*/  SYNCS.PHASECHK.TRANS64.TRYWAIT P1, [R3+URZ+0x30840], R2 ;  /* 0x03084002030075a7 */ /* 0x000e24000802017f */
[----:B------:R-:W-:-:S04]  /*b5a0*/  ISETP.NE.AND P2, PT, R22, 0x2, PT ;  /* 0x000000021600780c */ /* 0x000fc80003f45270 */
[----:B------:R-:W-:Y:S01]  /*b5b0*/  SEL R0, RZ, 0x1, P2 ;  /* 0x00000001ff007807 */ /* 0x000fe20001000000 */
[----:B0-----:R-:W-:Y:S08]  /*b5c0*/  @!P1 BRA `(.L_x_83) ;  /* 0x0000003000409947 */ /* 0x001ff00003800000 */
.L_x_178:
[----:B------:R-:W-:Y:S02]  /*b5d0*/  SEL R22, R22, RZ, P2 ;  /* 0x000000ff16167207 */ /* 0x000fe40001000000 */
[----:B------:R-:W-:Y:S01]  /*b5e0*/  LOP3.LUT R0, R25, R0, RZ, 0x3c, !PT ;  /* 0x0000000019007212 */ /* 0x000fe200078e3cff */
[----:B------:R-:W-:Y:S06]  /*b5f0*/  @!P0 BRA `(.L_x_84) ;  /* 0x0000000000048947 */ /* 0x000fec0003800000 */
[----:B------:R-:W-:Y:S01]  /*b600*/  BPT.TRAP 0x1 ;  /* 0x000000040000795c */ /* 0x000fe20000300000 */
.L_x_84:
[----:B------:R-:W-:Y:S02]  /*b610*/  LEA R5, R22, R5, 0x3 ;  /* 0x0000000516057211 */ /* 0x000fe400078e18ff */
[----:B------:R-:W-:-:S04]  /*b620*/  SHF.L.U32 R0, R0, 0x1f, RZ ;  /* 0x0000001f00007819 */ /* 0x000fc800000006ff */
[----:B------:R-:W1:Y:S02]  /*b630*/  SYNCS.PHASECHK.TRANS64.TRYWAIT P1, [R5+URZ+0x30840], R0 ;  /* 0x03084000050075a7 */ /* 0x000e64000802017f */
[----:B-1----:R-:W-:Y:S05]  /*b640*/  @!P1 BRA `(.L_x_85) ;  /* 0x0000003000349947 */ /* 0x002fea0003800000 */
.L_x_179:
[----:B------:R-:W-:Y:S05]  /*b650*/  @!P0 BRA `(.L_x_86) ;  /* 0x0000000000048947 */ /* 0x000fea0003800000 */
[----:B------:R-:W-:Y:S01]  /*b660*/  BPT.TRAP 0x1 ;  /* 0x000000040000795c */ /* 0x000fe20000300000 */
.L_x_86:
[----:B------:R-:W2:Y:S02]  /*b670*/  SYNCS.PHASECHK.TRANS64.TRYWAIT P1, [R3+URZ+0x30860], R2 ;  /* 0x03086002030075a7 */ /* 0x000ea4000802017f */
[----:B--2---:R-:W-:Y:S05]  /*b680*/  @!P1 BRA `(.L_x_87) ;  /* 0x0000003000389947 */ /* 0x004fea0003800000 */
.L_x_180:
[----:B------:R-:W-:Y:S05]  /*b690*/  @!P0 BRA `(.L_x_88) ;  /* 0x0000000000048947 */ /* 0x000fea0003800000 */
[----:B------:R-:W-:Y:S01]  /*b6a0*/  BPT.TRAP 0x1 ;  /* 0x000000040000795c */ /* 0x000fe20000300000 */
.L_x_88:
[----:B---3--:R3:W4:Y:S02]  /*b6b0*/  SYNCS.PHASECHK.TRANS64.TRYWAIT P0, [R5+URZ+0x30860], R0 ;  /* 0x03086000050075a7 */ /* 0x008724000800017f */
[----:B----4-:R-:W-:Y:S05]  /*b6c0*/  @!P0 NANOSLEEP.SYNCS 0x989680 ;  /* 0x009896800000895d */ /* 0x010fea0003900000 */
[----:B------:R-:W4:Y:S02]  /*b6d0*/  @!P0 SYNCS.PHASECHK.TRANS64 P0, [R5+URZ+0x30860], R0 ;  /* 0x03086000050085a7 */ /* 0x000f24000800007f */
[----:B----4-:R-:W-:Y:S05]  /*b6e0*/  @!P0 BRA `(.L_x_88) ;  /* 0xfffffffc00f08947 */ /* 0x010fea000383ffff */
.L_x_80:
[----:B------:R-:W-:Y:S05]  /*b6f0*/  BSYNC B0 ;  /* 0x0000000000007941 */ /* 0x000fea0003800000 */
.L_x_79:
[----:B------:R-:W-:Y:S05]  /*b700*/  EXIT ;  /* 0x000000000000794d */ /* 0x000fea0003800000 */
.L_x_8:
[----:B0-----:R-:W-:-:S04]  /*b710*/  IMAD.U32 R3, RZ, RZ, UR43 ;  /* 0x0000002bff037e24 */ /* 0x001fc8000f8e00ff */
[----:B------:R0:W1:Y:S03]  /*b720*/  SYNCS.PHASECHK.TRANS64.TRYWAIT P1, [R3+URZ+0x30800], R0 ;  /* 0x03080000030075a7 */ /* 0x000066000802017f */
[----:B-1----:R-:W-:Y:S05]  /*b730*/  @!P1 NANOSLEEP.SYNCS 0x989680 ;  /* 0x009896800000995d */ /* 0x002fea0003900000 */
[----:B------:R-:W1:Y:S02]  /*b740*/  @!P1 SYNCS.PHASECHK.TRANS64 P1, [R3+URZ+0x30800], R0 ;  /* 0x03080000030095a7 */ /* 0x000e64000802007f */
[----:B-1----:R-:W-:Y:S05]  /*b750*/  @!P1 BRA `(.L_x_8) ;  /* 0xfffffffc00ec9947 */ /* 0x002fea000383ffff */
[----:B------:R-:W-:Y:S05]  /*b760*/  BRA `(.L_x_89) ;  /* 0xffffff58006c7947 */ /* 0x000fea000383ffff */
.L_x_12:
[----:B-1----:R1:W2:Y:S02]  /*b770*/  SYNCS.PHASECHK.TRANS64.TRYWAIT P1, [R2+URZ+0x30830], R3 ;  /* 0x03083003020075a7 */ /* 0x0022a4000802017f */
[----:B--2---:R-:W-:Y:S05]  /*b780*/  @!P1 NANOSLEEP.SYNCS 0x989680 ;  /* 0x009896800000995d */ /* 0x004fea0003900000 */
[----:B------:R-:W2:Y:S02]  /*b790*/  @!P1 SYNCS.PHASECHK.TRANS64 P1, [R2+URZ+0x30830], R3 ;  /* 0x03083003020095a7 */ /* 0x000ea4000802007f */
[----:B--2---:R-:W-:Y:S05]  /*b7a0*/  @!P1 BRA `(.L_x_12) ;  /* 0xfffffffc00f09947 */ /* 0x004fea000383ffff */
[----:B------:R-:W-:Y:S05]  /*b7b0*/  BRA `(.L_x_11) ;  /* 0xffffff58008c7947 */ /* 0x000fea000383ffff */
.L_x_18:
[----:B-1----:R-:W-:-:S04]  /*b7c0*/  IMAD.U32 R3, RZ, RZ, UR8 ;  /* 0x00000008ff037e24 */ /* 0x002fc8000f8e00ff */
[----:B------:R1:W2:Y:S03]  /*b7d0*/  SYNCS.PHASECHK.TRANS64.TRYWAIT P1, [R3+URZ+0x30830], R0 ;  /* 0x03083000030075a7 */ /* 0x0002a6000802017f */
[----:B--2---:R-:W-:Y:S05]  /*b7e0*/  @!P1 NANOSLEEP.SYNCS 0x989680 ;  /* 0x009896800000995d */ /* 0x004fea0003900000 */
[----:B------:R-:W2:Y:S02]  /*b7f0*/  @!P1 SYNCS.PHASECHK.TRANS64 P1, [R3+URZ+0x30830], R0 ;  /* 0x03083000030095a7 */ /* 0x000ea4000802007f */
[----:B--2---:R-:W-:Y:S05]  /*b800*/  @!P1 BRA `(.L_x_18) ;  /* 0xfffffffc00ec9947 */ /* 0x004fea000383ffff */
[----:B------:R-:W-:Y:S05]  /*b810*/  BRA `(.L_x_17) ;  /* 0xffffff7c008c7947 */ /* 0x000fea000383ffff */
.L_x_22:
[----:B-1----:R-:W-:-:S04]  /*b820*/  IMAD.U32 R3, RZ, RZ, UR9 ;  /* 0x00000009ff037e24 */ /* 0x002fc8000f8e00ff */
[----:B------:R1:W2:Y:S03]  /*b830*/  SYNCS.PHASECHK.TRANS64.TRYWAIT P1, [R3+URZ+0x30850], R0 ;  /* 0x03085000030075a7 */ /* 0x0002a6000802017f */
[----:B--2---:R-:W-:Y:S05]  /*b840*/  @!P1 NANOSLEEP.SYNCS 0x989680 ;  /* 0x009896800000995d */ /* 0x004fea0003900000 */
[----:B------:R-:W2:Y:S02]  /*b850*/  @!P1 SYNCS.PHASECHK.TRANS64 P1, [R3+URZ+0x30850], R0 ;  /* 0x03085000030095a7 */ /* 0x000ea4000802007f */
[----:B--2---:R-:W-:Y:S05]  /*b860*/  @!P1 BRA `(.L_x_22) ;  /* 0xfffffffc00ec9947 */ /* 0x004fea000383ffff */
[----:B------:R-:W-:Y:S05]  /*b870*/  BRA `(.L_x_21) ;  /* 0xffffff8800447947 */ /* 0x000fea000383ffff */
.L_x_29:
[----:B-1----:R-:W-:-:S04]  /*b880*/  MOV R7, UR10 ;  /* 0x0000000a00077c02 */ /* 0x002fc80008000f00 */
[----:B------:R1:W2:Y:S03]  /*b890*/  SYNCS.PHASECHK.TRANS64.TRYWAIT P1, [R7+URZ+0x30850], R2 ;  /* 0x03085002070075a7 */ /* 0x0002a6000802017f */
[----:B--2---:R-:W-:Y:S05]  /*b8a0*/  @!P1 NANOSLEEP.SYNCS 0x989680 ;  /* 0x009896800000995d */ /* 0x004fea0003900000 */
[----:B------:R-:W2:Y:S02]  /*b8b0*/  @!P1 SYNCS.PHASECHK.TRANS64 P1, [R7+URZ+0x30850], R2 ;  /* 0x03085002070095a7 */ /* 0x000ea4000802007f */
[----:B--2---:R-:W-:Y:S05]  /*b8c0*/  @!P1 BRA `(.L_x_29) ;  /* 0xfffffffc00ec9947 */ /* 0x004fea000383ffff */
[----:B------:R-:W-:Y:S05]  /*b8d0*/  BRA `(.L_x_28) ;  /* 0xffffffa0005c7947 */ /* 0x000fea000383ffff */
.L_x_44:
[----:B------:R-:W0:Y:S01]  /*b8e0*/  S2R R17, SR_TID.X ;  /* 0x0000000000117919 */ /* 0x000e220000002100 */
[----:B------:R-:W-:Y:S01]  /*b8f0*/  BSSY B0, `(.L_x_90) ;  /* 0x000000a000007945 */ /* 0x000fe20003800000 */
[----:B------:R-:W-:Y:S01]  /*b900*/  IMAD.MOV.U32 R12, RZ, RZ, RZ ;  /* 0x000000ffff0c7224 */ /* 0x000fe200078e00ff */
[----:B------:R-:W-:Y:S01]  /*b910*/  MOV R15, 0xffffffff ;  /* 0xffffffff000f7802 */ /* 0x000fe20000000f00 */
[----:B------:R-:W-:Y:S01]  /*b920*/  IMAD.MOV.U32 R11, RZ, RZ, 0x1f ;  /* 0x0000001fff0b7424 */ /* 0x000fe200078e00ff */
[----:B0-----:R-:W-:-:S04]  /*b930*/  SHF.R.U32.HI R17, RZ, 0x5, R17 ;  /* 0x00000005ff117819 */ /* 0x001fc80000011611 */
[----:B------:R-:W-:-:S05]  /*b940*/  LOP3.LUT R17, R17, 0x3, RZ, 0xc0, !PT ;  /* 0x0000000311117812 */ /* 0x000fca00078ec0ff */
[----:B------:R-:W-:-:S07]  /*b950*/  IMAD.MOV.U32 R13, RZ, RZ, R17 ;  /* 0x000000ffff0d7224 */ /* 0x000fce00078e0011 */
[----:B-1---5:R-:W-:Y:S05]  /*b960*/  WARPSYNC.COLLECTIVE R15, `(.L_x_91) ;  /* 0x000000000f087348 */ /* 0x022fea0003c00000 */
[----:B------:R0:W2:Y:S02]  /*b970*/  SHFL.IDX P6, R14, R13, R12, R11 ;  /* 0x0000000c0d0e7389 */ /* 0x0000a400000c000b */
[----:B012--5:R-:W-:Y:S01]  /*b980*/  ENDCOLLECTIVE ;  /* 0x000000000000791b */ /* 0x027fe20003800000 */
.L_x_91:
[----:B------:R-:W-:Y:S05]  /*b990*/  BSYNC B0 ;  /* 0x0000000000007941 */ /* 0x000fea0003800000 */
.L_x_90:
[----:B------:R-:W-:Y:S05]  /*b9a0*/  BRA `(.L_x_92) ;  /* 0xffffffcc00a47947 */ /* 0x000fea000383ffff */
.L_x_47:
[----:B0-----:R0:W1:Y:S02]  /*b9b0*/  SYNCS.PHASECHK.TRANS64.TRYWAIT P0, [R0+URZ+0x30840], R3 ;  /* 0x03084003000075a7 */ /* 0x001064000800017f */
[----:B-1----:R-:W-:Y:S05]  /*b9c0*/  @!P0 NANOSLEEP.SYNCS 0x989680 ;  /* 0x009896800000895d */ /* 0x002fea0003900000 */
[----:B------:R-:W1:Y:S02]  /*b9d0*/  @!P0 SYNCS.PHASECHK.TRANS64 P0, [R0+URZ+0x30840], R3 ;  /* 0x03084003000085a7 */ /* 0x000e64000800007f */
[----:B-1----:R-:W-:Y:S05]  /*b9e0*/  @!P0 BRA `(.L_x_47) ;  /* 0xfffffffc00f08947 */ /* 0x002fea000383ffff */
[----:B------:R-:W-:Y:S05]  /*b9f0*/  BRA `(.L_x_93) ;  /* 0xffffffd0007c7947 */ /* 0x000fea000383ffff */
.L_x_48:
[----:B------:R-:W-:Y:S01]  /*ba00*/  BSSY B0, `(.L_x_94) ;  /* 0x0000008000007945 */ /* 0x000fe20003800000 */
[----:B------:R-:W-:Y:S01]  /*ba10*/  IMAD.MOV.U32 R13, RZ, RZ, R6 ;  /* 0x000000ffff0d7224 */ /* 0x000fe200078e0006 */
[----:B------:R-:W-:Y:S01]  /*ba20*/  MOV R15, 0xffffffff ;  /* 0xffffffff000f7802 */ /* 0x000fe20000000f00 */
[----:B------:R-:W-:Y:S02]  /*ba30*/  IMAD.MOV.U32 R12, RZ, RZ, RZ ;  /* 0x000000ffff0c7224 */ /* 0x000fe400078e00ff */
[----:B------:R-:W-:-:S07]  /*ba40*/  IMAD.MOV.U32 R11, RZ, RZ, 0x181f ;  /* 0x0000181fff0b7424 */ /* 0x000fce00078e00ff */
[----:B------:R-:W-:Y:S05]  /*ba50*/  WARPSYNC.COLLECTIVE R15, `(.L_x_95) ;  /* 0x000000000f087348 */ /* 0x000fea0003c00000 */
[----:B------:R0:W1:Y:S02]  /*ba60*/  SHFL.IDX P6, R14, R13, R12, R11 ;  /* 0x0000000c0d0e7389 */ /* 0x00006400000c000b */
[----:B01----:R-:W-:Y:S01]  /*ba70*/  ENDCOLLECTIVE ;  /* 0x000000000000791b */ /* 0x003fe20003800000 */
.L_x_95:
[----:B------:R-:W-:Y:S05]  /*ba80*/  BSYNC B0 ;  /* 0x0000000000007941 */ /* 0x000fea0003800000 */
.L_x_94:
[----:B------:R-:W-:Y:S01]  /*ba90*/  IMAD.MOV.U32 R13, RZ, RZ, R4 ;  /* 0x000000ffff0d7224 */ /* 0x000fe200078e0004 */
[----:B------:R-:W-:Y:S01]  /*baa0*/  MOV R11, 0x181f ;  /* 0x0000181f000b7802 */ /* 0x000fe20000000f00 */
[----:B------:R-:W-:Y:S01]  /*bab0*/  IMAD.MOV.U32 R12, RZ, RZ, RZ ;  /* 0x000000ffff0c7224 */ /* 0x000fe200078e00ff */
[----:B------:R-:W-:Y:S01]  /*bac0*/  ISETP.GE.AND P0, PT, R33, 0x1, PT ;  /* 0x000000012100780c */ /* 0x000fe20003f06270 */
[----:B------:R-:W-:Y:S02]  /*bad0*/  IMAD.MOV.U32 R15, RZ, RZ, -0x1 ;  /* 0xffffffffff0f7424 */ /* 0x000fe400078e00ff */
[----:B------:R-:W-:-:S10]  /*bae0*/  IMAD.MOV.U32 R2, RZ, RZ, R14 ;  /* 0x000000ffff027224 */ /* 0x000fd400078e000e */
[----:B------:R-:W-:Y:S05]  /*baf0*/  WARPSYNC.COLLECTIVE R15, `(.L_x_96) ;  /* 0x000000000f087348 */ /* 0x000fea0003c00000 */
[----:B------:R0:W1:Y:S02]  /*bb00*/  SHFL.IDX P6, R14, R13, R12, R11 ;  /* 0x0000000c0d0e7389 */ /* 0x00006400000c000b */
[----:B01----:R-:W-:Y:S01]  /*bb10*/  ENDCOLLECTIVE ;  /* 0x000000000000791b */ /* 0x003fe20003800000 */
.L_x_96:
[----:B------:R-:W-:Y:S02]  /*bb20*/  @P0 LEA R7, R5, UR39, 0x1 ;  /* 0x0000002705070c11 */ /* 0x000fe4000f8e08ff */
[----:B------:R-:W-:Y:S01]  /*bb30*/  MOV R13, R6 ;  /* 0x00000006000d7202 */ /* 0x000fe20000000f00 */
[----:B------:R-:W-:Y:S01]  /*bb40*/  IMAD.MOV.U32 R12, RZ, RZ, 0x1 ;  /* 0x00000001ff0c7424 */ /* 0x000fe200078e00ff */
[----:B------:R-:W-:-:S05]  /*bb50*/  @P0 LEA R14, P1, R37, R14, 0x1 ;  /* 0x0000000e250e0211 */ /* 0x000fca00078208ff */
[----:B------:R-:W-:Y:S02]  /*bb60*/  @P0 IMAD.X R3, RZ, RZ, R2, P1 ;  /* 0x000000ffff030224 */ /* 0x000fe400008e0602 */
[----:B------:R-:W-:-:S07]  /*bb70*/  @P0 IMAD.MOV.U32 R2, RZ, RZ, R14 ;  /* 0x000000ffff020224 */ /* 0x000fce00078e000e */
[----:B------:R-:W-:Y:S05]  /*bb80*/  WARPSYNC.COLLECTIVE R15, `(.L_x_97) ;  /* 0x000000000f087348 */ /* 0x000fea0003c00000 */
[----:B------:R0:W1:Y:S02]  /*bb90*/  SHFL.IDX P6, R14, R13, R12, R11 ;  /* 0x0000000c0d0e7389 */ /* 0x00006400000c000b */
[----:B01----:R-:W-:Y:S01]  /*bba0*/  ENDCOLLECTIVE ;  /* 0x000000000000791b */ /* 0x003fe20003800000 */
.L_x_97:
[----:B------:R-:W-:Y:S01]  /*bbb0*/  @!PT LDS RZ, [RZ] ;  /* 0x00000000fffff984 */ /* 0x000fe20000000800 */
[----:B------:R-:W-:Y:S01]  /*bbc0*/  @!PT LDS RZ, [RZ] ;  /* 0x00000000fffff984 */ /* 0x000fe20000000800 */
[----:B------:R-:W-:Y:S01]  /*bbd0*/  @!PT LDS RZ, [RZ] ;  /* 0x00000000fffff984 */ /* 0x000fe20000000800 */
[----:B------:R0:W-:Y:S04]  /*bbe0*/  @P0 LDGSTS.E.BYPASS.LTC128B.128 [R7+0x1e400], desc[UR36][R2.64], !P4 ;  /* 0x1e40000002070fae */ /* 0x0001e8000e101d64 */
[----:B------:R0:W-:Y:S04]  /*bbf0*/  @P0 LDGSTS.E.BYPASS.LTC128B.128 [R7+0x21400], desc[UR36][R2.64+0x80], !P3 ;  /* 0x2140008002070fae */ /* 0x0001e8000d901d64 */
[----:B------:R0:W-:Y:S01]  /*bc00*/  @P0 LDGSTS.E.BYPASS.LTC128B.128 [R7+0x24400], desc[UR36][R2.64+0x100], !P2 ;  /* 0x2440010002070fae */ /* 0x0001e2000d101d64 */
[----:B------:R-:W-:Y:S01]  /*bc10*/  ISETP.GE.AND P0, PT, R33, 0x11, PT ;  /* 0x000000112100780c */ /* 0x000fe20003f06270 */
[----:B------:R-:W-:-:S02]  /*bc20*/  IMAD.MOV.U32 R13, RZ, RZ, R4 ;  /* 0x000000ffff0d7224 */ /* 0x000fc400078e0004 */
[----:B------:R-:W-:-:S10]  /*bc30*/  IMAD.MOV.U32 R8, RZ, RZ, R14 ;  /* 0x000000ffff087224 */ /* 0x000fd400078e000e */
[----:B0-----:R-:W-:Y:S05]  /*bc40*/  WARPSYNC.COLLECTIVE R15, `(.L_x_98) ;  /* 0x000000000f087348 */ /* 0x001fea0003c00000 */
[----:B------:R1:W2:Y:S02]  /*bc50*/  SHFL.IDX P6, R14, R13, R12, R11 ;  /* 0x0000000c0d0e7389 */ /* 0x0002a400000c000b */
[----:B012---:R-:W-:Y:S01]  /*bc60*/  ENDCOLLECTIVE ;  /* 0x000000000000791b */ /* 0x007fe20003800000 */
.L_x_98:
[----:B------:R-:W-:Y:S01]  /*bc70*/  @P0 LEA R21, R5, UR39, 0x1 ;  /* 0x0000002705150c11 */ /* 0x000fe2000f8e08ff */
[----:B------:R-:W-:Y:S01]  /*bc80*/  IMAD.MOV.U32 R13, RZ, RZ, R6 ;  /* 0x000000ffff0d7224 */ /* 0x000fe200078e0006 */
[----:B------:R-:W-:Y:S02]  /*bc90*/  MOV R12, 0x2 ;  /* 0x00000002000c7802 */ /* 0x000fe40000000f00 */
[----:B------:R-:W-:-:S04]  /*bca0*/  @P0 LEA R14, P1, R37, R14, 0x1 ;  /* 0x0000000e250e0211 */ /* 0x000fc800078208ff */
[----:B------:R-:W-:Y:S01]  /*bcb0*/  @P0 IADD3.X R9, RZ, R8, RZ, P1, !PT ;  /* 0x00000008ff090210 */ /* 0x000fe20000ffe4ff */
[----:B------:R-:W-:-:S08]  /*bcc0*/  @P0 IMAD.MOV.U32 R2, RZ, RZ, R14 ;  /* 0x000000ffff020224 */ /* 0x000fd000078e000e */
[----:B------:R-:W-:Y:S05]  /*bcd0*/  WARPSYNC.COLLECTIVE R15, `(.L_x_99) ;  /* 0x000000000f087348 */ /* 0x000fea0003c00000 */
[----:B------:R0:W1:Y:S02]  /*bce0*/  SHFL.IDX P6, R14, R13, R12, R11 ;  /* 0x0000000c0d0e7389 */ /* 0x00006400000c000b */
[----:B01----:R-:W-:Y:S01]  /*bcf0*/  ENDCOLLECTIVE ;  /* 0x000000000000791b */ /* 0x003fe20003800000 */
.L_x_99:
[----:B------:R-:W-:-:S05]  /*bd00*/  @P0 IMAD.MOV.U32 R3, RZ, RZ, R9 ;  /* 0x000000ffff030224 */ /* 0x000fca00078e0009 */
[----:B------:R-:W-:Y:S01]  /*bd10*/  @!PT LDS RZ, [RZ] ;  /* 0x00000000fffff984 */ /* 0x000fe20000000800 */
[----:B------:R-:W-:Y:S01]  /*bd20*/  @!PT LDS RZ, [RZ] ;  /* 0x00000000fffff984 */ /* 0x000fe20000000800 */
[----:B------:R-:W-:Y:S01]  /*bd30*/  @!PT LDS RZ, [RZ] ;  /* 0x00000000fffff984 */ /* 0x000fe20000000800 */
[----:B------:R0:W-:Y:S04]  /*bd40*/  @P0 LDGSTS.E.BYPASS.LTC128B.128 [R21+0x1ec00], desc[UR36][R2.64], !P4 ;  /* 0x1ec0000002150fae */ /* 0x0001e8000e101d64 */
[----:B------:R0:W-:Y:S01]  /*bd50*/  @P0 LDGSTS.E.BYPASS.LTC128B.128 [R21+0x21c00], desc[UR36][R2.64+0x80], !P3 ;  /* 0x21c0008002150fae */ /* 0x0001e2000d901d64 */
[----:B------:R-:W-:-:S03]  /*bd60*/  IMAD.MOV.U32 R13, RZ, RZ, R4 ;  /* 0x000000ffff0d7224 */ /* 0x000fc600078e0004 */
[----:B------:R0:W-:Y:S01]  /*bd70*/  @P0 LDGSTS.E.BYPASS.LTC128B.128 [R21+0x24c00], desc[UR36][R2.64+0x100], !P2 ;  /* 0x24c0010002150fae */ /* 0x0001e2000d101d64 */
[----:B------:R-:W-:Y:S01]  /*bd80*/  ISETP.GE.AND P0, PT, R33, 0x21, PT ;  /* 0x000000212100780c */ /* 0x000fe20003f06270 */
[----:B------:R-:W-:-:S12]  /*bd90*/  IMAD.MOV.U32 R7, RZ, RZ, R14 ;  /* 0x000000ffff077224 */ /* 0x000fd800078e000e */
[----:B0-----:R-:W-:Y:S05]  /*bda0*/  WARPSYNC.COLLECTIVE R15, `(.L_x_100) ;  /* 0x000000000f087348 */ /* 0x001fea0003c00000 */
[----:B------:R1:W2:Y:S02]  /*bdb0*/  SHFL.IDX P6, R14, R13, R12, R11 ;  /* 0x0000000c0d0e7389 */ /* 0x0002a400000c000b */
[----:B012---:R-:W-:Y:S01]  /*bdc0*/  ENDCOLLECTIVE ;  /* 0x000000000000791b */ /* 0x007fe20003800000 */
.L_x_100:
[----:B------:R-:W-:Y:S01]  /*bdd0*/  @P0 LEA R9, R5, UR39, 0x1 ;  /* 0x0000002705090c11 */ /* 0x000fe2000f8e08ff */
[----:B------:R-:W-:Y:S02]  /*bde0*/  IMAD.MOV.U32 R13, RZ, RZ, R6 ;  /* 0x000000ffff0d7224 */ /* 0x000fe400078e0006 */
[----:B------:R-:W-:Y:S01]  /*bdf0*/  IMAD.MOV.U32 R12, RZ, RZ, 0x3 ;  /* 0x00000003ff0c7424 */ /* 0x000fe200078e00ff */
[----:B------:R-:W-:-:S04]  /*be00*/  @P0 LEA R14, P1, R37, R14, 0x1 ;  /* 0x0000000e250e0211 */ /* 0x000fc800078208ff */
[----:B------:R-:W-:Y:S01]  /*be10*/  @P0 MOV R2, R14 ;  /* 0x0000000e00020202 */ /* 0x000fe20000000f00 */
[----:B------:R-:W-:-:S08]  /*be20*/  @P0 IMAD.X R7, RZ, RZ, R7, P1 ;  /* 0x000000ffff070224 */ /* 0x000fd000008e0607 */
[----:B------:R-:W-:Y:S05]  /*be30*/  WARPSYNC.COLLECTIVE R15, `(.L_x_101) ;  /* 0x000000000f087348 */ /* 0x000fea0003c00000 */
[----:B------:R0:W1:Y:S02]  /*be40*/  SHFL.IDX P6, R14, R13, R12, R11 ;  /* 0x0000000c0d0e7389 */ /* 0x00006400000c000b */
[----:B01----:R-:W-:Y:S01]  /*be50*/  ENDCOLLECTIVE ;  /* 0x000000000000791b */ /* 0x003fe20003800000 */
.L_x_101:
        /* <DEDUP_REMOVED lines=8> */
[----:B------:R-:W-:Y:S02]  /*bee0*/  ISETP.GE.AND P0, PT, R33, 0x31, PT ;  /* 0x000000312100780c */ /* 0x000fe40003f06270 */
[----:B------:R-:W-:-:S11]  /*bef0*/  MOV R7, R14 ;  /* 0x0000000e00077202 */ /* 0x000fd60000000f00 */
[----:B0-----:R-:W-:Y:S05]  /*bf00*/  WARPSYNC.COLLECTIVE R15, `(.L_x_102) ;  /* 0x000000000f087348 */ /* 0x001fea0003c00000 */
[----:B------:R1:W2:Y:S02]  /*bf10*/  SHFL.IDX P6, R14, R13, R12, R11 ;  /* 0x0000000c0d0e7389 */ /* 0x0002a400000c000b */
[----:B012---:R-:W-:Y:S01]  /*bf20*/  ENDCOLLECTIVE ;  /* 0x000000000000791b */ /* 0x007fe20003800000 */
.L_x_102:
[----:B------:R-:W-:Y:S01]  /*bf30*/  @P0 LEA R21, R5, UR39, 0x1 ;  /* 0x0000002705150c11 */ /* 0x000fe2000f8e08ff */
[----:B------:R-:W-:Y:S02]  /*bf40*/  IMAD.MOV.U32 R13, RZ, RZ, R6 ;  /* 0x000000ffff0d7224 */ /* 0x000fe400078e0006 */
[----:B------:R-:W-:Y:S01]  /*bf50*/  IMAD.MOV.U32 R12, RZ, RZ, 0x4 ;  /* 0x00000004ff0c7424 */ /* 0x000fe200078e00ff */
[----:B------:R-:W-:-:S05]  /*bf60*/  @P0 LEA R14, P1, R37, R14, 0x1 ;  /* 0x0000000e250e0211 */ /* 0x000fca00078208ff */
[----:B------:R-:W-:-:S08]  /*bf70*/  @P0 IMAD.MOV.U32 R2, RZ, RZ, R14 ;  /* 0x000000ffff020224 */ /* 0x000fd000078e000e */
[----:B------:R-:W-:Y:S05]  /*bf80*/  WARPSYNC.COLLECTIVE R15, `(.L_x_103) ;  /* 0x000000000f087348 */ /* 0x000fea0003c00000 */
[----:B------:R0:W1:Y:S02]  /*bf90*/  SHFL.IDX P6, R14, R13, R12, R11 ;  /* 0x0000000c0d0e7389 */ /* 0x00006400000c000b */
[----:B01----:R-:W-:Y:S01]  /*bfa0*/  ENDCOLLECTIVE ;  /* 0x000000000000791b */ /* 0x003fe20003800000 */
.L_x_103:
[----:B------:R-:W-:-:S05]  /*bfb0*/  @P0 IMAD.X R7, RZ, RZ, R7, P1 ;  /* 0x000000ffff070224 */ /* 0x000fca00008e0607 */
[----:B------:R-:W-:-:S05]  /*bfc0*/  @P0 MOV R3, R7 ;  /* 0x0000000700030202 */ /* 0x000fca0000000f00 */
[----:B------:R-:W-:Y:S01]  /*bfd0*/  @!PT LDS RZ, [RZ] ;  /* 0x00000000fffff984 */ /* 0x000fe20000000800 */
[----:B------:R-:W-:Y:S01]  /*bfe0*/  @!PT LDS RZ, [RZ] ;  /* 0x00000000fffff984 */ /* 0x000fe20000000800 */
[----:B------:R-:W-:Y:S01]  /*bff0*/  @!PT LDS RZ, [RZ] ;  /* 0x00000000fffff984 */ /* 0x000fe20000000800 */
[----:B------:R0:W-:Y:S01]  /*c000*/  @P0 LDGSTS.E.BYPASS.LTC128B.128 [R21+0x1fc00], desc[UR36][R2.64], !P4 ;  /* 0x1fc0000002150fae */ /* 0x0001e2000e101d64 */
[----:B------:R-:W-:-:S03]  /*c010*/  MOV R13, R4 ;  /* 0x00000004000d7202 */ /* 0x000fc60000000f00 */
[----:B------:R0:W-:Y:S04]  /*c020*/  @P0 LDGSTS.E.BYPASS.LTC128B.128 [R21+0x22c00], desc[UR36][R2.64+0x80], !P3 ;  /* 0x22c0008002150fae */ /* 0x0001e8000d901d64 */
[----:B------:R0:W-:Y:S01]  /*c030*/  @P0 LDGSTS.E.BYPASS.LTC128B.128 [R21+0x25c00], desc[UR36][R2.64+0x100], !P2 ;  /* 0x25c0010002150fae */ /* 0x0001e2000d101d64 */
[----:B------:R-:W-:Y:S01]  /*c040*/  ISETP.GE.AND P0, PT, R33, 0x41, PT ;  /* 0x000000412100780c */ /* 0x000fe20003f06270 */
[----:B------:R-:W-:-:S12]  /*c050*/  IMAD.MOV.U32 R7, RZ, RZ, R14 ;  /* 0x000000ffff077224 */ /* 0x000fd800078e000e */
[----:B0-----:R-:W-:Y:S05]  /*c060*/  WARPSYNC.COLLECTIVE R15, `(.L_x_104) ;  /* 0x000000000f087348 */ /* 0x001fea0003c00000 */
[----:B------:R1:W2:Y:S02]  /*c070*/  SHFL.IDX P6, R14, R13, R12, R11 ;  /* 0x0000000c0d0e7389 */ /* 0x0002a400000c000b */
[----:B012---:R-:W-:Y:S01]  /*c080*/  ENDCOLLECTIVE ;  /* 0x000000000000791b */ /* 0x007fe20003800000 */
.L_x_104:
[----:B------:R-:W-:Y:S02]  /*c090*/  @P0 LEA R9, R5, UR39, 0x1 ;  /* 0x0000002705090c11 */ /* 0x000fe4000f8e08ff */
[----:B------:R-:W-:Y:S01]  /*c0a0*/  MOV R13, R6 ;  /* 0x00000006000d7202 */ /* 0x000fe20000000f00 */
[----:B------:R-:W-:Y:S01]  /*c0b0*/  IMAD.MOV.U32 R12, RZ, RZ, 0x5 ;  /* 0x00000005ff0c7424 */ /* 0x000fe200078e00ff */
[----:B------:R-:W-:-:S05]  /*c0c0*/  @P0 LEA R14, P1, R37, R14, 0x1 ;  /* 0x0000000e250e0211 */ /* 0x000fca00078208ff */
[----:B------:R-:W-:-:S08]  /*c0d0*/  @P0 IMAD.MOV.U32 R2, RZ, RZ, R14 ;  /* 0x000000ffff020224 */ /* 0x000fd000078e000e */
[----:B------:R-:W-:Y:S05]  /*c0e0*/  WARPSYNC.COLLECTIVE R15, `(.L_x_105) ;  /* 0x000000000f087348 */ /* 0x000fea0003c00000 */
[----:B------:R0:W1:Y:S02]  /*c0f0*/  SHFL.IDX P6, R14, R13, R12, R11 ;  /* 0x0000000c0d0e7389 */ /* 0x00006400000c000b */
[----:B01----:R-:W-:Y:S01]  /*c100*/  ENDCOLLECTIVE ;  /* 0x000000000000791b */ /* 0x003fe20003800000 */
.L_x_105:
[----:B------:R-:W-:-:S04]  /*c110*/  @P0 IMAD.X R7, RZ, RZ, R7, P1 ;  /* 0x000000ffff070224 */ /* 0x000fc800008e0607 */
[----:B------:R-:W-:-:S05]  /*c120*/  @P0 IMAD.MOV.U32 R3, RZ, RZ, R7 ;  /* 0x000000ffff030224 */ /* 0x000fca00078e0007 */
[----:B------:R-:W-:Y:S01]  /*c130*/  @!PT LDS RZ, [RZ] ;  /* 0x00000000fffff984 */ /* 0x000fe20000000800 */
[----:B------:R-:W-:Y:S01]  /*c140*/  @!PT LDS RZ, [RZ] ;  /* 0x00000000fffff984 */ /* 0x000fe20000000800 */
[----:B------:R-:W-:Y:S01]  /*c150*/  @!PT LDS RZ, [RZ] ;  /* 0x00000000fffff984 */ /* 0x000fe20000000800 */
[----:B------:R0:W-:Y:S01]  /*c160*/  @P0 LDGSTS.E.BYPASS.LTC128B.128 [R9+0x20400], desc[UR36][R2.64], !P4 ;  /* 0x2040000002090fae */ /* 0x0001e2000e101d64 */
[----:B------:R-:W-:-:S03]  /*c170*/  IMAD.MOV.U32 R13, RZ, RZ, R4 ;  /* 0x000000ffff0d7224 */ /* 0x000fc600078e0004 */
[----:B------:R0:W-:Y:S04]  /*c180*/  @P0 LDGSTS.E.BYPASS.LTC128B.128 [R9+0x23400], desc[UR36][R2.64+0x80], !P3 ;  /* 0x2340008002090fae */ /* 0x0001e8000d901d64 */
[----:B------:R0:W-:Y:S01]  /*c190*/  @P0 LDGSTS.E.BYPASS.LTC128B.128 [R9+0x26400], desc[UR36][R2.64+0x100], !P2 ;  /* 0x2640010002090fae */ /* 0x0001e2000d101d64 */
[----:B------:R-:W-:-:S07]  /*c1a0*/  IMAD.MOV.U32 R7, RZ, RZ, R14 ;  /* 0x000000ffff077224 */ /* 0x000fce00078e000e */
[----:B0-----:R-:W-:Y:S05]  /*c1b0*/  WARPSYNC.COLLECTIVE R15, `(.L_x_106) ;  /* 0x000000000f087348 */ /* 0x001fea0003c00000 */
[----:B------:R1:W2:Y:S02]  /*c1c0*/  SHFL.IDX P6, R14, R13, R12, R11 ;  /* 0x0000000c0d0e7389 */ /* 0x0002a400000c000b */
[----:B012---:R-:W-:Y:S01]  /*c1d0*/  ENDCOLLECTIVE ;  /* 0x000000000000791b */ /* 0x007fe20003800000 */
.L_x_106:
[----:B------:R-:W-:Y:S05]  /*c1e0*/  BRA `(.L_x_107) ;  /* 0xffffffcc00c47947 */ /* 0x000fea000383ffff */
.L_x_52:
[----:B------:R-:W-:Y:S01]  /*c1f0*/  MOV R13, R5 ;  /* 0x00000005000d7202 */ /* 0x000fe20000000f00 */
[----:B------:R-:W-:Y:S02]  /*c200*/  IMAD.MOV.U32 R12, RZ, RZ, RZ ;  /* 0x000000ffff0c7224 */ /* 0x000fe400078e00ff */
[----:B------:R-:W-:Y:S02]  /*c210*/  IMAD.MOV.U32 R11, RZ, RZ, 0x181f ;  /* 0x0000181fff0b7424 */ /* 0x000fe400078e00ff */
[----:B------:R-:W-:Y:S02]  /*c220*/  IMAD.MOV.U32 R15, RZ, RZ, -0x1 ;  /* 0xffffffffff0f7424 */ /* 0x000fe400078e00ff */
[----:B------:R-:W-:-:S07]  /*c230*/  IMAD.IADD R4, R34, 0x1, R4 ;  /* 0x0000000122047824 */ /* 0x000fce00078e0204 */
[----:B------:R-:W-:Y:S05]  /*c240*/  WARPSYNC.COLLECTIVE R15, `(.L_x_108) ;  /* 0x000000000f087348 */ /* 0x000fea0003c00000 */
[----:B------:R0:W1:Y:S02]  /*c250*/  SHFL.IDX P6, R14, R13, R12, R11 ;  /* 0x0000000c0d0e7389 */ /* 0x00006400000c000b */
[----:B01----:R-:W-:Y:S01]  /*c260*/  ENDCOLLECTIVE ;  /* 0x000000000000791b */ /* 0x003fe20003800000 */
.L_x_108:
[C---:B------:R-:W-:Y:S01]  /*c270*/  VIADD R6, R4.reuse, 0x10 ;  /* 0x0000001004067836 */ /* 0x040fe20000000000 */
[----:B------:R-:W-:Y:S01]  /*c280*/  ISETP.GE.AND P0, PT, R4, UR40, PT ;  /* 0x0000002804007c0c */ /* 0x000fe2000bf06270 */
[----:B------:R-:W-:Y:S01]  /*c290*/  IMAD.MOV.U32 R13, RZ, RZ, R0 ;  /* 0x000000ffff0d7224 */ /* 0x000fe200078e0000 */
[----:B------:R-:W-:-:S11]  /*c2a0*/  MOV R2, R14 ;  /* 0x0000000e00027202 */ /* 0x000fd60000000f00 */
[----:B------:R-:W-:Y:S05]  /*c2b0*/  WARPSYNC.COLLECTIVE R15, `(.L_x_109) ;  /* 0x000000000f087348 */ /* 0x000fea0003c00000 */
[----:B------:R0:W1:Y:S02]  /*c2c0*/  SHFL.IDX P6, R14, R13, R12, R11 ;  /* 0x0000000c0d0e7389 */ /* 0x00006400000c000b */
[----:B01----:R-:W-:Y:S01]  /*c2d0*/  ENDCOLLECTIVE ;  /* 0x000000000000791b */ /* 0x003fe20003800000 */
.L_x_109:
[----:B------:R-:W-:Y:S02]  /*c2e0*/  IMAD.MOV.U32 R13, RZ, RZ, R5 ;  /* 0x000000ffff0d7224 */ /* 0x000fe400078e0005 */
[----:B------:R-:W-:Y:S01]  /*c2f0*/  IMAD.MOV.U32 R12, RZ, RZ, 0x1 ;  /* 0x00000001ff0c7424 */ /* 0x000fe200078e00ff */
[----:B------:R-:W-:-:S05]  /*c300*/  @!P0 LEA R14, P1, R37, R14, 0x1 ;  /* 0x0000000e250e8211 */ /* 0x000fca00078208ff */
[----:B------:R-:W-:Y:S01]  /*c310*/  @!P0 IMAD.X R3, RZ, RZ, R2, P1 ;  /* 0x000000ffff038224 */ /* 0x000fe200008e0602 */
[----:B------:R-:W-:-:S07]  /*c320*/  @!P0 MOV R2, R14 ;  /* 0x0000000e00028202 */ /* 0x000fce0000000f00 */
[----:B------:R-:W-:Y:S05]  /*c330*/  WARPSYNC.COLLECTIVE R15, `(.L_x_110) ;  /* 0x000000000f087348 */ /* 0x000fea0003c00000 */
[----:B------:R0:W1:Y:S02]  /*c340*/  SHFL.IDX P6, R14, R13, R12, R11 ;  /* 0x0000000c0d0e7389 */ /* 0x00006400000c000b */
[----:B01----:R-:W-:Y:S01]  /*c350*/  ENDCOLLECTIVE ;  /* 0x000000000000791b */ /* 0x003fe20003800000 */
.L_x_110:
[----:B------:R-:W-:Y:S01]  /*c360*/  @!PT LDS RZ, [RZ] ;  /* 0x00000000fffff984 */ /* 0x000fe20000000800 */
[----:B------:R-:W-:Y:S01]  /*c370*/  @!PT LDS RZ, [RZ] ;  /* 0x00000000fffff984 */ /* 0x000fe20000000800 */
[----:B------:R-:W-:Y:S01]  /*c380*/  @!PT LDS RZ, [RZ] ;  /* 0x00000000fffff984 */ /* 0x000fe20000000800 */
[----:B------:R0:W-:Y:S04]  /*c390*/  @!P0 LDGSTS.E.BYPASS.LTC128B.128 [R20+0x12400], desc[UR36][R2.64], !P3 ;  /* 0x1240000002148fae */ /* 0x0001e8000d901d64 */
[----:B------:R0:W-:Y:S04]  /*c3a0*/  @!P0 LDGSTS.E.BYPASS.LTC128B.128 [R20+0x16400], desc[UR36][R2.64+0x80], !P4 ;  /* 0x1640008002148fae */ /* 0x0001e8000e101d64 */
[----:B------:R0:W-:Y:S01]  /*c3b0*/  @!P0 LDGSTS.E.BYPASS.LTC128B.128 [R20+0x1a400], desc[UR36][R2.64+0x100], !P5 ;  /* 0x1a40010002148fae */ /* 0x0001e2000e901d64 */
[----:B------:R-:W-:Y:S01]  /*c3c0*/  ISETP.GE.AND P0, PT, R6, UR40, PT ;  /* 0x0000002806007c0c */ /* 0x000fe2000bf06270 */
[----:B------:R-:W-:Y:S01]  /*c3d0*/  IMAD.MOV.U32 R13, RZ, RZ, R0 ;  /* 0x000000ffff0d7224 */ /* 0x000fe200078e0000 */
[----:B------:R-:W-:-:S11]  /*c3e0*/  MOV R6, R14 ;  /* 0x0000000e00067202 */ /* 0x000fd60000000f00 */
[----:B0-----:R-:W-:Y:S05]  /*c3f0*/  WARPSYNC.COLLECTIVE R15, `(.L_x_111) ;  /* 0x000000000f087348 */ /* 0x001fea0003c00000 */
[----:B------:R1:W2:Y:S02]  /*c400*/  SHFL.IDX P6, R14, R13, R12, R11 ;  /* 0x0000000c0d0e7389 */ /* 0x0002a400000c000b */
[----:B012---:R-:W-:Y:S01]  /*c410*/  ENDCOLLECTIVE ;  /* 0x000000000000791b */ /* 0x007fe20003800000 */
.L_x_111:
[----:B------:R-:W-:Y:S02]  /*c420*/  IMAD.MOV.U32 R13, RZ, RZ, R5 ;  /* 0x000000ffff0d7224 */ /* 0x000fe400078e0005 */
[----:B------:R-:W-:Y:S01]  /*c430*/  IMAD.MOV.U32 R12, RZ, RZ, 0x2 ;  /* 0x00000002ff0c7424 */ /* 0x000fe200078e00ff */
[----:B------:R-:W-:-:S05]  /*c440*/  @!P0 LEA R14, P1, R37, R14, 0x1 ;  /* 0x0000000e250e8211 */ /* 0x000fca00078208ff */
[----:B------:R-:W-:-:S08]  /*c450*/  @!P0 IMAD.MOV.U32 R2, RZ, RZ, R14 ;  /* 0x000000ffff028224 */ /* 0x000fd000078e000e */
[----:B------:R-:W-:Y:S05]  /*c460*/  WARPSYNC.COLLECTIVE R15, `(.L_x_112) ;  /* 0x000000000f087348 */ /* 0x000fea0003c00000 */
[----:B------:R0:W1:Y:S02]  /*c470*/  SHFL.IDX P6, R14, R13, R12, R11 ;  /* 0x0000000c0d0e7389 */ /* 0x00006400000c000b */
[----:B01----:R-:W-:Y:S01]  /*c480*/  ENDCOLLECTIVE ;  /* 0x000000000000791b */ /* 0x003fe20003800000 */
.L_x_112:
[----:B------:R-:W-:Y:S02]  /*c490*/  @!P0 IMAD.X R7, RZ, RZ, R6, P1 ;  /* 0x000000ffff078224 */ /* 0x000fe400008e0606 */
[----:B------:R-:W-:-:S03]  /*c4a0*/  VIADD R6, R4, 0x20 ;  /* 0x0000002004067836 */ /* 0x000fc60000000000 */
[----:B------:R-:W-:-:S05]  /*c4b0*/  @!P0 MOV R3, R7 ;  /* 0x0000000700038202 */ /* 0x000fca0000000f00 */
[----:B------:R-:W-:Y:S01]  /*c4c0*/  @!PT LDS RZ, [RZ] ;  /* 0x00000000fffff984 */ /* 0x000fe20000000800 */
[----:B------:R-:W-:Y:S01]  /*c4d0*/  @!PT LDS RZ, [RZ] ;  /* 0x00000000fffff984 */ /* 0x000fe20000000800 */
[----:B------:R-:W-:Y:S01]  /*c4e0*/  @!PT LDS RZ, [RZ] ;  /* 0x00000000fffff984 */ /* 0x000fe20000000800 */
[----:B------:R0:W-:Y:S01]  /*c4f0*/  @!P0 LDGSTS.E.BYPASS.LTC128B.128 [R20+0x12c00], desc[UR36][R2.64], !P3 ;  /* 0x12c0000002148fae */ /* 0x0001e2000d901d64 */
[----:B------:R-:W-:-:S03]  /*c500*/  IMAD.MOV.U32 R13, RZ, RZ, R0 ;  /* 0x000000ffff0d7224 */ /* 0x000fc600078e0000 */
[----:B------:R0:W-:Y:S04]  /*c510*/  @!P0 LDGSTS.E.BYPASS.LTC128B.128 [R20+0x16c00], desc[UR36][R2.64+0x80], !P4 ;  /* 0x16c0008002148fae */ /* 0x0001e8000e101d64 */
[----:B------:R0:W-:Y:S01]  /*c520*/  @!P0 LDGSTS.E.BYPASS.LTC128B.128 [R20+0x1ac00], desc[UR36][R2.64+0x100], !P5 ;  /* 0x1ac0010002148fae */ /* 0x0001e2000e901d64 */
[----:B------:R-:W-:Y:S02]  /*c530*/  ISETP.GE.AND P0, PT, R6, UR40, PT ;  /* 0x0000002806007c0c */ /* 0x000fe4000bf06270 */
[----:B------:R-:W-:-:S11]  /*c540*/  MOV R6, R14 ;  /* 0x0000000e00067202 */ /* 0x000fd60000000f00 */
[----:B0-----:R-:W-:Y:S05]  /*c550*/  WARPSYNC.COLLECTIVE R15, `(.L_x_113) ;  /* 0x000000000f087348 */ /* 0x001fea0003c00000 */
[----:B------:R1:W2:Y:S02]  /*c560*/  SHFL.IDX P6, R14, R13, R12, R11 ;  /* 0x0000000c0d0e7389 */ /* 0x0002a400000c000b */
[----:B012---:R-:W-:Y:S01]  /*c570*/  ENDCOLLECTIVE ;  /* 0x000000000000791b */ /* 0x007fe20003800000 */
.L_x_113:
[----:B------:R-:W-:Y:S02]  /*c580*/  IMAD.MOV.U32 R13, RZ, RZ, R5 ;  /* 0x000000ffff0d7224 */ /* 0x000fe400078e0005 */
[----:B------:R-:W-:Y:S01]  /*c590*/  IMAD.MOV.U32 R12, RZ, RZ, 0x3 ;  /* 0x00000003ff0c7424 */ /* 0x000fe200078e00ff */
[----:B------:R-:W-:-:S05]  /*c5a0*/  @!P0 LEA R14, P1, R37, R14, 0x1 ;  /* 0x0000000e250e8211 */ /* 0x000fca00078208ff */
[----:B------:R-:W-:-:S08]  /*c5b0*/  @!P0 IMAD.MOV.U32 R2, RZ, RZ, R14 ;  /* 0x000000ffff028224 */ /* 0x000fd000078e000e */
[----:B------:R-:W-:Y:S05]  /*c5c0*/  WARPSYNC.COLLECTIVE R15, `(.L_x_114) ;  /* 0x000000000f087348 */ /* 0x000fea0003c00000 */
[----:B------:R0:W1:Y:S02]  /*c5d0*/  SHFL.IDX P6, R14, R13, R12, R11 ;  /* 0x0000000c0d0e7389 */ /* 0x00006400000c000b */
[----:B01----:R-:W-:Y:S01]  /*c5e0*/  ENDCOLLECTIVE ;  /* 0x000000000000791b */ /* 0x003fe20003800000 */
.L_x_114:
        /* <DEDUP_REMOVED lines=15> */
.L_x_115:
[----:B------:R-:W-:Y:S02]  /*c6e0*/  IMAD.MOV.U32 R13, RZ, RZ, R5 ;  /* 0x000000ffff0d7224 */ /* 0x000fe400078e0005 */
[----:B------:R-:W-:Y:S01]  /*c6f0*/  IMAD.MOV.U32 R12, RZ, RZ, 0x4 ;  /* 0x00000004ff0c7424 */ /* 0x000fe200078e00ff */
[----:B------:R-:W-:-:S05]  /*c700*/  @!P0 LEA R14, P1, R37, R14, 0x1 ;  /* 0x0000000e250e8211 */ /* 0x000fca00078208ff */
[----:B------:R-:W-:-:S08]  /*c710*/  @!P0 IMAD.MOV.U32 R2, RZ, RZ, R14 ;  /* 0x000000ffff028224 */ /* 0x000fd000078e000e */
[----:B------:R-:W-:Y:S05]  /*c720*/  WARPSYNC.COLLECTIVE R15, `(.L_x_116) ;  /* 0x000000000f087348 */ /* 0x000fea0003c00000 */
[----:B------:R0:W1:Y:S02]  /*c730*/  SHFL.IDX P6, R14, R13, R12, R11 ;  /* 0x0000000c0d0e7389 */ /* 0x00006400000c000b */
[----:B01----:R-:W-:Y:S01]  /*c740*/  ENDCOLLECTIVE ;  /* 0x000000000000791b */ /* 0x003fe20003800000 */
.L_x_116:
        /* <DEDUP_REMOVED lines=15> */
.L_x_117:
[----:B------:R-:W-:Y:S02]  /*c840*/  IMAD.MOV.U32 R13, RZ, RZ, R5 ;  /* 0x000000ffff0d7224 */ /* 0x000fe400078e0005 */
[----:B------:R-:W-:Y:S01]  /*c850*/  IMAD.MOV.U32 R12, RZ, RZ, 0x5 ;  /* 0x00000005ff0c7424 */ /* 0x000fe200078e00ff */
[----:B------:R-:W-:-:S05]  /*c860*/  @!P0 LEA R14, P1, R37, R14, 0x1 ;  /* 0x0000000e250e8211 */ /* 0x000fca00078208ff */
[----:B------:R-:W-:-:S08]  /*c870*/  @!P0 IMAD.MOV.U32 R2, RZ, RZ, R14 ;  /* 0x000000ffff028224 */ /* 0x000fd000078e000e */
[----:B------:R-:W-:Y:S05]  /*c880*/  WARPSYNC.COLLECTIVE R15, `(.L_x_118) ;  /* 0x000000000f087348 */ /* 0x000fea0003c00000 */
[----:B------:R0:W1:Y:S02]  /*c890*/  SHFL.IDX P6, R14, R13, R12, R11 ;  /* 0x0000000c0d0e7389 */ /* 0x00006400000c000b */
[----:B01----:R-:W-:Y:S01]  /*c8a0*/  ENDCOLLECTIVE ;  /* 0x000000000000791b */ /* 0x003fe20003800000 */
.L_x_118:
        /* <DEDUP_REMOVED lines=15> */
.L_x_119:
[----:B------:R-:W-:Y:S02]  /*c9a0*/  IMAD.MOV.U32 R13, RZ, RZ, R5 ;  /* 0x000000ffff0d7224 */ /* 0x000fe400078e0005 */
[----:B------:R-:W-:Y:S01]  /*c9b0*/  IMAD.MOV.U32 R12, RZ, RZ, 0x6 ;  /* 0x00000006ff0c7424 */ /* 0x000fe200078e00ff */
[----:B------:R-:W-:-:S05]  /*c9c0*/  @!P0 LEA R14, P1, R37, R14, 0x1 ;  /* 0x0000000e250e8211 */ /* 0x000fca00078208ff */
[----:B------:R-:W-:-:S08]  /*c9d0*/  @!P0 IMAD.MOV.U32 R2, RZ, RZ, R14 ;  /* 0x000000ffff028224 */ /* 0x000fd000078e000e */
[----:B------:R-:W-:Y:S05]  /*c9e0*/  WARPSYNC.COLLECTIVE R15, `(.L_x_120) ;  /* 0x000000000f087348 */ /* 0x000fea0003c00000 */
[----:B------:R0:W1:Y:S02]  /*c9f0*/  SHFL.IDX P6, R14, R13, R12, R11 ;  /* 0x0000000c0d0e7389 */ /* 0x00006400000c000b */
[----:B01----:R-:W-:Y:S01]  /*ca00*/  ENDCOLLECTIVE ;  /* 0x000000000000791b */ /* 0x003fe20003800000 */
.L_x_120:
        /* <DEDUP_REMOVED lines=15> */
.L_x_121:
[----:B------:R-:W-:Y:S02]  /*cb00*/  IMAD.MOV.U32 R13, RZ, RZ, R5 ;  /* 0x000000ffff0d7224 */ /* 0x000fe400078e0005 */
[----:B------:R-:W-:Y:S01]  /*cb10*/  IMAD.MOV.U32 R12, RZ, RZ, 0x7 ;  /* 0x00000007ff0c7424 */ /* 0x000fe200078e00ff */
[----:B------:R-:W-:-:S05]  /*cb20*/  @!P0 LEA R14, P1, R37, R14, 0x1 ;  /* 0x0000000e250e8211 */ /* 0x000fca00078208ff */
[----:B------:R-:W-:-:S08]  /*cb30*/  @!P0 IMAD.MOV.U32 R2, RZ, RZ, R14 ;  /* 0x000000ffff028224 */ /* 0x000fd000078e000e */
[----:B------:R-:W-:Y:S05]  /*cb40*/  WARPSYNC.COLLECTIVE R15, `(.L_x_122) ;  /* 0x000000000f087348 */ /* 0x000fea0003c00000 */
[----:B------:R0:W1:Y:S02]  /*cb50*/  SHFL.IDX P6, R14, R13, R12, R11 ;  /* 0x0000000c0d0e7389 */ /* 0x00006400000c000b */
[----:B01----:R-:W-:Y:S01]  /*cb60*/  ENDCOLLECTIVE ;  /* 0x000000000000791b */ /* 0x003fe20003800000 */
.L_x_122:
[----:B------:R-:W-:-:S05]  /*cb70*/  @!P0 IMAD.X R7, RZ, RZ, R6, P1 ;  /* 0x000000ffff078224 */ /* 0x000fca00008e0606 */
[----:B------:R-:W-:-:S05]  /*cb80*/  @!P0 MOV R3, R7 ;  /* 0x0000000700038202 */ /* 0x000fca0000000f00 */
[----:B------:R-:W-:Y:S01]  /*cb90*/  @!PT LDS RZ, [RZ] ;  /* 0x00000000fffff984 */ /* 0x000fe20000000800 */
[----:B------:R-:W-:Y:S01]  /*cba0*/  @!PT LDS RZ, [RZ] ;  /* 0x00000000fffff984 */ /* 0x000fe20000000800 */
[----:B------:R-:W-:Y:S01]  /*cbb0*/  @!PT LDS RZ, [RZ] ;  /* 0x00000000fffff984 */ /* 0x000fe20000000800 */
[----:B------:R0:W-:Y:S01]  /*cbc0*/  @!P0 LDGSTS.E.BYPASS.LTC128B.128 [R20+0x15400], desc[UR36][R2.64], !P3 ;  /* 0x1540000002148fae */ /* 0x0001e2000d901d64 */
[----:B------:R-:W-:-:S03]  /*cbd0*/  MOV R13, R0 ;  /* 0x00000000000d7202 */ /* 0x000fc60000000f00 */
[----:B------:R0:W-:Y:S04]  /*cbe0*/  @!P0 LDGSTS.E.BYPASS.LTC128B.128 [R20+0x19400], desc[UR36][R2.64+0x80], !P4 ;  /* 0x1940008002148fae */ /* 0x0001e8000e101d64 */
[----:B------:R0:W-:Y:S01]  /*cbf0*/  @!P0 LDGSTS.E.BYPASS.LTC128B.128 [R20+0x1d400], desc[UR36][R2.64+0x100], !P5 ;  /* 0x1d40010002148fae */ /* 0x0001e2000e901d64 */
[----:B------:R-:W-:-:S07]  /*cc00*/  IMAD.MOV.U32 R6, RZ, RZ, R14 ;  /* 0x000000ffff067224 */ /* 0x000fce00078e000e */
[----:B0-----:R-:W-:Y:S05]  /*cc10*/  WARPSYNC.COLLECTIVE R15, `(.L_x_123) ;  /* 0x000000000f087348 */ /* 0x001fea0003c00000 */
[----:B------:R1:W2:Y:S02]  /*cc20*/  SHFL.IDX P6, R14, R13, R12, R11 ;  /* 0x0000000c0d0e7389 */ /* 0x0002a400000c000b */
[----:B012---:R-:W-:Y:S01]  /*cc30*/  ENDCOLLECTIVE ;  /* 0x000000000000791b */ /* 0x007fe20003800000 */
.L_x_123:
[----:B------:R-:W-:Y:S05]  /*cc40*/  BRA `(.L_x_124) ;  /* 0xffffffcc00d07947 */ /* 0x000fea000383ffff */
.L_x_54:
[----:B0-----:R-:W-:-:S04]  /*cc50*/  IMAD.U32 R3, RZ, RZ, UR39 ;  /* 0x00000027ff037e24 */ /* 0x001fc8000f8e00ff */
[----:B------:R0:W1:Y:S03]  /*cc60*/  SYNCS.PHASECHK.TRANS64.TRYWAIT P0, [R3+URZ+0x30820], R0 ;  /* 0x03082000030075a7 */ /* 0x000066000800017f */
[----:B-1----:R-:W-:Y:S05]  /*cc70*/  @!P0 NANOSLEEP.SYNCS 0x989680 ;  /* 0x009896800000895d */ /* 0x002fea0003900000 */
[----:B------:R-:W1:Y:S02]  /*cc80*/  @!P0 SYNCS.PHASECHK.TRANS64 P0, [R3+URZ+0x30820], R0 ;  /* 0x03082000030085a7 */ /* 0x000e64000800007f */
[----:B-1----:R-:W-:Y:S05]  /*cc90*/  @!P0 BRA `(.L_x_54) ;  /* 0xfffffffc00ec8947 */ /* 0x002fea000383ffff */
[----:B------:R-:W-:Y:S05]  /*cca0*/  BRA `(.L_x_125) ;  /* 0xffffffd0000c7947 */ /* 0x000fea000383ffff */
.L_x_58:
[----:B0-----:R0:W1:Y:S02]  /*ccb0*/  SYNCS.PHASECHK.TRANS64.TRYWAIT P0, [R6+URZ+0x30840], R3 ;  /* 0x03084003060075a7 */ /* 0x001064000800017f */
[----:B-1----:R-:W-:Y:S05]  /*ccc0*/  @!P0 NANOSLEEP.SYNCS 0x989680 ;  /* 0x009896800000895d */ /* 0x002fea0003900000 */
[----:B------:R-:W1:Y:S02]  /*ccd0*/  @!P0 SYNCS.PHASECHK.TRANS64 P0, [R6+URZ+0x30840], R3 ;  /* 0x03084003060085a7 */ /* 0x000e64000800007f */
[----:B-1----:R-:W-:Y:S05]  /*cce0*/  @!P0 BRA `(.L_x_58) ;  /* 0xfffffffc00f08947 */ /* 0x002fea000383ffff */
[----:B------:R-:W-:Y:S05]  /*ccf0*/  BRA `(.L_x_126) ;  /* 0xffffffd000bc7947 */ /* 0x000fea000383ffff */
.L_x_59:
[----:B------:R-:W-:Y:S01]  /*cd00*/  BSSY B1, `(.L_x_127) ;  /* 0x0000008000017945 */ /* 0x000fe20003800000 */
[----:B------:R-:W-:Y:S01]  /*cd10*/  IMAD.MOV.U32 R13, RZ, RZ, R10 ;  /* 0x000000ffff0d7224 */ /* 0x000fe200078e000a */
[----:B------:R-:W-:Y:S01]  /*cd20*/  MOV R11, 0x181f ;  /* 0x0000181f000b7802 */ /* 0x000fe20000000f00 */
[----:B------:R-:W-:Y:S02]  /*cd30*/  IMAD.MOV.U32 R12, RZ, RZ, RZ ;  /* 0x000000ffff0c7224 */ /* 0x000fe400078e00ff */
[----:B------:R-:W-:-:S07]  /*cd40*/  IMAD.MOV.U32 R15, RZ, RZ, -0x1 ;  /* 0xffffffffff0f7424 */ /* 0x000fce00078e00ff */
[----:B------:R-:W-:Y:S05]  /*cd50*/  WARPSYNC.COLLECTIVE R15, `(.L_x_128) ;  /* 0x000000000f087348 */ /* 0x000fea0003c00000 */
[----:B------:R0:W1:Y:S02]  /*cd60*/  SHFL.IDX P6, R14, R13, R12, R11 ;  /* 0x0000000c0d0e7389 */ /* 0x00006400000c000b */
[----:B01----:R-:W-:Y:S01]  /*cd70*/  ENDCOLLECTIVE ;  /* 0x000000000000791b */ /* 0x003fe20003800000 */
.L_x_128:
[----:B------:R-:W-:Y:S05]  /*cd80*/  BSYNC B1 ;  /* 0x0000000000017941 */ /* 0x000fea0003800000 */
.L_x_127:
[----:B------:R-:W-:Y:S01]  /*cd90*/  IMAD.MOV.U32 R13, RZ, RZ, R8 ;  /* 0x000000ffff0d7224 */ /* 0x000fe200078e0008 */
[----:B------:R-:W-:Y:S01]  /*cda0*/  MOV R12, RZ ;  /* 0x000000ff000c7202 */ /* 0x000fe20000000f00 */
[----:B------:R-:W-:Y:S01]  /*cdb0*/  IMAD.MOV.U32 R11, RZ, RZ, 0x181f ;  /* 0x0000181fff0b7424 */ /* 0x000fe200078e00ff */
[----:B------:R-:W-:Y:S01]  /*cdc0*/  LEA R9, R9, UR39, 0x1 ;  /* 0x0000002709097c11 */ /* 0x000fe2000f8e08ff */
[----:B------:R-:W-:Y:S02]  /*cdd0*/  IMAD.MOV.U32 R15, RZ, RZ, -0x1 ;  /* 0xffffffffff0f7424 */ /* 0x000fe400078e00ff */
[----:B------:R-:W-:Y:S02]  /*cde0*/  IMAD.MOV.U32 R3, RZ, RZ, R14 ;  /* 0x000000ffff037224 */ /* 0x000fe400078e000e */
[----:B------:R-:W-:-:S07]  /*cdf0*/  IMAD.SHL.U32 R4, R37, 0x2, RZ ;  /* 0x0000000225047824 */ /* 0x000fce00078e00ff */
[----:B------:R-:W-:Y:S05]  /*ce00*/  WARPSYNC.COLLECTIVE R15, `(.L_x_129) ;  /* 0x000000000f087348 */ /* 0x000fea0003c00000 */
[----:B------:R0:W1:Y:S02]  /*ce10*/  SHFL.IDX P6, R14, R13, R12, R11 ;  /* 0x0000000c0d0e7389 */ /* 0x00006400000c000b */
[----:B01----:R-:W-:Y:S01]  /*ce20*/  ENDCOLLECTIVE ;  /* 0x000000000000791b */ /* 0x003fe20003800000 */
.L_x_129:
[----:B------:R-:W-:Y:S02]  /*ce30*/  IMAD.MOV.U32 R13, RZ, RZ, R10 ;  /* 0x000000ffff0d7224 */ /* 0x000fe400078e000a */
[----:B------:R-:W-:Y:S01]  /*ce40*/  IMAD.MOV.U32 R12, RZ, RZ, 0x1 ;  /* 0x00000001ff0c7424 */ /* 0x000fe200078e00ff */
[----:B------:R-:W-:-:S13]  /*ce50*/  IADD3 R2, P0, R14, R4, RZ ;  /* 0x000000040e027210 */ /* 0x000fda0007f1e0ff */
[----:B------:R-:W-:Y:S05]  /*ce60*/  WARPSYNC.COLLECTIVE R15, `(.L_x_130) ;  /* 0x000000000f087348 */ /* 0x000fea0003c00000 */
[----:B------:R0:W1:Y:S02]  /*ce70*/  SHFL.IDX P6, R14, R13, R12, R11 ;  /* 0x0000000c0d0e7389 */ /* 0x00006400000c000b */
[----:B01----:R-:W-:Y:S01]  /*ce80*/  ENDCOLLECTIVE ;  /* 0x000000000000791b */ /* 0x003fe20003800000 */
.L_x_130:
[----:B------:R-:W-:-:S05]  /*ce90*/  IADD3.X R3, RZ, R3, RZ, P0, !PT ;  /* 0x00000003ff037210 */ /* 0x000fca00007fe4ff */
[----:B------:R-:W-:Y:S01]  /*cea0*/  @!PT LDS RZ, [RZ] ;  /* 0x00000000fffff984 */ /* 0x000fe20000000800 */
[----:B------:R-:W-:Y:S01]  /*ceb0*/  @!PT LDS RZ, [RZ] ;  /* 0x00000000fffff984 */ /* 0x000fe20000000800 */
[----:B------:R-:W-:Y:S01]  /*cec0*/  @!PT LDS RZ, [RZ] ;  /* 0x00000000fffff984 */ /* 0x000fe20000000800 */
[----:B------:R-:W-:Y:S04]  /*ced0*/  LDGSTS.E.BYPASS.LTC128B.128 [R9+0x1e400], desc[UR36][R2.64], !P3 ;  /* 0x1e40000002097fae */ /* 0x000fe8000d901d64 */
[----:B------:R-:W-:Y:S01]  /*cee0*/  LDGSTS.E.BYPASS.LTC128B.128 [R9+0x21400], desc[UR36][R2.64+0x80], !P2 ;  /* 0x2140008002097fae */ /* 0x000fe2000d101d64 */
[----:B------:R-:W-:-:S03]  /*cef0*/  MOV R13, R8 ;  /* 0x00000008000d7202 */ /* 0x000fc60000000f00 */
[----:B------:R0:W-:Y:S02]  /*cf00*/  LDGSTS.E.BYPASS.LTC128B.128 [R9+0x24400], desc[UR36][R2.64+0x100], !P1 ;  /* 0x2440010002097fae */ /* 0x0001e4000c901d64 */
[----:B0-----:R-:W-:-:S07]  /*cf10*/  IMAD.MOV.U32 R3, RZ, RZ, R14 ;  /* 0x000000ffff037224 */ /* 0x001fce00078e000e */
[----:B------:R-:W-:Y:S05]  /*cf20*/  WARPSYNC.COLLECTIVE R15, `(.L_x_131) ;  /* 0x000000000f087348 */ /* 0x000fea0003c00000 */
[----:B------:R0:W1:Y:S02]  /*cf30*/  SHFL.IDX P6, R14, R13, R12, R11 ;  /* 0x0000000c0d0e7389 */ /* 0x00006400000c000b */
[----:B01----:R-:W-:Y:S01]  /*cf40*/  ENDCOLLECTIVE ;  /* 0x000000000000791b */ /* 0x003fe20003800000 */
.L_x_131:
[----:B------:R-:W-:Y:S02]  /*cf50*/  IMAD.MOV.U32 R13, RZ, RZ, R10 ;  /* 0x000000ffff0d7224 */ /* 0x000fe400078e000a */
[----:B------:R-:W-:Y:S01]  /*cf60*/  IMAD.MOV.U32 R12, RZ, RZ, 0x2 ;  /* 0x00000002ff0c7424 */ /* 0x000fe200078e00ff */
[----:B------:R-:W-:-:S13]  /*cf70*/  IADD3 R2, P0, R14, R4, RZ ;  /* 0x000000040e027210 */ /* 0x000fda0007f1e0ff */
[----:B------:R-:W-:Y:S05]  /*cf80*/  WARPSYNC.COLLECTIVE R15, `(.L_x_132) ;  /* 0x000000000f087348 */ /* 0x000fea0003c00000 */
[----:B------:R0:W1:Y:S02]  /*cf90*/  SHFL.IDX P6, R14, R13, R12, R11 ;  /* 0x0000000c0d0e7389 */ /* 0x00006400000c000b */
[----:B01----:R-:W-:Y:S01]  /*cfa0*/  ENDCOLLECTIVE ;  /* 0x000000000000791b */ /* 0x003fe20003800000 */
.L_x_132:
[----:B------:R-:W-:-:S05]  /*cfb0*/  IMAD.X R3, RZ, RZ, R3, P0 ;  /* 0x000000ffff037224 */ /* 0x000fca00000e0603 */
[----:B------:R-:W-:Y:S01]  /*cfc0*/  @!PT LDS RZ, [RZ] ;  /* 0x00000000fffff984 */ /* 0x000fe20000000800 */
[----:B------:R-:W-:Y:S01]  /*cfd0*/  @!PT LDS RZ, [RZ] ;  /* 0x00000000fffff984 */ /* 0x000fe20000000800 */
[----:B------:R-:W-:Y:S01]  /*cfe0*/  @!PT LDS RZ, [RZ] ;  /* 0x00000000fffff984 */ /* 0x000fe20000000800 */
[----:B------:R0:W-:Y:S04]  /*cff0*/  LDGSTS.E.BYPASS.LTC128B.128 [R9+0x1ec00], desc[UR36][R2.64], !P3 ;  /* 0x1ec0000002097fae */ /* 0x0001e8000d901d64 */
[----:B------:R0:W-:Y:S01]  /*d000*/  LDGSTS.E.BYPASS.LTC128B.128 [R9+0x21c00], desc[UR36][R2.64+0x80], !P2 ;  /* 0x21c0008002097fae */ /* 0x0001e2000d101d64 */
[----:B------:R-:W-:-:S03]  /*d010*/  IMAD.MOV.U32 R13, RZ, RZ, R8 ;  /* 0x000000ffff0d7224 */ /* 0x000fc600078e0008 */
[----:B------:R0:W-:Y:S01]  /*d020*/  LDGSTS.E.BYPASS.LTC128B.128 [R9+0x24c00], desc[UR36][R2.64+0x100], !P1 ;  /* 0x24c0010002097fae */ /* 0x0001e2000c901d64 */
[----:B------:R-:W-:-:S07]  /*d030*/  MOV R35, R14 ;  /* 0x0000000e00237202 */ /* 0x000fce0000000f00 */
[----:B0-----:R-:W-:Y:S05]  /*d040*/  WARPSYNC.COLLECTIVE R15, `(.L_x_133) ;  /* 0x000000000f087348 */ /* 0x001fea0003c00000 */
[----:B------:R1:W2:Y:S02]  /*d050*/  SHFL.IDX P6, R14, R13, R12, R11 ;  /* 0x0000000c0d0e7389 */ /* 0x0002a400000c000b */
[----:B012---:R-:W-:Y:S01]  /*d060*/  ENDCOLLECTIVE ;  /* 0x000000000000791b */ /* 0x007fe20003800000 */
.L_x_133:
[----:B------:R-:W-:Y:S01]  /*d070*/  IMAD.MOV.U32 R13, RZ, RZ, R10 ;  /* 0x000000ffff0d7224 */ /* 0x000fe200078e000a */
[----:B------:R-:W-:Y:S02]  /*d080*/  MOV R12, 0x3 ;  /* 0x00000003000c7802 */ /* 0x000fe40000000f00 */
[----:B------:R-:W-:-:S13]  /*d090*/  IADD3 R2, P0, R14, R4, RZ ;  /* 0x000000040e027210 */ /* 0x000fda0007f1e0ff */
[----:B------:R-:W-:Y:S05]  /*d0a0*/  WARPSYNC.COLLECTIVE R15, `(.L_x_134) ;  /* 0x000000000f087348 */ /* 0x000fea0003c00000 */
[----:B------:R0:W1:Y:S02]  /*d0b0*/  SHFL.IDX P6, R14, R13, R12, R11 ;  /* 0x0000000c0d0e7389 */ /* 0x00006400000c000b */
[----:B01----:R-:W-:Y:S01]  /*d0c0*/  ENDCOLLECTIVE ;  /* 0x000000000000791b */ /* 0x003fe20003800000 */
.L_x_134:
        /* <DEDUP_REMOVED lines=8> */
[----:B------:R-:W-:-:S07]  /*d150*/  IMAD.MOV.U32 R35, RZ, RZ, R14 ;  /* 0x000000ffff237224 */ /* 0x000fce00078e000e */
[----:B0-----:R-:W-:Y:S05]  /*d160*/  WARPSYNC.COLLECTIVE R15, `(.L_x_135) ;  /* 0x000000000f087348 */ /* 0x001fea0003c00000 */
[----:B------:R1:W2:Y:S02]  /*d170*/  SHFL.IDX P6, R14, R13, R12, R11 ;  /* 0x0000000c0d0e7389 */ /* 0x0002a400000c000b */
[----:B012---:R-:W-:Y:S01]  /*d180*/  ENDCOLLECTIVE ;  /* 0x000000000000791b */ /* 0x007fe20003800000 */
.L_x_135:
[----:B------:R-:W-:Y:S01]  /*d190*/  MOV R13, R10 ;  /* 0x0000000a000d7202 */ /* 0x000fe20000000f00 */
[----:B------:R-:W-:Y:S01]  /*d1a0*/  IMAD.MOV.U32 R12, RZ, RZ, 0x4 ;  /* 0x00000004ff0c7424 */ /* 0x000fe200078e00ff */
[----:B------:R-:W-:-:S13]  /*d1b0*/  IADD3 R2, P0, R14, R4, RZ ;  /* 0x000000040e027210 */ /* 0x000fda0007f1e0ff */
[----:B------:R-:W-:Y:S05]  /*d1c0*/  WARPSYNC.COLLECTIVE R15, `(.L_x_136) ;  /* 0x000000000f087348 */ /* 0x000fea0003c00000 */
[----:B------:R0:W1:Y:S02]  /*d1d0*/  SHFL.IDX P6, R14, R13, R12, R11 ;  /* 0x0000000c0d0e7389 */ /* 0x00006400000c000b */
[----:B01----:R-:W-:Y:S01]  /*d1e0*/  ENDCOLLECTIVE ;  /* 0x000000000000791b */ /* 0x003fe20003800000 */
.L_x_136:
        /* <DEDUP_REMOVED lines=12> */
.L_x_137:
[----:B------:R-:W-:Y:S02]  /*d2b0*/  IMAD.MOV.U32 R13, RZ, RZ, R10 ;  /* 0x000000ffff0d7224 */ /* 0x000fe400078e000a */
[----:B------:R-:W-:Y:S01]  /*d2c0*/  IMAD.MOV.U32 R12, RZ, RZ, 0x5 ;  /* 0x00000005ff0c7424 */ /* 0x000fe200078e00ff */
[----:B------:R-:W-:-:S13]  /*d2d0*/  IADD3 R2, P0, R14, R4, RZ ;  /* 0x000000040e027210 */ /* 0x000fda0007f1e0ff */
[----:B------:R-:W-:Y:S05]  /*d2e0*/  WARPSYNC.COLLECTIVE R15, `(.L_x_138) ;  /* 0x000000000f087348 */ /* 0x000fea0003c00000 */
[----:B------:R0:W1:Y:S02]  /*d2f0*/  SHFL.IDX P6, R14, R13, R12, R11 ;  /* 0x0000000c0d0e7389 */ /* 0x00006400000c000b */
[----:B01----:R-:W-:Y:S01]  /*d300*/  ENDCOLLECTIVE ;  /* 0x000000000000791b */ /* 0x003fe20003800000 */
.L_x_138:
[----:B------:R-:W-:-:S05]  /*d310*/  IADD3.X R3, RZ, R35, RZ, P0, !PT ;  /* 0x00000023ff037210 */ /* 0x000fca00007fe4ff */
[----:B------:R-:W-:Y:S01]  /*d320*/  @!PT LDS RZ, [RZ] ;  /* 0x00000000fffff984 */ /* 0x000fe20000000800 */
[----:B------:R-:W-:Y:S01]  /*d330*/  @!PT LDS RZ, [RZ] ;  /* 0x00000000fffff984 */ /* 0x000fe20000000800 */
[----:B------:R-:W-:Y:S01]  /*d340*/  @!PT LDS RZ, [RZ] ;  /* 0x00000000fffff984 */ /* 0x000fe20000000800 */
[----:B------:R0:W-:Y:S04]  /*d350*/  LDGSTS.E.BYPASS.LTC128B.128 [R9+0x20400], desc[UR36][R2.64], !P3 ;  /* 0x2040000002097fae */ /* 0x0001e8000d901d64 */
[----:B------:R0:W-:Y:S01]  /*d360*/  LDGSTS.E.BYPASS.LTC128B.128 [R9+0x23400], desc[UR36][R2.64+0x80], !P2 ;  /* 0x2340008002097fae */ /* 0x0001e2000d101d64 */
[----:B------:R-:W-:-:S03]  /*d370*/  MOV R13, R8 ;  /* 0x00000008000d7202 */ /* 0x000fc60000000f00 */
[----:B------:R0:W-:Y:S01]  /*d380*/  LDGSTS.E.BYPASS.LTC128B.128 [R9+0x26400], desc[UR36][R2.64+0x100], !P1 ;  /* 0x2640010002097fae */ /* 0x0001e2000c901d64 */
[----:B------:R-:W-:-:S07]  /*d390*/  IMAD.MOV.U32 R35, RZ, RZ, R14 ;  /* 0x000000ffff237224 */ /* 0x000fce00078e000e */
[----:B0-----:R-:W-:Y:S05]  /*d3a0*/  WARPSYNC.COLLECTIVE R15, `(.L_x_139) ;  /* 0x000000000f087348 */ /* 0x001fea0003c00000 */
[----:B------:R1:W2:Y:S02]  /*d3b0*/  SHFL.IDX P6, R14, R13, R12, R11 ;  /* 0x0000000c0d0e7389 */ /* 0x0002a400000c000b */
[----:B012---:R-:W-:Y:S01]  /*d3c0*/  ENDCOLLECTIVE ;  /* 0x000000000000791b */ /* 0x007fe20003800000 */
.L_x_139:
[----:B------:R-:W-:Y:S05]  /*d3d0*/  BRA `(.L_x_140) ;  /* 0xffffffd0000c7947 */ /* 0x000fea000383ffff */
.L_x_64:
[----:B0-----:R0:W1:Y:S02]  /*d3e0*/  SYNCS.PHASECHK.TRANS64.TRYWAIT P0, [R6+URZ+0x30860], R9 ;  /* 0x03086009060075a7 */ /* 0x001064000800017f */
[----:B-1----:R-:W-:Y:S05]  /*d3f0*/  @!P0 NANOSLEEP.SYNCS 0x989680 ;  /* 0x009896800000895d */ /* 0x002fea0003900000 */
[----:B------:R-:W1:Y:S02]  /*d400*/  @!P0 SYNCS.PHASECHK.TRANS64 P0, [R6+URZ+0x30860], R9 ;  /* 0x03086009060085a7 */ /* 0x000e64000800007f */
[----:B-1----:R-:W-:Y:S05]  /*d410*/  @!P0 BRA `(.L_x_64) ;  /* 0xfffffffc00f08947 */ /* 0x002fea000383ffff */
[----:B------:R-:W-:Y:S05]  /*d420*/  BRA `(.L_x_141) ;  /* 0xffffffd000707947 */ /* 0x000fea000383ffff */
.L_x_65:
[----:B------:R-:W-:Y:S01]  /*d430*/  BSSY B1, `(.L_x_142) ;  /* 0x0000008000017945 */ /* 0x000fe20003800000 */
[----:B------:R-:W-:Y:S01]  /*d440*/  IMAD.MOV.U32 R13, RZ, RZ, R18 ;  /* 0x000000ffff0d7224 */ /* 0x000fe200078e0012 */
[----:B------:R-:W-:Y:S01]  /*d450*/  MOV R15, 0xffffffff ;  /* 0xffffffff000f7802 */ /* 0x000fe20000000f00 */
[----:B------:R-:W-:Y:S02]  /*d460*/  IMAD.MOV.U32 R12, RZ, RZ, RZ ;  /* 0x000000ffff0c7224 */ /* 0x000fe400078e00ff */
[----:B------:R-:W-:-:S07]  /*d470*/  IMAD.MOV.U32 R11, RZ, RZ, 0x181f ;  /* 0x0000181fff0b7424 */ /* 0x000fce00078e00ff */
[----:B0-----:R-:W-:Y:S05]  /*d480*/  WARPSYNC.COLLECTIVE R15, `(.L_x_143) ;  /* 0x000000000f087348 */ /* 0x001fea0003c00000 */
[----:B------:R1:W2:Y:S02]  /*d490*/  SHFL.IDX P6, R14, R13, R12, R11 ;  /* 0x0000000c0d0e7389 */ /* 0x0002a400000c000b */
[----:B012---:R-:W-:Y:S01]  /*d4a0*/  ENDCOLLECTIVE ;  /* 0x000000000000791b */ /* 0x007fe20003800000 */
.L_x_143:
[----:B------:R-:W-:Y:S05]  /*d4b0*/  BSYNC B1 ;  /* 0x0000000000017941 */ /* 0x000fea0003800000 */
.L_x_142:
[----:B------:R-:W-:Y:S01]  /*d4c0*/  IMAD.MOV.U32 R13, RZ, RZ, R17 ;  /* 0x000000ffff0d7224 */ /* 0x000fe200078e0011 */
[----:B------:R-:W-:Y:S01]  /*d4d0*/  MOV R11, 0x181f ;  /* 0x0000181f000b7802 */ /* 0x000fe20000000f00 */
[----:B------:R-:W-:Y:S01]  /*d4e0*/  IMAD.MOV.U32 R12, RZ, RZ, RZ ;  /* 0x000000ffff0c7224 */ /* 0x000fe200078e00ff */
[----:B------:R-:W-:Y:S01]  /*d4f0*/  LEA R7, R7, UR39, 0x1 ;  /* 0x0000002707077c11 */ /* 0x000fe2000f8e08ff */
[----:B------:R-:W-:Y:S02]  /*d500*/  IMAD.MOV.U32 R15, RZ, RZ, -0x1 ;  /* 0xffffffffff0f7424 */ /* 0x000fe400078e00ff */
[----:B------:R-:W-:-:S07]  /*d510*/  IMAD.MOV.U32 R3, RZ, RZ, R14 ;  /* 0x000000ffff037224 */ /* 0x000fce00078e000e */
[----:B------:R-:W-:Y:S05]  /*d520*/  WARPSYNC.COLLECTIVE R15, `(.L_x_144) ;  /* 0x000000000f087348 */ /* 0x000fea0003c00000 */
[----:B------:R0:W1:Y:S02]  /*d530*/  SHFL.IDX P6, R14, R13, R12, R11 ;  /* 0x0000000c0d0e7389 */ /* 0x00006400000c000b */
[----:B01----:R-:W-:Y:S01]  /*d540*/  ENDCOLLECTIVE ;  /* 0x000000000000791b */ /* 0x003fe20003800000 */
.L_x_144:
[----:B------:R-:W-:Y:S01]  /*d550*/  IMAD.MOV.U32 R13, RZ, RZ, R18 ;  /* 0x000000ffff0d7224 */ /* 0x000fe200078e0012 */
[----:B------:R-:W-:Y:S02]  /*d560*/  MOV R12, 0x1 ;  /* 0x00000001000c7802 */ /* 0x000fe40000000f00 */
[----:B------:R-:W-:-:S13]  /*d570*/  IADD3 R2, P0, R14, R4, RZ ;  /* 0x000000040e027210 */ /* 0x000fda0007f1e0ff */
[----:B------:R-:W-:Y:S05]  /*d580*/  WARPSYNC.COLLECTIVE R15, `(.L_x_145) ;  /* 0x000000000f087348 */ /* 0x000fea0003c00000 */
[----:B------:R0:W1:Y:S02]  /*d590*/  SHFL.IDX P6, R14, R13, R12, R11 ;  /* 0x0000000c0d0e7389 */ /* 0x00006400000c000b */
[----:B01----:R-:W-:Y:S01]  /*d5a0*/  ENDCOLLECTIVE ;  /* 0x000000000000791b */ /* 0x003fe20003800000 */
.L_x_145:
[----:B------:R-:W-:Y:S01]  /*d5b0*/  IMAD.X R3, RZ, RZ, R3, P0 ;  /* 0x000000ffff037224 */ /* 0x000fe200000e0603 */
[----:B------:R-:W-:Y:S01]  /*d5c0*/  ISETP.LT.OR P0, PT, R8, 0x1, P3 ;  /* 0x000000010800780c */ /* 0x000fe20001f01670 */
[----:B------:R-:W-:-:S12]  /*d5d0*/  IMAD.MOV.U32 R13, RZ, RZ, R17 ;  /* 0x000000ffff0d7224 */ /* 0x000fd800078e0011 */
        /* <DEDUP_REMOVED lines=8> */
[----:B0-----:R-:W-:-:S07]  /*d660*/  IMAD.MOV.U32 R3, RZ, RZ, R14 ;  /* 0x000000ffff037224 */ /* 0x001fce00078e000e */
[----:B------:R-:W-:Y:S05]  /*d670*/  WARPSYNC.COLLECTIVE R15, `(.L_x_146) ;  /* 0x000000000f087348 */ /* 0x000fea0003c00000 */
[----:B------:R0:W1:Y:S02]  /*d680*/  SHFL.IDX P6, R14, R13, R12, R11 ;  /* 0x0000000c0d0e7389 */ /* 0x00006400000c000b */
[----:B01----:R-:W-:Y:S01]  /*d690*/  ENDCOLLECTIVE ;  /* 0x000000000000791b */ /* 0x003fe20003800000 */
.L_x_146:
[----:B------:R-:W-:Y:S01]  /*d6a0*/  MOV R13, R18 ;  /* 0x00000012000d7202 */ /* 0x000fe20000000f00 */
[----:B------:R-:W-:Y:S01]  /*d6b0*/  IMAD.MOV.U32 R12, RZ, RZ, 0x2 ;  /* 0x00000002ff0c7424 */ /* 0x000fe200078e00ff */
[----:B------:R-:W-:-:S13]  /*d6c0*/  IADD3 R2, P0, R14, R4, RZ ;  /* 0x000000040e027210 */ /* 0x000fda0007f1e0ff */
[----:B------:R-:W-:Y:S05]  /*d6d0*/  WARPSYNC.COLLECTIVE R15, `(.L_x_147) ;  /* 0x000000000f087348 */ /* 0x000fea0003c00000 */
[----:B------:R0:W1:Y:S02]  /*d6e0*/  SHFL.IDX P6, R14, R13, R12, R11 ;  /* 0x0000000c0d0e7389 */ /* 0x00006400000c000b */
[----:B01----:R-:W-:Y:S01]  /*d6f0*/  ENDCOLLECTIVE ;  /* 0x000000000000791b */ /* 0x003fe20003800000 */
.L_x_147:
        /* <DEDUP_REMOVED lines=15> */
.L_x_148:
[----:B------:R-:W-:Y:S02]  /*d7f0*/  IMAD.MOV.U32 R13, RZ, RZ, R18 ;  /* 0x000000ffff0d7224 */ /* 0x000fe400078e0012 */
[----:B------:R-:W-:Y:S01]  /*d800*/  IMAD.MOV.U32 R12, RZ, RZ, 0x3 ;  /* 0x00000003ff0c7424 */ /* 0x000fe200078e00ff */
[----:B------:R-:W-:-:S13]  /*d810*/  IADD3 R2, P0, R14, R4, RZ ;  /* 0x000000040e027210 */ /* 0x000fda0007f1e0ff */
[----:B------:R-:W-:Y:S05]  /*d820*/  WARPSYNC.COLLECTIVE R15, `(.L_x_149) ;  /* 0x000000000f087348 */ /* 0x000fea0003c00000 */
[----:B------:R0:W1:Y:S02]  /*d830*/  SHFL.IDX P6, R14, R13, R12, R11 ;  /* 0x0000000c0d0e7389 */ /* 0x00006400000c000b */
[----:B01----:R-:W-:Y:S01]  /*d840*/  ENDCOLLECTIVE ;  /* 0x000000000000791b */ /* 0x003fe20003800000 */
.L_x_149:
[----:B------:R-:W-:Y:S02]  /*d850*/  IADD3.X R3, RZ, R3, RZ, P0, !PT ;  /* 0x00000003ff037210 */ /* 0x000fe400007fe4ff */
[----:B------:R-:W-:Y:S02]  /*d860*/  ISETP.LT.OR P0, PT, R8, 0x21, P3 ;  /* 0x000000210800780c */ /* 0x000fe40001f01670 */
[----:B------:R-:W-:-:S11]  /*d870*/  MOV R13, R17 ;  /* 0x00000011000d7202 */ /* 0x000fd60000000f00 */
        /* <DEDUP_REMOVED lines=12> */
.L_x_150:
[----:B------:R-:W-:Y:S02]  /*d940*/  IMAD.MOV.U32 R13, RZ, RZ, R18 ;  /* 0x000000ffff0d7224 */ /* 0x000fe400078e0012 */
[----:B------:R-:W-:Y:S01]  /*d950*/  IMAD.MOV.U32 R12, RZ, RZ, 0x4 ;  /* 0x00000004ff0c7424 */ /* 0x000fe200078e00ff */
[----:B------:R-:W-:-:S13]  /*d960*/  IADD3 R2, P0, R14, R4, RZ ;  /* 0x000000040e027210 */ /* 0x000fda0007f1e0ff */
[----:B------:R-:W-:Y:S05]  /*d970*/  WARPSYNC.COLLECTIVE R15, `(.L_x_151) ;  /* 0x000000000f087348 */ /* 0x000fea0003c00000 */
[----:B------:R0:W1:Y:S02]  /*d980*/  SHFL.IDX P6, R14, R13, R12, R11 ;  /* 0x0000000c0d0e7389 */ /* 0x00006400000c000b */
[----:B01----:R-:W-:Y:S01]  /*d990*/  ENDCOLLECTIVE ;  /* 0x000000000000791b */ /* 0x003fe20003800000 */
.L_x_151:
        /* <DEDUP_REMOVED lines=11> */
[----:B0-----:R-:W-:-:S07]  /*da50*/  MOV R3, R14 ;  /* 0x0000000e00037202 */ /* 0x001fce0000000f00 */
[----:B------:R-:W-:Y:S05]  /*da60*/  WARPSYNC.COLLECTIVE R15, `(.L_x_152) ;  /* 0x000000000f087348 */ /* 0x000fea0003c00000 */
[----:B------:R0:W1:Y:S02]  /*da70*/  SHFL.IDX P6, R14, R13, R12, R11 ;  /* 0x0000000c0d0e7389 */ /* 0x00006400000c000b */
[----:B01----:R-:W-:Y:S01]  /*da80*/  ENDCOLLECTIVE ;  /* 0x000000000000791b */ /* 0x003fe20003800000 */
.L_x_152:
[----:B------:R-:W-:Y:S01]  /*da90*/  IMAD.MOV.U32 R13, RZ, RZ, R18 ;  /* 0x000000ffff0d7224 */ /* 0x000fe200078e0012 */
[----:B------:R-:W-:Y:S02]  /*daa0*/  MOV R12, 0x5 ;  /* 0x00000005000c7802 */ /* 0x000fe40000000f00 */
[----:B------:R-:W-:-:S13]  /*dab0*/  IADD3 R2, P0, R14, R4, RZ ;  /* 0x000000040e027210 */ /* 0x000fda0007f1e0ff */
[----:B------:R-:W-:Y:S05]  /*dac0*/  WARPSYNC.COLLECTIVE R15, `(.L_x_153) ;  /* 0x000000000f087348 */ /* 0x000fea0003c00000 */
[----:B------:R0:W1:Y:S02]  /*dad0*/  SHFL.IDX P6, R14, R13, R12, R11 ;  /* 0x0000000c0d0e7389 */ /* 0x00006400000c000b */
[----:B01----:R-:W-:Y:S01]  /*dae0*/  ENDCOLLECTIVE ;  /* 0x000000000000791b */ /* 0x003fe20003800000 */
.L_x_153:
[----:B------:R-:W-:Y:S01]  /*daf0*/  IMAD.X R3, RZ, RZ, R3, P0 ;  /* 0x000000ffff037224 */ /* 0x000fe200000e0603 */
[----:B------:R-:W-:Y:S01]  /*db00*/  ISETP.LT.OR P0, PT, R8, 0x41, P3 ;  /* 0x000000410800780c */ /* 0x000fe20001f01670 */
[----:B------:R-:W-:-:S12]  /*db10*/  IMAD.MOV.U32 R13, RZ, RZ, R17 ;  /* 0x000000ffff0d7224 */ /* 0x000fd800078e0011 */
[----:B------:R-:W-:Y:S01]  /*db20*/  @!PT LDS RZ, [RZ] ;  /* 0x00000000fffff984 */ /* 0x000fe20000000800 */
[----:B------:R-:W-:Y:S01]  /*db30*/  @!PT LDS RZ, [RZ] ;  /* 0x00000000fffff984 */ /* 0x000fe20000000800 */
[----:B------:R-:W-:Y:S01]  /*db40*/  @!PT LDS RZ, [RZ] ;  /* 0x00000000fffff984 */ /* 0x000fe20000000800 */
[----:B------:R0:W-:Y:S01]  /*db50*/  LDGSTS.E.BYPASS.LTC128B.128 [R7+0x2400], desc[UR36][R2.64], !P0 ;  /* 0x0240000002077fae */ /* 0x0001e2000c101d64 */
[----:B------:R-:W-:Y:S01]  /*db60*/  ISETP.LT.OR P0, PT, R8, 0x41, P2 ;  /* 0x000000410800780c */ /* 0x000fe20001701670 */
[----:B------:R-:W-:-:S12]  /*db70*/  IMAD.MOV.U32 R18, RZ, RZ, R14 ;  /* 0x000000ffff127224 */ /* 0x000fd800078e000e */
[----:B0-----:R-:W-:Y:S05]  /*db80*/  WARPSYNC.COLLECTIVE R15, `(.L_x_154) ;  /* 0x000000000f087348 */ /* 0x001fea0003c00000 */
[----:B------:R1:W2:Y:S02]  /*db90*/  SHFL.IDX P6, R14, R13, R12, R11 ;  /* 0x0000000c0d0e7389 */ /* 0x0002a400000c000b */
[----:B012---:R-:W-:Y:S01]  /*dba0*/  ENDCOLLECTIVE ;  /* 0x000000000000791b */ /* 0x007fe20003800000 */
.L_x_154:
[----:B------:R-:W-:Y:S01]  /*dbb0*/  @!PT LDS RZ, [RZ] ;  /* 0x00000000fffff984 */ /* 0x000fe20000000800 */
[----:B------:R-:W-:Y:S01]  /*dbc0*/  @!PT LDS RZ, [RZ] ;  /* 0x00000000fffff984 */ /* 0x000fe20000000800 */
[----:B------:R-:W-:Y:S01]  /*dbd0*/  @!PT LDS RZ, [RZ] ;  /* 0x00000000fffff984 */ /* 0x000fe20000000800 */
[----:B------:R0:W-:Y:S01]  /*dbe0*/  LDGSTS.E.BYPASS.LTC128B.128 [R7+0x5400], desc[UR36][R2.64+0x80], !P0 ;  /* 0x0540008002077fae */ /* 0x0001e2000c101d64 */
[----:B------:R-:W-:-:S13]  /*dbf0*/  ISETP.LT.OR P0, PT, R8, 0x41, P1 ;  /* 0x000000410800780c */ /* 0x000fda0000f01670 */
[----:B------:R0:W-:Y:S01]  /*dc00*/  LDGSTS.E.BYPASS.LTC128B.128 [R7+0x8400], desc[UR36][R2.64+0x100], !P0 ;  /* 0x0840010002077fae */ /* 0x0001e2000c101d64 */
[----:B------:R-:W-:Y:S05]  /*dc10*/  BRA `(.L_x_155) ;  /* 0xffffffcc00687947 */ /* 0x000fea000383ffff */
.L_x_71:
[----:B0-----:R0:W1:Y:S02]  /*dc20*/  SYNCS.PHASECHK.TRANS64.TRYWAIT P0, [R4+URZ+0x30860], R3 ;  /* 0x03086003040075a7 */ /* 0x001064000800017f */
[----:B-1----:R-:W-:Y:S05]  /*dc30*/  @!P0 NANOSLEEP.SYNCS 0x989680 ;  /* 0x009896800000895d */ /* 0x002fea0003900000 */
[----:B------:R-:W1:Y:S02]  /*dc40*/  @!P0 SYNCS.PHASECHK.TRANS64 P0, [R4+URZ+0x30860], R3 ;  /* 0x03086003040085a7 */ /* 0x000e64000800007f */
[----:B-1----:R-:W-:Y:S05]  /*dc50*/  @!P0 BRA `(.L_x_71) ;  /* 0xfffffffc00f08947 */ /* 0x002fea000383ffff */
[----:B------:R-:W-:Y:S05]  /*dc60*/  BRA `(.L_x_156) ;  /* 0xffffffd000407947 */ /* 0x000fea000383ffff */
.L_x_72:
[----:B------:R-:W-:Y:S01]  /*dc70*/  BSSY B0, `(.L_x_157) ;  /* 0x0000008000007945 */ /* 0x000fe20003800000 */
[----:B------:R-:W-:Y:S01]  /*dc80*/  IMAD.MOV.U32 R13, RZ, RZ, R18 ;  /* 0x000000ffff0d7224 */ /* 0x000fe200078e0012 */
[----:B------:R-:W-:Y:S01]  /*dc90*/  MOV R12, RZ ;  /* 0x000000ff000c7202 */ /* 0x000fe20000000f00 */
[----:B------:R-:W-:Y:S02]  /*dca0*/  IMAD.MOV.U32 R11, RZ, RZ, 0x181f ;  /* 0x0000181fff0b7424 */ /* 0x000fe400078e00ff */
[----:B------:R-:W-:-:S07]  /*dcb0*/  IMAD.MOV.U32 R15, RZ, RZ, -0x1 ;  /* 0xffffffffff0f7424 */ /* 0x000fce00078e00ff */
[----:B0-----:R-:W-:Y:S05]  /*dcc0*/  WARPSYNC.COLLECTIVE R15, `(.L_x_158) ;  /* 0x000000000f087348 */ /* 0x001fea0003c00000 */
[----:B------:R1:W2:Y:S02]  /*dcd0*/  SHFL.IDX P6, R14, R13, R12, R11 ;  /* 0x0000000c0d0e7389 */ /* 0x0002a400000c000b */
[----:B012---:R-:W-:Y:S01]  /*dce0*/  ENDCOLLECTIVE ;  /* 0x000000000000791b */ /* 0x007fe20003800000 */
.L_x_158:
[----:B------:R-:W-:Y:S05]  /*dcf0*/  BSYNC B0 ;  /* 0x0000000000007941 */ /* 0x000fea0003800000 */
.L_x_157:
[----:B------:R-:W-:Y:S01]  /*dd00*/  MOV R13, R17 ;  /* 0x00000011000d7202 */ /* 0x000fe20000000f00 */
[----:B------:R-:W-:Y:S01]  /*dd10*/  IMAD.MOV.U32 R12, RZ, RZ, RZ ;  /* 0x000000ffff0c7224 */ /* 0x000fe200078e00ff */
[----:B------:R-:W-:Y:S01]  /*dd20*/  SHF.L.U32 R6, R37, 0x1, RZ ;  /* 0x0000000125067819 */ /* 0x000fe200000006ff */
[----:B------:R-:W-:Y:S02]  /*dd30*/  IMAD.MOV.U32 R11, RZ, RZ, 0x181f ;  /* 0x0000181fff0b7424 */ /* 0x000fe400078e00ff */
[----:B------:R-:W-:Y:S02]  /*dd40*/  IMAD.MOV.U32 R15, RZ, RZ, -0x1 ;  /* 0xffffffffff0f7424 */ /* 0x000fe400078e00ff */
[----:B------:R-:W-:-:S07]  /*dd50*/  IMAD.MOV.U32 R0, RZ, RZ, R14 ;  /* 0x000000ffff007224 */ /* 0x000fce00078e000e */
[----:B------:R-:W-:Y:S05]  /*dd60*/  WARPSYNC.COLLECTIVE R15, `(.L_x_159) ;  /* 0x000000000f087348 */ /* 0x000fea0003c00000 */
[----:B------:R0:W1:Y:S02]  /*dd70*/  SHFL.IDX P6, R14, R13, R12, R11 ;  /* 0x0000000c0d0e7389 */ /* 0x00006400000c000b */
[----:B01----:R-:W-:Y:S01]  /*dd80*/  ENDCOLLECTIVE ;  /* 0x000000000000791b */ /* 0x003fe20003800000 */
.L_x_159:
[----:B------:R-:W-:Y:S02]  /*dd90*/  IMAD.MOV.U32 R13, RZ, RZ, R18 ;  /* 0x000000ffff0d7224 */ /* 0x000fe400078e0012 */
[----:B------:R-:W-:Y:S01]  /*dda0*/  IMAD.MOV.U32 R12, RZ, RZ, 0x1 ;  /* 0x00000001ff0c7424 */ /* 0x000fe200078e00ff */
[----:B------:R-:W-:-:S13]  /*ddb0*/  IADD3 R2, P0, R14, R6, RZ ;  /* 0x000000060e027210 */ /* 0x000fda0007f1e0ff */
[----:B------:R-:W-:Y:S05]  /*ddc0*/  WARPSYNC.COLLECTIVE R15, `(.L_x_160) ;  /* 0x000000000f087348 */ /* 0x000fea0003c00000 */
[----:B------:R0:W1:Y:S02]  /*ddd0*/  SHFL.IDX P6, R14, R13, R12, R11 ;  /* 0x0000000c0d0e7389 */ /* 0x00006400000c000b */
[----:B01----:R-:W-:Y:S01]  /*dde0*/  ENDCOLLECTIVE ;  /* 0x000000000000791b */ /* 0x003fe20003800000 */
.L_x_160:
[----:B------:R-:W-:Y:S01]  /*ddf0*/  IMAD.X R3, RZ, RZ, R0, P0 ;  /* 0x000000ffff037224 */ /* 0x000fe200000e0600 */
[----:B------:R-:W-:Y:S02]  /*de00*/  ISETP.LT.OR P0, PT, R5, 0x1, P3 ;  /* 0x000000010500780c */ /* 0x000fe40001f01670 */
[----:B------:R-:W-:Y:S01]  /*de10*/  LEA R0, R7, UR39, 0x1 ;  /* 0x0000002707007c11 */ /* 0x000fe2000f8e08ff */
[----:B------:R-:W-:-:S10]  /*de20*/  IMAD.MOV.U32 R13, RZ, RZ, R17 ;  /* 0x000000ffff0d7224 */ /* 0x000fd400078e0011 */
[----:B------:R-:W-:Y:S01]  /*de30*/  @!PT LDS RZ, [RZ] ;  /* 0x00000000fffff984 */ /* 0x000fe20000000800 */
[----:B------:R-:W-:Y:S01]  /*de40*/  @!PT LDS RZ, [RZ] ;  /* 0x00000000fffff984 */ /* 0x000fe20000000800 */
[----:B------:R-:W-:Y:S01]  /*de50*/  @!PT LDS RZ, [RZ] ;  /* 0x00000000fffff984 */ /* 0x000fe20000000800 */
[----:B------:R0:W-:Y:S01]  /*de60*/  LDGSTS.E.BYPASS.LTC128B.128 [R0+0x400], desc[UR36][R2.64], !P0 ;  /* 0x0040000002007fae */ /* 0x0001e2000c101d64 */
[----:B------:R-:W-:Y:S02]  /*de70*/  ISETP.LT.OR P0, PT, R5, 0x1, P2 ;  /* 0x000000010500780c */ /* 0x000fe40001701670 */
[----:B------:R-:W-:-:S11]  /*de80*/  MOV R7, R14 ;  /* 0x0000000e00077202 */ /* 0x000fd60000000f00 */
[----:B0-----:R-:W-:Y:S05]  /*de90*/  WARPSYNC.COLLECTIVE R15, `(.L_x_161) ;  /* 0x000000000f087348 */ /* 0x001fea0003c00000 */
[----:B------:R1:W2:Y:S02]  /*dea0*/  SHFL.IDX P6, R14, R13, R12, R11 ;  /* 0x0000000c0d0e7389 */ /* 0x0002a400000c000b */
[----:B012---:R-:W-:Y:S01]  /*deb0*/  ENDCOLLECTIVE ;  /* 0x000000000000791b */ /* 0x007fe20003800000 */
.L_x_161:
[----:B------:R-:W-:Y:S01]  /*dec0*/  @!PT LDS RZ, [RZ] ;  /* 0x00000000fffff984 */ /* 0x000fe20000000800 */
[----:B------:R-:W-:Y:S01]  /*ded0*/  @!PT LDS RZ, [RZ] ;  /* 0x00000000fffff984 */ /* 0x000fe20000000800 */
[----:B------:R-:W-:Y:S01]  /*dee0*/  @!PT LDS RZ, [RZ] ;  /* 0x00000000fffff984 */ /* 0x000fe20000000800 */
[----:B------:R-:W-:Y:S01]  /*def0*/  LDGSTS.E.BYPASS.LTC128B.128 [R0+0x3400], desc[UR36][R2.64+0x80], !P0 ;  /* 0x0340008002007fae */ /* 0x000fe2000c101d64 */
[----:B------:R-:W-:Y:S01]  /*df00*/  ISETP.LT.OR P0, PT, R5, 0x1, P1 ;  /* 0x000000010500780c */ /* 0x000fe20000f01670 */
[----:B------:R-:W-:Y:S01]  /*df10*/  IMAD.MOV.U32 R13, RZ, RZ, R18 ;  /* 0x000000ffff0d7224 */ /* 0x000fe200078e0012 */
[----:B------:R-:W-:-:S11]  /*df20*/  MOV R12, 0x2 ;  /* 0x00000002000c7802 */ /* 0x000fd60000000f00 */
[----:B------:R0:W-:Y:S02]  /*df30*/  LDGSTS.E.BYPASS.LTC128B.128 [R0+0x6400], desc[UR36][R2.64+0x100], !P0 ;  /* 0x0640010002007fae */ /* 0x0001e4000c101d64 */
[----:B0-----:R-:W-:-:S13]  /*df40*/  IADD3 R2, P0, R14, R6, RZ ;  /* 0x000000060e027210 */ /* 0x001fda0007f1e0ff */
[----:B------:R-:W-:Y:S05]  /*df50*/  WARPSYNC.COLLECTIVE R15, `(.L_x_162) ;  /* 0x000000000f087348 */ /* 0x000fea0003c00000 */
[----:B------:R0:W1:Y:S02]  /*df60*/  SHFL.IDX P6, R14, R13, R12, R11 ;  /* 0x0000000c0d0e7389 */ /* 0x00006400000c000b */
[----:B01----:R-:W-:Y:S01]  /*df70*/  ENDCOLLECTIVE ;  /* 0x000000000000791b */ /* 0x003fe20003800000 */
.L_x_162:
        /* <DEDUP_REMOVED lines=12> */
.L_x_163:
[----:B------:R-:W-:Y:S01]  /*e040*/  @!PT LDS RZ, [RZ] ;  /* 0x00000000fffff984 */ /* 0x000fe20000000800 */
[----:B------:R-:W-:Y:S01]  /*e050*/  @!PT LDS RZ, [RZ] ;  /* 0x00000000fffff984 */ /* 0x000fe20000000800 */
[----:B------:R-:W-:Y:S01]  /*e060*/  @!PT LDS RZ, [RZ] ;  /* 0x00000000fffff984 */ /* 0x000fe20000000800 */
[----:B------:R-:W-:Y:S01]  /*e070*/  LDGSTS.E.BYPASS.LTC128B.128 [R0+0x3c00], desc[UR36][R2.64+0x80], !P0 ;  /* 0x03c0008002007fae */ /* 0x000fe2000c101d64 */
[----:B------:R-:W-:Y:S02]  /*e080*/  ISETP.LT.OR P0, PT, R5, 0x11, P1 ;  /* 0x000000110500780c */ /* 0x000fe40000f01670 */
[----:B------:R-:W-:Y:S01]  /*e090*/  MOV R13, R18 ;  /* 0x00000012000d7202 */ /* 0x000fe20000000f00 */
[----:B------:R-:W-:-:S10]  /*e0a0*/  IMAD.MOV.U32 R12, RZ, RZ, 0x3 ;  /* 0x00000003ff0c7424 */ /* 0x000fd400078e00ff */
[----:B------:R0:W-:Y:S02]  /*e0b0*/  LDGSTS.E.BYPASS.LTC128B.128 [R0+0x6c00], desc[UR36][R2.64+0x100], !P0 ;  /* 0x06c0010002007fae */ /* 0x0001e4000c101d64 */
[----:B0-----:R-:W-:-:S13]  /*e0c0*/  IADD3 R2, P0, R14, R6, RZ ;  /* 0x000000060e027210 */ /* 0x001fda0007f1e0ff */
[----:B------:R-:W-:Y:S05]  /*e0d0*/  WARPSYNC.COLLECTIVE R15, `(.L_x_164) ;  /* 0x000000000f087348 */ /* 0x000fea0003c00000 */
[----:B------:R0:W1:Y:S02]  /*e0e0*/  SHFL.IDX P6, R14, R13, R12, R11 ;  /* 0x0000000c0d0e7389 */ /* 0x00006400000c000b */
[----:B01----:R-:W-:Y:S01]  /*e0f0*/  ENDCOLLECTIVE ;  /* 0x000000000000791b */ /* 0x003fe20003800000 */
.L_x_164:
        /* <DEDUP_REMOVED lines=12> */
.L_x_165:
[----:B------:R-:W-:Y:S01]  /*e1c0*/  @!PT LDS RZ, [RZ] ;  /* 0x00000000fffff984 */ /* 0x000fe20000000800 */
[----:B------:R-:W-:Y:S01]  /*e1d0*/  @!PT LDS RZ, [RZ] ;  /* 0x00000000fffff984 */ /* 0x000fe20000000800 */
[----:B------:R-:W-:Y:S01]  /*e1e0*/  @!PT LDS RZ, [RZ] ;  /* 0x00000000fffff984 */ /* 0x000fe20000000800 */
[----:B------:R-:W-:Y:S01]  /*e1f0*/  LDGSTS.E.BYPASS.LTC128B.128 [R0+0x4400], desc[UR36][R2.64+0x80], !P0 ;  /* 0x0440008002007fae */ /* 0x000fe2000c101d64 */
[----:B------:R-:W-:Y:S01]  /*e200*/  ISETP.LT.OR P0, PT, R5, 0x21, P1 ;  /* 0x000000210500780c */ /* 0x000fe20000f01670 */
[----:B------:R-:W-:Y:S02]  /*e210*/  IMAD.MOV.U32 R13, RZ, RZ, R18 ;  /* 0x000000ffff0d7224 */ /* 0x000fe400078e0012 */
[----:B------:R-:W-:-:S10]  /*e220*/  IMAD.MOV.U32 R12, RZ, RZ, 0x4 ;  /* 0x00000004ff0c7424 */ /* 0x000fd400078e00ff */
[----:B------:R0:W-:Y:S02]  /*e230*/  LDGSTS.E.BYPASS.LTC128B.128 [R0+0x7400], desc[UR36][R2.64+0x100], !P0 ;  /* 0x0740010002007fae */ /* 0x0001e4000c101d64 */
[----:B0-----:R-:W-:-:S13]  /*e240*/  IADD3 R2, P0, R14, R6, RZ ;  /* 0x000000060e027210 */ /* 0x001fda0007f1e0ff */
[----:B------:R-:W-:Y:S05]  /*e250*/  WARPSYNC.COLLECTIVE R15, `(.L_x_166) ;  /* 0x000000000f087348 */ /* 0x000fea0003c00000 */
[----:B------:R0:W1:Y:S02]  /*e260*/  SHFL.IDX P6, R14, R13, R12, R11 ;  /* 0x0000000c0d0e7389 */ /* 0x00006400000c000b */
[----:B01----:R-:W-:Y:S01]  /*e270*/  ENDCOLLECTIVE ;  /* 0x000000000000791b */ /* 0x003fe20003800000 */
.L_x_166:
[----:B------:R-:W-:Y:S02]  /*e280*/  IADD3.X R3, RZ, R7, RZ, P0, !PT ;  /* 0x00000007ff037210 */ /* 0x000fe400007fe4ff */
[----:B------:R-:W-:Y:S02]  /*e290*/  ISETP.LT.OR P0, PT, R5, 0x31, P3 ;  /* 0x000000310500780c */ /* 0x000fe40001f01670 */
[----:B------:R-:W-:-:S11]  /*e2a0*/  MOV R13, R17 ;  /* 0x00000011000d7202 */ /* 0x000fd60000000f00 */
        /* <DEDUP_REMOVED lines=9> */
.L_x_167:
        /* <DEDUP_REMOVED lines=12> */
.L_x_168:
[----:B------:R-:W-:Y:S01]  /*e400*/  IMAD.X R3, RZ, RZ, R7, P0 ;  /* 0x000000ffff037224 */ /* 0x000fe200000e0607 */
[----:B------:R-:W-:Y:S01]  /*e410*/  ISETP.LT.OR P0, PT, R5, 0x41, P3 ;  /* 0x000000410500780c */ /* 0x000fe20001f01670 */
[----:B------:R-:W-:-:S12]  /*e420*/  IMAD.MOV.U32 R13, RZ, RZ, R17 ;  /* 0x000000ffff0d7224 */ /* 0x000fd800078e0011 */
        /* <DEDUP_REMOVED lines=9> */
.L_x_169:
[----:B------:R-:W-:Y:S01]  /*e4c0*/  @!PT LDS RZ, [RZ] ;  /* 0x00000000fffff984 */ /* 0x000fe20000000800 */
[----:B------:R-:W-:Y:S01]  /*e4d0*/  @!PT LDS RZ, [RZ] ;  /* 0x00000000fffff984 */ /* 0x000fe20000000800 */
[----:B------:R-:W-:Y:S01]  /*e4e0*/  @!PT LDS RZ, [RZ] ;  /* 0x00000000fffff984 */ /* 0x000fe20000000800 */
[----:B------:R0:W-:Y:S01]  /*e4f0*/  LDGSTS.E.BYPASS.LTC128B.128 [R0+0x5400], desc[UR36][R2.64+0x80], !P0 ;  /* 0x0540008002007fae */ /* 0x0001e2000c101d64 */
[----:B------:R-:W-:-:S13]  /*e500*/  ISETP.LT.OR P0, PT, R5, 0x41, P1 ;  /* 0x000000410500780c */ /* 0x000fda0000f01670 */
[----:B------:R0:W-:Y:S01]  /*e510*/  LDGSTS.E.BYPASS.LTC128B.128 [R0+0x8400], desc[UR36][R2.64+0x100], !P0 ;  /* 0x0840010002007fae */ /* 0x0001e2000c101d64 */
[----:B------:R-:W-:Y:S05]  /*e520*/  BRA `(.L_x_170) ;  /* 0xffffffcc00087947 */ /* 0x000fea000383ffff */
.L_x_77:
[----:B0-----:R0:W1:Y:S02]  /*e530*/  SYNCS.PHASECHK.TRANS64.TRYWAIT P0, [R5+URZ+0x30820], R0 ;  /* 0x03082000050075a7 */ /* 0x001064000800017f */
[----:B-1----:R-:W-:Y:S05]  /*e540*/  @!P0 NANOSLEEP.SYNCS 0x989680 ;  /* 0x009896800000895d */ /* 0x002fea0003900000 */
[----:B------:R-:W1:Y:S02]  /*e550*/  @!P0 SYNCS.PHASECHK.TRANS64 P0, [R5+URZ+0x30820], R0 ;  /* 0x03082000050085a7 */ /* 0x000e64000800007f */
[----:B-1----:R-:W-:Y:S05]  /*e560*/  @!P0 BRA `(.L_x_77) ;  /* 0xfffffffc00f08947 */ /* 0x002fea000383ffff */
[----:B------:R-:W-:Y:S05]  /*e570*/  BRA `(.L_x_171) ;  /* 0xffffffcc00a47947 */ /* 0x000fea000383ffff */
.L_x_78:
[----:B------:R-:W1:Y:S01]  /*e580*/  S2R R2, SR_TID.X ;  /* 0x0000000000027919 */ /* 0x000e620000002100 */
[----:B------:R-:W-:Y:S01]  /*e590*/  BSSY B0, `(.L_x_172) ;  /* 0x000000a000007945 */ /* 0x000fe20003800000 */
[----:B------:R-:W-:Y:S01]  /*e5a0*/  IMAD.MOV.U32 R12, RZ, RZ, RZ ;  /* 0x000000ffff0c7224 */ /* 0x000fe200078e00ff */
[----:B------:R-:W-:Y:S01]  /*e5b0*/  MOV R11, 0x1f ;  /* 0x0000001f000b7802 */ /* 0x000fe20000000f00 */
[----:B------:R-:W-:Y:S01]  /*e5c0*/  IMAD.MOV.U32 R15, RZ, RZ, -0x1 ;  /* 0xffffffffff0f7424 */ /* 0x000fe200078e00ff */
[----:B-1----:R-:W-:-:S04]  /*e5d0*/  SHF.R.U32.HI R2, RZ, 0x5, R2 ;  /* 0x00000005ff027819 */ /* 0x002fc80000011602 */
[----:B------:R-:W-:-:S05]  /*e5e0*/  LOP3.LUT R2, R2, 0x3, RZ, 0xc0, !PT ;  /* 0x0000000302027812 */ /* 0x000fca00078ec0ff */
[----:B------:R-:W-:-:S07]  /*e5f0*/  IMAD.MOV.U32 R13, RZ, RZ, R2 ;  /* 0x000000ffff0d7224 */ /* 0x000fce00078e0002 */
[----:B0-----:R-:W-:Y:S05]  /*e600*/  WARPSYNC.COLLECTIVE R15, `(.L_x_173) ;  /* 0x000000000f087348 */ /* 0x001fea0003c00000 */
[----:B------:R1:W2:Y:S02]  /*e610*/  SHFL.IDX P6, R14, R13, R12, R11 ;  /* 0x0000000c0d0e7389 */ /* 0x0002a400000c000b */
[----:B012---:R-:W-:Y:S01]  /*e620*/  ENDCOLLECTIVE ;  /* 0x000000000000791b */ /* 0x007fe20003800000 */
.L_x_173:
[----:B------:R-:W-:Y:S05]  /*e630*/  BSYNC B0 ;  /* 0x0000000000007941 */ /* 0x000fea0003800000 */
.L_x_172:
[----:B------:R-:W-:Y:S05]  /*e640*/  BRA `(.L_x_174) ;  /* 0xffffffcc008c7947 */ /* 0x000fea000383ffff */
.L_x_81:
[----:B------:R-:W-:Y:S01]  /*e650*/  BSSY B1, `(.L_x_175) ;  /* 0x0000006000017945 */ /* 0x000fe20003800000 */
[----:B------:R-:W-:-:S07]  /*e660*/  IMAD.MOV.U32 R15, RZ, RZ, -0x1 ;  /* 0xffffffffff0f7424 */ /* 0x000fce00078e00ff */
[----:B0-----:R-:W-:Y:S05]  /*e670*/  WARPSYNC.COLLECTIVE R15, `(.L_x_176) ;  /* 0x000000000f0c7348 */ /* 0x001fea0003c00000 */
[----:B------:R-:W-:Y:S02]  /*e680*/  ELECT P6, UR62, PT ;  /* 0x00000000003e782f */ /* 0x000fe400038c0000 */
[----:B------:R-:W-:Y:S01]  /*e690*/  MOV R14, UR62 ;  /* 0x0000003e000e7c02 */ /* 0x000fe20008000f00 */
[----:B0-----:R-:W-:Y:S10]  /*e6a0*/  ENDCOLLECTIVE ;  /* 0x000000000000791b */ /* 0x001ff40003800000 */
.L_x_176:
[----:B------:R-:W-:Y:S05]  /*e6b0*/  BSYNC B1 ;  /* 0x0000000000017941 */ /* 0x000fea0003800000 */
.L_x_175:
[----:B------:R-:W-:Y:S05]  /*e6c0*/  BRA `(.L_x_177) ;  /* 0xffffffcc00847947 */ /* 0x000fea000383ffff */
.L_x_83:
[----:B0-----:R0:W1:Y:S02]  /*e6d0*/  SYNCS.PHASECHK.TRANS64.TRYWAIT P1, [R3+URZ+0x30840], R2 ;  /* 0x03084002030075a7 */ /* 0x001064000802017f */
[----:B-1----:R-:W-:Y:S05]  /*e6e0*/  @!P1 NANOSLEEP.SYNCS 0x989680 ;  /* 0x009896800000995d */ /* 0x002fea0003900000 */
[----:B------:R-:W1:Y:S02]  /*e6f0*/  @!P1 SYNCS.PHASECHK.TRANS64 P1, [R3+URZ+0x30840], R2 ;  /* 0x03084002030095a7 */ /* 0x000e64000802007f */
[----:B-1----:R-:W-:Y:S05]  /*e700*/  @!P1 BRA `(.L_x_83) ;  /* 0xfffffffc00f09947 */ /* 0x002fea000383ffff */
[----:B------:R-:W-:Y:S05]  /*e710*/  BRA `(.L_x_178) ;  /* 0xffffffcc00ac7947 */ /* 0x000fea000383ffff */
.L_x_85:
[----:B-1----:R1:W2:Y:S02]  /*e720*/  SYNCS.PHASECHK.TRANS64.TRYWAIT P1, [R5+URZ+0x30840], R0 ;  /* 0x03084000050075a7 */ /* 0x0022a4000802017f */
[----:B--2---:R-:W-:Y:S05]  /*e730*/  @!P1 NANOSLEEP.SYNCS 0x989680 ;  /* 0x009896800000995d */ /* 0x004fea0003900000 */
[----:B------:R-:W2:Y:S02]  /*e740*/  @!P1 SYNCS.PHASECHK.TRANS64 P1, [R5+URZ+0x30840], R0 ;  /* 0x03084000050095a7 */ /* 0x000ea4000802007f */
[----:B--2---:R-:W-:Y:S05]  /*e750*/  @!P1 BRA `(.L_x_85) ;  /* 0xfffffffc00f09947 */ /* 0x004fea000383ffff */
[----:B------:R-:W-:Y:S05]  /*e760*/  BRA `(.L_x_179) ;  /* 0xffffffcc00b87947 */ /* 0x000fea000383ffff */
.L_x_87:
[----:B--2---:R2:W3:Y:S02]  /*e770*/  SYNCS.PHASECHK.TRANS64.TRYWAIT P1, [R3+URZ+0x30860], R2 ;  /* 0x03086002030075a7 */ /* 0x0044e4000802017f */
[----:B---3--:R-:W-:Y:S05]  /*e780*/  @!P1 NANOSLEEP.SYNCS 0x989680 ;  /* 0x009896800000995d */ /* 0x008fea0003900000 */
[----:B------:R-:W3:Y:S02]  /*e790*/  @!P1 SYNCS.PHASECHK.TRANS64 P1, [R3+URZ+0x30860], R2 ;  /* 0x03086002030095a7 */ /* 0x000ee4000802007f */
[----:B---3--:R-:W-:Y:S05]  /*e7a0*/  @!P1 BRA `(.L_x_87) ;  /* 0xfffffffc00f09947 */ /* 0x008fea000383ffff */
[----:B------:R-:W-:Y:S05]  /*e7b0*/  BRA `(.L_x_180) ;  /* 0xffffffcc00b47947 */ /* 0x000fea000383ffff */
.L_x_181:
[----:B------:R-:W-:-:S00]  /*e7c0*/  BRA `(.L_x_181) ;  /* 0xfffffffc00fc7947 */ /* 0x000fc0000383ffff */
[----:B------:R-:W-:-:S00]  /*e7d0*/  NOP ;  /* 0x0000000000007918 */ /* 0x000fc00000000000 */
        /* <DEDUP_REMOVED lines=10> */
.L_x_3232:


//--------------------- .text._ZN7cutlass13device_kernelIN5flash11enable_sm90INS1_16FlashAttnFwdSm90INS1_25CollectiveMainloopFwdSm90ILi2EN4cute5tupleIJNS5_1CILi1EEES8_S8_EEENS6_IJNS7_ILi128EEENS7_ILi96EEENS7_ILi192EEEEEELi192ENS_6half_tEfNS_4arch4Sm90ELb0ELb0ELb0ELb1ELb1ELb0ELb0ELb1ELb1ELb1ELb0ELb0EEENS1_21CollectiveEpilogueFwdINS6_IJSA_SC_SB_EEES9_SE_SG_Li256ELb1ELb1ELb0ELb0EEENS1_36VarlenDynamicPersistentTileSchedulerILi128ELi96ELi256ELi128ELb0ELb1ELb1ELb0ELb1ELb1EEEEEEEEEvNT_6ParamsE --------------------------
	.section	.text._ZN7cutlass13device_kernelIN5flash11enable_sm90INS1_16FlashAttnFwdSm90INS1_25CollectiveMainloopFwdSm90ILi2EN4cute5tupleIJNS5_1CILi1EEES8_S8_EEENS6_IJNS7_ILi128EEENS7_ILi96EEENS7_ILi192EEEEEELi192ENS_6half_tEfNS_4arch4Sm90ELb0ELb0ELb0ELb1ELb1ELb0ELb0ELb1ELb1ELb1ELb0ELb0EEENS1_21CollectiveEpilogueFwdINS6_IJSA_SC_SB_EEES9_SE_SG_Li256ELb1ELb1ELb0ELb0EEENS1_36VarlenDynamicPersistentTileSchedulerILi128ELi96ELi256ELi128ELb0ELb1ELb1ELb0ELb1ELb1EEEEEEEEEvNT_6ParamsE,"ax",@progbits
	.align	128
.text._ZN7cutlass13device_kernelIN5flash11enable_sm90INS1_16FlashAttnFwdSm90INS1_25CollectiveMainloopFwdSm90ILi2EN4cute5tupleIJNS5_1CILi1EEES8_S8_EEENS6_IJNS7_ILi128EEENS7_ILi96EEENS7_ILi192EEEEEELi192ENS_6half_tEfNS_4arch4Sm90ELb0ELb0ELb0ELb1ELb1ELb0ELb0ELb1ELb1ELb1ELb0ELb0EEENS1_21CollectiveEpilogueFwdINS6_IJSA_SC_SB_EEES9_SE_SG_Li256ELb1ELb1ELb0ELb0EEENS1_36VarlenDynamicPersistentTileSchedulerILi128ELi96ELi256ELi128ELb0ELb1ELb1ELb0ELb1ELb1EEEEEEEEEvNT_6ParamsE:
        .type           _ZN7cutlass13device_kernelIN5flash11enable_sm90INS1_16FlashAttnFwdSm90INS1_25CollectiveMainloopFwdSm90ILi2EN4cute5tupleIJNS5_1CILi1EEES8_S8_EEENS6_IJNS7_ILi128EEENS7_ILi96EEENS7_ILi192EEEEEELi192ENS_6half_tEfNS_4arch4Sm90ELb0ELb0ELb0ELb1ELb1ELb0ELb0ELb1ELb1ELb1ELb0ELb0EEENS1_21CollectiveEpilogueFwdINS6_IJSA_SC_SB_EEES9_SE_SG_Li256ELb1ELb1ELb0ELb0EEENS1_36VarlenDynamicPersistentTileSchedulerILi128ELi96ELi256ELi128ELb0ELb1ELb1ELb0ELb1ELb1EEEEEEEEEvNT_6ParamsE,@function
        .size           _ZN7cutlass13device_kernelIN5flash11enable_sm90INS1_16FlashAttnFwdSm90INS1_25CollectiveMainloopFwdSm90ILi2EN4cute5tupleIJNS5_1CILi1EEES8_S8_EEENS6_IJNS7_ILi128EEENS7_ILi96EEENS7_ILi192EEEEEELi192ENS_6half_tEfNS_4arch4Sm90ELb0ELb0ELb0ELb1ELb1ELb0ELb0ELb1ELb1ELb1ELb0ELb0EEENS1_21CollectiveEpilogueFwdINS6_IJSA_SC_SB_EEES9_SE_SG_Li256ELb1ELb1ELb0ELb0EEENS1_36VarlenDynamicPersistentTileSchedulerILi128ELi96ELi256ELi128ELb0ELb1ELb1ELb0ELb1ELb1EEEEEEEEEvNT_6ParamsE,(.L_x_3233 - _ZN7cutlass13device_kernelIN5flash11enable_sm90INS1_16FlashAttnFwdSm90INS1_25CollectiveMainloopFwdSm90ILi2EN4cute5tupleIJNS5_1CILi1EEES8_S8_EEENS6_IJNS7_ILi128EEENS7_ILi96EEENS7_ILi192EEEEEELi192ENS_6half_tEfNS_4arch4Sm90ELb0ELb0ELb0ELb1ELb1ELb0ELb0ELb1ELb1ELb1ELb0ELb0EEENS1_21CollectiveEpilogueFwdINS6_IJSA_SC_SB_EEES9_SE_SG_Li256ELb1ELb1ELb0ELb0EEENS1_36VarlenDynamicPersistentTileSchedulerILi128ELi96ELi256ELi128ELb0ELb1ELb1ELb0ELb1ELb1EEEEEEEEEvNT_6ParamsE)
        .other          _ZN7cutlass13device_kernelIN5flash11enable_sm90INS1_16FlashAttnFwdSm90INS1_25CollectiveMainloopFwdSm90ILi2EN4cute5tupleIJNS5_1CILi1EEES8_S8_EEENS6_IJNS7_ILi128EEENS7_ILi96EEENS7_ILi192EEEEEELi192ENS_6half_tEfNS_4arch4Sm90ELb0ELb0ELb0ELb1ELb1ELb0ELb0ELb1ELb1ELb1ELb0ELb0EEENS1_21CollectiveEpilogueFwdINS6_IJSA_SC_SB_EEES9_SE_SG_Li256ELb1ELb1ELb0ELb0EEENS1_36VarlenDynamicPersistentTileSchedulerILi128ELi96ELi256ELi128ELb0ELb1ELb1ELb0ELb1ELb1EEEEEEEEEvNT_6ParamsE,@"STO_CUDA_ENTRY STV_DEFAULT"
_ZN7cutlass13device_kernelIN5flash11enable_sm90INS1_16FlashAttnFwdSm90INS1_25CollectiveMainloopFwdSm90ILi2EN4cute5tupleIJNS5_1CILi1EEES8_S8_EEENS6_IJNS7_ILi128EEENS7_ILi96EEENS7_ILi192EEEEEELi192ENS_6half_tEfNS_4arch4Sm90ELb0ELb0ELb0ELb1ELb1ELb0ELb0ELb1ELb1ELb1ELb0ELb0EEENS1_21CollectiveEpilogueFwdINS6_IJSA_SC_SB_EEES9_SE_SG_Li256ELb1ELb1ELb0ELb0EEENS1_36VarlenDynamicPersistentTileSchedulerILi128ELi96ELi256ELi128ELb0ELb1ELb1ELb0ELb1ELb1EEEEEEEEEvNT_6ParamsE:
        /* <DEDUP_REMOVED lines=45> */
.L_x_182:
        /* <DEDUP_REMOVED lines=22> */
.L_x_183:
        /* <DEDUP_REMOVED lines=18> */
.L_x_184:
        /* <DEDUP_REMOVED lines=22> */
.L_x_185:
        /* <DEDUP_REMOVED lines=23> */
.L_x_186:
        /* <DEDUP_REMOVED lines=10> */
.L_x_188:
[----:B------:R-:W-:-:S08]  /*08c0*/  NOP ;  /* 0x0000000000007918 */ /* 0x000fd00000000000 */
[----:B------:R-:W1:Y:S02]  /*08d0*/  USETMAXREG.TRY_ALLOC.CTAPOOL UP0, 0xe8 ;  /* 0x000000e8000079c8 */ /* 0x000e640008000600 */
[----:B-1----:R-:W-:-:S13]  /*08e0*/  PLOP3.LUT P0, PT, PT, PT, UP0, 0x80, 0x0 ;  /* 0x000000000000781c */ /* 0x002fda0003f0f008 */
[----:B------:R-:W-:Y:S05]  /*08f0*/  @!P0 BRA `(.L_x_188) ;  /* 0xfffffffc00f08947 */ /* 0x000fea000383ffff */
[----:B------:R-:W1:Y:S08]  /*0900*/  S2UR UR5, SR_CgaCtaId ;  /* 0x00000000000579c3 */ /* 0x000e700000008800 */
[----:B------:R-:W-:Y:S06]  /*0910*/  BAR.ARV 0x8, 0x180 ;  /* 0x0206000000007b1d */ /* 0x000fec0000002000 */
[----:B------:R-:W-:-:S02]  /*0920*/  UMOV UR4, 0x400 ;  /* 0x0000040000047882 */ /* 0x000fc40000000000 */
[----:B------:R-:W-:Y:S01]  /*0930*/  BAR.SYNC.DEFER_BLOCKING 0x5, 0x180 ;  /* 0x0146000000007b1d */ /* 0x000fe20000010000 */
[----:B-1----:R-:W-:-:S09]  /*0940*/  ULEA UR4, UR5, UR4, 0x18 ;  /* 0x0000000405047291 */ /* 0x002fd2000f8ec03f */
[----:B------:R-:W1:Y:S01]  /*0950*/  LDS.128 R40, [UR4+0x308d0] ;  /* 0x0308d004ff287984 */ /* 0x000e620008000c00 */
[----:B------:R-:W-:Y:S01]  /*0960*/  ULDC UR4, c[0x0][0xc3c] ;  /* 0x00030f0000047ab9 */ /* 0x000fe20000000800 */
[----:B------:R-:W-:Y:S06]  /*0970*/  BAR.ARV 0x4, 0x180 ;  /* 0x0106000000007b1d */ /* 0x000fec0000002000 */
[----:B-1----:R-:W-:-:S13]  /*0980*/  ISETP.GE.AND P0, PT, R43, UR4, PT ;  /* 0x000000042b007c0c */ /* 0x002fda000bf06270 */
[----:B------:R-:W-:Y:S05]  /*0990*/  @P0 EXIT ;  /* 0x000000000000094d */ /* 0x000fea0003800000 */
[----:B0-----:R-:W2:Y:S01]  /*09a0*/  LDL R2, [R1+0x28] ;  /* 0x0000280001027983 */ /* 0x001ea20000100800 */
[----:B------:R-:W-:Y:S01]  /*09b0*/  R2UR UR5, R41 ;  /* 0x00000000290572ca */ /* 0x000fe200000e0000 */
[----:B------:R-:W-:Y:S01]  /*09c0*/  UMOV UR39, URZ ;  /* 0x0000003f00277c82 */ /* 0x000fe20008000000 */
[----:B------:R-:W-:Y:S01]  /*09d0*/  R2UR UR6, R42 ;  /* 0x000000002a0672ca */ /* 0x000fe200000e0000 */
[----:B------:R-:W0:Y:S01]  /*09e0*/  S2R R0, SR_TID.X ;  /* 0x0000000000007919 */ /* 0x000e220000002100 */
[----:B------:R-:W-:Y:S01]  /*09f0*/  UMOV UR38, URZ ;  /* 0x0000003f00267c82 */ /* 0x000fe20008000000 */
[----:B0-----:R-:W-:-:S05]  /*0a00*/  VIADD R204, R0, 0xffffff80 ;  /* 0xffffff8000cc7836 */ /* 0x001fca0000000000 */
[----:B------:R-:W-:-:S04]  /*0a10*/  SHF.R.S32.HI R3, RZ, 0x1f, R204 ;  /* 0x0000001fff037819 */ /* 0x000fc800000114cc */
[CC--:B------:R-:W-:Y:S02]  /*0a20*/  LEA.HI R0, R3.reuse, R204.reuse, RZ, 0x7 ;  /* 0x000000cc03007211 */ /* 0x0c0fe400078f38ff */
[----:B------:R-:W-:Y:S02]  /*0a30*/  LEA.HI R4, R3, R204, RZ, 0x5 ;  /* 0x000000cc03047211 */ /* 0x000fe400078f28ff */
[----:B------:R-:W-:Y:S02]  /*0a40*/  LOP3.LUT R5, R0, 0xffffff80, RZ, 0xc0, !PT ;  /* 0xffffff8000057812 */ /* 0x000fe400078ec0ff */
[----:B------:R-:W-:Y:S01]  /*0a50*/  SHF.R.S32.HI R195, RZ, 0x7, R0 ;  /* 0x00000007ffc37819 */ /* 0x000fe20000011400 */
[----:B------:R-:W-:Y:S02]  /*0a60*/  IMAD.SHL.U32 R4, R4, 0x20, RZ ;  /* 0x0000002004047824 */ /* 0x000fe400078e00ff */
[----:B------:R-:W-:Y:S01]  /*0a70*/  IMAD.IADD R194, R204, 0x1, -R5 ;  /* 0x00000001ccc27824 */ /* 0x000fe200078e0a05 */
[----:B------:R-:W-:-:S02]  /*0a80*/  LEA.HI R0, R0, R195, RZ, 0x1 ;  /* 0x000000c300007211 */ /* 0x000fc400078f08ff */
[----:B------:R-:W-:Y:S02]  /*0a90*/  LOP3.LUT R4, R4, 0xfffffc00, RZ, 0xc0, !PT ;  /* 0xfffffc0004047812 */ /* 0x000fe400078ec0ff */
[----:B------:R-:W-:Y:S02]  /*0aa0*/  SHF.R.S32.HI R9, RZ, 0x1f, R194 ;  /* 0x0000001fff097819 */ /* 0x000fe400000114c2 */
[----:B------:R-:W-:Y:S02]  /*0ab0*/  LOP3.LUT R0, R0, 0x3fffffe, RZ, 0xc0, !PT ;  /* 0x03fffffe00007812 */ /* 0x000fe400078ec0ff */
[CC--:B------:R-:W-:Y:S02]  /*0ac0*/  LEA.HI R6, R9.reuse, R194.reuse, RZ, 0x2 ;  /* 0x000000c209067211 */ /* 0x0c0fe400078f10ff */
[----:B------:R-:W-:Y:S01]  /*0ad0*/  LEA.HI R9, R9, R194, RZ, 0x5 ;  /* 0x000000c209097211 */ /* 0x000fe200078f28ff */
[----:B------:R-:W-:Y:S01]  /*0ae0*/  IMAD.IADD R0, R195, 0x1, -R0 ;  /* 0x00000001c3007824 */ /* 0x000fe200078e0a00 */
[----:B------:R-:W-:-:S02]  /*0af0*/  SHF.R.S32.HI R8, RZ, 0x2, R6 ;  /* 0x00000002ff087819 */ /* 0x000fc40000011406 */
[----:B------:R-:W-:Y:S02]  /*0b00*/  SHF.R.S32.HI R11, RZ, 0x1f, R6 ;  /* 0x0000001fff0b7819 */ /* 0x000fe40000011406 */
[----:B------:R-:W-:Y:S02]  /*0b10*/  SHF.R.S32.HI R9, RZ, 0x5, R9 ;  /* 0x00000005ff097819 */ /* 0x000fe40000011409 */
[----:B------:R-:W-:-:S04]  /*0b20*/  LEA.HI R11, R11, R8, RZ, 0x3 ;  /* 0x000000080b0b7211 */ /* 0x000fc800078f18ff */
[----:B------:R-:W-:-:S05]  /*0b30*/  LOP3.LUT R11, R11, 0xfffffff8, RZ, 0xc0, !PT ;  /* 0xfffffff80b0b7812 */ /* 0x000fca00078ec0ff */
[----:B------:R-:W-:-:S05]  /*0b40*/  IMAD.IADD R8, R8, 0x1, -R11 ;  /* 0x0000000108087824 */ /* 0x000fca00078e0a0b */
[----:B------:R-:W-:-:S05]  /*0b50*/  LEA R9, R9, R8, 0x4 ;  /* 0x0000000809097211 */ /* 0x000fca00078e20ff */
[----:B------:R-:W-:Y:S01]  /*0b60*/  IMAD R196, R0, 0x40, R9 ;  /* 0x0000004000c47824 */ /* 0x000fe200078e0209 */
[----:B--2---:R-:W-:Y:S02]  /*0b70*/  R2UR UR4, R2 ;  /* 0x00000000020472ca */ /* 0x004fe400000e0000 */
[----:B------:R-:W-:-:S04]  /*0b80*/  LEA.HI R2, R3, R204, RZ, 0x4 ;  /* 0x000000cc03027211 */ /* 0x000fc800078f20ff */
[----:B------:R-:W-:Y:S02]  /*0b90*/  SHF.R.S32.HI R7, RZ, 0x4, R2 ;  /* 0x00000004ff077819 */ /* 0x000fe40000011402 */
[C---:B------:R-:W-:Y:S02]  /*0ba0*/  LOP3.LUT R5, R2.reuse, 0x3fffff0, RZ, 0xc0, !PT ;  /* 0x03fffff002057812 */ /* 0x040fe400078ec0ff */
[----:B------:R-:W-:-:S03]  /*0bb0*/  LEA.HI R2, R2, R7, RZ, 0x1 ;  /* 0x0000000702027211 */ /* 0x000fc600078f08ff */
[----:B------:R-:W-:Y:S01]  /*0bc0*/  IMAD.IADD R5, R204, 0x1, -R5 ;  /* 0x00000001cc057824 */ /* 0x000fe200078e0a05 */
[----:B------:R-:W-:Y:S01]  /*0bd0*/  LOP3.LUT R2, R2, 0x1ffffffe, RZ, 0xc0, !PT ;  /* 0x1ffffffe02027812 */ /* 0x000fe200078ec0ff */
[----:B------:R-:W-:-:S03]  /*0be0*/  ULOP3.LUT UR7, UR4, 0x1, URZ, 0xfc, !UPT ;  /* 0x0000000104077892 */ /* 0x000fc6000f8efc3f */
[----:B------:R-:W-:Y:S01]  /*0bf0*/  LEA R5, R5, R4, 0x6 ;  /* 0x0000000405057211 */ /* 0x000fe200078e30ff */
[----:B------:R-:W-:Y:S01]  /*0c00*/  IMAD.IADD R2, R7, 0x1, -R2 ;  /* 0x0000000107027824 */ /* 0x000fe200078e0a02 */
[CC--:B------:R-:W-:Y:S01]  /*0c10*/  LEA.HI R4, R3.reuse, R204.reuse, RZ, 0x2 ;  /* 0x000000cc03047211 */ /* 0x0c0fe200078f10ff */
[----:B------:R-:W-:Y:S01]  /*0c20*/  UMOV UR4, URZ ;  /* 0x0000003f00047c82 */ /* 0x000fe20008000000 */
[----:B------:R-:W-:Y:S01]  /*0c30*/  LEA.HI R3, R3, R204, RZ, 0x3 ;  /* 0x000000cc03037211 */ /* 0x000fe200078f18ff */
[----:B------:R-:W-:Y:S01]  /*0c40*/  IMAD R199, R2, 0x8, R5 ;  /* 0x0000000802c77824 */ /* 0x000fe200078e0205 */
[----:B------:R-:W-:Y:S01]  /*0c50*/  LOP3.LUT R5, R4, 0xfffffffc, RZ, 0xc0, !PT ;  /* 0xfffffffc04057812 */ /* 0x000fe200078ec0ff */
[----:B------:R-:W-:Y:S01]  /*0c60*/  IMAD.MOV.U32 R4, RZ, RZ, -0x2 ;  /* 0xfffffffeff047424 */ /* 0x000fe200078e00ff */
[----:B------:R-:W-:Y:S01]  /*0c70*/  LOP3.LUT R19, R3, 0xfffffff8, RZ, 0xc0, !PT ;  /* 0xfffffff803137812 */ /* 0x000fe200078ec0ff */
[----:B------:R-:W-:Y:S01]  /*0c80*/  IMAD.U32 R193, RZ, RZ, UR4 ;  /* 0x00000004ffc17e24 */ /* 0x000fe2000f8e00ff */
[----:B------:R-:W-:Y:S01]  /*0c90*/  LOP3.LUT R7, R6, 0x7ffffffc, RZ, 0xc0, !PT ;  /* 0x7ffffffc06077812 */ /* 0x000fe200078ec0ff */
[C---:B------:R-:W-:Y:S01]  /*0ca0*/  IMAD.IADD R5, R204.reuse, 0x1, -R5 ;  /* 0x00000001cc057824 */ /* 0x040fe200078e0a05 */
[----:B------:R-:W-:Y:S01]  /*0cb0*/  MOV R200, UR7 ;  /* 0x0000000700c87c02 */ /* 0x000fe20008000f00 */
[----:B------:R-:W-:Y:S01]  /*0cc0*/  IMAD.IADD R19, R204, 0x1, -R19 ;  /* 0x00000001cc137824 */ /* 0x000fe200078e0a13 */
[----:B------:R-:W-:Y:S01]  /*0cd0*/  SHF.R.S32.HI R23, RZ, 0x3, R3 ;  /* 0x00000003ff177819 */ /* 0x000fe20000011403 */
[----:B------:R-:W-:Y:S01]  /*0ce0*/  IMAD.IADD R7, R194, 0x1, -R7 ;  /* 0x00000001c2077824 */ /* 0x000fe200078e0a07 */
[----:B------:R-:W-:Y:S01]  /*0cf0*/  LEA.HI R2, R5, R5, RZ, 0x1 ;  /* 0x0000000505027211 */ /* 0x000fe200078f08ff */
[----:B------:R-:W-:-:S02]  /*0d00*/  IMAD.SHL.U32 R16, R19, 0x8, RZ ;  /* 0x0000000813107824 */ /* 0x000fc400078e00ff */
[----:B------:R-:W-:Y:S01]  /*0d10*/  IMAD R197, R7, R4, 0x60 ;  /* 0x0000006007c57424 */ /* 0x000fe200078e0204 */
[----:B------:R-:W-:Y:S01]  /*0d20*/  LOP3.LUT R2, R2, 0x1ffffffe, RZ, 0xc0, !PT ;  /* 0x1ffffffe02027812 */ /* 0x000fe200078ec0ff */
[C---:B------:R-:W-:Y:S01]  /*0d30*/  VIADD R17, R16.reuse, 0x40 ;  /* 0x0000004010117836 */ /* 0x040fe20000000000 */
[----:B------:R-:W-:Y:S01]  /*0d40*/  SHF.R.S32.HI R203, RZ, 0x1f, R16 ;  /* 0x0000001fffcb7819 */ /* 0x000fe20000011410 */
[----:B------:R-:W-:Y:S02]  /*0d50*/  VIADD R18, R16, 0x80 ;  /* 0x0000008010127836 */ /* 0x000fe40000000000 */
[----:B------:R-:W-:Y:S01]  /*0d60*/  IMAD.IADD R5, R5, 0x1, -R2 ;  /* 0x0000000105057824 */ /* 0x000fe200078e0a02 */
[----:B------:R-:W-:Y:S02]  /*0d70*/  SHF.R.S32.HI R202, RZ, 0x1f, R17 ;  /* 0x0000001fffca7819 */ /* 0x000fe40000011411 */
[----:B------:R-:W-:Y:S01]  /*0d80*/  SHF.R.S32.HI R201, RZ, 0x1f, R18 ;  /* 0x0000001fffc97819 */ /* 0x000fe20000011412 */
[----:B------:R-:W-:-:S07]  /*0d90*/  IMAD R198, R5, 0x8, R196 ;  /* 0x0000000805c67824 */ /* 0x000fce00078e02c4 */
.L_x_234:
[----:B012---:R-:W0:Y:S01]  /*0da0*/  LDC.64 R2, c[0x0][0xc88] ;  /* 0x00032200ff027b82 */ /* 0x007e220000000a00 */
[----:B------:R-:W-:Y:S01]  /*0db0*/  ULDC.64 UR8, c[0x0][0xa28] ;  /* 0x00028a0000087ab9 */ /* 0x000fe20000000a00 */
[----:B------:R-:W-:Y:S01]  /*0dc0*/  ULDC.64 UR10, c[0x0][0xa20] ;  /* 0x00028800000a7ab9 */ /* 0x000fe20000000a00 */
[----:B0-----:R-:W-:-:S06]  /*0dd0*/  IMAD.WIDE R2, R43, 0x4, R2 ;  /* 0x000000042b027825 */ /* 0x001fcc00078e0202 */
[----:B------:R-:W2:Y:S01]  /*0de0*/  LDG.E R2, desc[UR36][R2.64] ;  /* 0x0000002402027981 */ /* 0x000ea2000c1e1900 */
[----:B------:R-:W-:Y:S02]  /*0df0*/  UISETP.NE.U32.AND UP0, UPT, UR8, URZ, UPT ;  /* 0x0000003f0800728c */ /* 0x000fe4000bf05070 */
[----:B------:R-:W-:Y:S02]  /*0e00*/  UISETP.NE.U32.AND UP1, UPT, UR10, URZ, UPT ;  /* 0x0000003f0a00728c */ /* 0x000fe4000bf25070 */
[----:B------:R-:W-:Y:S02]  /*0e10*/  UISETP.NE.AND.EX UP0, UPT, UR9, URZ, UPT, UP0 ;  /* 0x0000003f0900728c */ /* 0x000fe4000bf05300 */
[----:B------:R-:W-:-:S04]  /*0e20*/  UISETP.NE.AND.EX UP1, UPT, UR11, URZ, UPT, UP1 ;  /* 0x0000003f0b00728c */ /* 0x000fc8000bf25310 */
[----:B------:R-:W-:Y:S02]  /*0e30*/  PLOP3.LUT P0, PT, PT, PT, UP0, 0x80, 0x0 ;  /* 0x000000000000781c */ /* 0x000fe40003f0f008 */
[----:B------:R-:W-:Y:S02]  /*0e40*/  PLOP3.LUT P1, PT, PT, PT, UP1, 0x80, 0x0 ;  /* 0x000000000000781c */ /* 0x000fe40003f2f018 */
[----:B--2---:R-:W-:-:S13]  /*0e50*/  R2UR UR60, R2 ;  /* 0x00000000023c72ca */ /* 0x004fda00000e0000 */
[----:B------:R-:W-:Y:S02]  /*0e60*/  USHF.R.S32.HI UR4, URZ, 0x1f, UR60 ;  /* 0x0000001f3f047899 */ /* 0x000fe4000801143c */
[----:B------:R-:W-:Y:S02]  /*0e70*/  @UP0 ULEA UR8, UP2, UR60, UR8, 0x2 ;  /* 0x000000083c080291 */ /* 0x000fe4000f84103f */
[----:B------:R-:W-:Y:S02]  /*0e80*/  @UP1 ULEA UR10, UP3, UR60, UR10, 0x2 ;  /* 0x0000000a3c0a1291 */ /* 0x000fe4000f86103f */
[----:B------:R-:W-:Y:S02]  /*0e90*/  @UP0 ULEA.HI.X UR9, UR60, UR9, UR4, 0x2, UP2 ;  /* 0x000000093c090291 */ /* 0x000fe400090f1404 */
[----:B------:R-:W-:Y:S01]  /*0ea0*/  IMAD.U32 R192, RZ, RZ, UR4 ;  /* 0x00000004ffc07e24 */ /* 0x000fe2000f8e00ff */
[----:B------:R-:W-:Y:S01]  /*0eb0*/  @UP1 ULEA.HI.X UR11, UR60, UR11, UR4, 0x2, UP3 ;  /* 0x0000000b3c0b1291 */ /* 0x000fe200098f1404 */
[----:B------:R-:W-:Y:S01]  /*0ec0*/  IMAD.U32 R2, RZ, RZ, UR8 ;  /* 0x00000008ff027e24 */ /* 0x000fe2000f8e00ff */
[----:B------:R-:W-:Y:S01]  /*0ed0*/  MOV R4, UR10 ;  /* 0x0000000a00047c02 */ /* 0x000fe20008000f00 */
[----:B------:R-:W-:Y:S01]  /*0ee0*/  ULDC UR4, c[0x0][0x424] ;  /* 0x0001090000047ab9 */ /* 0x000fe20000000800 */
[----:B------:R-:W-:Y:S01]  /*0ef0*/  IMAD.U32 R3, RZ, RZ, UR9 ;  /* 0x00000009ff037e24 */ /* 0x000fe2000f8e00ff */
[----:B------:R-:W-:Y:S01]  /*0f00*/  ULDC.64 UR8, c[0x0][0x418] ;  /* 0x0001060000087ab9 */ /* 0x000fe20000000a00 */
[----:B------:R-:W-:-:S03]  /*0f10*/  IMAD.U32 R5, RZ, RZ, UR11 ;  /* 0x0000000bff057e24 */ /* 0x000fc6000f8e00ff */
[----:B------:R-:W2:Y:S04]  /*0f20*/  @P0 LDG.E R2, desc[UR36][R2.64] ;  /* 0x0000002402020981 */ /* 0x000ea8000c1e1900 */
[----:B---3--:R-:W3:Y:S01]  /*0f30*/  @P1 LDG.E R4, desc[UR36][R4.64] ;  /* 0x0000002404041981 */ /* 0x008ee2000c1e1900 */
[----:B------:R-:W-:Y:S01]  /*0f40*/  UISETP.NE.U32.AND UP0, UPT, UR8, URZ, UPT ;  /* 0x0000003f0800728c */ /* 0x000fe2000bf05070 */
[----:B------:R-:W-:Y:S01]  /*0f50*/  IMAD.U32 R22, RZ, RZ, UR5 ;  /* 0x00000005ff167e24 */ /* 0x000fe2000f8e00ff */
[----:B------:R-:W-:Y:S01]  /*0f60*/  ULDC UR5, c[0x0][0x2f0] ;  /* 0x0000bc0000057ab9 */ /* 0x000fe20000000800 */
[----:B------:R-:W-:Y:S01]  /*0f70*/  UMOV UR40, URZ ;  /* 0x0000003f00287c82 */ /* 0x000fe20008000000 */
[----:B------:R-:W-:Y:S01]  /*0f80*/  UISETP.NE.AND.EX UP0, UPT, UR9, URZ, UPT, UP0 ;  /* 0x0000003f0900728c */ /* 0x000fe2000bf05300 */
[----:B------:R-:W-:Y:S01]  /*0f90*/  IMAD.MOV.U32 R20, RZ, RZ, RZ ;  /* 0x000000ffff147224 */ /* 0x000fe200078e00ff */
[----:B------:R-:W-:Y:S01]  /*0fa0*/  UMOV UR61, UR6 ;  /* 0x00000006003d7c82 */ /* 0x000fe20008000000 */
[----:B------:R-:W-:Y:S01]  /*0fb0*/  CS2R R118, SRZ ;  /* 0x0000000000767805 */ /* 0x000fe2000001ff00 */
[----:B------:R-:W-:Y:S01]  /*0fc0*/  USEL UR4, UR4, 0x1, UP0 ;  /* 0x0000000104047887 */ /* 0x000fe20008000000 */
[----:B------:R-:W-:-:S02]  /*0fd0*/  CS2R R116, SRZ ;  /* 0x0000000000747805 */ /* 0x000fc4000001ff00 */
[----:B------:R-:W-:Y:S02]  /*0fe0*/  CS2R R114, SRZ ;  /* 0x0000000000727805 */ /* 0x000fe4000001ff00 */
[----:B------:R-:W-:Y:S01]  /*0ff0*/  CS2R R112, SRZ ;  /* 0x0000000000707805 */ /* 0x000fe2000001ff00 */
[----:B------:R-:W-:Y:S01]  /*1000*/  UIMAD UR4, UR4, UR5, URZ ;  /* 0x00000005040472a4 */ /* 0x000fe2000f8e023f */
[----:B------:R-:W-:Y:S02]  /*1010*/  CS2R R110, SRZ ;  /* 0x00000000006e7805 */ /* 0x000fe4000001ff00 */
[----:B------:R-:W-:Y:S02]  /*1020*/  CS2R R108, SRZ ;  /* 0x00000000006c7805 */ /* 0x000fe4000001ff00 */
[----:B------:R-:W-:Y:S02]  /*1030*/  CS2R R106, SRZ ;  /* 0x00000000006a7805 */ /* 0x000fe4000001ff00 */
[----:B------:R-:W-:Y:S01]  /*1040*/  CS2R R104, SRZ ;  /* 0x0000000000687805 */ /* 0x000fe2000001ff00 */
[----:B------:R-:W-:Y:S01]  /*1050*/  IMAD.MOV.U32 R50, RZ, RZ, RZ ;  /* 0x000000ffff327224 */ /* 0x000fe200078e00ff */
[----:B------:R-:W-:-:S02]  /*1060*/  CS2R R98, SRZ ;  /* 0x0000000000627805 */ /* 0x000fc4000001ff00 */
[----:B------:R-:W-:Y:S01]  /*1070*/  CS2R R100, SRZ ;  /* 0x0000000000647805 */ /* 0x000fe2000001ff00 */
[----:B------:R-:W-:Y:S01]  /*1080*/  IMAD.MOV.U32 R47, RZ, RZ, RZ ;  /* 0x000000ffff2f7224 */ /* 0x000fe200078e00ff */
        /* <DEDUP_REMOVED lines=24> */
[----:B------:R-:W-:Y:S02]  /*1210*/  MOV R125, RZ ;  /* 0x000000ff007d7202 */ /* 0x000fe40000000f00 */
[----:B------:R-:W-:Y:S02]  /*1220*/  CS2R R48, SRZ ;  /* 0x0000000000307805 */ /* 0x000fe4000001ff00 */
[----:B------:R-:W-:Y:S02]  /*1230*/  CS2R R126, SRZ ;  /* 0x00000000007e7805 */ /* 0x000fe4000001ff00 */
[----:B------:R-:W-:Y:S01]  /*1240*/  CS2R R44, SRZ ;  /* 0x00000000002c7805 */ /* 0x000fe2000001ff00 */
[----:B------:R-:W-:Y:S02]  /*1250*/  IMAD.MOV.U32 R130, RZ, RZ, RZ ;  /* 0x000000ffff827224 */ /* 0x000fe400078e00ff */
[----:B------:R-:W-:Y:S01]  /*1260*/  IMAD.MOV.U32 R121, RZ, RZ, RZ ;  /* 0x000000ffff797224 */ /* 0x000fe200078e00ff */
[----:B--2---:R-:W-:Y:S01]  /*1270*/  @P0 R2UR UR40, R2 ;  /* 0x00000000022802ca */ /* 0x004fe200000e0000 */
[----:B------:R-:W-:Y:S01]  /*1280*/  IMAD.MOV.U32 R2, RZ, RZ, RZ ;  /* 0x000000ffff027224 */ /* 0x000fe200078e00ff */
[----:B------:R-:W-:-:S02]  /*1290*/  PLOP3.LUT P0, PT, PT, PT, PT, 0x80, 0x0 ;  /* 0x000000000000781c */ /* 0x000fc40003f0f070 */
[----:B---3--:R-:W-:Y:S01]  /*12a0*/  @P1 R2UR UR4, R4 ;  /* 0x00000000040412ca */ /* 0x008fe200000e0000 */
[----:B----4-:R-:W-:-:S14]  /*12b0*/  @P1 BRA `(.L_x_189) ;  /* 0x0000000000341947 */ /* 0x010fdc0003800000 */
[----:B------:R-:W-:Y:S02]  /*12c0*/  ULDC.64 UR6, c[0x0][0xa08] ;  /* 0x0002820000067ab9 */ /* 0x000fe40000000a00 */
[----:B------:R-:W-:-:S04]  /*12d0*/  ISETP.NE.U32.AND P1, PT, RZ, UR6, PT ;  /* 0x00000006ff007c0c */ /* 0x000fc8000bf25070 */
[----:B------:R-:W-:-:S13]  /*12e0*/  ISETP.NE.AND.EX P1, PT, RZ, UR7, PT, P1 ;  /* 0x00000007ff007c0c */ /* 0x000fda000bf25310 */
[----:B------:R-:W-:Y:S05]  /*12f0*/  @!P1 BRA `(.L_x_189) ;  /* 0x0000000000249947 */ /* 0x000fea0003800000 */
[----:B------:R-:W-:Y:S02]  /*1300*/  ULDC.64 UR4, c[0x0][0xa08] ;  /* 0x0002820000047ab9 */ /* 0x000fe40000000a00 */
[----:B------:R-:W-:-:S06]  /*1310*/  UIMAD.WIDE UR4, UR60, 0x4, UR4 ;  /* 0x000000043c0478a5 */ /* 0x000fcc000f8e0204 */
[----:B------:R-:W-:Y:S02]  /*1320*/  IMAD.U32 R4, RZ, RZ, UR4 ;  /* 0x00000004ff047e24 */ /* 0x000fe4000f8e00ff */
[----:B------:R-:W-:-:S05]  /*1330*/  IMAD.U32 R5, RZ, RZ, UR5 ;  /* 0x00000005ff057e24 */ /* 0x000fca000f8e00ff */
[----:B------:R-:W2:Y:S04]  /*1340*/  LDG.E R3, desc[UR36][R4.64] ;  /* 0x0000002404037981 */ /* 0x000ea8000c1e1900 */
[----:B------:R-:W3:Y:S01]  /*1350*/  LDG.E R0, desc[UR36][R4.64+0x4] ;  /* 0x0000042404007981 */ /* 0x000ee2000c1e1900 */
[----:B--2---:R-:W-:Y:S02]  /*1360*/  R2UR UR4, R3 ;  /* 0x00000000030472ca */ /* 0x004fe400000e0000 */
[----:B---3--:R-:W-:-:S13]  /*1370*/  R2UR UR5, R0 ;  /* 0x00000000000572ca */ /* 0x008fda00000e0000 */
[----:B------:R-:W-:-:S12]  /*1380*/  UIADD3 UR4, -UR4, UR5, URZ ;  /* 0x0000000504047290 */ /* 0x000fd8000fffe13f */
.L_x_189:
[----:B------:R-:W-:Y:S01]  /*1390*/  UIADD3 UR40, -UR40, UR4, URZ ;  /* 0x0000000428287290 */ /* 0x000fe2000fffe13f */
[----:B------:R-:W-:Y:S01]  /*13a0*/  IMAD.MOV.U32 R0, RZ, RZ, RZ ;  /* 0x000000ffff007224 */ /* 0x000fe200078e00ff */
[----:B------:R-:W-:Y:S01]  /*13b0*/  CS2R R134, SRZ ;  /* 0x0000000000867805 */ /* 0x000fe2000001ff00 */
[----:B------:R-:W-:Y:S01]  /*13c0*/  IMAD.MOV.U32 R131, RZ, RZ, RZ ;  /* 0x000000ffff837224 */ /* 0x000fe200078e00ff */
[----:B------:R-:W-:Y:S01]  /*13d0*/  UISETP.GE.AND UP0, UPT, UR40, 0x1, UPT ;  /* 0x000000012800788c */ /* 0x000fe2000bf06270 */
[----:B------:R-:W-:Y:S01]  /*13e0*/  MOV R120, RZ ;  /* 0x000000ff00787202 */ /* 0x000fe20000000f00 */
[----:B------:R-:W-:Y:S01]  /*13f0*/  UIADD3 UR4, UR40, 0x5f, URZ ;  /* 0x0000005f28047890 */ /* 0x000fe2000fffe03f */
[----:B------:R-:W-:Y:S01]  /*1400*/  IMAD.MOV.U32 R3, RZ, RZ, RZ ;  /* 0x000000ffff037224 */ /* 0x000fe200078e00ff */
[----:B------:R-:W-:Y:S02]  /*1410*/  CS2R R132, SRZ ;  /* 0x0000000000847805 */ /* 0x000fe4000001ff00 */
[----:B------:R-:W-:-:S02]  /*1420*/  CS2R R122, SRZ ;  /* 0x00000000007a7805 */ /* 0x000fc4000001ff00 */
[----:B------:R-:W-:Y:S01]  /*1430*/  PLOP3.LUT P1, PT, PT, PT, UP0, 0x80, 0x0 ;  /* 0x000000000000781c */ /* 0x000fe20003f2f008 */
[----:B------:R-:W-:Y:S01]  /*1440*/  UIMAD.WIDE UR4, UR4, 0x2aaaaaab, URZ ;  /* 0x2aaaaaab040478a5 */ /* 0x000fe2000f8e023f */
[----:B------:R-:W-:Y:S01]  /*1450*/  IMAD.MOV.U32 R21, RZ, RZ, RZ ;  /* 0x000000ffff157224 */ /* 0x000fe200078e00ff */
[----:B------:R-:W-:Y:S01]  /*1460*/  CS2R R6, SRZ ;  /* 0x0000000000067805 */ /* 0x000fe2000001ff00 */
[----:B------:R-:W-:Y:S01]  /*1470*/  IMAD.MOV.U32 R28, RZ, RZ, RZ ;  /* 0x000000ffff1c7224 */ /* 0x000fe200078e00ff */
[----:B------:R-:W-:Y:S01]  /*1480*/  USHF.R.U32.HI UR41, URZ, 0x1f, UR5 ;  /* 0x0000001f3f297899 */ /* 0x000fe20008011605 */
[----:B------:R-:W-:Y:S01]  /*1490*/  CS2R R136, SRZ ;  /* 0x0000000000887805 */ /* 0x000fe2000001ff00 */
[----:B------:R-:W-:Y:S02]  /*14a0*/  IMAD.MOV.U32 R124, RZ, RZ, RZ ;  /* 0x000000ffff7c7224 */ /* 0x000fe400078e00ff */
[----:B------:R-:W-:-:S04]  /*14b0*/  ULEA.HI.SX32 UR41, UR5, UR41, 0x1c ;  /* 0x0000002905297291 */ /* 0x000fc8000f8fe23f */
[----:B------:R-:W-:Y:S08]  /*14c0*/  @!P1 BRA `(.L_x_190) ;  /* 0x0000005400ac9947 */ /* 0x000ff00003800000 */
[----:B------:R-:W0:Y:S01]  /*14d0*/  SHFL.IDX PT, R0, R195, RZ, 0x1f ;  /* 0x00001fffc3007589 */ /* 0x000e2200000e0000 */
[----:B------:R-:W1:Y:S01]  /*14e0*/  S2UR UR42, SR_CgaCtaId ;  /* 0x00000000002a79c3 */ /* 0x000e620000008800 */
[----:B------:R-:W-:Y:S01]  /*14f0*/  UMOV UR43, 0x400 ;  /* 0x00000400002b7882 */ /* 0x000fe20000000000 */
[----:B0-----:R-:W-:Y:S01]  /*1500*/  R2UR UR4, R0 ;  /* 0x00000000000472ca */ /* 0x001fe200000e0000 */
[----:B-1----:R-:W-:-:S04]  /*1510*/  ULEA UR43, UR42, UR43, 0x18 ;  /* 0x0000002b2a2b7291 */ /* 0x002fc8000f8ec03f */
[----:B------:R-:W-:-:S04]  /*1520*/  UIADD3 UR6, UR43, 0x12400, URZ ;  /* 0x000124002b067890 */ /* 0x000fc8000fffe03f */
[----:B------:R-:W-:-:S04]  /*1530*/  ULOP3.LUT UP0, URZ, UR6, 0x1bf, URZ, 0xc0, !UPT ;  /* 0x000001bf063f7892 */ /* 0x000fc8000f80c03f */
[----:B------:R-:W-:Y:S02]  /*1540*/  ULEA.HI UR5, UR4, UR4, URZ, 0x1 ;  /* 0x0000000404057291 */ /* 0x000fe4000f8f083f */
[----:B------:R-:W-:Y:S02]  /*1550*/  PLOP3.LUT P0, PT, PT, PT, UP0, 0x80, 0x0 ;  /* 0x000000000000781c */ /* 0x000fe40003f0f008 */
[----:B------:R-:W-:-:S04]  /*1560*/  ULOP3.LUT UR5, UR5, 0x1e, URZ, 0xc0, !UPT ;  /* 0x0000001e05057892 */ /* 0x000fc8000f8ec03f */
[----:B------:R-:W-:-:S04]  /*1570*/  UIADD3 UR5, UR4, -UR5, URZ ;  /* 0x8000000504057290 */ /* 0x000fc8000fffe03f */
[----:B------:R-:W-:-:S04]  /*1580*/  ULEA UR5, UR5, UR6, 0xd ;  /* 0x0000000605057291 */ /* 0x000fc8000f8e683f */
[----:B------:R-:W-:-:S04]  /*1590*/  USHF.R.U32.HI UR5, URZ, 0x4, UR5 ;  /* 0x000000043f057899 */ /* 0x000fc80008011605 */
[----:B------:R-:W-:Y:S01]  /*15a0*/  ULOP3.LUT UR44, UR5, 0x3fff, URZ, 0xc0, !UPT ;  /* 0x00003fff052c7892 */ /* 0x000fe2000f8ec03f */
[----:B------:R-:W-:Y:S11]  /*15b0*/  @!P0 BRA `(.L_x_191) ;  /* 0x0000000000408947 */ /* 0x000ff60003800000 */
[----:B------:R-:W-:Y:S01]  /*15c0*/  MOV R0, 0x0 ;  /* 0x0000000000007802 */ /* 0x000fe20000000f00 */
[----:B------:R-:W-:Y:S01]  /*15d0*/  ULDC.64 UR4, c[0x4][0x88] ;  /* 0x0100220000047ab9 */ /* 0x000fe20000000a00 */
[----:B------:R-:W-:Y:S01]  /*15e0*/  ULDC.64 UR6, c[0x4][0x28] ;  /* 0x01000a0000067ab9 */ /* 0x000fe20000000a00 */
[----:B------:R-:W-:Y:S01]  /*15f0*/  IMAD.U32 R4, RZ, RZ, UR4 ;  /* 0x00000004ff047e24 */ /* 0x000fe2000f8e00ff */
[----:B------:R0:W1:Y:S01]  /*1600*/  LDC.64 R2, c[0x4][R0] ;  /* 0x0100000000027b82 */ /* 0x0000620000000a00 */
[----:B------:R-:W-:Y:S01]  /*1610*/  IMAD.U32 R5, RZ, RZ, UR5 ;  /* 0x00000005ff057e24 */ /* 0x000fe2000f8e00ff */
        /* <DEDUP_REMOVED lines=10> */
.L_x_191:
[----:B------:R-:W-:Y:S02]  /*16c0*/  R2UR UR6, R193 ;  /* 0x00000000c10672ca */ /* 0x000fe400000e0000 */
[----:B------:R-:W-:-:S11]  /*16d0*/  R2UR UR5, R200 ;  /* 0x00000000c80572ca */ /* 0x000fd600000e0000 */
[----:B------:R-:W-:Y:S02]  /*16e0*/  ULEA.HI UR4, UR6, UR6, URZ, 0x1 ;  /* 0x0000000606047291 */ /* 0x000fe4000f8f083f */
[----:B------:R-:W-:Y:S02]  /*16f0*/  IMAD.U32 R2, RZ, RZ, UR5 ;  /* 0x00000005ff027e24 */ /* 0x000fe4000f8e00ff */
[----:B------:R-:W-:-:S03]  /*1700*/  ULOP3.LUT UR4, UR4, 0xfffffffe, URZ, 0xc0, !UPT ;  /* 0xfffffffe04047892 */ /* 0x000fc6000f8ec03f */
[----:B------:R-:W-:Y:S01]  /*1710*/  ISETP.NE.AND P0, PT, R2, 0x3, PT ;  /* 0x000000030200780c */ /* 0x000fe20003f05270 */
[----:B------:R-:W-:-:S06]  /*1720*/  UIADD3 UR4, UR6, -UR4, URZ ;  /* 0x8000000406047290 */ /* 0x000fcc000fffe03f */
[----:B------:R-:W-:-:S04]  /*1730*/  MOV R0, UR4 ;  /* 0x0000000400007c02 */ /* 0x000fc80008000f00 */
[----:B------:R-:W-:-:S04]  /*1740*/  SHF.L.U32 R0, R0, 0x1f, RZ ;  /* 0x0000001f00007819 */ /* 0x000fc800000006ff */
[----:B------:R-:W0:Y:S02]  /*1750*/  SYNCS.PHASECHK.TRANS64.TRYWAIT P1, [UR43+0x30800], R0 ;  /* 0x03080000ff0075a7 */ /* 0x000e24000802016b */
[----:B0-----:R-:W-:Y:S05]  /*1760*/  @!P1 BRA `(.L_x_192) ;  /* 0x000000d000289947 */ /* 0x001fea0003800000 */
.L_x_321:
[----:B------:R-:W-:Y:S05]  /*1770*/  @!P0 BRA `(.L_x_193) ;  /* 0x0000000000048947 */ /* 0x000fea0003800000 */
[----:B------:R-:W-:Y:S01]  /*1780*/  BPT.TRAP 0x1 ;  /* 0x000000040000795c */ /* 0x000fe20000300000 */
.L_x_193:
[----:B------:R-:W-:Y:S02]  /*1790*/  IMAD.U32 R2, RZ, RZ, UR38 ;  /* 0x00000026ff027e24 */ /* 0x000fe4000f8e00ff */
[----:B0-----:R-:W-:-:S03]  /*17a0*/  IMAD.U32 R3, RZ, RZ, UR39 ;  /* 0x00000027ff037e24 */ /* 0x001fc6000f8e00ff */
[----:B------:R-:W-:Y:S02]  /*17b0*/  LEA R2, R2, UR43, 0x3 ;  /* 0x0000002b02027c11 */ /* 0x000fe4000f8e18ff */
[----:B------:R-:W-:-:S04]  /*17c0*/  SHF.L.U32 R3, R3, 0x1f, RZ ;  /* 0x0000001f03037819 */ /* 0x000fc800000006ff */
[----:B------:R0:W1:Y:S01]  /*17d0*/  SYNCS.PHASECHK.TRANS64.TRYWAIT P1, [R2+URZ+0x30830], R3 ;  /* 0x03083003020075a7 */ /* 0x000062000802017f */
[----:B------:R-:W-:Y:S05]  /*17e0*/  @!P0 BRA `(.L_x_194) ;  /* 0x0000000000048947 */ /* 0x000fea0003800000 */
[----:B------:R-:W-:Y:S01]  /*17f0*/  BPT.TRAP 0x1 ;  /* 0x000000040000795c */ /* 0x000fe20000300000 */
.L_x_194:
[----:B------:R-:W-:Y:S01]  /*1800*/  IMAD.MOV.U32 R119, RZ, RZ, RZ ;  /* 0x000000ffff777224 */ /* 0x000fe200078e00ff */
[----:B-1----:R-:W-:Y:S06]  /*1810*/  @P1 BRA `(.L_x_195) ;  /* 0x0000000000081947 */ /* 0x002fec0003800000 */
[----:B------:R-:W1:Y:S02]  /*1820*/  SYNCS.PHASECHK.TRANS64.TRYWAIT P1, [R2+URZ+0x30830], R3 ;  /* 0x03083003020075a7 */ /* 0x000e64000802017f */
[----:B-1----:R-:W-:Y:S05]  /*1830*/  @!P1 BRA `(.L_x_196) ;  /* 0x000000d0000c9947 */ /* 0x002fea0003800000 */
.L_x_195:
        /* <DEDUP_REMOVED lines=27> */
[----:B------:R-:W-:Y:S01]  /*19f0*/  MOV R6, UR12 ;  /* 0x0000000c00067c02 */ /* 0x000fe20008000f00 */
[----:B------:R-:W-:Y:S01]  /*1a00*/  UMOV UR53, 0x40000040 ;  /* 0x4000004000357882 */ /* 0x000fe20000000000 */
[----:B------:R-:W-:Y:S01]  /*1a10*/  UMOV UR55, 0x40000040 ;  /* 0x4000004000377882 */ /* 0x000fe20000000000 */
[----:B------:R-:W-:Y:S01]  /*1a20*/  UIADD3 UR48, UR4, 0x400, URZ ;  /* 0x0000040004307890 */ /* 0x000fe2000fffe03f */
[----:B------:R-:W-:Y:S01]  /*1a30*/  IMAD.U32 R7, RZ, RZ, UR13 ;  /* 0x0000000dff077e24 */ /* 0x000fe2000f8e00ff */
        /* <DEDUP_REMOVED lines=67> */
.L_x_197:
[----:B------:R-:W-:Y:S01]  /*1e70*/  VIADD R0, R197, UR40 ;  /* 0x00000028c5007c36 */ /* 0x000fe20008000000 */
[----:B------:R-:W-:Y:S01]  /*1e80*/  ULDC UR4, c[0x0][0x988] ;  /* 0x0002620000047ab9 */ /* 0x000fe20000000800 */
[----:B01----:R-:W-:Y:S01]  /*1e90*/  IMAD.U32 R3, RZ, RZ, UR41 ;  /* 0x00000029ff037e24 */ /* 0x003fe2000f8e00ff */
[----:B------:R-:W-:Y:S01]  /*1ea0*/  P2R R20, PR, RZ, 0x1 ;  /* 0x00000001ff147803 */ /* 0x000fe20000000000 */
[----:B------:R-:W-:Y:S01]  /*1eb0*/  UISETP.GE.AND UP0, UPT, UR40, 0x61, UPT ;  /* 0x000000612800788c */ /* 0x000fe2000bf06270 */
        /* <DEDUP_REMOVED lines=36> */
[C---:B------:R-:W-:Y:S01]  /*2100*/  ISETP.GT.AND P6, PT, R0.reuse, 0x18, PT ;  /* 0x000000180000780c */ /* 0x040fe20003fc4270 */
        /* <DEDUP_REMOVED lines=29> */
[----:B------:R-:W-:Y:S01]  /*22e0*/  FSEL R81, R44, -INF , P2 ;  /* 0xff8000002c517808 */ /* 0x000fe20001000000 */
[----:B------:R-:W-:Y:S01]  /*22f0*/  IMAD.MOV.U32 R44, RZ, RZ, R119 ;  /* 0x000000ffff2c7224 */ /* 0x000fe200078e0077 */
[----:B------:R-:W-:-:S02]  /*2300*/  FMNMX.FTZ R4, R79, R4, !PT ;  /* 0x000000044f047209 */ /* 0x000fc40007810000 */
[----:B------:R-:W-:Y:S02]  /*2310*/  FSEL R37, R38, -INF , P6 ;  /* 0xff80000026257808 */ /* 0x000fe40003000000 */
[C---:B------:R-:W-:Y:S02]  /*2320*/  ISETP.GT.AND P6, PT, R0.reuse, 0x30, PT ;  /* 0x000000300000780c */ /* 0x040fe40003fc4270 */
[----:B------:R-:W-:Y:S02]  /*2330*/  FSEL R83, R45, -INF , P1 ;  /* 0xff8000002d537808 */ /* 0x000fe40000800000 */
[----:B------:R-:W-:Y:S02]  /*2340*/  FMNMX.FTZ R4, R81, R4, !PT ;  /* 0x0000000451047209 */ /* 0x000fe40007810000 */
[----:B------:R-:W-:Y:S02]  /*2350*/  FSEL R39, R39, -INF , P5 ;  /* 0xff80000027277808 */ /* 0x000fe40002800000 */
[----:B------:R-:W-:-:S02]  /*2360*/  ISETP.GT.AND P5, PT, R0, 0x31, PT ;  /* 0x000000310000780c */ /* 0x000fc40003fa4270 */
[----:B------:R-:W-:Y:S02]  /*2370*/  FSEL R85, R48, -INF , P6 ;  /* 0xff80000030557808 */ /* 0x000fe40003000000 */
[----:B------:R-:W-:Y:S02]  /*2380*/  FMNMX.FTZ R4, R83, R4, !PT ;  /* 0x0000000453047209 */ /* 0x000fe40007810000 */
[----:B------:R-:W-:Y:S02]  /*2390*/  FSEL R41, R42, -INF , P4 ;  /* 0xff8000002a297808 */ /* 0x000fe40002000000 */
[----:B------:R-:W-:Y:S02]  /*23a0*/  ISETP.GT.AND P4, PT, R0, 0x38, PT ;  /* 0x000000380000780c */ /* 0x000fe40003f84270 */
[----:B------:R-:W-:Y:S02]  /*23b0*/  FSEL R87, R49, -INF , P5 ;  /* 0xff80000031577808 */ /* 0x000fe40002800000 */
[----:B------:R-:W-:-:S02]  /*23c0*/  FMNMX.FTZ R4, R85, R4, !PT ;  /* 0x0000000455047209 */ /* 0x000fc40007810000 */
[----:B------:R-:W-:Y:S02]  /*23d0*/  FSEL R43, R43, -INF , P3 ;  /* 0xff8000002b2b7808 */ /* 0x000fe40001800000 */
[----:B------:R-:W-:Y:S02]  /*23e0*/  ISETP.GT.AND P3, PT, R0, 0x39, PT ;  /* 0x000000390000780c */ /* 0x000fe40003f64270 */
[----:B------:R-:W-:Y:S01]  /*23f0*/  FSEL R89, R52, -INF , P4 ;  /* 0xff80000034597808 */ /* 0x000fe20002000000 */
[--C-:B------:R-:W-:Y:S01]  /*2400*/  IMAD.MOV.U32 R52, RZ, RZ, R119.reuse ;  /* 0x000000ffff347224 */ /* 0x100fe200078e0077 */
        /* <DEDUP_REMOVED lines=8> */
[----:B------:R-:W-:Y:S01]  /*2490*/  FSEL R93, R56, -INF , P2 ;  /* 0xff800000385d7808 */ /* 0x000fe20001000000 */
[----:B------:R-:W-:Y:S01]  /*24a0*/  IMAD.MOV.U32 R56, RZ, RZ, R119 ;  /* 0x000000ffff387224 */ /* 0x000fe200078e0077 */
[----:B------:R-:W-:-:S02]  /*24b0*/  FMNMX.FTZ R4, R91, R4, !PT ;  /* 0x000000045b047209 */ /* 0x000fc40007810000 */
[----:B------:R-:W-:Y:S01]  /*24c0*/  FSEL R49, R50, -INF , P6 ;  /* 0xff80000032317808 */ /* 0x000fe20003000000 */
[----:B------:R-:W-:Y:S01]  /*24d0*/  IMAD.MOV.U32 R50, RZ, RZ, R119 ;  /* 0x000000ffff327224 */ /* 0x000fe200078e0077 */
[C---:B------:R-:W-:Y:S02]  /*24e0*/  ISETP.GT.AND P6, PT, R0.reuse, 0x48, PT ;  /* 0x000000480000780c */ /* 0x040fe40003fc4270 */
[----:B------:R-:W-:Y:S02]  /*24f0*/  FSEL R95, R57, -INF , P1 ;  /* 0xff800000395f7808 */ /* 0x000fe40000800000 */
[----:B------:R-:W-:Y:S02]  /*2500*/  FMNMX.FTZ R4, R93, R4, !PT ;  /* 0x000000045d047209 */ /* 0x000fe40007810000 */
[----:B------:R-:W-:Y:S02]  /*2510*/  FSEL R51, R51, -INF , P5 ;  /* 0xff80000033337808 */ /* 0x000fe40002800000 */
[----:B------:R-:W-:-:S02]  /*2520*/  ISETP.GT.AND P5, PT, R0, 0x49, PT ;  /* 0x000000490000780c */ /* 0x000fc40003fa4270 */
[----:B------:R-:W-:Y:S01]  /*2530*/  FSEL R97, R60, -INF , P6 ;  /* 0xff8000003c617808 */ /* 0x000fe20003000000 */
[--C-:B------:R-:W-:Y:S01]  /*2540*/  IMAD.MOV.U32 R60, RZ, RZ, R119.reuse ;  /* 0x000000ffff3c7224 */ /* 0x100fe200078e0077 */
[----:B------:R-:W-:Y:S02]  /*2550*/  FMNMX.FTZ R4, R95, R4, !PT ;  /* 0x000000045f047209 */ /* 0x000fe40007810000 */
[----:B------:R-:W-:Y:S01]  /*2560*/  FSEL R53, R54, -INF , P4 ;  /* 0xff80000036357808 */ /* 0x000fe20002000000 */
[----:B------:R-:W-:Y:S01]  /*2570*/  IMAD.MOV.U32 R54, RZ, RZ, R119 ;  /* 0x000000ffff367224 */ /* 0x000fe200078e0077 */
        /* <DEDUP_REMOVED lines=14> */
[----:B------:R-:W-:Y:S01]  /*2660*/  ISETP.GT.AND P1, PT, R0, 0x59, PT ;  /* 0x000000590000780c */ /* 0x000fe20003f24270 */
[----:B------:R-:W-:Y:S01]  /*2670*/  IMAD.U32 R0, RZ, RZ, UR4 ;  /* 0x00000004ff007e24 */ /* 0x000fe2000f8e00ff */
[----:B------:R-:W-:Y:S01]  /*2680*/  FSEL R101, R68, -INF , P2 ;  /* 0xff80000044657808 */ /* 0x000fe20001000000 */
[----:B------:R-:W-:Y:S01]  /*2690*/  IMAD.MOV.U32 R68, RZ, RZ, R119 ;  /* 0x000000ffff447224 */ /* 0x000fe200078e0077 */
[----:B------:R-:W-:-:S02]  /*26a0*/  FMNMX.FTZ R4, R65, R4, !PT ;  /* 0x0000000441047209 */ /* 0x000fc40007810000 */
[----:B------:R-:W-:Y:S02]  /*26b0*/  FSEL R69, R69, -INF , P1 ;  /* 0xff80000045457808 */ /* 0x000fe40000800000 */
[----:B------:R-:W-:Y:S02]  /*26c0*/  FMNMX.FTZ R4, R101, R4, !PT ;  /* 0x0000000465047209 */ /* 0x000fe40007810000 */
[----:B------:R-:W-:Y:S02]  /*26d0*/  FSEL R63, R63, -INF , P5 ;  /* 0xff8000003f3f7808 */ /* 0x000fe40002800000 */
[----:B------:R-:W-:Y:S02]  /*26e0*/  FMNMX.FTZ R12, R69, R4, !PT ;  /* 0x00000004450c7209 */ /* 0x000fe40007810000 */
[----:B------:R-:W-:Y:S02]  /*26f0*/  FSEL R67, R67, -INF , P3 ;  /* 0xff80000043437808 */ /* 0x000fe40001800000 */
[----:B------:R-:W-:Y:S01]  /*2700*/  FSEL R71, R71, -INF , P1 ;  /* 0xff80000047477808 */ /* 0x000fe20000800000 */
[----:B------:R-:W0:Y:S01]  /*2710*/  SHFL.BFLY PT, R103, R12, 0x2, 0x1f ;  /* 0x0c401f000c677f89 */ /* 0x000e2200000e0000 */
[----:B------:R-:W-:-:S02]  /*2720*/  R2UR UR4, R2 ;  /* 0x00000000020472ca */ /* 0x000fc400000e0000 */
[-C--:B------:R-:W-:Y:S02]  /*2730*/  MOV R90, R119.reuse ;  /* 0x00000077005a7202 */ /* 0x080fe40000000f00 */
[-C--:B------:R-:W-:Y:S02]  /*2740*/  MOV R76, R119.reuse ;  /* 0x00000077004c7202 */ /* 0x080fe40000000f00 */
[----:B------:R-:W-:-:S07]  /*2750*/  MOV R48, R119 ;  /* 0x0000007700307202 */ /* 0x000fce0000000f00 */
[----:B------:R-:W-:-:S04]  /*2760*/  UIADD3 UR4, UR4, 0x30840, URZ ;  /* 0x0003084004047890 */ /* 0x000fc8000fffe03f */
[----:B------:R-:W-:Y:S01]  /*2770*/  UPRMT UR4, UR42, 0x654, UR4 ;  /* 0x000006542a047896 */ /* 0x000fe20008000004 */
[----:B0-----:R-:W-:-:S08]  /*2780*/  FMNMX.FTZ R103, R12, R103, !PT ;  /* 0x000000670c677209 */ /* 0x001fd00007810000 */
[----:B------:R-:W-:Y:S01]  /*2790*/  SYNCS.ARRIVE.TRANS64.RED.A1T0 RZ, [UR4], RZ ;  /* 0x000000ffffff79a7 */ /* 0x000fe20008100404 */
[----:B------:R-:W0:Y:S02]  /*27a0*/  SHFL.BFLY PT, R4, R103, 0x1, 0x1f ;  /* 0x0c201f0067047f89 */ /* 0x000e2400000e0000 */
        /* <DEDUP_REMOVED lines=52> */
[----:B------:R-:W-:Y:S01]  /*2af0*/  IMAD.MOV.U32 R66, RZ, RZ, R119 ;  /* 0x000000ffff427224 */ /* 0x000fe200078e0077 */
[----:B------:R-:W-:-:S02]  /*2b00*/  MOV R69, R119 ;  /* 0x0000007700457202 */ /* 0x000fc40000000f00 */
[----:B------:R-:W-:Y:S02]  /*2b10*/  FMNMX.FTZ R10, R53, R10, !PT ;  /* 0x0000000a350a7209 */ /* 0x000fe40007810000 */
[----:B------:R-:W-:Y:S01]  /*2b20*/  MOV R62, R119 ;  /* 0x00000077003e7202 */ /* 0x000fe20000000f00 */
        /* <DEDUP_REMOVED lines=19> */
[----:B---3--:R-:W-:-:S07]  /*2c60*/  MOV R83, R119 ;  /* 0x0000007700537202 */ /* 0x008fce0000000f00 */
        /* <DEDUP_REMOVED lines=109> */
[----:B0-----:R-:W-:-:S02]  /*3340*/  IMAD.MOV.U32 R47, RZ, RZ, R119 ;  /* 0x000000ffff2f7224 */ /* 0x001fc400078e0077 */
[----:B------:R-:W-:-:S04]  /*3350*/  IMAD.MOV.U32 R28, RZ, RZ, R119 ;  /* 0x000000ffff1c7224 */ /* 0x000fc800078e0077 */
[----:B------:R0:W2:Y:S01]  /*3360*/  MUFU.EX2 R32, R51 ;  /* 0x0000003300207308 */ /* 0x0000a20000000800 */
[C---:B---3--:R-:W-:Y:S01]  /*3370*/  FADD.FTZ R38, R30.reuse, R27 ;  /* 0x0000001b1e267221 */ /* 0x048fe20000010000 */
[----:B------:R-:W-:Y:S01]  /*3380*/  F2FP.F16.F32.PACK_AB R183, R30, R45 ;  /* 0x0000002d1eb7723e */ /* 0x000fe200000000ff */
[----:B------:R-:W-:Y:S01]  /*3390*/  IMAD.MOV.U32 R45, RZ, RZ, R119 ;  /* 0x000000ffff2d7224 */ /* 0x000fe200078e0077 */
[----:B------:R-:W-:-:S04]  /*33a0*/  MOV R30, R119 ;  /* 0x00000077001e7202 */ /* 0x000fc80000000f00 */
        /* <DEDUP_REMOVED lines=14> */
[-C--:B------:R-:W-:Y:S01]  /*3490*/  MOV R97, R119.reuse ;  /* 0x0000007700617202 */ /* 0x080fe20000000f00 */
[----:B------:R-:W2:Y:S01]  /*34a0*/  MUFU.EX2 R57, R57 ;  /* 0x0000003900397308 */ /* 0x000ea20000000800 */
[----:B---3--:R-:W-:Y:S01]  /*34b0*/  FADD.FTZ R27, R53, R10 ;  /* 0x0000000a351b7221 */ /* 0x008fe20000010000 */
[----:B0-----:R-:W-:Y:S01]  /*34c0*/  MOV R55, R119 ;  /* 0x0000007700377202 */ /* 0x001fe20000000f00 */
[----:B------:R-:W-:-:S05]  /*34d0*/  IMAD.MOV.U32 R32, RZ, RZ, R119 ;  /* 0x000000ffff207224 */ /* 0x000fca00078e0077 */
        /* <DEDUP_REMOVED lines=28> */
[----:B------:R-:W-:Y:S02]  /*36a0*/  IMAD.MOV.U32 R2, RZ, RZ, 0x3f800000 ;  /* 0x3f800000ff027424 */ /* 0x000fe400078e00ff */
[----:B------:R-:W-:-:S03]  /*36b0*/  IMAD.MOV.U32 R27, RZ, RZ, R119 ;  /* 0x000000ffff1b7224 */ /* 0x000fc600078e0077 */
[----:B------:R-:W3:Y:S01]  /*36c0*/  MUFU.EX2 R25, R25 ;  /* 0x0000001900197308 */ /* 0x000ee20000000800 */
[----:B0-----:R-:W-:Y:S01]  /*36d0*/  FADD.FTZ R5, R21, R42 ;  /* 0x0000002a15057221 */ /* 0x001fe20000010000 */
[----:B-1----:R-:W-:Y:S01]  /*36e0*/  IMAD.MOV.U32 R67, RZ, RZ, R119 ;  /* 0x000000ffff437224 */ /* 0x002fe200078e0077 */
[----:B------:R-:W-:-:S05]  /*36f0*/  MOV R42, R119 ;  /* 0x00000077002a7202 */ /* 0x000fca0000000f00 */
        /* <DEDUP_REMOVED lines=13> */
[----:B------:R-:W-:-:S02]  /*37d0*/  IMAD.MOV.U32 R40, RZ, RZ, R119 ;  /* 0x000000ffff287224 */ /* 0x000fc400078e0077 */
[----:B------:R-:W-:Y:S01]  /*37e0*/  IMAD.MOV.U32 R25, RZ, RZ, R119 ;  /* 0x000000ffff197224 */ /* 0x000fe200078e0077 */
        /* <DEDUP_REMOVED lines=55> */
.L_x_209:
[----:B------:R-:W-:-:S04]  /*3b60*/  UISETP.NE.AND UP0, UPT, UR6, 0x1, UPT ;  /* 0x000000010600788c */ /* 0x000fc8000bf05270 */
[----:B------:R-:W-:-:S04]  /*3b70*/  USEL UR39, URZ, 0x1, UP0 ;  /* 0x000000013f277887 */ /* 0x000fc80008000000 */
[----:B------:R-:W-:Y:S01]  /*3b80*/  ULOP3.LUT UR39, UR5, UR39, URZ, 0x3c, !UPT ;  /* 0x0000002705277292 */ /* 0x000fe2000f8e3c3f */
[----:B------:R-:W-:Y:S11]  /*3b90*/  @!P0 BRA `(.L_x_199) ;  /* 0x0000000000048947 */ /* 0x000ff60003800000 */
[----:B------:R-:W-:Y:S01]  /*3ba0*/  BPT.TRAP 0x1 ;  /* 0x000000040000795c */ /* 0x000fe20000300000 */
.L_x_199:
[----:B------:R-:W0:Y:S01]  /*3bb0*/  S2UR UR11, SR_CgaCtaId ;  /* 0x00000000000b79c3 */ /* 0x000e220000008800 */
[----:B------:R-:W-:Y:S01]  /*3bc0*/  UIADD3 UR38, UR6, 0x1, URZ ;  /* 0x0000000106267890 */ /* 0x000fe2000fffe03f */
[----:B------:R-:W-:Y:S01]  /*3bd0*/  IMAD.U32 R0, RZ, RZ, UR39 ;  /* 0x00000027ff007e24 */ /* 0x000fe2000f8e00ff */
[----:B------:R-:W-:Y:S02]  /*3be0*/  UMOV UR7, 0x400 ;  /* 0x0000040000077882 */ /* 0x000fe40000000000 */
[----:B------:R-:W-:Y:S02]  /*3bf0*/  UISETP.NE.AND UP0, UPT, UR38, 0x2, UPT ;  /* 0x000000022600788c */ /* 0x000fe4000bf05270 */
[----:B------:R-:W-:Y:S02]  /*3c00*/  SHF.L.U32 R0, R0, 0x1f, RZ ;  /* 0x0000001f00007819 */ /* 0x000fe400000006ff */
[----:B------:R-:W-:Y:S02]  /*3c10*/  USEL UR38, UR38, URZ, UP0 ;  /* 0x0000003f26267287 */ /* 0x000fe40008000000 */
[----:B0-----:R-:W-:-:S04]  /*3c20*/  ULEA UR7, UR11, UR7, 0x18 ;  /* 0x000000070b077291 */ /* 0x001fc8000f8ec03f */
[----:B------:R-:W-:-:S09]  /*3c30*/  ULEA UR8, UR38, UR7, 0x3 ;  /* 0x0000000726087291 */ /* 0x000fd2000f8e183f */
[----:B------:R0:W1:Y:S01]  /*3c40*/  SYNCS.PHASECHK.TRANS64.TRYWAIT P1, [UR8+0x30830], R0 ;  /* 0x03083000ff0075a7 */ /* 0x0000620008020148 */
[----:B------:R-:W-:Y:S05]  /*3c50*/  @!P0 BRA `(.L_x_200) ;  /* 0x0000000000048947 */ /* 0x000fea0003800000 */
[----:B------:R-:W-:Y:S01]  /*3c60*/  BPT.TRAP 0x1 ;  /* 0x000000040000795c */ /* 0x000fe20000300000 */
.L_x_200:
[----:B-1----:R-:W-:Y:S05]  /*3c70*/  @P1 BRA `(.L_x_201) ;  /* 0x0000000000081947 */ /* 0x002fea0003800000 */
[----:B------:R-:W1:Y:S02]  /*3c80*/  SYNCS.PHASECHK.TRANS64.TRYWAIT P1, [UR8+0x30830], R0 ;  /* 0x03083000ff0075a7 */ /* 0x000e640008020148 */
[----:B-1----:R-:W-:Y:S05]  /*3c90*/  @!P1 BRA `(.L_x_202) ;  /* 0x000000ac00089947 */ /* 0x002fea0003800000 */
.L_x_201:
        /* <DEDUP_REMOVED lines=171> */
.L_x_203:
[----:B------:R-:W-:Y:S01]  /*4750*/  ULEA UR9, UR6, UR7, 0x3 ;  /* 0x0000000706097291 */ /* 0x000fe2000f8e183f */
[----:B01----:R-:W-:-:S05]  /*4760*/  IMAD.U32 R0, RZ, RZ, UR5 ;  /* 0x00000005ff007e24 */ /* 0x003fca000f8e00ff */
[----:B------:R-:W-:-:S04]  /*4770*/  SHF.L.U32 R0, R0, 0x1f, RZ ;  /* 0x0000001f00007819 */ /* 0x000fc800000006ff */
[----:B------:R0:W1:Y:S01]  /*4780*/  SYNCS.PHASECHK.TRANS64.TRYWAIT P1, [UR9+0x30850], R0 ;  /* 0x03085000ff0075a7 */ /* 0x0000620008020149 */
[----:B------:R-:W-:Y:S05]  /*4790*/  @!P0 BRA `(.L_x_204) ;  /* 0x0000000000048947 */ /* 0x000fea0003800000 */
[----:B------:R-:W-:Y:S01]  /*47a0*/  BPT.TRAP 0x1 ;  /* 0x000000040000795c */ /* 0x000fe20000300000 */
.L_x_204:
[----:B-1----:R-:W-:Y:S05]  /*47b0*/  @P1 BRA `(.L_x_205) ;  /* 0x0000000000081947 */ /* 0x002fea0003800000 */
[----:B------:R-:W1:Y:S02]  /*47c0*/  SYNCS.PHASECHK.TRANS64.TRYWAIT P1, [UR9+0x30850], R0 ;  /* 0x03085000ff0075a7 */ /* 0x000e640008020149 */
[----:B-1----:R-:W-:Y:S05]  /*47d0*/  @!P1 BRA `(.L_x_206) ;  /* 0x000000a000509947 */ /* 0x002fea0003800000 */
.L_x_205:
        /* <DEDUP_REMOVED lines=37> */
.L_x_207:
        /* <DEDUP_REMOVED lines=111> */
[-C--:B------:R-:W-:Y:S01]  /*5120*/  FFMA.FTZ R175, R158, R0.reuse, -R157 ;  /* 0x000000009eaf7223 */ /* 0x080fe2000001089d */
[-C--:B------:R-:W-:Y:S01]  /*5130*/  FFMA.FTZ R168, R160, R0.reuse, -R169 ;  /* 0x00000000a0a87223 */ /* 0x080fe200000108a9 */
[-C--:B------:R-:W-:Y:S01]  /*5140*/  FFMA.FTZ R162, R162, R0.reuse, -R157 ;  /* 0x00000000a2a27223 */ /* 0x080fe2000001089d */
[----:B------:R-:W0:Y:S01]  /*5150*/  MUFU.EX2 R190, R190 ;  /* 0x000000be00be7308 */ /* 0x000e220000000800 */
[----:B-1----:R-:W-:Y:S01]  /*5160*/  FADD.FTZ R123, R13, R10 ;  /* 0x0000000a0d7b7221 */ /* 0x002fe20000010000 */
[-C--:B------:R-:W-:Y:S01]  /*5170*/  FFMA.FTZ R149, R161, R0.reuse, -R169 ;  /* 0x00000000a1957223 */ /* 0x080fe200000108a9 */
[-C--:B------:R-:W-:Y:S01]  /*5180*/  FFMA.FTZ R163, R163, R0.reuse, -R157 ;  /* 0x00000000a3a37223 */ /* 0x080fe2000001089d */
[-C--:B------:R-:W-:Y:S01]  /*5190*/  FFMA.FTZ R170, R164, R0.reuse, -R169 ;  /* 0x00000000a4aa7223 */ /* 0x080fe200000108a9 */
[-C--:B------:R-:W-:Y:S01]  /*51a0*/  FFMA.FTZ R166, R166, R0.reuse, -R157 ;  /* 0x00000000a6a67223 */ /* 0x080fe2000001089d */
[----:B------:R-:W-:-:S02]  /*51b0*/  FFMA.FTZ R153, R165, R0, -R169 ;  /* 0x00000000a5997223 */ /* 0x000fc400000108a9 */
        /* <DEDUP_REMOVED lines=16> */
[----:B------:R-:W-:-:S06]  /*52c0*/  FFMA.FTZ R130, R155, R0, -R157 ;  /* 0x000000009b827223 */ /* 0x000fcc000001089d */
        /* <DEDUP_REMOVED lines=16> */
[-CC-:B------:R-:W-:Y:S01]  /*53d0*/  FFMA.FTZ R132, R159, R0.reuse, -R157.reuse ;  /* 0x000000009f847223 */ /* 0x180fe2000001089d */
[----:B------:R-:W-:-:S05]  /*53e0*/  FFMA.FTZ R157, R167, R0, -R157 ;  /* 0x00000000a79d7223 */ /* 0x000fca000001089d */
        /* <DEDUP_REMOVED lines=58> */
.L_x_208:
        /* <DEDUP_REMOVED lines=10> */
[----:B------:R-:W-:-:S02]  /*5830*/  F2FP.F16.F32.PACK_AB R191, R14, R191 ;  /* 0x000000bf0ebf723e */ /* 0x000fc400000000ff */
[----:B------:R-:W-:Y:S01]  /*5840*/  F2FP.F16.F32.PACK_AB R184, R21, R184 ;  /* 0x000000b815b8723e */ /* 0x000fe200000000ff */
[----:B------:R-:W-:Y:S01]  /*5850*/  SYNCS.ARRIVE.TRANS64.RED.A1T0 RZ, [UR9], RZ ;  /* 0x000000ffffff79a7 */ /* 0x000fe20008100409 */
        /* <DEDUP_REMOVED lines=19> */
[----:B------:R-:W-:Y:S01]  /*5990*/  MOV R12, R3 ;  /* 0x00000003000c7202 */ /* 0x000fe20000000f00 */
[----:B------:R-:W-:Y:S06]  /*59a0*/  @P1 BRA `(.L_x_209) ;  /* 0xffffffe0006c1947 */ /* 0x000fec000383ffff */
.L_x_198:
        /* <DEDUP_REMOVED lines=99> */
.L_x_210:
[----:B------:R-:W0:Y:S01]  /*5fe0*/  S2UR UR7, SR_CgaCtaId ;  /* 0x00000000000779c3 */ /* 0x000e220000008800 */
[----:B------:R-:W-:Y:S01]  /*5ff0*/  UMOV UR4, 0x400 ;  /* 0x0000040000047882 */ /* 0x000fe20000000000 */
[----:B------:R-:W-:-:S05]  /*6000*/  IMAD.U32 R2, RZ, RZ, UR39 ;  /* 0x00000027ff027e24 */ /* 0x000fca000f8e00ff */
[----:B------:R-:W-:Y:S01]  /*6010*/  SHF.L.U32 R2, R2, 0x1f, RZ ;  /* 0x0000001f02027819 */ /* 0x000fe200000006ff */
[----:B0-----:R-:W-:-:S04]  /*6020*/  ULEA UR4, UR7, UR4, 0x18 ;  /* 0x0000000407047291 */ /* 0x001fc8000f8ec03f */
[----:B------:R-:W-:-:S09]  /*6030*/  ULEA UR5, UR38, UR4, 0x3 ;  /* 0x0000000426057291 */ /* 0x000fd2000f8e183f */
[----:B------:R0:W1:Y:S01]  /*6040*/  SYNCS.PHASECHK.TRANS64.TRYWAIT P1, [UR5+0x30850], R2 ;  /* 0x03085002ff0075a7 */ /* 0x0000620008020145 */
[----:B------:R-:W-:Y:S05]  /*6050*/  @!P0 BRA `(.L_x_211) ;  /* 0x0000000000048947 */ /* 0x000fea0003800000 */
[----:B------:R-:W-:Y:S01]  /*6060*/  BPT.TRAP 0x1 ;  /* 0x000000040000795c */ /* 0x000fe20000300000 */
.L_x_211:
[----:B-1----:R-:W-:Y:S05]  /*6070*/  @P1 BRA `(.L_x_212) ;  /* 0x0000000000081947 */ /* 0x002fea0003800000 */
[----:B------:R-:W1:Y:S02]  /*6080*/  SYNCS.PHASECHK.TRANS64.TRYWAIT P1, [UR5+0x30850], R2 ;  /* 0x03085002ff0075a7 */ /* 0x000e640008020145 */
[----:B-1----:R-:W-:Y:S05]  /*6090*/  @!P1 BRA `(.L_x_213) ;  /* 0x0000008800389947 */ /* 0x002fea0003800000 */
.L_x_212:
[----:B------:R-:W-:Y:S01]  /*60a0*/  UIADD3 UR4, UR4, 0x400, URZ ;  /* 0x0000040004047890 */ /* 0x000fe2000fffe03f */
[----:B------:R-:W-:Y:S01]  /*60b0*/  WARPGROUP.ARRIVE ;  /* 0x00000000000079c5 */ /* 0x000fe20000000000 */
[----:B------:R-:W-:Y:S01]  /*60c0*/  UMOV UR11, 0x40000040 ;  /* 0x40000040000b7882 */ /* 0x000fe20000000000 */
[----:B-1----:R-:W1:Y:S01]  /*60d0*/  SHFL.BFLY PT, R7, R10, 0x2, 0x1f ;  /* 0x0c401f000a077f89 */ /* 0x002e6200000e0000 */
[----:B------:R-:W-:Y:S01]  /*60e0*/  USHF.R.U32.HI UR4, URZ, 0x4, UR4 ;  /* 0x000000043f047899 */ /* 0x000fe20008011604 */
[----:B------:R-:W-:Y:S02]  /*60f0*/  MOV R20, 0xff800000 ;  /* 0xff80000000147802 */ /* 0x000fe40000000f00 */
[----:B0-----:R-:W0:Y:S01]  /*6100*/  SHFL.BFLY PT, R2, R5, 0x2, 0x1f ;  /* 0x0c401f0005027f89 */ /* 0x001e2200000e0000 */
[----:B------:R-:W-:-:S04]  /*6110*/  ULOP3.LUT UR4, UR4, 0x3fff, URZ, 0xc0, !UPT ;  /* 0x00003fff04047892 */ /* 0x000fc8000f8ec03f */
[----:B------:R-:W-:-:S04]  /*6120*/  ULOP3.LUT UR4, UR4, 0x3000000, URZ, 0xfc, !UPT ;  /* 0x0300000004047892 */ /* 0x000fc8000f8efc3f */
[----:B------:R-:W-:-:S04]  /*6130*/  UIMAD UR4, UR38, 0x900, UR4 ;  /* 0x00000900260478a4 */ /* 0x000fc8000f8e0204 */
[----:B------:R-:W-:-:S03]  /*6140*/  UIADD3 UR6, UR4, 0x80, URZ ;  /* 0x0000008004067890 */ /* 0x000fc6000fffe03f */
[----:B------:R-:W-:Y:S02]  /*6150*/  UMOV UR10, UR4 ;  /* 0x00000004000a7c82 */ /* 0x000fe40008000000 */
[----:B------:R-:W-:Y:S01]  /*6160*/  HGMMA.64x192x16.F32 R24, R188, gdesc[UR8].tnspB, R24, gsb0 ;  /* 0x42e00008bc187df0 */ /* 0x000fe20008000818 */
[----:B------:R-:W-:Y:S01]  /*6170*/  UMOV UR11, 0x40000040 ;  /* 0x40000040000b7882 */ /* 0x000fe20000000000 */
[----:B------:R-:W-:Y:S01]  /*6180*/  UMOV UR10, UR6 ;  /* 0x00000006000a7c82 */ /* 0x000fe20008000000 */
[----:B------:R-:W-:Y:S01]  /*6190*/  UIADD3 UR6, UR4, 0x100, URZ ;  /* 0x0000010004067890 */ /* 0x000fe2000fffe03f */
[----:B-1----:R-:W-:Y:S01]  /*61a0*/  FADD.FTZ R7, R7, R10 ;  /* 0x0000000a07077221 */ /* 0x002fe20000010000 */
[----:B0-----:R-:W-:Y:S01]  /*61b0*/  FADD.FTZ R6, R2, R5 ;  /* 0x0000000502067221 */ /* 0x001fe20000010000 */
[----:B------:R-:W-:-:S03]  /*61c0*/  IMAD.MOV.U32 R5, RZ, RZ, RZ ;  /* 0x000000ffff057224 */ /* 0x000fc600078e00ff */
[----:B------:R-:W0:Y:S04]  /*61d0*/  SHFL.BFLY PT, R2, R7, 0x1, 0x1f ;  /* 0x0c201f0007027f89 */ /* 0x000e2800000e0000 */
[----:B------:R-:W1:Y:S01]  /*61e0*/  SHFL.BFLY PT, R9, R6, 0x1, 0x1f ;  /* 0x0c201f0006097f89 */ /* 0x000e6200000e0000 */
[----:B0-----:R-:W-:Y:S01]  /*61f0*/  FADD.FTZ R11, R7, R2 ;  /* 0x00000002070b7221 */ /* 0x001fe20000010000 */
[----:B------:R-:W-:Y:S02]  /*6200*/  IMAD.MOV.U32 R2, RZ, RZ, -0x800000 ;  /* 0xff800000ff027424 */ /* 0x000fe400078e00ff */
[----:B-1----:R-:W-:Y:S02]  /*6210*/  FADD.FTZ R12, R6, R9 ;  /* 0x00000009060c7221 */ /* 0x002fe40000010000 */
[----:B------:R-:W-:Y:S01]  /*6220*/  FSETP.NE.FTZ.AND P1, PT, R11, RZ, PT ;  /* 0x000000ff0b00720b */ /* 0x000fe20003f35000 */
[----:B------:R-:W-:-:S02]  /*6230*/  IMAD.MOV.U32 R9, RZ, RZ, RZ ;  /* 0x000000ffff097224 */ /* 0x000fc400078e00ff */
[----:B------:R-:W-:-:S10]  /*6240*/  FSETP.NE.FTZ.AND P2, PT, R12, RZ, PT ;  /* 0x000000ff0c00720b */ /* 0x000fd40003f55000 */
[----:B------:R-:W0:Y:S01]  /*6250*/  @P1 MUFU.LG2 R8, R11 ;  /* 0x0000000b00081308 */ /* 0x000e220000000c00 */
[C---:B------:R-:W-:Y:S02]  /*6260*/  @P1 FMUL.FTZ R7, R0.reuse, 0.69314718246459960938 ;  /* 0x3f31721800071820 */ /* 0x040fe40000410000 */
[----:B------:R-:W-:-:S05]  /*6270*/  @P2 FMUL.FTZ R13, R0, 0.69314718246459960938 ;  /* 0x3f317218000d2820 */ /* 0x000fca0000410000 */
        /* <DEDUP_REMOVED lines=27> */
[----:B------:R-:W-:Y:S01]  /*6430*/  HGMMA.64x192x16.F32 R24, R172, gdesc[UR8].tnspB, R24, gsb0 ;  /* 0x42e00008ac187df0 */ /* 0x000fe20008000818 */
[----:B------:R-:W-:Y:S01]  /*6440*/  UMOV UR10, UR4 ;  /* 0x00000004000a7c82 */ /* 0x000fe20008000000 */
[----:B------:R-:W-:Y:S01]  /*6450*/  UMOV UR11, 0x40000040 ;  /* 0x40000040000b7882 */ /* 0x000fe20000000000 */
[----:B------:R-:W-:Y:S02]  /*6460*/  WARPGROUP.DEPBAR.LE gsb0, 0x0 ;  /* 0x00008000000079c5 */ /* 0x000fe40000010000 */
[----:B------:R-:W-:-:S15]  /*6470*/  WARPGROUP.ARRIVE ;  /* 0x00000000000079c5 */ /* 0x000fde0000000000 */
[----:B------:R-:W-:Y:S03]  /*6480*/  HGMMA.64x192x16.F32 R24, R168, gdesc[UR8].tnspB, R24, gsb0 ;  /* 0x42e00008a8187df0 */ /* 0x000fe60008000818 */
[----:B------:R-:W-:Y:S02]  /*6490*/  WARPGROUP.DEPBAR.LE gsb0, 0x0 ;  /* 0x00008000000079c5 */ /* 0x000fe40000010000 */
[----:B0-23--:R-:W-:Y:S05]  /*64a0*/  @!P0 BRA `(.L_x_214) ;  /* 0x0000000000048947 */ /* 0x00dfea0003800000 */
[----:B------:R-:W-:Y:S01]  /*64b0*/  BPT.TRAP 0x1 ;  /* 0x000000040000795c */ /* 0x000fe20000300000 */
.L_x_214:
[----:B------:R-:W-:Y:S01]  /*64c0*/  R2UR UR6, R193 ;  /* 0x00000000c10672ca */ /* 0x000fe200000e0000 */
[----:B------:R-:W-:Y:S01]  /*64d0*/  UIADD3 UR4, UR5, 0x30860, URZ ;  /* 0x0003086005047890 */ /* 0x000fe2000fffe03f */
[----:B------:R-:W-:Y:S01]  /*64e0*/  FMUL.FTZ R129, R47, R9 ;  /* 0x000000092f817220 */ /* 0x000fe20000410000 */
[----:B------:R-:W-:Y:S01]  /*64f0*/  UIADD3 UR38, UR38, 0x1, URZ ;  /* 0x0000000126267890 */ /* 0x000fe2000fffe03f */
[----:B------:R-:W-:Y:S01]  /*6500*/  FMUL.FTZ R6, R28, R5 ;  /* 0x000000051c067220 */ /* 0x000fe20000410000 */
[----:B------:R-:W-:Y:S01]  /*6510*/  UPRMT UR4, UR7, 0x654, UR4 ;  /* 0x0000065407047896 */ /* 0x000fe20008000004 */
[-C--:B------:R-:W-:Y:S01]  /*6520*/  FMUL.FTZ R125, R50, R9.reuse ;  /* 0x00000009327d7220 */ /* 0x080fe20000410000 */
[----:B------:R-:W-:Y:S01]  /*6530*/  UISETP.NE.AND UP0, UPT, UR38, 0x2, UPT ;  /* 0x000000022600788c */ /* 0x000fe2000bf05270 */
[----:B------:R-:W-:Y:S01]  /*6540*/  FMUL.FTZ R47, R99, R9 ;  /* 0x00000009632f7220 */ /* 0x000fe20000410000 */
[-C--:B------:R-:W-:Y:S01]  /*6550*/  FMUL.FTZ R7, R24, R5.reuse ;  /* 0x0000000518077220 */ /* 0x080fe20000410000 */
[-C--:B------:R-:W-:Y:S01]  /*6560*/  FMUL.FTZ R124, R25, R5.reuse ;  /* 0x00000005197c7220 */ /* 0x080fe20000410000 */
[-C--:B------:R-:W-:Y:S01]  /*6570*/  FMUL.FTZ R123, R29, R5.reuse ;  /* 0x000000051d7b7220 */ /* 0x080fe20000410000 */
[-C--:B------:R-:W-:Y:S01]  /*6580*/  FMUL.FTZ R21, R32, R5.reuse ;  /* 0x0000000520157220 */ /* 0x080fe20000410000 */
[----:B------:R-:W-:Y:S01]  /*6590*/  UIADD3 UR6, UR6, 0x1, URZ ;  /* 0x0000000106067890 */ /* 0x000fe2000fffe03f */
[----:B------:R-:W-:Y:S01]  /*65a0*/  SYNCS.ARRIVE.TRANS64.RED.A1T0 RZ, [UR4], RZ ;  /* 0x000000ffffff79a7 */ /* 0x000fe20008100404 */
[----:B------:R-:W-:Y:S01]  /*65b0*/  USEL UR4, URZ, 0x1, UP0 ;  /* 0x000000013f047887 */ /* 0x000fe20008000000 */
        /* <DEDUP_REMOVED lines=83> */
[----:B------:R-:W-:Y:S01]  /*6af0*/  IMAD.U32 R193, RZ, RZ, UR6 ;  /* 0x00000006ffc17e24 */ /* 0x000fe2000f8e00ff */
[----:B------:R-:W-:Y:S01]  /*6b00*/  PLOP3.LUT P0, PT, PT, PT, PT, 0x8, 0x0 ;  /* 0x000000000000781c */ /* 0x000fe20003f0e170 */
[-C--:B------:R-:W-:Y:S01]  /*6b10*/  FMUL.FTZ R111, R111, R9.reuse ;  /* 0x000000096f6f7220 */ /* 0x080fe20000410000 */
[-C--:B------:R-:W-:Y:S01]  /*6b20*/  FMUL.FTZ R114, R114, R9.reuse ;  /* 0x0000000972727220 */ /* 0x080fe20000410000 */
[-C--:B------:R-:W-:Y:S01]  /*6b30*/  FMUL.FTZ R115, R115, R9.reuse ;  /* 0x0000000973737220 */ /* 0x080fe20000410000 */
[-C--:B------:R-:W-:Y:S01]  /*6b40*/  FMUL.FTZ R118, R118, R9.reuse ;  /* 0x0000000976767220 */ /* 0x080fe20000410000 */
[----:B------:R-:W-:Y:S01]  /*6b50*/  FMUL.FTZ R119, R119, R9 ;  /* 0x0000000977777220 */ /* 0x000fe20000410000 */
[----:B------:R-:W-:-:S02]  /*6b60*/  USEL UR38, UR38, URZ, UP0 ;  /* 0x0000003f26267287 */ /* 0x000fc40008000000 */
[----:B------:R-:W-:-:S12]  /*6b70*/  ULOP3.LUT UR39, UR39, UR4, URZ, 0x3c, !UPT ;  /* 0x0000000427277292 */ /* 0x000fd8000f8e3c3f */
.L_x_190:
[----:B------:R-:W0:Y:S01]  /*6b80*/  S2R R5, SR_CgaCtaId ;  /* 0x0000000000057919 */ /* 0x000e220000008800 */
[----:B------:R-:W-:Y:S01]  /*6b90*/  MOV R46, 0x400 ;  /* 0x00000400002e7802 */ /* 0x000fe20000000f00 */
[----:B------:R-:W-:Y:S01]  /*6ba0*/  BSSY B0, `(.L_x_215) ;  /* 0x000027f000007945 */ /* 0x000fe20003800000 */
[----:B------:R-:W-:Y:S02]  /*6bb0*/  BAR.SYNC.DEFER_BLOCKING 0x5, 0x180 ;  /* 0x0146000000007b1d */ /* 0x000fe40000010000 */
[----:B0-----:R-:W-:-:S05]  /*6bc0*/  LEA R46, R5, R46, 0x18 ;  /* 0x0000002e052e7211 */ /* 0x001fca00078ec0ff */
[----:B------:R-:W0:Y:S02]  /*6bd0*/  LDS.128 R40, [R46+0x308d0] ;  /* 0x0308d0002e287984 */ /* 0x000e240000000c00 */
[----:B0-----:R-:W-:Y:S02]  /*6be0*/  R2UR UR5, R41 ;  /* 0x00000000290572ca */ /* 0x001fe400000e0000 */
[----:B------:R-:W-:Y:S01]  /*6bf0*/  R2UR UR6, R42 ;  /* 0x000000002a0672ca */ /* 0x000fe200000e0000 */
[----:B------:R-:W-:Y:S06]  /*6c00*/  BAR.ARV 0x4, 0x180 ;  /* 0x0106000000007b1d */ /* 0x000fec0000002000 */
[----:B------:R-:W-:Y:S08]  /*6c10*/  @P0 BRA `(.L_x_216) ;  /* 0x0000001800a80947 */ /* 0x000ff00003800000 */
[----:B------:R-:W0:Y:S01]  /*6c20*/  S2R R5, SR_SWINHI ;  /* 0x0000000000057919 */ /* 0x000e220000002f00 */
[----:B------:R-:W-:Y:S01]  /*6c30*/  F2FP.F16.F32.PACK_AB R6, R123, R6 ;  /* 0x000000067b06723e */ /* 0x000fe200000000ff */
[----:B------:R-:W-:Y:S01]  /*6c40*/  ULDC.64 UR8, c[0x0][0xc00] ;  /* 0x0003000000087ab9 */ /* 0x000fe20000000a00 */
[----:B------:R-:W-:Y:S01]  /*6c50*/  F2FP.F16.F32.PACK_AB R96, R97, R96 ;  /* 0x000000606160723e */ /* 0x000fe200000000ff */
[----:B------:R-:W-:Y:S01]  /*6c60*/  UISETP.NE.U32.AND UP0, UPT, UR8, URZ, UPT ;  /* 0x0000003f0800728c */ /* 0x000fe2000bf05070 */
[----:B------:R-:W-:Y:S01]  /*6c70*/  F2FP.F16.F32.PACK_AB R97, R47, R98 ;  /* 0x000000622f61723e */ /* 0x000fe200000000ff */
[----:B------:R-:W-:Y:S01]  /*6c80*/  USHF.L.U32 UR10, UR60, 0x2, URZ ;  /* 0x000000023c0a7899 */ /* 0x000fe2000800063f */
[----:B------:R-:W-:Y:S01]  /*6c90*/  F2FP.F16.F32.PACK_AB R104, R105, R104 ;  /* 0x000000686968723e */ /* 0x000fe200000000ff */
[----:B------:R-:W-:Y:S01]  /*6ca0*/  UISETP.NE.AND.EX UP0, UPT, UR9, URZ, UPT, UP0 ;  /* 0x0000003f0900728c */ /* 0x000fe2000bf05300 */
[----:B------:R-:W-:Y:S01]  /*6cb0*/  F2FP.F16.F32.PACK_AB R98, R101, R100 ;  /* 0x000000646562723e */ /* 0x000fe200000000ff */
[----:B------:R-:W1:Y:S01]  /*6cc0*/  LDC R47, c[0x0][0xbe8] ;  /* 0x0002fa00ff2f7b82 */ /* 0x000e620000000800 */
        /* <DEDUP_REMOVED lines=8> */
[----:B------:R-:W-:Y:S02]  /*6d50*/  R2UR UR4, R192 ;  /* 0x00000000c00472ca */ /* 0x000fe400000e0000 */
[----:B------:R-:W-:Y:S02]  /*6d60*/  R2UR UR12, R22 ;  /* 0x00000000160c72ca */ /* 0x000fe400000e0000 */
[----:B------:R-:W-:Y:S02]  /*6d70*/  MOV R36, R46 ;  /* 0x0000002e00247202 */ /* 0x000fe40000000f00 */
[----:B0-----:R-:W-:-:S03]  /*6d80*/  MOV R37, R5 ;  /* 0x0000000500257202 */ /* 0x001fc60000000f00 */
[----:B------:R-:W-:-:S04]  /*6d90*/  IMAD.WIDE R4, R199, 0x2, R36 ;  /* 0x00000002c7047825 */ /* 0x000fc800078e0224 */
[----:B------:R-:W-:Y:S01]  /*6da0*/  USHF.L.U64.HI UR11, UR60, 0x2, UR4 ;  /* 0x000000023c0b7899 */ /* 0x000fe20008010204 */
[C---:B------:R-:W-:Y:S01]  /*6db0*/  LOP3.LUT R29, R4.reuse, 0x380, RZ, 0xc0, !PT ;  /* 0x00000380041d7812 */ /* 0x040fe200078ec0ff */
[----:B------:R-:W-:Y:S01]  /*6dc0*/  UIADD3 UR4, UP1, UR10, UR8, URZ ;  /* 0x000000080a047290 */ /* 0x000fe2000ff3e03f */
[C---:B------:R-:W-:Y:S02]  /*6dd0*/  IADD3 R41, P2, R4.reuse, 0x20, RZ ;  /* 0x0000002004297810 */ /* 0x040fe40007f5e0ff */
[C---:B------:R-:W-:Y:S01]  /*6de0*/  IADD3 R51, P1, R4.reuse, 0x40, RZ ;  /* 0x0000004004337810 */ /* 0x040fe20007f3e0ff */
[----:B------:R-:W-:Y:S01]  /*6df0*/  UIADD3.X UR7, UR11, UR9, URZ, UP1, !UPT ;  /* 0x000000090b077290 */ /* 0x000fe20008ffe43f */
[C---:B------:R-:W-:Y:S01]  /*6e00*/  IADD3 R103, P6, R4.reuse, 0x60, RZ ;  /* 0x0000006004677810 */ /* 0x040fe20007fde0ff */
[--C-:B------:R-:W-:Y:S01]  /*6e10*/  IMAD.X R9, RZ, RZ, R5.reuse, P2 ;  /* 0x000000ffff097224 */ /* 0x100fe200010e0605 */
[C---:B------:R-:W-:Y:S01]  /*6e20*/  IADD3 R139, P5, R4.reuse, 0x4000, RZ ;  /* 0x00004000048b7810 */ /* 0x040fe20007fbe0ff */
[--C-:B------:R-:W-:Y:S01]  /*6e30*/  IMAD.X R11, RZ, RZ, R5.reuse, P1 ;  /* 0x000000ffff0b7224 */ /* 0x100fe200008e0605 */
[----:B------:R-:W-:Y:S01]  /*6e40*/  SHF.R.U64 R29, R29, 0x3, RZ ;  /* 0x000000031d1d7819 */ /* 0x000fe200000012ff */
[--C-:B------:R-:W-:Y:S01]  /*6e50*/  IMAD.X R13, RZ, RZ, R5.reuse, P6 ;  /* 0x000000ffff0d7224 */ /* 0x100fe200030e0605 */
[C---:B------:R-:W-:Y:S01]  /*6e60*/  IADD3 R141, P0, R4.reuse, 0x4020, RZ ;  /* 0x00004020048d7810 */ /* 0x040fe20007f1e0ff */
[----:B------:R-:W-:Y:S01]  /*6e70*/  IMAD.X R15, RZ, RZ, R5, P5 ;  /* 0x000000ffff0f7224 */ /* 0x000fe200028e0605 */
[C---:B------:R-:W-:Y:S01]  /*6e80*/  IADD3 R143, P4, R4.reuse, 0x4040, RZ ;  /* 0x00004040048f7810 */ /* 0x040fe20007f9e0ff */
[----:B------:R-:W-:Y:S01]  /*6e90*/  ULDC.64 UR8, c[0x0][0xc08] ;  /* 0x0003020000087ab9 */ /* 0x000fe20000000a00 */
[----:B------:R-:W-:-:S02]  /*6ea0*/  IADD3 R145, P3, R4, 0x4060, RZ ;  /* 0x0000406004917810 */ /* 0x000fc40007f7e0ff */
[C---:B------:R-:W-:Y:S01]  /*6eb0*/  IADD3 R147, P2, R4.reuse, 0x8000, RZ ;  /* 0x0000800004937810 */ /* 0x040fe20007f5e0ff */
[--C-:B------:R-:W-:Y:S01]  /*6ec0*/  IMAD.X R27, RZ, RZ, R5.reuse, P4 ;  /* 0x000000ffff1b7224 */ /* 0x100fe200020e0605 */
[C---:B------:R-:W-:Y:S01]  /*6ed0*/  IADD3 R149, P1, R4.reuse, 0x8020, RZ ;  /* 0x0000802004957810 */ /* 0x040fe20007f3e0ff */
[--C-:B------:R-:W-:Y:S01]  /*6ee0*/  IMAD.X R31, RZ, RZ, R5.reuse, P3 ;  /* 0x000000ffff1f7224 */ /* 0x100fe200018e0605 */
[C---:B------:R-:W-:Y:S01]  /*6ef0*/  IADD3 R151, P6, R4.reuse, 0x8040, RZ ;  /* 0x0000804004977810 */ /* 0x040fe20007fde0ff */
[--C-:B------:R-:W-:Y:S01]  /*6f00*/  IMAD.X R33, RZ, RZ, R5.reuse, P2 ;  /* 0x000000ffff217224 */ /* 0x100fe200010e0605 */
[----:B------:R-:W-:Y:S01]  /*6f10*/  IADD3 R153, P5, R4, 0x8060, RZ ;  /* 0x0000806004997810 */ /* 0x000fe20007fbe0ff */
[--C-:B------:R-:W-:Y:S01]  /*6f20*/  IMAD.X R35, RZ, RZ, R5.reuse, P1 ;  /* 0x000000ffff237224 */ /* 0x100fe200008e0605 */
[----:B------:R-:W-:Y:S01]  /*6f30*/  LOP3.LUT R4, R29, R4, RZ, 0x3c, !PT ;  /* 0x000000041d047212 */ /* 0x000fe200078e3cff */
[----:B------:R-:W-:Y:S01]  /*6f40*/  IMAD.X R39, RZ, RZ, R5, P6 ;  /* 0x000000ffff277224 */ /* 0x000fe200030e0605 */
[----:B------:R-:W-:-:S02]  /*6f50*/  LOP3.LUT R8, R41, 0x380, RZ, 0xc0, !PT ;  /* 0x0000038029087812 */ /* 0x000fc400078ec0ff */
[----:B------:R-:W-:Y:S02]  /*6f60*/  LOP3.LUT R10, R51, 0x380, RZ, 0xc0, !PT ;  /* 0x00000380330a7812 */ /* 0x000fe400078ec0ff */
[----:B------:R-:W-:Y:S02]  /*6f70*/  LOP3.LUT R12, R103, 0x380, RZ, 0xc0, !PT ;  /* 0x00000380670c7812 */ /* 0x000fe400078ec0ff */
[----:B------:R-:W-:Y:S02]  /*6f80*/  LOP3.LUT R14, R139, 0x380, RZ, 0xc0, !PT ;  /* 0x000003808b0e7812 */ /* 0x000fe400078ec0ff */
[----:B------:R-:W-:Y:S02]  /*6f90*/  LOP3.LUT R24, R141, 0x380, RZ, 0xc0, !PT ;  /* 0x000003808d187812 */ /* 0x000fe400078ec0ff */
[----:B------:R-:W-:Y:S02]  /*6fa0*/  LOP3.LUT R26, R143, 0x380, RZ, 0xc0, !PT ;  /* 0x000003808f1a7812 */ /* 0x000fe400078ec0ff */
[----:B------:R-:W-:-:S02]  /*6fb0*/  LOP3.LUT R30, R145, 0x380, RZ, 0xc0, !PT ;  /* 0x00000380911e7812 */ /* 0x000fc400078ec0ff */
[----:B------:R-:W-:Y:S02]  /*6fc0*/  LOP3.LUT R40, R153, 0x380, RZ, 0xc0, !PT ;  /* 0x0000038099287812 */ /* 0x000fe400078ec0ff */
[----:B------:R-:W-:Y:S02]  /*6fd0*/  SHF.R.U64 R8, R8, 0x3, RZ ;  /* 0x0000000308087819 */ /* 0x000fe400000012ff */
[----:B------:R-:W-:Y:S02]  /*6fe0*/  SHF.R.U64 R10, R10, 0x3, RZ ;  /* 0x000000030a0a7819 */ /* 0x000fe400000012ff */
[----:B------:R-:W-:Y:S02]  /*6ff0*/  LOP3.LUT R32, R147, 0x380, RZ, 0xc0, !PT ;  /* 0x0000038093207812 */ /* 0x000fe400078ec0ff */
[----:B------:R-:W-:Y:S02]  /*7000*/  MOV R138, R4 ;  /* 0x00000004008a7202 */ /* 0x000fe40000000f00 */
[----:B------:R-:W-:-:S02]  /*7010*/  LOP3.LUT R34, R149, 0x380, RZ, 0xc0, !PT ;  /* 0x0000038095227812 */ /* 0x000fc400078ec0ff */
[-C--:B------:R-:W-:Y:S02]  /*7020*/  IADD3.X R25, RZ, R5.reuse, RZ, P0, !PT ;  /* 0x00000005ff197210 */ /* 0x080fe400007fe4ff */
[----:B------:R-:W-:Y:S02]  /*7030*/  IADD3.X R29, RZ, R5, RZ, P5, !PT ;  /* 0x00000005ff1d7210 */ /* 0x000fe40002ffe4ff */
[----:B------:R-:W-:Y:S02]  /*7040*/  SHF.R.U64 R12, R12, 0x3, RZ ;  /* 0x000000030c0c7819 */ /* 0x000fe400000012ff */
[----:B------:R-:W-:Y:S02]  /*7050*/  SHF.R.U64 R14, R14, 0x3, RZ ;  /* 0x000000030e0e7819 */ /* 0x000fe400000012ff */
[----:B------:R-:W-:Y:S02]  /*7060*/  F2FP.F16.F32.PACK_AB R4, R124, R7 ;  /* 0x000000077c04723e */ /* 0x000fe400000000ff */
[----:B------:R-:W-:-:S02]  /*7070*/  SHF.R.U64 R24, R24, 0x3, RZ ;  /* 0x0000000318187819 */ /* 0x000fc400000012ff */
[----:B------:R-:W-:Y:S02]  /*7080*/  SHF.R.U64 R26, R26, 0x3, RZ ;  /* 0x000000031a1a7819 */ /* 0x000fe400000012ff */
[----:B------:R-:W-:Y:S02]  /*7090*/  F2FP.F16.F32.PACK_AB R5, R137, R136 ;  /* 0x000000888905723e */ /* 0x000fe400000000ff */
[----:B------:R-:W-:Y:S01]  /*70a0*/  F2FP.F16.F32.PACK_AB R7, R135, R28 ;  /* 0x0000001c8707723e */ /* 0x000fe200000000ff */
[----:B------:R-:W-:Y:S01]  /*70b0*/  BAR.SYNC.DEFER_BLOCKING 0x1, 0x100 ;  /* 0x0044000000007b1d */ /* 0x000fe20000010000 */
[----:B------:R-:W-:Y:S02]  /*70c0*/  SHF.R.U64 R30, R30, 0x3, RZ ;  /* 0x000000031e1e7819 */ /* 0x000fe400000012ff */
[----:B------:R-:W-:Y:S02]  /*70d0*/  SHF.R.U64 R40, R40, 0x3, RZ ;  /* 0x0000000328287819 */ /* 0x000fe400000012ff */
[----:B------:R-:W-:-:S02]  /*70e0*/  LOP3.LUT R8, R8, R41, RZ, 0x3c, !PT ;  /* 0x0000002908087212 */ /* 0x000fc400078e3cff */
[----:B------:R-:W-:Y:S02]  /*70f0*/  LOP3.LUT R10, R10, R51, RZ, 0x3c, !PT ;  /* 0x000000330a0a7212 */ /* 0x000fe400078e3cff */
[----:B------:R-:W-:Y:S02]  /*7100*/  SHF.R.U64 R32, R32, 0x3, RZ ;  /* 0x0000000320207819 */ /* 0x000fe400000012ff */
[----:B------:R-:W-:Y:S02]  /*7110*/  SHF.R.U64 R34, R34, 0x3, RZ ;  /* 0x0000000322227819 */ /* 0x000fe400000012ff */
[----:B------:R-:W-:Y:S02]  /*7120*/  LOP3.LUT R12, R12, R103, RZ, 0x3c, !PT ;  /* 0x000000670c0c7212 */ /* 0x000fe400078e3cff */
[----:B------:R-:W-:Y:S02]  /*7130*/  LOP3.LUT R14, R14, R139, RZ, 0x3c, !PT ;  /* 0x0000008b0e0e7212 */ /* 0x000fe400078e3cff */
[----:B------:R-:W-:-:S02]  /*7140*/  LOP3.LUT R38, R151, 0x380, RZ, 0xc0, !PT ;  /* 0x0000038097267812 */ /* 0x000fc400078ec0ff */
[----:B------:R-:W-:Y:S02]  /*7150*/  LOP3.LUT R24, R24, R141, RZ, 0x3c, !PT ;  /* 0x0000008d18187212 */ /* 0x000fe400078e3cff */
[----:B------:R-:W-:Y:S02]  /*7160*/  LOP3.LUT R26, R26, R143, RZ, 0x3c, !PT ;  /* 0x0000008f1a1a7212 */ /* 0x000fe400078e3cff */
[----:B------:R-:W-:Y:S01]  /*7170*/  LOP3.LUT R30, R30, R145, RZ, 0x3c, !PT ;  /* 0x000000911e1e7212 */ /* 0x000fe200078e3cff */
[----:B------:R0:W-:Y:S01]  /*7180*/  STSM.16.M88.4 [R138], R4 ;  /* 0x000000048a007844 */ /* 0x0001e20000000200 */
[----:B------:R-:W-:Y:S02]  /*7190*/  LOP3.LUT R28, R40, R153, RZ, 0x3c, !PT ;  /* 0x00000099281c7212 */ /* 0x000fe400078e3cff */
[----:B------:R-:W-:Y:S02]  /*71a0*/  LOP3.LUT R32, R32, R147, RZ, 0x3c, !PT ;  /* 0x0000009320207212 */ /* 0x000fe400078e3cff */
[----:B------:R-:W-:-:S02]  /*71b0*/  LOP3.LUT R34, R34, R149, RZ, 0x3c, !PT ;  /* 0x0000009522227212 */ /* 0x000fc400078e3cff */
[----:B------:R-:W-:Y:S02]  /*71c0*/  MOV R135, R8 ;  /* 0x0000000800877202 */ /* 0x000fe40000000f00 */
[----:B------:R-:W-:Y:S02]  /*71d0*/  MOV R124, R10 ;  /* 0x0000000a007c7202 */ /* 0x000fe40000000f00 */
[----:B------:R-:W-:Y:S02]  /*71e0*/  SHF.R.U64 R38, R38, 0x3, RZ ;  /* 0x0000000326267819 */ /* 0x000fe400000012ff */
[----:B------:R-:W-:Y:S02]  /*71f0*/  MOV R123, R12 ;  /* 0x0000000c007b7202 */ /* 0x000fe40000000f00 */
[----:B------:R-:W-:Y:S02]  /*7200*/  MOV R103, R14 ;  /* 0x0000000e00677202 */ /* 0x000fe40000000f00 */
[----:B0-----:R-:W-:-:S02]  /*7210*/  F2FP.F16.F32.PACK_AB R4, R122, R21 ;  /* 0x000000157a04723e */ /* 0x001fc400000000ff */
[----:B------:R-:W-:Y:S02]  /*7220*/  F2FP.F16.F32.PACK_AB R5, R133, R132 ;  /* 0x000000848505723e */ /* 0x000fe400000000ff */
[----:B------:R-:W-:Y:S02]  /*7230*/  F2FP.F16.F32.PACK_AB R6, R120, R3 ;  /* 0x000000037806723e */ /* 0x000fe400000000ff */
[----:B------:R-:W-:Y:S02]  /*7240*/  F2FP.F16.F32.PACK_AB R7, R134, R131 ;  /* 0x000000838607723e */ /* 0x000fe400000000ff */
[----:B------:R-:W-:Y:S02]  /*7250*/  F2FP.F16.F32.PACK_AB R8, R121, R0 ;  /* 0x000000007908723e */ /* 0x000fe400000000ff */
[----:B------:R-:W-:Y:S01]  /*7260*/  F2FP.F16.F32.PACK_AB R9, R130, R127 ;  /* 0x0000007f8209723e */ /* 0x000fe200000000ff */
[----:B------:R0:W-:Y:S01]  /*7270*/  STSM.16.M88.4 [R135], R4 ;  /* 0x0000000487007844 */ /* 0x0001e20000000200 */
[----:B------:R-:W-:-:S02]  /*7280*/  F2FP.F16.F32.PACK_AB R10, R45, R44 ;  /* 0x0000002c2d0a723e */ /* 0x000fc400000000ff */
[----:B------:R-:W-:Y:S02]  /*7290*/  F2FP.F16.F32.PACK_AB R11, R129, R126 ;  /* 0x0000007e810b723e */ /* 0x000fe400000000ff */
[----:B------:R-:W-:Y:S02]  /*72a0*/  MOV R102, R24 ;  /* 0x0000001800667202 */ /* 0x000fe40000000f00 */
[----:B------:R-:W-:Y:S01]  /*72b0*/  MOV R51, R26 ;  /* 0x0000001a00337202 */ /* 0x000fe20000000f00 */
[----:B------:R2:W-:Y:S01]  /*72c0*/  STSM.16.M88.4 [R124], R8 ;  /* 0x000000087c007844 */ /* 0x0005e20000000200 */
[----:B------:R-:W-:Y:S02]  /*72d0*/  F2FP.F16.F32.PACK_AB R12, R49, R48 ;  /* 0x00000030310c723e */ /* 0x000fe400000000ff */
[----:B------:R-:W-:Y:S02]  /*72e0*/  F2FP.F16.F32.PACK_AB R13, R128, R125 ;  /* 0x0000007d800d723e */ /* 0x000fe400000000ff */
[----:B------:R-:W-:-:S02]  /*72f0*/  F2FP.F16.F32.PACK_AB R14, R53, R52 ;  /* 0x00000034350e723e */ /* 0x000fc400000000ff */
[----:B------:R-:W-:Y:S02]  /*7300*/  F2FP.F16.F32.PACK_AB R15, R55, R54 ;  /* 0x00000036370f723e */ /* 0x000fe400000000ff */
[----:B------:R-:W-:Y:S02]  /*7310*/  MOV R42, R30 ;  /* 0x0000001e002a7202 */ /* 0x000fe40000000f00 */
[----:B------:R-:W-:Y:S01]  /*7320*/  F2FP.F16.F32.PACK_AB R24, R57, R56 ;  /* 0x000000383918723e */ /* 0x000fe200000000ff */
[----:B------:R-:W-:Y:S01]  /*7330*/  STSM.16.M88.4 [R123], R12 ;  /* 0x0000000c7b007844 */ /* 0x000fe20000000200 */
[----:B------:R-:W-:Y:S02]  /*7340*/  F2FP.F16.F32.PACK_AB R25, R59, R58 ;  /* 0x0000003a3b19723e */ /* 0x000fe400000000ff */
[----:B------:R-:W-:Y:S02]  /*7350*/  F2FP.F16.F32.PACK_AB R26, R61, R60 ;  /* 0x0000003c3d1a723e */ /* 0x000fe400000000ff */
[----:B------:R-:W-:-:S02]  /*7360*/  F2FP.F16.F32.PACK_AB R27, R63, R62 ;  /* 0x0000003e3f1b723e */ /* 0x000fc400000000ff */
[----:B------:R-:W-:Y:S02]  /*7370*/  MOV R3, R28 ;  /* 0x0000001c00037202 */ /* 0x000fe40000000f00 */
[----:B------:R-:W-:Y:S01]  /*7380*/  MOV R41, R32 ;  /* 0x0000002000297202 */ /* 0x000fe20000000f00 */
[----:B------:R-:W-:Y:S01]  /*7390*/  STSM.16.M88.4 [R103], R24 ;  /* 0x0000001867007844 */ /* 0x000fe20000000200 */
[----:B------:R-:W-:Y:S02]  /*73a0*/  MOV R40, R34 ;  /* 0x0000002200287202 */ /* 0x000fe40000000f00 */
[----:B------:R-:W-:Y:S02]  /*73b0*/  F2FP.F16.F32.PACK_AB R28, R65, R64 ;  /* 0x00000040411c723e */ /* 0x000fe400000000ff */
[----:B------:R-:W-:Y:S02]  /*73c0*/  F2FP.F16.F32.PACK_AB R29, R67, R66 ;  /* 0x00000042431d723e */ /* 0x000fe400000000ff */
[----:B------:R-:W-:-:S02]  /*73d0*/  F2FP.F16.F32.PACK_AB R30, R69, R68 ;  /* 0x00000044451e723e */ /* 0x000fc400000000ff */
[----:B------:R-:W-:Y:S02]  /*73e0*/  F2FP.F16.F32.PACK_AB R31, R71, R70 ;  /* 0x00000046471f723e */ /* 0x000fe400000000ff */
[----:B------:R-:W-:Y:S02]  /*73f0*/  LOP3.LUT R38, R38, R151, RZ, 0x3c, !PT ;  /* 0x0000009726267212 */ /* 0x000fe400078e3cff */
[----:B------:R-:W-:Y:S01]  /*7400*/  F2FP.F16.F32.PACK_AB R32, R73, R72 ;  /* 0x000000484920723e */ /* 0x000fe200000000ff */
[----:B------:R-:W-:Y:S01]  /*7410*/  STSM.16.M88.4 [R102], R28 ;  /* 0x0000001c66007844 */ /* 0x000fe20000000200 */
[----:B------:R-:W-:Y:S02]  /*7420*/  F2FP.F16.F32.PACK_AB R33, R75, R74 ;  /* 0x0000004a4b21723e */ /* 0x000fe400000000ff */
[----:B------:R-:W-:Y:S02]  /*7430*/  F2FP.F16.F32.PACK_AB R34, R77, R76 ;  /* 0x0000004c4d22723e */ /* 0x000fe400000000ff */
[----:B------:R-:W-:-:S02]  /*7440*/  F2FP.F16.F32.PACK_AB R35, R79, R78 ;  /* 0x0000004e4f23723e */ /* 0x000fc400000000ff */
[----:B0-----:R-:W-:Y:S02]  /*7450*/  F2FP.F16.F32.PACK_AB R4, R81, R80 ;  /* 0x000000505104723e */ /* 0x001fe400000000ff */
[----:B------:R-:W-:Y:S01]  /*7460*/  F2FP.F16.F32.PACK_AB R5, R83, R82 ;  /* 0x000000525305723e */ /* 0x000fe200000000ff */
[----:B------:R-:W-:Y:S01]  /*7470*/  STSM.16.M88.4 [R51], R32 ;  /* 0x0000002033007844 */ /* 0x000fe20000000200 */
[----:B------:R-:W-:Y:S02]  /*7480*/  F2FP.F16.F32.PACK_AB R6, R85, R84 ;  /* 0x000000545506723e */ /* 0x000fe400000000ff */
[----:B------:R-:W-:Y:S02]  /*7490*/  F2FP.F16.F32.PACK_AB R7, R87, R86 ;  /* 0x000000565707723e */ /* 0x000fe400000000ff */
[----:B--2---:R-:W-:Y:S02]  /*74a0*/  F2FP.F16.F32.PACK_AB R8, R89, R88 ;  /* 0x000000585908723e */ /* 0x004fe400000000ff */
[----:B------:R-:W-:Y:S01]  /*74b0*/  F2FP.F16.F32.PACK_AB R9, R91, R90 ;  /* 0x0000005a5b09723e */ /* 0x000fe200000000ff */
[----:B------:R0:W-:Y:S01]  /*74c0*/  STSM.16.M88.4 [R42], R4 ;  /* 0x000000042a007844 */ /* 0x0001e20000000200 */
[----:B------:R-:W-:-:S02]  /*74d0*/  F2FP.F16.F32.PACK_AB R10, R93, R92 ;  /* 0x0000005c5d0a723e */ /* 0x000fc400000000ff */
[----:B------:R-:W-:Y:S02]  /*74e0*/  F2FP.F16.F32.PACK_AB R11, R95, R94 ;  /* 0x0000005e5f0b723e */ /* 0x000fe400000000ff */
[----:B------:R-:W-:Y:S02]  /*74f0*/  MOV R38, R38 ;  /* 0x0000002600267202 */ /* 0x000fe40000000f00 */
[----:B------:R-:W-:Y:S01]  /*7500*/  PLOP3.LUT P0, PT, PT, PT, UP0, 0x80, 0x0 ;  /* 0x000000000000781c */ /* 0x000fe20003f0f008 */
[----:B------:R2:W-:Y:S04]  /*7510*/  STSM.16.M88.4 [R41], R8 ;  /* 0x0000000829007844 */ /* 0x0005e80000000200 */
[----:B------:R3:W-:Y:S04]  /*7520*/  STSM.16.M88.4 [R40], R96 ;  /* 0x0000006028007844 */ /* 0x0007e80000000200 */
[----:B------:R3:W-:Y:S01]  /*7530*/  STSM.16.M88.4 [R38], R104 ;  /* 0x0000006826007844 */ /* 0x0007e20000000200 */
[----:B0-----:R-:W-:-:S02]  /*7540*/  IMAD.U32 R4, RZ, RZ, UR4 ;  /* 0x00000004ff047e24 */ /* 0x001fc4000f8e00ff */
[----:B------:R-:W-:Y:S01]  /*7550*/  IMAD.U32 R5, RZ, RZ, UR7 ;  /* 0x00000007ff057e24 */ /* 0x000fe2000f8e00ff */
[----:B------:R3:W-:Y:S01]  /*7560*/  STSM.16.M88.4 [R3], R112 ;  /* 0x0000007003007844 */ /* 0x0007e20000000200 */
[----:B------:R-:W-:Y:S06]  /*7570*/  BAR.SYNC.DEFER_BLOCKING 0x1, 0x100 ;  /* 0x0044000000007b1d */ /* 0x000fec0000010000 */
[----:B------:R-:W4:Y:S01]  /*7580*/  @P0 LDG.E R0, desc[UR36][R4.64] ;  /* 0x0000002404000981 */ /* 0x000f22000c1e1900 */
[----:B------:R-:W-:Y:S01]  /*7590*/  UISETP.NE.U32.AND UP1, UPT, UR8, URZ, UPT ;  /* 0x0000003f0800728c */ /* 0x000fe2000bf25070 */
[----:B-1----:R-:W-:Y:S01]  /*75a0*/  ISETP.NE.AND P1, PT, R47, 0x1, PT ;  /* 0x000000012f00780c */ /* 0x002fe20003f25270 */
[----:B------:R-:W-:Y:S01]  /*75b0*/  ULDC UR7, c[0x0][0xa88] ;  /* 0x0002a20000077ab9 */ /* 0x000fe20000000800 */
[----:B------:R-:W-:Y:S01]  /*75c0*/  UMOV UR4, URZ ;  /* 0x0000003f00047c82 */ /* 0x000fe20008000000 */
[----:B------:R-:W-:Y:S01]  /*75d0*/  UISETP.NE.AND.EX UP1, UPT, UR9, URZ, UPT, UP1 ;  /* 0x0000003f0900728c */ /* 0x000fe2000bf25310 */
[----:B------:R-:W-:-:S05]  /*75e0*/  MOV R7, UR12 ;  /* 0x0000000c00077c02 */ /* 0x000fca0008000f00 */
[----:B------:R-:W-:-:S04]  /*75f0*/  PLOP3.LUT P2, PT, PT, PT, UP1, 0x80, 0x0 ;  /* 0x000000000000781c */ /* 0x000fc80003f4f018 */
[----:B------:R-:W0:Y:S01]  /*7600*/  @P1 LDC R6, c[0x0][0xbec] ;  /* 0x0002fb00ff061b82 */ /* 0x000e220000000800 */
[----:B------:R-:W-:-:S04]  /*7610*/  @UP1 UIADD3 UR8, UP2, UR10, UR8, URZ ;  /* 0x000000080a081290 */ /* 0x000fc8000ff5e03f */
[----:B------:R-:W-:Y:S02]  /*7620*/  @UP1 UIADD3.X UR9, UR11, UR9, URZ, UP2, !UPT ;  /* 0x000000090b091290 */ /* 0x000fe400097fe43f */
[----:B--2---:R-:W-:Y:S01]  /*7630*/  IMAD.U32 R10, RZ, RZ, UR8 ;  /* 0x00000008ff0a7e24 */ /* 0x004fe2000f8e00ff */
[----:B------:R-:W1:Y:S03]  /*7640*/  @P1 LDC R8, c[0x0][0xbf0] ;  /* 0x0002fc00ff081b82 */ /* 0x000e660000000800 */
[----:B------:R-:W-:Y:S01]  /*7650*/  IMAD.U32 R11, RZ, RZ, UR9 ;  /* 0x00000009ff0b7e24 */ /* 0x000fe2000f8e00ff */
[----:B----4-:R-:W-:Y:S01]  /*7660*/  @P0 R2UR UR4, R0 ;  /* 0x00000000000402ca */ /* 0x010fe200000e0000 */
[----:B------:R-:W-:-:S06]  /*7670*/  IMAD.U32 R0, RZ, RZ, UR7 ;  /* 0x00000007ff007e24 */ /* 0x000fcc000f8e00ff */
[----:B------:R3:W5:Y:S01]  /*7680*/  @P2 LDG.E R0, desc[UR36][R10.64] ;  /* 0x000000240a002981 */ /* 0x000762000c1e1900 */
[----:B01----:R-:W-:Y:S07]  /*7690*/  @P2 BRA `(.L_x_217) ;  /* 0x0000000000102947 */ /* 0x003fee0003800000 */
[----:B------:R-:W-:Y:S05]  /*76a0*/  @!P0 BRA `(.L_x_217) ;  /* 0x00000000000c8947 */ /* 0x000fea0003800000 */
[----:B---3--:R-:W2:Y:S04]  /*76b0*/  LDG.E R3, desc[UR36][R4.64] ;  /* 0x0000002404037981 */ /* 0x008ea8000c1e1900 */
[----:B-----5:R-:W2:Y:S02]  /*76c0*/  LDG.E R0, desc[UR36][R4.64+0x4] ;  /* 0x0000042404007981 */ /* 0x020ea4000c1e1900 */
[----:B--2---:R-:W-:-:S07]  /*76d0*/  IMAD.IADD R0, R0, 0x1, -R3 ;  /* 0x0000000100007824 */ /* 0x004fce00078e0a03 */
.L_x_217:
[----:B------:R-:W-:Y:S01]  /*76e0*/  R2UR UR15, R192 ;  /* 0x00000000c00f72ca */ /* 0x000fe200000e0000 */
[----:B------:R-:W-:Y:S01]  /*76f0*/  USHF.R.S32.HI UR14, URZ, 0x1f, UR61 ;  /* 0x0000001f3f0e7899 */ /* 0x000fe2000801143d */
[----:B------:R-:W-:Y:S01]  /*7700*/  IMAD R5, R7, 0x80, R198 ;  /* 0x0000008007057824 */ /* 0x000fe200078e02c6 */
[----:B------:R-:W-:Y:S01]  /*7710*/  ULDC.64 UR12, c[0x0][0xb90] ;  /* 0x0002e400000c7ab9 */ /* 0x000fe20000000a00 */
[----:B------:R-:W-:Y:S01]  /*7720*/  USHF.R.S32.HI UR11, URZ, 0x1f, UR4 ;  /* 0x0000001f3f0b7899 */ /* 0x000fe20008011404 */
[----:B------:R-:W-:Y:S01]  /*7730*/  R2UR UR16, R22 ;  /* 0x00000000161072ca */ /* 0x000fe200000e0000 */
[----:B------:R-:W-:Y:S01]  /*7740*/  UIMAD UR7, UR14, UR12, URZ ;  /* 0x0000000c0e0772a4 */ /* 0x000fe2000f8e023f */
[----:B---3--:R-:W-:Y:S01]  /*7750*/  @P1 IMAD.HI.U32 R3, R5, R6, RZ ;  /* 0x0000000605031227 */ /* 0x008fe200078e00ff */
[----:B------:R-:W-:Y:S01]  /*7760*/  UMOV UR10, UR4 ;  /* 0x00000004000a7c82 */ /* 0x000fe20008000000 */
[----:B------:R-:W-:Y:S02]  /*7770*/  USEL UR60, UR60, URZ, !UP0 ;  /* 0x0000003f3c3c7287 */ /* 0x000fe4000c000000 */
[----:B------:R-:W-:Y:S01]  /*7780*/  UIMAD.WIDE.U32 UR8, UR61, UR12, UR10 ;  /* 0x0000000c3d0872a5 */ /* 0x000fe2000f8e000a */
[----:B------:R-:W-:Y:S01]  /*7790*/  IMAD.MOV.U32 R4, RZ, RZ, R5 ;  /* 0x000000ffff047224 */ /* 0x000fe200078e0005 */
[----:B------:R-:W-:Y:S01]  /*77a0*/  UIMAD UR7, UR61, UR13, UR7 ;  /* 0x0000000d3d0772a4 */ /* 0x000fe2000f8e0207 */
[----:B------:R-:W-:Y:S01]  /*77b0*/  @P1 SHF.R.U32.HI R4, RZ, R8, R3 ;  /* 0x00000008ff041219 */ /* 0x000fe20000011603 */
[----:B------:R-:W-:Y:S01]  /*77c0*/  USEL UR15, UR15, URZ, !UP0 ;  /* 0x0000003f0f0f7287 */ /* 0x000fe2000c000000 */
[----:B------:R-:W-:Y:S01]  /*77d0*/  IMAD R3, R23, 0x40, R16 ;  /* 0x0000004017037824 */ /* 0x000fe200078e0210 */
[----:B------:R-:W-:Y:S01]  /*77e0*/  ULDC.64 UR12, c[0x0][0xb98] ;  /* 0x0002e600000c7ab9 */ /* 0x000fe20000000a00 */
[----:B------:R-:W-:Y:S01]  /*77f0*/  UIADD3 UR9, UR9, UR7, URZ ;  /* 0x0000000709097290 */ /* 0x000fe2000fffe03f */
[----:B------:R-:W-:Y:S01]  /*7800*/  IMAD.MOV R6, RZ, RZ, -R4 ;  /* 0x000000ffff067224 */ /* 0x000fe200078e0a04 */
[----:B------:R-:W-:Y:S01]  /*7810*/  UIMAD UR7, UR15, UR12, URZ ;  /* 0x0000000c0f0772a4 */ /* 0x000fe2000f8e023f */
[----:B------:R-:W-:Y:S01]  /*7820*/  IMAD.WIDE R36, R3, 0x2, R36 ;  /* 0x0000000203247825 */ /* 0x000fe200078e0224 */
[----:B------:R-:W-:-:S02]  /*7830*/  UIMAD.WIDE.U32 UR8, UR60, UR12, UR8 ;  /* 0x0000000c3c0872a5 */ /* 0x000fc4000f8e0008 */
[----:B------:R-:W-:Y:S01]  /*7840*/  UIMAD UR7, UR60, UR13, UR7 ;  /* 0x0000000d3c0772a4 */ /* 0x000fe2000f8e0207 */
[----:B------:R-:W-:Y:S01]  /*7850*/  IMAD R3, R47, R6, R5 ;  /* 0x000000062f037224 */ /* 0x000fe200078e0205 */
[----:B------:R-:W-:Y:S01]  /*7860*/  SHF.R.S32.HI R5, RZ, 0x1f, R4 ;  /* 0x0000001fff057819 */ /* 0x000fe20000011404 */
[----:B-----5:R-:W-:Y:S01]  /*7870*/  IMAD R69, R0, R47, RZ ;  /* 0x0000002f00457224 */ /* 0x020fe200078e02ff */
[----:B------:R-:W-:Y:S01]  /*7880*/  IADD3 R4, P0, R4, UR8, RZ ;  /* 0x0000000804047c10 */ /* 0x000fe2000ff1e0ff */
[----:B------:R-:W-:Y:S01]  /*7890*/  ULDC.64 UR12, c[0x0][0xaa0] ;  /* 0x0002a800000c7ab9 */ /* 0x000fe20000000a00 */
[----:B------:R-:W-:Y:S02]  /*78a0*/  MOV R6, UR7 ;  /* 0x0000000700067c02 */ /* 0x000fe40008000f00 */
[----:B------:R-:W-:Y:S02]  /*78b0*/  IADD3 R9, P6, R36, 0x2000, RZ ;  /* 0x0000200024097810 */ /* 0x000fe40007fde0ff */
[----:B------:R-:W-:Y:S01]  /*78c0*/  IADD3.X R5, R5, UR9, R6, P0, !PT ;  /* 0x0000000905057c10 */ /* 0x000fe200087fe406 */
[----:B------:R-:W-:Y:S01]  /*78d0*/  ULDC.64 UR8, c[0x0][0xb88] ;  /* 0x0002e20000087ab9 */ /* 0x000fe20000000a00 */
[----:B------:R-:W-:-:S02]  /*78e0*/  LOP3.LUT R8, R9, 0x380, RZ, 0xc0, !PT ;  /* 0x0000038009087812 */ /* 0x000fc400078ec0ff */
[----:B------:R-:W-:Y:S01]  /*78f0*/  SHF.R.S32.HI R6, RZ, 0x1f, R3 ;  /* 0x0000001fff067819 */ /* 0x000fe20000011403 */
[----:B------:R-:W-:Y:S01]  /*7900*/  IMAD.WIDE.U32 R4, R3, UR8, R4 ;  /* 0x0000000803047c25 */ /* 0x000fe2000f8e0004 */
[----:B------:R-:W-:Y:S02]  /*7910*/  SHF.R.U64 R8, R8, 0x3, RZ ;  /* 0x0000000308087819 */ /* 0x000fe400000012ff */
[----:B------:R-:W-:Y:S01]  /*7920*/  IADD3 R13, P2, R36, 0x1000, RZ ;  /* 0x00001000240d7810 */ /* 0x000fe20007f5e0ff */
[----:B------:R-:W-:Y:S01]  /*7930*/  IMAD R10, R6, UR8, RZ ;  /* 0x00000008060a7c24 */ /* 0x000fe2000f8e02ff */
[----:B------:R-:W-:Y:S02]  /*7940*/  LOP3.LUT R8, R8, R9, RZ, 0x3c, !PT ;  /* 0x0000000908087212 */ /* 0x000fe400078e3cff */
[----:B------:R-:W-:Y:S01]  /*7950*/  LOP3.LUT R12, R13, 0x380, RZ, 0xc0, !PT ;  /* 0x000003800d0c7812 */ /* 0x000fe200078ec0ff */
[----:B------:R-:W-:Y:S01]  /*7960*/  IMAD R9, R3, UR9, R10 ;  /* 0x0000000903097c24 */ /* 0x000fe2000f8e020a */
[----:B------:R-:W-:Y:S01]  /*7970*/  ULDC.64 UR8, c[0x0][0xb50] ;  /* 0x0002d40000087ab9 */ /* 0x000fe20000000a00 */
[----:B------:R-:W-:-:S02]  /*7980*/  IADD3 R39, P0, R36, 0x5000, RZ ;  /* 0x0000500024277810 */ /* 0x000fc40007f1e0ff */
[----:B------:R-:W-:Y:S01]  /*7990*/  IMAD.IADD R3, R5, 0x1, R9 ;  /* 0x0000000105037824 */ /* 0x000fe200078e0209 */
[----:B------:R-:W-:Y:S01]  /*79a0*/  SHF.R.U64 R12, R12, 0x3, RZ ;  /* 0x000000030c0c7819 */ /* 0x000fe200000012ff */
[----:B------:R-:W-:Y:S01]  /*79b0*/  UIMAD UR7, UR11, UR12, URZ ;  /* 0x0000000c0b0772a4 */ /* 0x000fe2000f8e023f */
[----:B------:R-:W-:Y:S01]  /*79c0*/  LEA R10, P3, R4, UR8, 0x2 ;  /* 0x00000008040a7c11 */ /* 0x000fe2000f8610ff */
[--C-:B------:R-:W-:Y:S01]  /*79d0*/  IMAD.X R9, RZ, RZ, R37.reuse, P6 ;  /* 0x000000ffff097224 */ /* 0x100fe200030e0625 */
[----:B------:R-:W-:Y:S01]  /*79e0*/  LOP3.LUT R12, R12, R13, RZ, 0x3c, !PT ;  /* 0x0000000d0c0c7212 */ /* 0x000fe200078e3cff */
[----:B------:R-:W-:Y:S01]  /*79f0*/  IMAD.X R13, RZ, RZ, R37, P2 ;  /* 0x000000ffff0d7224 */ /* 0x000fe200010e0625 */
[----:B------:R-:W-:Y:S01]  /*7a00*/  LEA.HI.X R4, R4, UR9, R3, 0x2, P3 ;  /* 0x0000000904047c11 */ /* 0x000fe200098f1403 */
[----:B------:R-:W-:Y:S01]  /*7a10*/  SHFL.IDX PT, R40, R10, RZ, 0x1c1f ;  /* 0x001c1fff0a287589 */ /* 0x000fe200000e0000 */
[----:B------:R-:W-:Y:S01]  /*7a20*/  LOP3.LUT R38, R39, 0x380, RZ, 0xc0, !PT ;  /* 0x0000038027267812 */ /* 0x000fe200078ec0ff */
[----:B------:R-:W-:Y:S01]  /*7a30*/  ULDC.64 UR10, c[0x0][0xae8] ;  /* 0x0002ba00000a7ab9 */ /* 0x000fe20000000a00 */
[----:B------:R-:W-:Y:S01]  /*7a40*/  IADD3 R25, P2, R36, 0x7000, RZ ;  /* 0x0000700024197810 */ /* 0x000fe20007f5e0ff */
[----:B------:R-:W0:Y:S01]  /*7a50*/  SHFL.IDX PT, R41, R4, RZ, 0x1c1f ;  /* 0x001c1fff04297589 */ /* 0x000e2200000e0000 */
[----:B------:R-:W-:-:S02]  /*7a60*/  SHF.R.U64 R38, R38, 0x3, RZ ;  /* 0x0000000326267819 */ /* 0x000fc400000012ff */
[----:B------:R-:W-:Y:S01]  /*7a70*/  LOP3.LUT R24, R25, 0x380, RZ, 0xc0, !PT ;  /* 0x0000038019187812 */ /* 0x000fe200078ec0ff */
[----:B------:R-:W-:Y:S01]  /*7a80*/  SHFL.IDX PT, R44, R10, 0x1, 0x1c1f ;  /* 0x003c1f000a2c7f89 */ /* 0x000fe200000e0000 */
[----:B------:R-:W-:Y:S02]  /*7a90*/  MOV R3, UR16 ;  /* 0x0000001000037c02 */ /* 0x000fe40008000f00 */
[----:B------:R-:W-:Y:S01]  /*7aa0*/  LOP3.LUT R38, R38, R39, RZ, 0x3c, !PT ;  /* 0x0000002726267212 */ /* 0x000fe200078e3cff */
[--C-:B------:R-:W-:Y:S01]  /*7ab0*/  IMAD.X R39, RZ, RZ, R37.reuse, P0 ;  /* 0x000000ffff277224 */ /* 0x100fe200000e0625 */
[----:B------:R-:W-:Y:S01]  /*7ac0*/  SHF.R.U64 R24, R24, 0x3, RZ ;  /* 0x0000000318187819 */ /* 0x000fe200000012ff */
[----:B------:R-:W-:Y:S01]  /*7ad0*/  IMAD R14, R3, 0x80, R196 ;  /* 0x00000080030e7824 */ /* 0x000fe200078e02c4 */
[----:B------:R-:W-:Y:S01]  /*7ae0*/  LOP3.LUT P0, RZ, R194, 0x3, RZ, 0xc0, !PT ;  /* 0x00000003c2ff7812 */ /* 0x000fe2000780c0ff */
[----:B------:R-:W1:Y:S01]  /*7af0*/  SHFL.IDX PT, R45, R4, 0x1, 0x1c1f ;  /* 0x003c1f00042d7f89 */ /* 0x000e6200000e0000 */
[----:B------:R-:W-:Y:S01]  /*7b00*/  IADD3 R33, P3, R36, 0x6000, RZ ;  /* 0x0000600024217810 */ /* 0x000fe20007f7e0ff */
[----:B------:R-:W-:Y:S01]  /*7b10*/  VIADD R3, R14, 0x8 ;  /* 0x000000080e037836 */ /* 0x000fe20000000000 */
[----:B------:R-:W-:Y:S01]  /*7b20*/  LOP3.LUT R24, R24, R25, RZ, 0x3c, !PT ;  /* 0x0000001918187212 */ /* 0x000fe200078e3cff */
[----:B------:R-:W-:Y:S01]  /*7b30*/  IMAD.X R25, RZ, RZ, R37, P2 ;  /* 0x000000ffff197224 */ /* 0x000fe200010e0625 */
[----:B------:R-:W-:-:S02]  /*7b40*/  ISETP.GE.OR P2, PT, R14, R69, P0 ;  /* 0x000000450e00720c */ /* 0x000fc40000746670 */
[----:B------:R-:W-:Y:S02]  /*7b50*/  LOP3.LUT R32, R33, 0x380, RZ, 0xc0, !PT ;  /* 0x0000038021207812 */ /* 0x000fe400078ec0ff */
[----:B------:R-:W-:Y:S02]  /*7b60*/  ISETP.GE.OR P0, PT, R3, R69, P0 ;  /* 0x000000450300720c */ /* 0x000fe40000706670 */
[----:B------:R-:W-:Y:S01]  /*7b70*/  SHF.R.U64 R32, R32, 0x3, RZ ;  /* 0x0000000320207819 */ /* 0x000fe200000012ff */
[----:B------:R-:W2:Y:S01]  /*7b80*/  @P1 LDC R3, c[0x0][0xbec] ;  /* 0x0002fb00ff031b82 */ /* 0x000ea20000000800 */
[----:B------:R-:W-:Y:S02]  /*7b90*/  IADD3 R7, P5, R36, 0x3000, RZ ;  /* 0x0000300024077810 */ /* 0x000fe40007fbe0ff */
[----:B------:R-:W-:Y:S01]  /*7ba0*/  LOP3.LUT R32, R32, R33, RZ, 0x3c, !PT ;  /* 0x0000002120207212 */ /* 0x000fe200078e3cff */
[----:B------:R-:W-:Y:S01]  /*7bb0*/  IMAD.X R33, RZ, RZ, R37, P3 ;  /* 0x000000ffff217224 */ /* 0x000fe200018e0625 */
[C---:B------:R-:W-:Y:S01]  /*7bc0*/  IADD3 R5, P3, R36.reuse, 0xb000, RZ ;  /* 0x0000b00024057810 */ /* 0x040fe20007f7e0ff */
[----:B0-----:R0:W-:Y:S01]  /*7bd0*/  @!P2 ST.E desc[UR36][R40.64], R2 ;  /* 0x000000022800a985 */ /* 0x0011e2000c101924 */
[----:B------:R-:W-:-:S02]  /*7be0*/  IADD3 R53, P4, R36, 0x4000, RZ ;  /* 0x0000400024357810 */ /* 0x000fc40007f9e0ff */
[----:B------:R-:W-:Y:S01]  /*7bf0*/  LOP3.LUT R0, R5, 0x380, RZ, 0xc0, !PT ;  /* 0x0000038005007812 */ /* 0x000fe200078ec0ff */
[----:B------:R-:W-:Y:S01]  /*7c00*/  UIMAD.WIDE.U32 UR8, UR4, UR12, URZ ;  /* 0x0000000c040872a5 */ /* 0x000fe2000f8e003f */
[----:B------:R-:W-:Y:S01]  /*7c10*/  LOP3.LUT R6, R7, 0x380, RZ, 0xc0, !PT ;  /* 0x0000038007067812 */ /* 0x000fe200078ec0ff */
[----:B------:R-:W-:Y:S01]  /*7c20*/  UIMAD UR7, UR4, UR13, UR7 ;  /* 0x0000000d040772a4 */ /* 0x000fe2000f8e0207 */
[----:B------:R-:W-:Y:S01]  /*7c30*/  SHF.R.U64 R0, R0, 0x3, RZ ;  /* 0x0000000300007819 */ /* 0x000fe200000012ff */
[----:B-1----:R1:W-:Y:S01]  /*7c40*/  @!P0 ST.E desc[UR36][R44.64], R20 ;  /* 0x000000142c008985 */ /* 0x0023e2000c101924 */
[----:B------:R-:W-:Y:S01]  /*7c50*/  LOP3.LUT R52, R53, 0x380, RZ, 0xc0, !PT ;  /* 0x0000038035347812 */ /* 0x000fe200078ec0ff */
[----:B------:R-:W-:Y:S01]  /*7c60*/  IMAD.X R49, RZ, RZ, R37, P3 ;  /* 0x000000ffff317224 */ /* 0x000fe200018e0625 */
[----:B------:R-:W-:Y:S01]  /*7c70*/  LOP3.LUT R48, R0, R5, RZ, 0x3c, !PT ;  /* 0x0000000500307212 */ /* 0x000fe200078e3cff */
[----:B0-----:R-:W0:Y:S01]  /*7c80*/  @P1 LDC R41, c[0x0][0xbf0] ;  /* 0x0002fc00ff291b82 */ /* 0x001e220000000800 */
[----:B------:R-:W-:Y:S01]  /*7c90*/  MOV R21, UR16 ;  /* 0x0000001000157c02 */ /* 0x000fe20008000f00 */
[----:B------:R-:W-:Y:S01]  /*7ca0*/  IMAD R0, R19, 0x20, R23 ;  /* 0x0000002013007824 */ /* 0x000fe200078e0217 */
[----:B------:R-:W-:Y:S01]  /*7cb0*/  SHF.R.U64 R6, R6, 0x3, RZ ;  /* 0x0000000306067819 */ /* 0x000fe200000012ff */
[----:B------:R-:W-:Y:S01]  /*7cc0*/  UIADD3 UR9, UR9, UR7, URZ ;  /* 0x0000000709097290 */ /* 0x000fe2000fffe03f */
[----:B------:R-:W-:Y:S01]  /*7cd0*/  SHF.R.U64 R52, R52, 0x3, RZ ;  /* 0x0000000334347819 */ /* 0x000fe200000012ff */
[----:B------:R-:W-:Y:S01]  /*7ce0*/  UIMAD UR4, UR14, UR10, URZ ;  /* 0x0000000a0e0472a4 */ /* 0x000fe2000f8e023f */
[----:B------:R-:W-:Y:S01]  /*7cf0*/  LOP3.LUT R6, R6, R7, RZ, 0x3c, !PT ;  /* 0x0000000706067212 */ /* 0x000fe200078e3cff */
[----:B------:R-:W-:Y:S01]  /*7d00*/  IMAD R22, R21, 0x80, R0 ;  /* 0x0000008015167824 */ /* 0x000fe200078e0200 */
[----:B------:R-:W-:Y:S01]  /*7d10*/  LOP3.LUT R52, R52, R53, RZ, 0x3c, !PT ;  /* 0x0000003534347212 */ /* 0x000fe200078e3cff */
[--C-:B------:R-:W-:Y:S01]  /*7d20*/  IMAD.X R7, RZ, RZ, R37.reuse, P5 ;  /* 0x000000ffff077224 */ /* 0x100fe200028e0625 */
[----:B------:R-:W-:Y:S01]  /*7d30*/  UIMAD UR4, UR61, UR11, UR4 ;  /* 0x0000000b3d0472a4 */ /* 0x000fe2000f8e0204 */
[----:B------:R-:W-:Y:S01]  /*7d40*/  IMAD.X R53, RZ, RZ, R37, P4 ;  /* 0x000000ffff357224 */ /* 0x000fe200020e0625 */
[----:B------:R-:W-:Y:S01]  /*7d50*/  UIMAD.WIDE.U32 UR8, UR61, UR10, UR8 ;  /* 0x0000000a3d0872a5 */ /* 0x000fe2000f8e0008 */
[C---:B------:R-:W-:Y:S01]  /*7d60*/  IADD3 R65, P6, R36.reuse, 0x8000, RZ ;  /* 0x0000800024417810 */ /* 0x040fe20007fde0ff */
[----:B------:R-:W5:Y:S01]  /*7d70*/  LD.E.128 R12, desc[UR36][R12.64] ;  /* 0x000000240c0c7980 */ /* 0x000f62000c101d00 */
[C---:B------:R-:W-:Y:S01]  /*7d80*/  IADD3 R61, P5, R36.reuse, 0x9000, RZ ;  /* 0x00009000243d7810 */ /* 0x040fe20007fbe0ff */
[----:B------:R-:W-:Y:S01]  /*7d90*/  ULDC.64 UR10, c[0x0][0xaf0] ;  /* 0x0002bc00000a7ab9 */ /* 0x000fe20000000a00 */
[----:B------:R-:W-:Y:S01]  /*7da0*/  IADD3 R57, P4, R36, 0xa000, RZ ;  /* 0x0000a00024397810 */ /* 0x000fe20007f9e0ff */
[----:B--2---:R-:W-:Y:S01]  /*7db0*/  @P1 IMAD.HI.U32 R0, R22, R3, RZ ;  /* 0x0000000316001227 */ /* 0x004fe200078e00ff */
[----:B------:R-:W-:Y:S01]  /*7dc0*/  UIADD3 UR9, UR9, UR4, URZ ;  /* 0x0000000409097290 */ /* 0x000fe2000fffe03f */
[----:B------:R-:W-:Y:S01]  /*7dd0*/  LOP3.LUT R64, R65, 0x380, RZ, 0xc0, !PT ;  /* 0x0000038041407812 */ /* 0x000fe200078ec0ff */
[----:B------:R-:W-:Y:S01]  /*7de0*/  UIMAD UR4, UR15, UR10, URZ ;  /* 0x0000000a0f0472a4 */ /* 0x000fe2000f8e023f */
[----:B------:R-:W-:-:S02]  /*7df0*/  LOP3.LUT R60, R61, 0x380, RZ, 0xc0, !PT ;  /* 0x000003803d3c7812 */ /* 0x000fc400078ec0ff */
[----:B------:R-:W-:Y:S01]  /*7e00*/  LOP3.LUT R29, R36, 0x380, RZ, 0xc0, !PT ;  /* 0x00000380241d7812 */ /* 0x000fe200078ec0ff */
[----:B------:R-:W-:Y:S01]  /*7e10*/  IMAD.MOV.U32 R21, RZ, RZ, R22 ;  /* 0x000000ffff157224 */ /* 0x000fe200078e0016 */
[----:B------:R-:W-:Y:S01]  /*7e20*/  LOP3.LUT R56, R57, 0x380, RZ, 0xc0, !PT ;  /* 0x0000038039387812 */ /* 0x000fe200078ec0ff */
[----:B------:R-:W-:Y:S01]  /*7e30*/  UIMAD.WIDE.U32 UR8, UR60, UR10, UR8 ;  /* 0x0000000a3c0872a5 */ /* 0x000fe2000f8e0008 */
[----:B0-----:R-:W-:Y:S01]  /*7e40*/  @P1 SHF.R.U32.HI R21, RZ, R41, R0 ;  /* 0x00000029ff151219 */ /* 0x001fe20000011600 */
[----:B------:R-:W-:Y:S01]  /*7e50*/  UIMAD UR4, UR60, UR11, UR4 ;  /* 0x0000000b3c0472a4 */ /* 0x000fe2000f8e0204 */
[----:B------:R-:W-:Y:S01]  /*7e60*/  SHF.R.U64 R64, R64, 0x3, RZ ;  /* 0x0000000340407819 */ /* 0x000fe200000012ff */
[----:B------:R-:W5:Y:S01]  /*7e70*/  LD.E.128 R8, desc[UR36][R8.64] ;  /* 0x0000002408087980 */ /* 0x000f62000c101d00 */
[----:B------:R-:W-:Y:S02]  /*7e80*/  SHF.R.U64 R60, R60, 0x3, RZ ;  /* 0x000000033c3c7819 */ /* 0x000fe400000012ff */
[----:B------:R-:W-:Y:S01]  /*7e90*/  SHF.R.U64 R56, R56, 0x3, RZ ;  /* 0x0000000338387819 */ /* 0x000fe200000012ff */
[----:B------:R-:W5:Y:S01]  /*7ea0*/  LD.E.128 R4, desc[UR36][R6.64] ;  /* 0x0000002406047980 */ /* 0x000f62000c101d00 */
[----:B------:R-:W-:Y:S01]  /*7eb0*/  SHF.R.U64 R29, R29, 0x3, RZ ;  /* 0x000000031d1d7819 */ /* 0x000fe200000012ff */
[----:B------:R-:W-:Y:S01]  /*7ec0*/  UIADD3 UR4, UR9, UR4, URZ ;  /* 0x0000000409047290 */ /* 0x000fe2000fffe03f */
[----:B------:R-:W-:Y:S01]  /*7ed0*/  SHF.R.S32.HI R0, RZ, 0x1f, R21 ;  /* 0x0000001fff007819 */ /* 0x000fe20000011415 */
[----:B------:R-:W5:Y:S01]  /*7ee0*/  LD.E.128 R52, desc[UR36][R52.64] ;  /* 0x0000002434347980 */ /* 0x000f62000c101d00 */
[----:B-1----:R-:W-:Y:S01]  /*7ef0*/  IADD3 R20, -R21, RZ, RZ ;  /* 0x000000ff15147210 */ /* 0x002fe20007ffe1ff */
[----:B------:R-:W-:Y:S01]  /*7f00*/  IMAD.U32 R2, RZ, RZ, UR8 ;  /* 0x00000008ff027e24 */ /* 0x000fe2000f8e00ff */
[----:B------:R-:W-:Y:S01]  /*7f10*/  LOP3.LUT R64, R64, R65, RZ, 0x3c, !PT ;  /* 0x0000004140407212 */ /* 0x000fe200078e3cff */
[----:B------:R-:W-:Y:S01]  /*7f20*/  IMAD.U32 R3, RZ, RZ, UR9 ;  /* 0x00000009ff037e24 */ /* 0x000fe2000f8e00ff */
[----:B------:R-:W-:Y:S01]  /*7f30*/  LOP3.LUT R60, R60, R61, RZ, 0x3c, !PT ;  /* 0x0000003d3c3c7212 */ /* 0x000fe200078e3cff */
[--C-:B------:R-:W-:Y:S01]  /*7f40*/  IMAD.X R61, RZ, RZ, R37.reuse, P5 ;  /* 0x000000ffff3d7224 */ /* 0x100fe200028e0625 */
[----:B------:R-:W-:Y:S01]  /*7f50*/  LOP3.LUT R56, R56, R57, RZ, 0x3c, !PT ;  /* 0x0000003938387212 */ /* 0x000fe200078e3cff */
[--C-:B------:R-:W-:Y:S01]  /*7f60*/  IMAD.X R57, RZ, RZ, R37.reuse, P4 ;  /* 0x000000ffff397224 */ /* 0x100fe200020e0625 */
[----:B------:R-:W-:Y:S01]  /*7f70*/  LOP3.LUT R28, R29, R36, RZ, 0x3c, !PT ;  /* 0x000000241d1c7212 */ /* 0x000fe200078e3cff */
[----:B------:R-:W-:Y:S01]  /*7f80*/  IMAD.MOV.U32 R29, RZ, RZ, R37 ;  /* 0x000000ffff1d7224 */ /* 0x000fe200078e0025 */
[----:B------:R-:W-:Y:S01]  /*7f90*/  IADD3.X R65, RZ, R37, RZ, P6, !PT ;  /* 0x00000025ff417210 */ /* 0x000fe200037fe4ff */
[----:B------:R-:W-:Y:S01]  /*7fa0*/  ULDC.64 UR8, c[0x0][0xae0] ;  /* 0x0002b80000087ab9 */ /* 0x000fe20000000a00 */
[----:B------:R-:W-:Y:S01]  /*7fb0*/  IMAD R41, R47, R20, R22 ;  /* 0x000000142f297224 */ /* 0x000fe200078e0216 */
[----:B------:R-:W5:Y:S01]  /*7fc0*/  LD.E.128 R36, desc[UR36][R38.64] ;  /* 0x0000002426247980 */ /* 0x000f62000c101d00 */
[----:B------:R-:W-:-:S02]  /*7fd0*/  IMAD R0, R0, UR8, RZ ;  /* 0x0000000800007c24 */ /* 0x000fc4000f8e02ff */
[----:B------:R-:W-:Y:S01]  /*7fe0*/  IMAD.U32 R3, RZ, RZ, UR4 ;  /* 0x00000004ff037e24 */ /* 0x000fe2000f8e00ff */
[----:B------:R-:W5:Y:S01]  /*7ff0*/  LD.E.128 R28, desc[UR36][R28.64] ;  /* 0x000000241c1c7980 */ /* 0x000f62000c101d00 */
[C---:B------:R-:W-:Y:S01]  /*8000*/  IMAD R45, R21.reuse, UR9, R0 ;  /* 0x00000009152d7c24 */ /* 0x040fe2000f8e0200 */
[----:B------:R-:W-:Y:S02]  /*8010*/  SHF.R.S32.HI R0, RZ, 0x1f, R41 ;  /* 0x0000001fff007819 */ /* 0x000fe40000011429 */
[----:B------:R-:W5:Y:S01]  /*8020*/  LD.E.128 R32, desc[UR36][R32.64] ;  /* 0x0000002420207980 */ /* 0x000f62000c101d00 */
[----:B------:R-:W-:Y:S01]  /*8030*/  IMAD.WIDE.U32 R2, R21, UR8, R2 ;  /* 0x0000000815027c25 */ /* 0x000fe2000f8e0002 */
[----:B------:R-:W-:Y:S02]  /*8040*/  ULDC.64 UR8, c[0x0][0xad8] ;  /* 0x0002b60000087ab9 */ /* 0x000fe40000000a00 */
[----:B------:R-:W5:Y:S04]  /*8050*/  LD.E.128 R24, desc[UR36][R24.64] ;  /* 0x0000002418187980 */ /* 0x000f68000c101d00 */
[----:B------:R-:W5:Y:S04]  /*8060*/  LD.E.128 R64, desc[UR36][R64.64] ;  /* 0x0000002440407980 */ /* 0x000f68000c101d00 */
[----:B------:R-:W5:Y:S04]  /*8070*/  LD.E.128 R60, desc[UR36][R60.64] ;  /* 0x000000243c3c7980 */ /* 0x000f68000c101d00 */
[----:B------:R-:W5:Y:S04]  /*8080*/  LD.E.128 R56, desc[UR36][R56.64] ;  /* 0x0000002438387980 */ /* 0x000f68000c101d00 */
[----:B------:R-:W5:Y:S01]  /*8090*/  LD.E.128 R48, desc[UR36][R48.64] ;  /* 0x0000002430307980 */ /* 0x000f62000c101d00 */
[----:B------:R-:W-:Y:S01]  /*80a0*/  IMAD.U32 R44, RZ, RZ, UR16 ;  /* 0x00000010ff2c7e24 */ /* 0x000fe2000f8e00ff */
[----:B------:R-:W-:Y:S01]  /*80b0*/  @!PT LDS RZ, [RZ] ;  /* 0x00000000fffff984 */ /* 0x000fe20000000800 */
[----:B------:R-:W-:Y:S01]  /*80c0*/  @!PT LDS RZ, [RZ] ;  /* 0x00000000fffff984 */ /* 0x000fe20000000800 */
[----:B------:R-:W-:Y:S01]  /*80d0*/  @!PT LDS RZ, [RZ] ;  /* 0x00000000fffff984 */ /* 0x000fe20000000800 */
[----:B------:R-:W-:Y:S01]  /*80e0*/  @!PT LDS RZ, [RZ] ;  /* 0x00000000fffff984 */ /* 0x000fe20000000800 */
[----:B------:R0:W-:Y:S06]  /*80f0*/  MEMBAR.ALL.CTA ;  /* 0x0000000000007992 */ /* 0x0001ec0000008000 */
[----:B0-----:R-:W0:Y:S01]  /*8100*/  FENCE.VIEW.ASYNC.S ;  /* 0x00000000000073c6 */ /* 0x001e220000000000 */
[----:B------:R-:W-:-:S02]  /*8110*/  IMAD.IADD R3, R3, 0x1, R45 ;  /* 0x0000000103037824 */ /* 0x000fc400078e022d */
[----:B------:R-:W-:Y:S02]  /*8120*/  IMAD R20, R0, UR8, RZ ;  /* 0x0000000800147c24 */ /* 0x000fe4000f8e02ff */
[----:B------:R-:W-:Y:S02]  /*8130*/  IMAD R44, R44, 0x80, R23 ;  /* 0x000000802c2c7824 */ /* 0x000fe400078e0217 */
[C---:B------:R-:W-:Y:S02]  /*8140*/  IMAD R21, R41.reuse, UR9, R20 ;  /* 0x0000000929157c24 */ /* 0x040fe4000f8e0214 */
[----:B------:R-:W-:Y:S01]  /*8150*/  IMAD.WIDE.U32 R2, R41, UR8, R2 ;  /* 0x0000000829027c25 */ /* 0x000fe2000f8e0002 */
[C---:B------:R-:W-:Y:S01]  /*8160*/  ISETP.GE.AND P2, PT, R44.reuse, R69, PT ;  /* 0x000000452c00720c */ /* 0x040fe20003f46270 */
[----:B------:R-:W-:Y:S02]  /*8170*/  ULDC.64 UR8, c[0x0][0xa80] ;  /* 0x0002a00000087ab9 */ /* 0x000fe40000000a00 */
[----:B------:R-:W-:Y:S01]  /*8180*/  VIADD R0, R44, 0x20 ;  /* 0x000000202c007836 */ /* 0x000fe20000000000 */
[----:B------:R-:W-:Y:S01]  /*8190*/  LEA R22, P3, R2, UR8, 0x1 ;  /* 0x0000000802167c11 */ /* 0x000fe2000f8608ff */
[----:B------:R-:W-:-:S02]  /*81a0*/  IMAD.IADD R3, R3, 0x1, R21 ;  /* 0x0000000103037824 */ /* 0x000fc400078e0215 */
[----:B------:R-:W-:Y:S01]  /*81b0*/  VIADD R46, R46, 0x30820 ;  /* 0x000308202e2e7836 */ /* 0x000fe20000000000 */
[-C--:B------:R-:W-:Y:S02]  /*81c0*/  ISETP.GE.AND P1, PT, R0, R69.reuse, PT ;  /* 0x000000450000720c */ /* 0x080fe40003f26270 */
[----:B------:R-:W-:Y:S02]  /*81d0*/  IADD3 R0, R44, 0x40, RZ ;  /* 0x000000402c007810 */ /* 0x000fe40007ffe0ff */
[----:B------:R-:W-:Y:S02]  /*81e0*/  LEA.HI.X R42, R2, UR9, R3, 0x1, P3 ;  /* 0x00000009022a7c11 */ /* 0x000fe400098f0c03 */
[----:B------:R-:W-:Y:S01]  /*81f0*/  PRMT R46, RZ, 0x654, R46 ;  /* 0x00000654ff2e7816 */ /* 0x000fe2000000002e */
[----:B0-----:R0:W1:Y:S01]  /*8200*/  SHFL.IDX PT, R41, R22, RZ, 0x181f ;  /* 0x00181fff16297589 */ /* 0x00106200000e0000 */
[----:B------:R-:W-:Y:S01]  /*8210*/  ISETP.GE.AND P0, PT, R0, R69, PT ;  /* 0x000000450000720c */ /* 0x000fe20003f06270 */
[----:B------:R-:W-:Y:S01]  /*8220*/  BSSY B1, `(.L_x_218) ;  /* 0x0000011000017945 */ /* 0x000fe20003800000 */
[----:B------:R0:W-:Y:S01]  /*8230*/  SYNCS.ARRIVE.TRANS64.RED.A1T0 RZ, [R46+URZ], RZ ;  /* 0x000000ff2eff79a7 */ /* 0x0001e2000810043f */
[----:B------:R0:W2:Y:S02]  /*8240*/  SHFL.IDX PT, R0, R42, RZ, 0x181f ;  /* 0x00181fff2a007589 */ /* 0x0000a400000e0000 */
[----:B------:R-:W-:Y:S08]  /*8250*/  @P2 BRA `(.L_x_219) ;  /* 0x0000000000342947 */ /* 0x000ff00003800000 */
[----:B------:R-:W-:Y:S02]  /*8260*/  ULDC UR4, c[0x0][0xac8] ;  /* 0x0002b20000047ab9 */ /* 0x000fe40000000800 */
[----:B------:R-:W-:Y:S02]  /*8270*/  ISETP.GE.AND P4, PT, R16, UR4, PT ;  /* 0x0000000410007c0c */ /* 0x000fe4000bf86270 */
[----:B------:R-:W-:Y:S02]  /*8280*/  ISETP.GE.AND P3, PT, R17, UR4, PT ;  /* 0x0000000411007c0c */ /* 0x000fe4000bf66270 */
[----:B------:R-:W-:-:S09]  /*8290*/  ISETP.GE.AND P2, PT, R18, UR4, PT ;  /* 0x0000000412007c0c */ /* 0x000fd2000bf46270 */
[CC--:B-1----:R-:W-:Y:S02]  /*82a0*/  @!P4 LEA R2, P6, R16.reuse, R41.reuse, 0x1 ;  /* 0x000000291002c211 */ /* 0x0c2fe400078c08ff */
[CC--:B------:R-:W-:Y:S02]  /*82b0*/  @!P3 LEA R20, P5, R17.reuse, R41.reuse, 0x1 ;  /* 0x000000291114b211 */ /* 0x0c0fe400078a08ff */
[-C--:B--2---:R-:W-:Y:S02]  /*82c0*/  @!P4 LEA.HI.X R3, R16, R0.reuse, R203, 0x1, P6 ;  /* 0x000000001003c211 */ /* 0x084fe400030f0ccb */
[C---:B------:R-:W-:Y:S02]  /*82d0*/  @!P2 LEA R40, P6, R18.reuse, R41, 0x1 ;  /* 0x000000291228a211 */ /* 0x040fe400078c08ff */
[-C--:B------:R-:W-:Y:S01]  /*82e0*/  @!P3 LEA.HI.X R21, R17, R0.reuse, R202, 0x1, P5 ;  /* 0x000000001115b211 */ /* 0x080fe200028f0cca */
[----:B-----5:R3:W-:Y:S01]  /*82f0*/  @!P4 ST.E.128 desc[UR36][R2.64], R28 ;  /* 0x0000001c0200c985 */ /* 0x0207e2000c101d24 */
[----:B------:R-:W-:-:S03]  /*8300*/  @!P2 LEA.HI.X R41, R18, R0, R201, 0x1, P6 ;  /* 0x000000001229a211 */ /* 0x000fc600030f0cc9 */
[----:B------:R3:W-:Y:S04]  /*8310*/  @!P3 ST.E.128 desc[UR36][R20.64], R52 ;  /* 0x000000341400b985 */ /* 0x0007e8000c101d24 */
[----:B------:R3:W-:Y:S02]  /*8320*/  @!P2 ST.E.128 desc[UR36][R40.64], R64 ;  /* 0x000000402800a985 */ /* 0x0007e4000c101d24 */
.L_x_219:
[----:B------:R-:W-:Y:S05]  /*8330*/  BSYNC B1 ;  /* 0x0000000000017941 */ /* 0x000fea0003800000 */
.L_x_218:
[----:B--2---:R2:W4:Y:S01]  /*8340*/  SHFL.IDX PT, R0, R42, 0x1, 0x181f ;  /* 0x00381f002a007f89 */ /* 0x00452200000e0000 */
[----:B------:R-:W-:Y:S03]  /*8350*/  BSSY B1, `(.L_x_220) ;  /* 0x0000010000017945 */ /* 0x000fe60003800000 */
[----:B---3-5:R2:W3:Y:S01]  /*8360*/  SHFL.IDX PT, R29, R22, 0x1, 0x181f ;  /* 0x00381f00161d7f89 */ /* 0x0284e200000e0000 */
[----:B------:R-:W-:Y:S05]  /*8370*/  @P1 BRA `(.L_x_221) ;  /* 0x0000000000341947 */ /* 0x000fea0003800000 */
[----:B------:R-:W-:Y:S02]  /*8380*/  ULDC UR4, c[0x0][0xac8] ;  /* 0x0002b20000047ab9 */ /* 0x000fe40000000800 */
[----:B------:R-:W-:Y:S02]  /*8390*/  ISETP.GE.AND P4, PT, R16, UR4, PT ;  /* 0x0000000410007c0c */ /* 0x000fe4000bf86270 */
[----:B------:R-:W-:Y:S02]  /*83a0*/  ISETP.GE.AND P5, PT, R17, UR4, PT ;  /* 0x0000000411007c0c */ /* 0x000fe4000bfa6270 */
[----:B------:R-:W-:-:S09]  /*83b0*/  ISETP.GE.AND P6, PT, R18, UR4, PT ;  /* 0x0000000412007c0c */ /* 0x000fd2000bfc6270 */
[-C--:B---3--:R-:W-:Y:S02]  /*83c0*/  @!P4 LEA R2, P1, R16, R29.reuse, 0x1 ;  /* 0x0000001d1002c211 */ /* 0x088fe400078208ff */
[CC--:B------:R-:W-:Y:S02]  /*83d0*/  @!P5 LEA R20, P2, R17.reuse, R29.reuse, 0x1 ;  /* 0x0000001d1114d211 */ /* 0x0c0fe400078408ff */
[----:B------:R-:W-:Y:S02]  /*83e0*/  @!P6 LEA R28, P3, R18, R29, 0x1 ;  /* 0x0000001d121ce211 */ /* 0x000fe400078608ff */
[-C--:B----4-:R-:W-:Y:S02]  /*83f0*/  @!P4 LEA.HI.X R3, R16, R0.reuse, R203, 0x1, P1 ;  /* 0x000000001003c211 */ /* 0x090fe400008f0ccb */
[-C--:B------:R-:W-:Y:S02]  /*8400*/  @!P5 LEA.HI.X R21, R17, R0.reuse, R202, 0x1, P2 ;  /* 0x000000001115d211 */ /* 0x080fe400010f0cca */
[----:B------:R-:W-:Y:S01]  /*8410*/  @!P6 LEA.HI.X R29, R18, R0, R201, 0x1, P3 ;  /* 0x00000000121de211 */ /* 0x000fe200018f0cc9 */
[----:B------:R3:W-:Y:S04]  /*8420*/  @!P4 ST.E.128 desc[UR36][R2.64], R12 ;  /* 0x0000000c0200c985 */ /* 0x0007e8000c101d24 */
[----:B------:R3:W-:Y:S04]  /*8430*/  @!P5 ST.E.128 desc[UR36][R20.64], R36 ;  /* 0x000000241400d985 */ /* 0x0007e8000c101d24 */
[----:B------:R3:W-:Y:S02]  /*8440*/  @!P6 ST.E.128 desc[UR36][R28.64], R60 ;  /* 0x0000003c1c00e985 */ /* 0x0007e4000c101d24 */
.L_x_221:
[----:B------:R-:W-:Y:S05]  /*8450*/  BSYNC B1 ;  /* 0x0000000000017941 */ /* 0x000fea0003800000 */
.L_x_220:
[----:B----4-:R4:W0:Y:S01]  /*8460*/  SHFL.IDX PT, R0, R42, 0x2, 0x181f ;  /* 0x00581f002a007f89 */ /* 0x01082200000e0000 */
[----:B------:R-:W-:Y:S03]  /*8470*/  BSSY B1, `(.L_x_222) ;  /* 0x0000010000017945 */ /* 0x000fe60003800000 */
[----:B---3--:R4:W3:Y:S01]  /*8480*/  SHFL.IDX PT, R15, R22, 0x2, 0x181f ;  /* 0x00581f00160f7f89 */ /* 0x0088e200000e0000 */
        /* <DEDUP_REMOVED lines=8> */
[-C--:B0-----:R-:W-:Y:S02]  /*8510*/  @!P3 LEA.HI.X R3, R16, R0.reuse, R203, 0x1, P0 ;  /* 0x000000001003b211 */ /* 0x081fe400000f0ccb */
[-C--:B------:R-:W-:Y:S02]  /*8520*/  @!P4 LEA.HI.X R13, R17, R0.reuse, R202, 0x1, P1 ;  /* 0x00000000110dc211 */ /* 0x080fe400008f0cca */
[----:B------:R-:W-:Y:S01]  /*8530*/  @!P5 LEA.HI.X R15, R18, R0, R201, 0x1, P2 ;  /* 0x00000000120fd211 */ /* 0x000fe200010f0cc9 */
[----:B------:R0:W-:Y:S04]  /*8540*/  @!P3 ST.E.128 desc[UR36][R2.64], R8 ;  /* 0x000000080200b985 */ /* 0x0001e8000c101d24 */
[----:B------:R0:W-:Y:S04]  /*8550*/  @!P4 ST.E.128 desc[UR36][R12.64], R32 ;  /* 0x000000200c00c985 */ /* 0x0001e8000c101d24 */
[----:B------:R0:W-:Y:S02]  /*8560*/  @!P5 ST.E.128 desc[UR36][R14.64], R56 ;  /* 0x000000380e00d985 */ /* 0x0001e4000c101d24 */
.L_x_223:
[----:B------:R-:W-:Y:S05]  /*8570*/  BSYNC B1 ;  /* 0x0000000000017941 */ /* 0x000fea0003800000 */
.L_x_222:
[----:B0-----:R-:W-:Y:S01]  /*8580*/  VIADD R0, R44, 0x60 ;  /* 0x000000602c007836 */ /* 0x001fe20000000000 */
[----:B--2-4-:R-:W4:Y:S04]  /*8590*/  SHFL.IDX PT, R42, R42, 0x3, 0x181f ;  /* 0x00781f002a2a7f89 */ /* 0x014f2800000e0000 */
[----:B------:R-:W-:Y:S01]  /*85a0*/  ISETP.GE.AND P0, PT, R0, R69, PT ;  /* 0x000000450000720c */ /* 0x000fe20003f06270 */
[----:B------:R0:W2:-:S12]  /*85b0*/  SHFL.IDX PT, R11, R22, 0x3, 0x181f ;  /* 0x00781f00160b7f89 */ /* 0x00009800000e0000 */
[----:B0-----:R-:W-:Y:S05]  /*85c0*/  @P0 BRA `(.L_x_224) ;  /* 0x0000000c00700947 */ /* 0x001fea0003800000 */
[----:B------:R-:W-:Y:S02]  /*85d0*/  ULDC UR4, c[0x0][0xac8] ;  /* 0x0002b20000047ab9 */ /* 0x000fe40000000800 */
[----:B------:R-:W-:Y:S02]  /*85e0*/  ISETP.GE.AND P2, PT, R16, UR4, PT ;  /* 0x0000000410007c0c */ /* 0x000fe4000bf46270 */
[----:B------:R-:W-:-:S11]  /*85f0*/  ISETP.GE.AND P3, PT, R17, UR4, PT ;  /* 0x0000000411007c0c */ /* 0x000fd6000bf66270 */
[CC--:B--2---:R-:W-:Y:S02]  /*8600*/  @!P2 LEA R2, P0, R16.reuse, R11.reuse, 0x1 ;  /* 0x0000000b1002a211 */ /* 0x0c4fe400078008ff */
[C---:B------:R-:W-:Y:S02]  /*8610*/  @!P3 LEA R8, P1, R17.reuse, R11, 0x1 ;  /* 0x0000000b1108b211 */ /* 0x040fe400078208ff */
[-C--:B----4-:R-:W-:Y:S02]  /*8620*/  @!P2 LEA.HI.X R3, R16, R42.reuse, R203, 0x1, P0 ;  /* 0x0000002a1003a211 */ /* 0x090fe400000f0ccb */
[----:B------:R-:W-:Y:S02]  /*8630*/  @!P3 LEA.HI.X R9, R17, R42, R202, 0x1, P1 ;  /* 0x0000002a1109b211 */ /* 0x000fe400008f0cca */
[----:B------:R-:W-:Y:S01]  /*8640*/  ISETP.GE.AND P0, PT, R18, UR4, PT ;  /* 0x0000000412007c0c */ /* 0x000fe2000bf06270 */
[----:B------:R0:W-:Y:S04]  /*8650*/  @!P2 ST.E.128 desc[UR36][R2.64], R4 ;  /* 0x000000040200a985 */ /* 0x0001e8000c101d24 */
[----:B------:R0:W-:Y:S08]  /*8660*/  @!P3 ST.E.128 desc[UR36][R8.64], R24 ;  /* 0x000000180800b985 */ /* 0x0001f0000c101d24 */
[----:B------:R-:W-:Y:S05]  /*8670*/  @P0 BRA `(.L_x_224) ;  /* 0x0000000c00440947 */ /* 0x000fea0003800000 */
[----:B0-----:R-:W-:-:S04]  /*8680*/  LEA R2, P0, R18, R11, 0x1 ;  /* 0x0000000b12027211 */ /* 0x001fc800078008ff */
[----:B------:R-:W-:-:S05]  /*8690*/  LEA.HI.X R3, R18, R42, R201, 0x1, P0 ;  /* 0x0000002a12037211 */ /* 0x000fca00000f0cc9 */
[----:B------:R0:W-:Y:S01]  /*86a0*/  ST.E.128 desc[UR36][R2.64], R48 ;  /* 0x0000003002007985 */ /* 0x0001e2000c101d24 */
[----:B------:R-:W-:Y:S05]  /*86b0*/  BRA `(.L_x_224) ;  /* 0x0000000c00347947 */ /* 0x000fea0003800000 */
.L_x_216:
[----:B------:R-:W-:Y:S01]  /*86c0*/  ULDC.64 UR8, c[0x0][0xc00] ;  /* 0x0003000000087ab9 */ /* 0x000fe20000000a00 */
[----:B------:R-:W-:Y:S01]  /*86d0*/  ULDC UR4, c[0x0][0xa88] ;  /* 0x0002a20000047ab9 */ /* 0x000fe20000000800 */
[----:B------:R-:W-:Y:S01]  /*86e0*/  UISETP.NE.U32.AND UP0, UPT, UR8, URZ, UPT ;  /* 0x0000003f0800728c */ /* 0x000fe2000bf05070 */
[----:B------:R-:W0:Y:S03]  /*86f0*/  LDC R11, c[0x0][0xbe8] ;  /* 0x0002fa00ff0b7b82 */ /* 0x000e260000000800 */
[----:B------:R-:W-:-:S03]  /*8700*/  UISETP.NE.AND.EX UP0, UPT, UR9, URZ, UPT, UP0 ;  /* 0x0000003f0900728c */ /* 0x000fc6000bf05300 */
[----:B------:R-:W-:Y:S02]  /*8710*/  ULDC.64 UR8, c[0x0][0xc00] ;  /* 0x0003000000087ab9 */ /* 0x000fe40000000a00 */
[----:B------:R-:W-:Y:S01]  /*8720*/  UIMAD.WIDE UR8, UR60, 0x4, UR8 ;  /* 0x000000043c0878a5 */ /* 0x000fe2000f8e0208 */
[----:B------:R-:W-:-:S05]  /*8730*/  PLOP3.LUT P2, PT, PT, PT, UP0, 0x80, 0x0 ;  /* 0x000000000000781c */ /* 0x000fca0003f4f008 */
[----:B------:R-:W-:Y:S02]  /*8740*/  IMAD.U32 R2, RZ, RZ, UR8 ;  /* 0x00000008ff027e24 */ /* 0x000fe4000f8e00ff */
[----:B------:R-:W-:Y:S01]  /*8750*/  IMAD.U32 R3, RZ, RZ, UR9 ;  /* 0x00000009ff037e24 */ /* 0x000fe2000f8e00ff */
[----:B------:R-:W-:Y:S02]  /*8760*/  ULDC.64 UR8, c[0x0][0xc08] ;  /* 0x0003020000087ab9 */ /* 0x000fe40000000a00 */
[----:B------:R-:W-:-:S03]  /*8770*/  UISETP.NE.U32.AND UP1, UPT, UR8, URZ, UPT ;  /* 0x0000003f0800728c */ /* 0x000fc6000bf25070 */
[----:B------:R-:W2:Y:S01]  /*8780*/  @P2 LDG.E R6, desc[UR36][R2.64] ;  /* 0x0000002402062981 */ /* 0x000ea2000c1e1900 */
[----:B------:R-:W-:Y:S01]  /*8790*/  UISETP.NE.AND.EX UP1, UPT, UR9, URZ, UPT, UP1 ;  /* 0x0000003f0900728c */ /* 0x000fe2000bf25310 */
[----:B------:R-:W-:-:S05]  /*87a0*/  IMAD.U32 R0, RZ, RZ, UR4 ;  /* 0x00000004ff007e24 */ /* 0x000fca000f8e00ff */
[----:B------:R-:W-:-:S05]  /*87b0*/  PLOP3.LUT P3, PT, PT, PT, UP1, 0x80, 0x0 ;  /* 0x000000000000781c */ /* 0x000fca0003f6f018 */
[----:B------:R-:W-:Y:S02]  /*87c0*/  @UP1 ULDC.64 UR8, c[0x0][0xc08] ;  /* 0x0003020000081ab9 */ /* 0x000fe40000000a00 */
[----:B------:R-:W-:-:S06]  /*87d0*/  @UP1 UIMAD.WIDE UR8, UR60, 0x4, UR8 ;  /* 0x000000043c0818a5 */ /* 0x000fcc000f8e0208 */
[----:B------:R-:W-:Y:S01]  /*87e0*/  MOV R4, UR8 ;  /* 0x0000000800047c02 */ /* 0x000fe20008000f00 */
[----:B------:R-:W-:-:S05]  /*87f0*/  IMAD.U32 R5, RZ, RZ, UR9 ;  /* 0x00000009ff057e24 */ /* 0x000fca000f8e00ff */
[----:B------:R1:W5:Y:S01]  /*8800*/  @P3 LDG.E R0, desc[UR36][R4.64] ;  /* 0x0000002404003981 */ /* 0x000362000c1e1900 */
[----:B0-----:R-:W-:Y:S01]  /*8810*/  ISETP.NE.AND P0, PT, R11, 0x1, PT ;  /* 0x000000010b00780c */ /* 0x001fe20003f05270 */
[----:B------:R-:W-:Y:S01]  /*8820*/  UMOV UR4, URZ ;  /* 0x0000003f00047c82 */ /* 0x000fe20008000000 */
[----:B------:R-:W-:Y:S01]  /*8830*/  USHF.R.S32.HI UR11, URZ, 0x1f, UR61 ;  /* 0x0000001f3f0b7899 */ /* 0x000fe2000801143d */
[----:B------:R-:W-:-:S10]  /*8840*/  ISETP.GE.AND P1, PT, R204, 0x80, PT ;  /* 0x00000080cc00780c */ /* 0x000fd40003f26270 */
[----:B------:R-:W0:Y:S01]  /*8850*/  @P0 LDC R9, c[0x0][0xbec] ;  /* 0x0002fb00ff090b82 */ /* 0x000e220000000800 */
[----:B--2---:R-:W-:-:S13]  /*8860*/  @P2 R2UR UR4, R6 ;  /* 0x00000000060422ca */ /* 0x004fda00000e0000 */
[----:B------:R-:W-:Y:S01]  /*8870*/  USHF.R.S32.HI UR10, URZ, 0x1f, UR4 ;  /* 0x0000001f3f0a7899 */ /* 0x000fe20008011404 */
[----:B01----:R-:W-:Y:S11]  /*8880*/  @P3 BRA `(.L_x_225) ;  /* 0x0000000000103947 */ /* 0x003ff60003800000 */
[----:B------:R-:W-:Y:S05]  /*8890*/  @!P2 BRA `(.L_x_225) ;  /* 0x00000000000ca947 */ /* 0x000fea0003800000 */
[----:B------:R-:W2:Y:S04]  /*88a0*/  LDG.E R5, desc[UR36][R2.64] ;  /* 0x0000002402057981 */ /* 0x000ea8000c1e1900 */
[----:B-----5:R-:W2:Y:S02]  /*88b0*/  LDG.E R0, desc[UR36][R2.64+0x4] ;  /* 0x0000042402007981 */ /* 0x020ea4000c1e1900 */
[----:B--2---:R-:W-:-:S07]  /*88c0*/  IMAD.IADD R0, R0, 0x1, -R5 ;  /* 0x0000000100007824 */ /* 0x004fce00078e0a05 */
.L_x_225:
[----:B------:R-:W-:Y:S01]  /*88d0*/  R2UR UR7, R192 ;  /* 0x00000000c00772ca */ /* 0x000fe200000e0000 */
[----:B------:R-:W-:Y:S01]  /*88e0*/  USEL UR60, UR60, URZ, !UP0 ;  /* 0x0000003f3c3c7287 */ /* 0x000fe2000c000000 */
[----:B------:R-:W-:Y:S11]  /*88f0*/  BSSY B1, `(.L_x_226) ;  /* 0x000002e000017945 */ /* 0x000ff60003800000 */
[----:B------:R-:W-:Y:S01]  /*8900*/  USEL UR12, UR7, URZ, !UP0 ;  /* 0x0000003f070c7287 */ /* 0x000fe2000c000000 */
[----:B------:R-:W-:Y:S11]  /*8910*/  @P1 BRA `(.L_x_227) ;  /* 0x0000000000ac1947 */ /* 0x000ff60003800000 */
[----:B------:R-:W0:Y:S01]  /*8920*/  S2R R3, SR_TID.X ;  /* 0x0000000000037919 */ /* 0x000e220000002100 */
[----:B------:R-:W1:Y:S01]  /*8930*/  LDC R7, c[0x0][0xbe8] ;  /* 0x0002fa00ff077b82 */ /* 0x000e620000000800 */
[----:B------:R-:W-:-:S13]  /*8940*/  R2UR UR7, R22 ;  /* 0x00000000160772ca */ /* 0x000fda00000e0000 */
[----:B------:R-:W-:-:S04]  /*8950*/  IMAD.U32 R2, RZ, RZ, UR7 ;  /* 0x00000007ff027e24 */ /* 0x000fc8000f8e00ff */
[----:B0-----:R-:W-:Y:S02]  /*8960*/  IMAD R2, R2, 0x80, R3 ;  /* 0x0000008002027824 */ /* 0x001fe400078e0203 */
[----:B-1---5:R-:W-:Y:S02]  /*8970*/  IMAD R3, R0, R7, RZ ;  /* 0x0000000700037224 */ /* 0x022fe400078e02ff */
[----:B------:R-:W-:-:S05]  /*8980*/  VIADD R4, R2, 0xffffff80 ;  /* 0xffffff8002047836 */ /* 0x000fca0000000000 */
[----:B------:R-:W-:-:S13]  /*8990*/  ISETP.GE.AND P1, PT, R4, R3, PT ;  /* 0x000000030400720c */ /* 0x000fda0003f26270 */
[----:B------:R-:W-:Y:S05]  /*89a0*/  @P1 BRA `(.L_x_227) ;  /* 0x0000000000881947 */ /* 0x000fea0003800000 */
[----:B------:R-:W-:Y:S01]  /*89b0*/  ISETP.NE.AND P1, PT, R7, 0x1, PT ;  /* 0x000000010700780c */ /* 0x000fe20003f25270 */
[----:B------:R-:W-:Y:S01]  /*89c0*/  ULDC.64 UR14, c[0x0][0xb90] ;  /* 0x0002e400000e7ab9 */ /* 0x000fe20000000a00 */
[----:B------:R-:W-:Y:S01]  /*89d0*/  UMOV UR8, UR4 ;  /* 0x0000000400087c82 */ /* 0x000fe20008000000 */
[----:B------:R-:W-:Y:S01]  /*89e0*/  UIMAD UR7, UR11, UR14, URZ ;  /* 0x0000000e0b0772a4 */ /* 0x000fe2000f8e023f */
[----:B------:R-:W-:Y:S01]  /*89f0*/  MOV R2, R4 ;  /* 0x0000000400027202 */ /* 0x000fe20000000f00 */
[----:B------:R-:W-:Y:S02]  /*8a00*/  UMOV UR9, UR10 ;  /* 0x0000000a00097c82 */ /* 0x000fe40008000000 */
[----:B------:R-:W-:Y:S02]  /*8a10*/  UIMAD.WIDE.U32 UR8, UR61, UR14, UR8 ;  /* 0x0000000e3d0872a5 */ /* 0x000fe4000f8e0008 */
[----:B------:R-:W-:-:S03]  /*8a20*/  UIMAD UR7, UR61, UR15, UR7 ;  /* 0x0000000f3d0772a4 */ /* 0x000fc6000f8e0207 */
[----:B------:R-:W-:Y:S01]  /*8a30*/  ULDC.64 UR14, c[0x0][0xb98] ;  /* 0x0002e600000e7ab9 */ /* 0x000fe20000000a00 */
[----:B------:R-:W0:Y:S01]  /*8a40*/  @P1 LDC R3, c[0x0][0xbec] ;  /* 0x0002fb00ff031b82 */ /* 0x000e220000000800 */
[----:B------:R-:W-:Y:S02]  /*8a50*/  UIADD3 UR9, UR9, UR7, URZ ;  /* 0x0000000709097290 */ /* 0x000fe4000fffe03f */
[----:B------:R-:W-:Y:S02]  /*8a60*/  UIMAD UR7, UR12, UR14, URZ ;  /* 0x0000000e0c0772a4 */ /* 0x000fe4000f8e023f */
[----:B------:R-:W-:Y:S02]  /*8a70*/  UIMAD.WIDE.U32 UR8, UR60, UR14, UR8 ;  /* 0x0000000e3c0872a5 */ /* 0x000fe4000f8e0008 */
[----:B------:R-:W-:Y:S01]  /*8a80*/  UIMAD UR7, UR60, UR15, UR7 ;  /* 0x0000000f3c0772a4 */ /* 0x000fe2000f8e0207 */
[----:B------:R-:W1:Y:S02]  /*8a90*/  @P1 LDC R6, c[0x0][0xbf0] ;  /* 0x0002fc00ff061b82 */ /* 0x000e640000000800 */
[----:B------:R-:W-:Y:S01]  /*8aa0*/  ULDC.64 UR14, c[0x0][0xb88] ;  /* 0x0002e200000e7ab9 */ /* 0x000fe20000000a00 */
[----:B0-----:R-:W-:-:S05]  /*8ab0*/  @P1 IMAD.HI.U32 R3, R4, R3, RZ ;  /* 0x0000000304031227 */ /* 0x001fca00078e00ff */
[----:B-1----:R-:W-:Y:S01]  /*8ac0*/  @P1 SHF.R.U32.HI R2, RZ, R6, R3 ;  /* 0x00000006ff021219 */ /* 0x002fe20000011603 */
[----:B------:R-:W-:-:S03]  /*8ad0*/  IMAD.U32 R6, RZ, RZ, UR7 ;  /* 0x00000007ff067e24 */ /* 0x000fc6000f8e00ff */
[--C-:B------:R-:W-:Y:S01]  /*8ae0*/  SHF.R.S32.HI R3, RZ, 0x1f, R2.reuse ;  /* 0x0000001fff037819 */ /* 0x100fe20000011402 */
[----:B------:R-:W-:Y:S01]  /*8af0*/  IMAD.MOV R5, RZ, RZ, -R2 ;  /* 0x000000ffff057224 */ /* 0x000fe200078e0a02 */
[----:B------:R-:W-:-:S03]  /*8b00*/  IADD3 R2, P1, R2, UR8, RZ ;  /* 0x0000000802027c10 */ /* 0x000fc6000ff3e0ff */
[----:B------:R-:W-:Y:S01]  /*8b10*/  IMAD R5, R7, R5, R4 ;  /* 0x0000000507057224 */ /* 0x000fe200078e0204 */
[----:B------:R-:W-:Y:S01]  /*8b20*/  IADD3.X R3, R3, UR9, R6, P1, !PT ;  /* 0x0000000903037c10 */ /* 0x000fe20008ffe406 */
[----:B------:R-:W-:-:S03]  /*8b30*/  ULDC.64 UR8, c[0x0][0xb50] ;  /* 0x0002d40000087ab9 */ /* 0x000fc60000000a00 */
[----:B------:R-:W-:Y:S01]  /*8b40*/  SHF.R.S32.HI R4, RZ, 0x1f, R5 ;  /* 0x0000001fff047819 */ /* 0x000fe20000011405 */
[----:B------:R-:W-:-:S04]  /*8b50*/  IMAD.WIDE.U32 R2, R5, UR14, R2 ;  /* 0x0000000e05027c25 */ /* 0x000fc8000f8e0002 */
[----:B------:R-:W-:-:S04]  /*8b60*/  IMAD R4, R4, UR14, RZ ;  /* 0x0000000e04047c24 */ /* 0x000fc8000f8e02ff */
[----:B------:R-:W-:Y:S01]  /*8b70*/  IMAD R7, R5, UR15, R4 ;  /* 0x0000000f05077c24 */ /* 0x000fe2000f8e0204 */
[----:B------:R-:W-:-:S03]  /*8b80*/  LEA R4, P1, R2, UR8, 0x2 ;  /* 0x0000000802047c11 */ /* 0x000fc6000f8210ff */
[----:B------:R-:W-:-:S05]  /*8b90*/  IMAD.IADD R3, R3, 0x1, R7 ;  /* 0x0000000103037824 */ /* 0x000fca00078e0207 */
[----:B------:R-:W-:Y:S01]  /*8ba0*/  LEA.HI.X R5, R2, UR9, R3, 0x2, P1 ;  /* 0x0000000902057c11 */ /* 0x000fe200088f1403 */
[----:B------:R-:W-:-:S05]  /*8bb0*/  IMAD.MOV.U32 R3, RZ, RZ, -0x800000 ;  /* 0xff800000ff037424 */ /* 0x000fca00078e00ff */
[----:B------:R0:W-:Y:S02]  /*8bc0*/  STG.E desc[UR36][R4.64], R3 ;  /* 0x0000000304007986 */ /* 0x0001e4000c101924 */
.L_x_227:
[----:B------:R-:W-:Y:S05]  /*8bd0*/  BSYNC B1 ;  /* 0x0000000000017941 */ /* 0x000fea0003800000 */
.L_x_226:
[----:B------:R-:W-:Y:S01]  /*8be0*/  R2UR UR13, R22 ;  /* 0x00000000160d72ca */ /* 0x000fe200000e0000 */
[----:B0-----:R-:W0:Y:S01]  /*8bf0*/  @P0 LDC R3, c[0x0][0xbf0] ;  /* 0x0002fc00ff030b82 */ /* 0x001e220000000800 */
[----:B------:R-:W-:Y:S01]  /*8c00*/  ULDC.64 UR14, c[0x0][0xaa0] ;  /* 0x0002a800000e7ab9 */ /* 0x000fe20000000a00 */
[----:B------:R-:W-:Y:S01]  /*8c10*/  IMAD R2, R19, 0x20, R23 ;  /* 0x0000002013027824 */ /* 0x000fe200078e0217 */
[----:B------:R-:W-:Y:S01]  /*8c20*/  UIMAD UR7, UR10, UR14, URZ ;  /* 0x0000000e0a0772a4 */ /* 0x000fe2000f8e023f */
[----:B------:R-:W-:Y:S01]  /*8c30*/  BSSY B1, `(.L_x_228) ;  /* 0x000003f000017945 */ /* 0x000fe20003800000 */
[----:B------:R-:W-:Y:S02]  /*8c40*/  UIMAD.WIDE.U32 UR8, UR4, UR14, URZ ;  /* 0x0000000e040872a5 */ /* 0x000fe4000f8e003f */
[----:B------:R-:W-:-:S03]  /*8c50*/  UIMAD UR7, UR4, UR15, UR7 ;  /* 0x0000000f040772a4 */ /* 0x000fc6000f8e0207 */
[----:B------:R-:W-:Y:S01]  /*8c60*/  ULDC.64 UR14, c[0x0][0xae8] ;  /* 0x0002ba00000e7ab9 */ /* 0x000fe20000000a00 */
[----:B------:R-:W-:Y:S01]  /*8c70*/  UIADD3 UR9, UR9, UR7, URZ ;  /* 0x0000000709097290 */ /* 0x000fe2000fffe03f */
[----:B------:R-:W-:Y:S01]  /*8c80*/  MOV R5, UR13 ;  /* 0x0000000d00057c02 */ /* 0x000fe20008000f00 */
[----:B------:R-:W-:Y:S02]  /*8c90*/  UIMAD UR4, UR11, UR14, URZ ;  /* 0x0000000e0b0472a4 */ /* 0x000fe4000f8e023f */
[----:B------:R-:W-:Y:S02]  /*8ca0*/  UIMAD.WIDE.U32 UR8, UR61, UR14, UR8 ;  /* 0x0000000e3d0872a5 */ /* 0x000fe4000f8e0008 */
[----:B------:R-:W-:Y:S01]  /*8cb0*/  IMAD R6, R5, 0x80, R2 ;  /* 0x0000008005067824 */ /* 0x000fe200078e0202 */
[----:B------:R-:W-:Y:S01]  /*8cc0*/  UIMAD UR4, UR61, UR15, UR4 ;  /* 0x0000000f3d0472a4 */ /* 0x000fe2000f8e0204 */
[----:B------:R-:W-:Y:S02]  /*8cd0*/  ULDC.64 UR10, c[0x0][0xaf0] ;  /* 0x0002bc00000a7ab9 */ /* 0x000fe40000000a00 */
[----:B------:R-:W-:Y:S01]  /*8ce0*/  @P0 IMAD.HI.U32 R2, R6, R9, RZ ;  /* 0x0000000906020227 */ /* 0x000fe200078e00ff */
[----:B------:R-:W-:-:S02]  /*8cf0*/  UIADD3 UR9, UR9, UR4, URZ ;  /* 0x0000000409097290 */ /* 0x000fc4000fffe03f */
[----:B------:R-:W-:Y:S01]  /*8d00*/  UIMAD UR4, UR12, UR10, URZ ;  /* 0x0000000a0c0472a4 */ /* 0x000fe2000f8e023f */
[----:B------:R-:W-:Y:S01]  /*8d10*/  IMAD.MOV.U32 R5, RZ, RZ, R6 ;  /* 0x000000ffff057224 */ /* 0x000fe200078e0006 */
[----:B0-----:R-:W-:Y:S01]  /*8d20*/  @P0 SHF.R.U32.HI R5, RZ, R3, R2 ;  /* 0x00000003ff050219 */ /* 0x001fe20000011602 */
[----:B------:R-:W-:Y:S02]  /*8d30*/  UIMAD.WIDE.U32 UR8, UR60, UR10, UR8 ;  /* 0x0000000a3c0872a5 */ /* 0x000fe4000f8e0008 */
[----:B------:R-:W-:Y:S01]  /*8d40*/  UIMAD UR4, UR60, UR11, UR4 ;  /* 0x0000000b3c0472a4 */ /* 0x000fe2000f8e0204 */
[--C-:B------:R-:W-:Y:S01]  /*8d50*/  SHF.R.S32.HI R2, RZ, 0x1f, R5.reuse ;  /* 0x0000001fff027819 */ /* 0x100fe20000011405 */
[----:B------:R-:W-:Y:S01]  /*8d60*/  IMAD.MOV R7, RZ, RZ, -R5 ;  /* 0x000000ffff077224 */ /* 0x000fe200078e0a05 */
[----:B------:R-:W-:Y:S01]  /*8d70*/  ULDC.64 UR10, c[0x0][0xae0] ;  /* 0x0002b800000a7ab9 */ /* 0x000fe20000000a00 */
[----:B------:R-:W-:Y:S02]  /*8d80*/  UIADD3 UR4, UR9, UR4, URZ ;  /* 0x0000000409047290 */ /* 0x000fe4000fffe03f */
[----:B------:R-:W-:-:S02]  /*8d90*/  IMAD.U32 R3, RZ, RZ, UR9 ;  /* 0x00000009ff037e24 */ /* 0x000fc4000f8e00ff */
[----:B------:R-:W-:Y:S02]  /*8da0*/  IMAD R4, R2, UR10, RZ ;  /* 0x0000000a02047c24 */ /* 0x000fe4000f8e02ff */
[----:B------:R-:W-:Y:S01]  /*8db0*/  IMAD R7, R11, R7, R6 ;  /* 0x000000070b077224 */ /* 0x000fe200078e0206 */
[----:B------:R-:W-:Y:S01]  /*8dc0*/  MOV R3, UR4 ;  /* 0x0000000400037c02 */ /* 0x000fe20008000f00 */
[----:B------:R-:W-:Y:S01]  /*8dd0*/  IMAD.U32 R2, RZ, RZ, UR8 ;  /* 0x00000008ff027e24 */ /* 0x000fe2000f8e00ff */
[----:B------:R-:W-:Y:S01]  /*8de0*/  ULDC.64 UR8, c[0x0][0xad8] ;  /* 0x0002b60000087ab9 */ /* 0x000fe20000000a00 */
[C---:B------:R-:W-:Y:S01]  /*8df0*/  IMAD R9, R5.reuse, UR11, R4 ;  /* 0x0000000b05097c24 */ /* 0x040fe2000f8e0204 */
[----:B------:R-:W-:Y:S01]  /*8e00*/  SHF.R.S32.HI R4, RZ, 0x1f, R7 ;  /* 0x0000001fff047819 */ /* 0x000fe20000011407 */
[----:B------:R-:W-:-:S04]  /*8e10*/  IMAD.WIDE.U32 R2, R5, UR10, R2 ;  /* 0x0000000a05027c25 */ /* 0x000fc8000f8e0002 */
[----:B------:R-:W-:Y:S02]  /*8e20*/  IMAD.U32 R6, RZ, RZ, UR13 ;  /* 0x0000000dff067e24 */ /* 0x000fe4000f8e00ff */
[----:B------:R-:W-:Y:S02]  /*8e30*/  IMAD.IADD R3, R3, 0x1, R9 ;  /* 0x0000000103037824 */ /* 0x000fe400078e0209 */
[----:B------:R-:W-:Y:S02]  /*8e40*/  IMAD R4, R4, UR8, RZ ;  /* 0x0000000804047c24 */ /* 0x000fe4000f8e02ff */
[----:B------:R-:W-:Y:S02]  /*8e50*/  IMAD R6, R6, 0x80, R23 ;  /* 0x0000008006067824 */ /* 0x000fe400078e0217 */
[----:B-----5:R-:W-:Y:S02]  /*8e60*/  IMAD R11, R0, R11, RZ ;  /* 0x0000000b000b7224 */ /* 0x020fe400078e02ff */
[----:B------:R-:W-:-:S02]  /*8e70*/  IMAD R5, R7, UR9, R4 ;  /* 0x0000000907057c24 */ /* 0x000fc4000f8e0204 */
[----:B------:R-:W-:Y:S01]  /*8e80*/  IMAD.WIDE.U32 R2, R7, UR8, R2 ;  /* 0x0000000807027c25 */ /* 0x000fe2000f8e0002 */
[C---:B------:R-:W-:Y:S01]  /*8e90*/  ISETP.GE.AND P2, PT, R6.reuse, R11, PT ;  /* 0x0000000b0600720c */ /* 0x040fe20003f46270 */
[----:B------:R-:W-:Y:S02]  /*8ea0*/  ULDC.64 UR8, c[0x0][0xa80] ;  /* 0x0002a00000087ab9 */ /* 0x000fe40000000a00 */
[----:B------:R-:W-:Y:S01]  /*8eb0*/  VIADD R0, R6, 0x20 ;  /* 0x0000002006007836 */ /* 0x000fe20000000000 */
[----:B------:R-:W-:Y:S02]  /*8ec0*/  IADD3 R3, R3, R5, RZ ;  /* 0x0000000503037210 */ /* 0x000fe40007ffe0ff */
[----:B------:R-:W-:Y:S02]  /*8ed0*/  LEA R4, P3, R2, UR8, 0x1 ;  /* 0x0000000802047c11 */ /* 0x000fe4000f8608ff */
[----:B------:R-:W-:Y:S01]  /*8ee0*/  ISETP.GE.AND P1, PT, R0, R11, PT ;  /* 0x0000000b0000720c */ /* 0x000fe20003f26270 */
[----:B------:R-:W-:Y:S01]  /*8ef0*/  VIADD R0, R6, 0x40 ;  /* 0x0000004006007836 */ /* 0x000fe20000000000 */
[----:B------:R-:W-:-:S02]  /*8f00*/  LEA.HI.X R5, R2, UR9, R3, 0x1, P3 ;  /* 0x0000000902057c11 */ /* 0x000fc400098f0c03 */
[----:B------:R0:W1:Y:S02]  /*8f10*/  SHFL.IDX PT, R3, R4, RZ, 0x181f ;  /* 0x00181fff04037589 */ /* 0x00006400000e0000 */
[----:B------:R-:W-:Y:S02]  /*8f20*/  ISETP.GE.AND P0, PT, R0, R11, PT ;  /* 0x0000000b0000720c */ /* 0x000fe40003f06270 */
[----:B------:R0:W2:Y:S01]  /*8f30*/  SHFL.IDX PT, R0, R5, RZ, 0x181f ;  /* 0x00181fff05007589 */ /* 0x0000a200000e0000 */
[----:B------:R-:W-:Y:S10]  /*8f40*/  @P2 BRA `(.L_x_229) ;  /* 0x0000000000342947 */ /* 0x000ff40003800000 */
        /* <DEDUP_REMOVED lines=9> */
[----:B------:R3:W-:Y:S01]  /*8fe0*/  @!P4 ST.E.128 desc[UR36][R8.64], RZ ;  /* 0x000000ff0800c985 */ /* 0x0007e2000c101d24 */
[----:B------:R-:W-:-:S03]  /*8ff0*/  @!P2 LEA.HI.X R3, R18, R0, R201, 0x1, P6 ;  /* 0x000000001203a211 */ /* 0x000fc600030f0cc9 */
[----:B------:R3:W-:Y:S04]  /*9000*/  @!P3 ST.E.128 desc[UR36][R12.64], RZ ;  /* 0x000000ff0c00b985 */ /* 0x0007e8000c101d24 */
[----:B------:R3:W-:Y:S02]  /*9010*/  @!P2 ST.E.128 desc[UR36][R2.64], RZ ;  /* 0x000000ff0200a985 */ /* 0x0007e4000c101d24 */
.L_x_229:
[----:B------:R-:W-:Y:S05]  /*9020*/  BSYNC B1 ;  /* 0x0000000000017941 */ /* 0x000fea0003800000 */
.L_x_228:
[----:B--2---:R2:W4:Y:S01]  /*9030*/  SHFL.IDX PT, R0, R5, 0x1, 0x181f ;  /* 0x00381f0005007f89 */ /* 0x00452200000e0000 */
[----:B------:R-:W-:Y:S03]  /*9040*/  BSSY B1, `(.L_x_230) ;  /* 0x0000010000017945 */ /* 0x000fe60003800000 */
[----:B-1-3--:R2:W1:Y:S01]  /*9050*/  SHFL.IDX PT, R3, R4, 0x1, 0x181f ;  /* 0x00381f0004037f89 */ /* 0x00a46200000e0000 */
[----:B------:R-:W-:Y:S05]  /*9060*/  @P1 BRA `(.L_x_231) ;  /* 0x0000000000341947 */ /* 0x000fea0003800000 */
[----:B------:R-:W-:Y:S02]  /*9070*/  ULDC UR4, c[0x0][0xac8] ;  /* 0x0002b20000047ab9 */ /* 0x000fe40000000800 */
[----:B------:R-:W-:Y:S02]  /*9080*/  ISETP.GE.AND P4, PT, R16, UR4, PT ;  /* 0x0000000410007c0c */ /* 0x000fe4000bf86270 */
[----:B------:R-:W-:Y:S02]  /*9090*/  ISETP.GE.AND P5, PT, R17, UR4, PT ;  /* 0x0000000411007c0c */ /* 0x000fe4000bfa6270 */
[----:B------:R-:W-:-:S09]  /*90a0*/  ISETP.GE.AND P6, PT, R18, UR4, PT ;  /* 0x0000000412007c0c */ /* 0x000fd2000bfc6270 */
[-C--:B-1----:R-:W-:Y:S02]  /*90b0*/  @!P4 LEA R8, P1, R16, R3.reuse, 0x1 ;  /* 0x000000031008c211 */ /* 0x082fe400078208ff */
[CC--:B------:R-:W-:Y:S02]  /*90c0*/  @!P5 LEA R12, P2, R17.reuse, R3.reuse, 0x1 ;  /* 0x00000003110cd211 */ /* 0x0c0fe400078408ff */
[----:B------:R-:W-:Y:S02]  /*90d0*/  @!P6 LEA R2, P3, R18, R3, 0x1 ;  /* 0x000000031202e211 */ /* 0x000fe400078608ff */
[-C--:B----4-:R-:W-:Y:S02]  /*90e0*/  @!P4 LEA.HI.X R9, R16, R0.reuse, R203, 0x1, P1 ;  /* 0x000000001009c211 */ /* 0x090fe400008f0ccb */
[-C--:B------:R-:W-:Y:S02]  /*90f0*/  @!P5 LEA.HI.X R13, R17, R0.reuse, R202, 0x1, P2 ;  /* 0x00000000110dd211 */ /* 0x080fe400010f0cca */
[----:B------:R-:W-:Y:S01]  /*9100*/  @!P6 LEA.HI.X R3, R18, R0, R201, 0x1, P3 ;  /* 0x000000001203e211 */ /* 0x000fe200018f0cc9 */
[----:B------:R3:W-:Y:S04]  /*9110*/  @!P4 ST.E.128 desc[UR36][R8.64], RZ ;  /* 0x000000ff0800c985 */ /* 0x0007e8000c101d24 */
[----:B------:R3:W-:Y:S04]  /*9120*/  @!P5 ST.E.128 desc[UR36][R12.64], RZ ;  /* 0x000000ff0c00d985 */ /* 0x0007e8000c101d24 */
[----:B------:R3:W-:Y:S02]  /*9130*/  @!P6 ST.E.128 desc[UR36][R2.64], RZ ;  /* 0x000000ff0200e985 */ /* 0x0007e4000c101d24 */
.L_x_231:
[----:B------:R-:W-:Y:S05]  /*9140*/  BSYNC B1 ;  /* 0x0000000000017941 */ /* 0x000fea0003800000 */
.L_x_230:
[----:B----4-:R4:W0:Y:S01]  /*9150*/  SHFL.IDX PT, R0, R5, 0x2, 0x181f ;  /* 0x00581f0005007f89 */ /* 0x01082200000e0000 */
        /* <DEDUP_REMOVED lines=10> */
[-C--:B0-----:R-:W-:Y:S02]  /*9200*/  @!P3 LEA.HI.X R9, R16, R0.reuse, R203, 0x1, P0 ;  /* 0x000000001009b211 */ /* 0x081fe400000f0ccb */
[-C--:B------:R-:W-:Y:S02]  /*9210*/  @!P4 LEA.HI.X R13, R17, R0.reuse, R202, 0x1, P1 ;  /* 0x00000000110dc211 */ /* 0x080fe400008f0cca */
[----:B------:R-:W-:Y:S01]  /*9220*/  @!P5 LEA.HI.X R3, R18, R0, R201, 0x1, P2 ;  /* 0x000000001203d211 */ /* 0x000fe200010f0cc9 */
[----:B------:R3:W-:Y:S04]  /*9230*/  @!P3 ST.E.128 desc[UR36][R8.64], RZ ;  /* 0x000000ff0800b985 */ /* 0x0007e8000c101d24 */
[----:B------:R3:W-:Y:S04]  /*9240*/  @!P4 ST.E.128 desc[UR36][R12.64], RZ ;  /* 0x000000ff0c00c985 */ /* 0x0007e8000c101d24 */
[----:B------:R3:W-:Y:S02]  /*9250*/  @!P5 ST.E.128 desc[UR36][R2.64], RZ ;  /* 0x000000ff0200d985 */ /* 0x0007e4000c101d24 */
.L_x_233:
[----:B------:R-:W-:Y:S05]  /*9260*/  BSYNC B1 ;  /* 0x0000000000017941 */ /* 0x000fea0003800000 */
.L_x_232:
[----:B0-----:R-:W-:Y:S01]  /*9270*/  VIADD R0, R6, 0x60 ;  /* 0x0000006006007836 */ /* 0x001fe20000000000 */
[----:B--2-4-:R-:W0:Y:S04]  /*9280*/  SHFL.IDX PT, R5, R5, 0x3, 0x181f ;  /* 0x00781f0005057f89 */ /* 0x014e2800000e0000 */
[----:B------:R-:W-:Y:S01]  /*9290*/  ISETP.GE.AND P0, PT, R0, R11, PT ;  /* 0x0000000b0000720c */ /* 0x000fe20003f06270 */
[----:B-1-3--:R1:W2:-:S12]  /*92a0*/  SHFL.IDX PT, R3, R4, 0x3, 0x181f ;  /* 0x00781f0004037f89 */ /* 0x00a29800000e0000 */
[----:B-1----:R-:W-:Y:S05]  /*92b0*/  @P0 BRA `(.L_x_224) ;  /* 0x0000000000340947 */ /* 0x002fea0003800000 */
[----:B------:R-:W-:Y:S02]  /*92c0*/  ULDC UR4, c[0x0][0xac8] ;  /* 0x0002b20000047ab9 */ /* 0x000fe40000000800 */
[----:B------:R-:W-:Y:S02]  /*92d0*/  ISETP.GE.AND P3, PT, R16, UR4, PT ;  /* 0x0000000410007c0c */ /* 0x000fe4000bf66270 */
[----:B------:R-:W-:Y:S02]  /*92e0*/  ISETP.GE.AND P4, PT, R17, UR4, PT ;  /* 0x0000000411007c0c */ /* 0x000fe4000bf86270 */
[----:B------:R-:W-:-:S09]  /*92f0*/  ISETP.GE.AND P5, PT, R18, UR4, PT ;  /* 0x0000000412007c0c */ /* 0x000fd2000bfa6270 */
[-C--:B--2---:R-:W-:Y:S02]  /*9300*/  @!P3 LEA R6, P0, R16, R3.reuse, 0x1 ;  /* 0x000000031006b211 */ /* 0x084fe400078008ff */
        /* <DEDUP_REMOVED lines=8> */
.L_x_224:
[----:B------:R-:W-:Y:S05]  /*9390*/  BSYNC B0 ;  /* 0x0000000000007941 */ /* 0x000fea0003800000 */
.L_x_215:
[----:B------:R-:W-:Y:S02]  /*93a0*/  ULDC UR4, c[0x0][0xc3c] ;  /* 0x00030f0000047ab9 */ /* 0x000fe40000000800 */
[----:B------:R-:W-:-:S13]  /*93b0*/  ISETP.GE.AND P0, PT, R43, UR4, PT ;  /* 0x000000042b007c0c */ /* 0x000fda000bf06270 */
[----:B------:R-:W-:Y:S05]  /*93c0*/  @!P0 BRA `(.L_x_234) ;  /* 0xffffff7800748947 */ /* 0x000fea000383ffff */
[----:B------:R-:W-:Y:S05]  /*93d0*/  EXIT ;  /* 0x000000000000794d */ /* 0x000fea0003800000 */
.L_x_187:
[----:B------:R-:W-:-:S08]  /*93e0*/  NOP ;  /* 0x0000000000007918 */ /* 0x000fd00000000000 */
[----:B0-----:R-:W0:-:S00]  /*93f0*/  USETMAXREG.DEALLOC.CTAPOOL 0x28 ;  /* 0x00000028000079c8 */ /* 0x001e0000080e0500 */
[----:B0-----:R-:W-:Y:S02]  /*9400*/  LOP3.LUT R0, R0, 0x3, RZ, 0xc0, !PT ;  /* 0x0000000300007812 */ /* 0x001fe400078ec0ff */
[----:B------:R-:W-:-:S04]  /*9410*/  LOP3.LUT R23, R23, 0xffffff7f, RZ, 0xc0, !PT ;  /* 0xffffff7f17177812 */ /* 0x000fc800078ec0ff */
[----:B------:R-:W0:Y:S02]  /*9420*/  SHFL.IDX PT, R0, R0, RZ, 0x1f ;  /* 0x00001fff00007589 */ /* 0x000e2400000e0000 */
[----:B0-----:R-:W-:Y:S01]  /*9430*/  ISETP.NE.AND P0, PT, R0, RZ, PT ;  /* 0x000000ff0000720c */ /* 0x001fe20003f05270 */
[----:B------:R-:W-:-:S12]  /*9440*/  IMAD.MOV.U32 R0, RZ, RZ, RZ ;  /* 0x000000ffff007224 */ /* 0x000fd800078e00ff */
[----:B------:R-:W-:Y:S01]  /*9450*/  @P0 LOP3.LUT R23, R23, 0x80, RZ, 0xfc, !PT ;  /* 0x0000008017170812 */ /* 0x000fe200078efcff */
[----:B------:R-:W-:Y:S06]  /*9460*/  @!P0 BRA `(.L_x_235) ;  /* 0x00000000001c8947 */ /* 0x000fec0003800000 */
[----:B------:R-:W0:Y:S08]  /*9470*/  S2UR UR5, SR_CgaCtaId ;  /* 0x00000000000579c3 */ /* 0x000e300000008800 */
[----:B------:R-:W-:Y:S06]  /*9480*/  BAR.SYNC.DEFER_BLOCKING 0x5, 0x180 ;  /* 0x0146000000007b1d */ /* 0x000fec0000010000 */
[----:B------:R-:W-:-:S02]  /*9490*/  UMOV UR4, 0x400 ;  /* 0x0000040000047882 */ /* 0x000fc40000000000 */
[----:B0-----:R-:W-:-:S09]  /*94a0*/  ULEA UR4, UR5, UR4, 0x18 ;  /* 0x0000000405047291 */ /* 0x001fd2000f8ec03f */
[----:B------:R-:W1:Y:S01]  /*94b0*/  LDS.128 R16, [UR4+0x308d0] ;  /* 0x0308d004ff107984 */ /* 0x000e620008000c00 */
[----:B------:R-:W-:Y:S06]  /*94c0*/  BAR.ARV 0x4, 0x180 ;  /* 0x0106000000007b1d */ /* 0x000fec0000002000 */
[----:B------:R-:W-:Y:S05]  /*94d0*/  BRA `(.L_x_236) ;  /* 0x0000000800007947 */ /* 0x000fea0003800000 */
.L_x_235:
[----:B------:R-:W0:Y:S01]  /*94e0*/  S2R R2, SR_TID.X ;  /* 0x0000000000027919 */ /* 0x000e220000002100 */
[----:B------:R-:W-:Y:S01]  /*94f0*/  ULDC UR4, c[0x0][0xc3c] ;  /* 0x00030f0000047ab9 */ /* 0x000fe20000000800 */
[----:B------:R-:W1:Y:S01]  /*9500*/  S2UR UR6, SR_CTAID.X ;  /* 0x00000000000679c3 */ /* 0x000e620000002500 */
[----:B------:R-:W-:Y:S01]  /*9510*/  ULDC UR5, c[0x0][0xc38] ;  /* 0x00030e0000057ab9 */ /* 0x000fe20000000800 */
[----:B0-----:R-:W-:-:S04]  /*9520*/  LOP3.LUT R5, R2, 0x1f, RZ, 0xc0, !PT ;  /* 0x0000001f02057812 */ /* 0x001fc800078ec0ff */
[----:B------:R-:W-:-:S04]  /*9530*/  ISETP.NE.AND P0, PT, R5, 0x1f, PT ;  /* 0x0000001f0500780c */ /* 0x000fc80003f05270 */
[----:B------:R-:W-:-:S13]  /*9540*/  ISETP.GE.OR P1, PT, R5, UR4, !P0 ;  /* 0x0000000405007c0c */ /* 0x000fda000c726670 */
[----:B------:R-:W0:Y:S02]  /*9550*/  @!P1 LDC.64 R2, c[0x0][0xc80] ;  /* 0x00032000ff029b82 */ /* 0x000e240000000a00 */
[----:B0-----:R-:W-:-:S05]  /*9560*/  @!P1 IMAD.WIDE.U32 R2, R5, 0x4, R2 ;  /* 0x0000000405029825 */ /* 0x001fca00078e0002 */
[----:B------:R-:W2:Y:S01]  /*9570*/  @!P1 LDG.E R0, desc[UR36][R2.64] ;  /* 0x0000002402009981 */ /* 0x000ea2000c1e1900 */
[C---:B------:R-:W-:Y:S01]  /*9580*/  ISETP.NE.AND P1, PT, R5.reuse, RZ, PT ;  /* 0x000000ff0500720c */ /* 0x040fe20003f25270 */
[----:B------:R-:W-:Y:S01]  /*9590*/  UMOV UR4, URZ ;  /* 0x0000003f00047c82 */ /* 0x000fe20008000000 */
[C---:B------:R-:W-:Y:S01]  /*95a0*/  ISETP.GE.U32.AND P2, PT, R5.reuse, 0x2, PT ;  /* 0x000000020500780c */ /* 0x040fe20003f46070 */
[----:B------:R-:W-:Y:S01]  /*95b0*/  IMAD.MOV.U32 R16, RZ, RZ, RZ ;  /* 0x000000ffff107224 */ /* 0x000fe200078e00ff */
[C---:B------:R-:W-:Y:S02]  /*95c0*/  ISETP.GE.U32.AND P3, PT, R5.reuse, 0x4, PT ;  /* 0x000000040500780c */ /* 0x040fe40003f66070 */
[C---:B------:R-:W-:Y:S02]  /*95d0*/  ISETP.GE.U32.AND P4, PT, R5.reuse, 0x8, PT ;  /* 0x000000080500780c */ /* 0x040fe40003f86070 */
[----:B------:R-:W-:Y:S01]  /*95e0*/  ISETP.GE.U32.AND P5, PT, R5, 0x10, PT ;  /* 0x000000100500780c */ /* 0x000fe20003fa6070 */
[----:B--2---:R-:W0:Y:S02]  /*95f0*/  SHFL.UP PT, R4, R0, 0x1, RZ ;  /* 0x0420000000047989 */ /* 0x004e2400000e00ff */
[----:B0-----:R-:W-:-:S05]  /*9600*/  SEL R7, R4, RZ, P1 ;  /* 0x000000ff04077207 */ /* 0x001fca0000800000 */
[----:B------:R-:W-:-:S05]  /*9610*/  IMAD.IADD R7, R0, 0x1, R7 ;  /* 0x0000000100077824 */ /* 0x000fca00078e0207 */
[----:B------:R-:W0:Y:S02]  /*9620*/  SHFL.UP PT, R4, R7, 0x2, RZ ;  /* 0x0440000007047989 */ /* 0x000e2400000e00ff */
[----:B0-----:R-:W-:-:S05]  /*9630*/  SEL R4, R4, RZ, P2 ;  /* 0x000000ff04047207 */ /* 0x001fca0001000000 */
[----:B------:R-:W-:-:S05]  /*9640*/  IMAD.IADD R4, R7, 0x1, R4 ;  /* 0x0000000107047824 */ /* 0x000fca00078e0204 */
[----:B------:R-:W0:Y:S02]  /*9650*/  SHFL.UP PT, R6, R4, 0x4, RZ ;  /* 0x0480000004067989 */ /* 0x000e2400000e00ff */
[----:B0-----:R-:W-:-:S05]  /*9660*/  SEL R3, R6, RZ, P3 ;  /* 0x000000ff06037207 */ /* 0x001fca0001800000 */
[----:B------:R-:W-:-:S05]  /*9670*/  IMAD.IADD R3, R4, 0x1, R3 ;  /* 0x0000000104037824 */ /* 0x000fca00078e0203 */
[----:B------:R-:W0:Y:S02]  /*9680*/  SHFL.UP PT, R2, R3, 0x8, RZ ;  /* 0x0500000003027989 */ /* 0x000e2400000e00ff */
[----:B0-----:R-:W-:-:S04]  /*9690*/  SEL R2, R2, RZ, P4 ;  /* 0x000000ff02027207 */ /* 0x001fc80002000000 */
[----:B------:R-:W-:-:S05]  /*96a0*/  IADD3 R2, R3, R2, RZ ;  /* 0x0000000203027210 */ /* 0x000fca0007ffe0ff */
[----:B------:R-:W0:Y:S02]  /*96b0*/  SHFL.UP PT, R6, R2, 0x10, RZ ;  /* 0x0600000002067989 */ /* 0x000e2400000e00ff */
[----:B0-----:R-:W-:-:S05]  /*96c0*/  SEL R7, R6, RZ, P5 ;  /* 0x000000ff06077207 */ /* 0x001fca0002800000 */
[----:B------:R-:W-:-:S05]  /*96d0*/  IMAD.IADD R7, R2, 0x1, R7 ;  /* 0x0000000102077824 */ /* 0x000fca00078e0207 */
[----:B------:R-:W0:Y:S02]  /*96e0*/  SHFL.IDX PT, R4, R7, 0x1f, 0x1f ;  /* 0x03e01f0007047f89 */ /* 0x000e2400000e0000 */
[----:B0-----:R-:W-:-:S04]  /*96f0*/  IMAD R4, R4, UR5, RZ ;  /* 0x0000000504047c24 */ /* 0x001fc8000f8e02ff */
[----:B------:R-:W-:Y:S01]  /*9700*/  IMAD.MOV.U32 R3, RZ, RZ, R4 ;  /* 0x000000ffff037224 */ /* 0x000fe200078e0004 */
[----:B-1----:R-:W-:-:S13]  /*9710*/  ISETP.GT.AND P6, PT, R4, UR6, PT ;  /* 0x0000000604007c0c */ /* 0x002fda000bfc4270 */
[----:B------:R-:W-:Y:S05]  /*9720*/  @P6 BRA `(.L_x_237) ;  /* 0x0000000000946947 */ /* 0x000fea0003800000 */
[----:B------:R-:W-:Y:S01]  /*9730*/  IMAD.MOV.U32 R4, RZ, RZ, R3 ;  /* 0x000000ffff047224 */ /* 0x000fe200078e0003 */
[----:B------:R-:W-:Y:S01]  /*9740*/  UMOV UR4, URZ ;  /* 0x0000003f00047c82 */ /* 0x000fe20008000000 */
[----:B------:R-:W-:-:S05]  /*9750*/  ULDC UR5, c[0x0][0xc38] ;  /* 0x00030e0000057ab9 */ /* 0x000fca0000000800 */
.L_x_241:
[----:B------:R-:W0:Y:S01]  /*9760*/  LDC R2, c[0x0][0xc3c] ;  /* 0x00030f00ff027b82 */ /* 0x000e220000000800 */
[----:B------:R-:W-:-:S06]  /*9770*/  UIADD3 UR4, UR4, 0x1f, URZ ;  /* 0x0000001f04047890 */ /* 0x000fcc000fffe03f */
[----:B0-----:R-:W-:-:S13]  /*9780*/  ISETP.LE.AND P6, PT, R2, UR4, PT ;  /* 0x0000000402007c0c */ /* 0x001fda000bfc3270 */
[----:B------:R-:W-:Y:S05]  /*9790*/  @P6 BRA `(.L_x_238) ;  /* 0x0000000400246947 */ /* 0x000fea0003800000 */
[----:B------:R-:W-:Y:S01]  /*97a0*/  VIADD R7, R5, UR4 ;  /* 0x0000000405077c36 */ /* 0x000fe20008000000 */
[----:B------:R-:W-:Y:S01]  /*97b0*/  BSSY B0, `(.L_x_239) ;  /* 0x0000007000007945 */ /* 0x000fe20003800000 */
[----:B------:R-:W-:-:S03]  /*97c0*/  MOV R0, RZ ;  /* 0x000000ff00007202 */ /* 0x000fc60000000f00 */
[----:B------:R-:W-:-:S13]  /*97d0*/  ISETP.GE.OR P6, PT, R7, R2, !P0 ;  /* 0x000000020700720c */ /* 0x000fda00047c6670 */
[----:B------:R-:W-:Y:S05]  /*97e0*/  @P6 BRA `(.L_x_240) ;  /* 0x00000000000c6947 */ /* 0x000fea0003800000 */
[----:B------:R-:W0:Y:S02]  /*97f0*/  LDC.64 R2, c[0x0][0xc80] ;  /* 0x00032000ff027b82 */ /* 0x000e240000000a00 */
[----:B0-----:R-:W-:-:S05]  /*9800*/  IMAD.WIDE R2, R7, 0x4, R2 ;  /* 0x0000000407027825 */ /* 0x001fca00078e0202 */
[----:B------:R0:W5:Y:S02]  /*9810*/  LDG.E R0, desc[UR36][R2.64] ;  /* 0x0000002402007981 */ /* 0x000164000c1e1900 */
.L_x_240:
[----:B------:R-:W-:Y:S05]  /*9820*/  BSYNC B0 ;  /* 0x0000000000007941 */ /* 0x000fea0003800000 */
.L_x_239:
[----:B0----5:R-:W0:Y:S02]  /*9830*/  SHFL.UP PT, R2, R0, 0x1, RZ ;  /* 0x0420000000027989 */ /* 0x021e2400000e00ff */
        /* <DEDUP_REMOVED lines=14> */
[----:B------:R-:W0:Y:S02]  /*9920*/  SHFL.IDX PT, R3, R9, 0x1f, 0x1f ;  /* 0x03e01f0009037f89 */ /* 0x000e2400000e0000 */
[----:B0-----:R-:W-:-:S05]  /*9930*/  IMAD R3, R3, UR5, RZ ;  /* 0x0000000503037c24 */ /* 0x001fca000f8e02ff */
[----:B------:R-:W-:-:S04]  /*9940*/  IADD3 R4, R3, R4, RZ ;  /* 0x0000000403047210 */ /* 0x000fc80007ffe0ff */
[----:B------:R-:W-:-:S13]  /*9950*/  ISETP.GT.AND P6, PT, R4, UR6, PT ;  /* 0x0000000604007c0c */ /* 0x000fda000bfc4270 */
[----:B------:R-:W-:Y:S05]  /*9960*/  @!P6 BRA `(.L_x_241) ;  /* 0xfffffffc007ce947 */ /* 0x000fea000383ffff */
[----:B------:R-:W-:-:S07]  /*9970*/  IMAD.MOV.U32 R7, RZ, RZ, R9 ;  /* 0x000000ffff077224 */ /* 0x000fce00078e0009 */
.L_x_237:
[----:B------:R-:W-:-:S04]  /*9980*/  IMAD.IADD R8, R4, 0x1, -R3 ;  /* 0x0000000104087824 */ /* 0x000fc800078e0a03 */
[----:B------:R-:W-:-:S05]  /*9990*/  IMAD R2, R7, UR5, R8 ;  /* 0x0000000507027c24 */ /* 0x000fca000f8e0208 */
[----:B------:R-:W-:-:S13]  /*99a0*/  ISETP.GT.AND P0, PT, R2, UR6, PT ;  /* 0x0000000602007c0c */ /* 0x000fda000bf04270 */
[----:B------:R-:W-:-:S04]  /*99b0*/  VOTE.ANY R4, PT, !P0 ;  /* 0x0000000000047806 */ /* 0x000fc800040e0100 */
[----:B------:R-:W0:Y:S01]  /*99c0*/  POPC R19, R4 ;  /* 0x0000000400137309 */ /* 0x000e220000000000 */
[----:B------:R-:W-:Y:S01]  /*99d0*/  ISETP.NE.AND P0, PT, R4, RZ, PT ;  /* 0x000000ff0400720c */ /* 0x000fe20003f05270 */
[----:B0-----:R-:W0:Y:S02]  /*99e0*/  SHFL.IDX PT, R10, R0, R19, 0x1f ;  /* 0x00001f13000a7589 */ /* 0x001e2400000e0000 */
[----:B0-----:R-:W-:-:S04]  /*99f0*/  IABS R9, R10 ;  /* 0x0000000a00097213 */ /* 0x001fc80000000000 */
[----:B------:R-:W0:Y:S08]  /*9a00*/  I2F.RP R6, R9 ;  /* 0x0000000900067306 */ /* 0x000e300000209400 */
[----:B0-----:R-:W0:Y:S02]  /*9a10*/  MUFU.RCP R6, R6 ;  /* 0x0000000600067308 */ /* 0x001e240000001000 */
[----:B0-----:R-:W-:-:S06]  /*9a20*/  VIADD R2, R6, 0xffffffe ;  /* 0x0ffffffe06027836 */ /* 0x001fcc0000000000 */
[----:B------:R0:W1:Y:S01]  /*9a30*/  F2I.FTZ.U32.TRUNC.NTZ R3, R2 ;  /* 0x0000000200037305 */ /* 0x000062000021f000 */
[----:B------:R-:W-:Y:S05]  /*9a40*/  @!P0 BRA `(.L_x_242) ;  /* 0x0000000000088947 */ /* 0x000fea0003800000 */
[----:B------:R-:W-:-:S06]  /*9a50*/  VIADD R16, R19, 0xffffffff ;  /* 0xffffffff13107836 */ /* 0x000fcc0000000000 */
[----:B------:R2:W3:Y:S02]  /*9a60*/  SHFL.IDX PT, R16, R7, R16, 0x1f ;  /* 0x00001f1007107589 */ /* 0x0004e400000e0000 */
.L_x_242:
[----:B---3--:R-:W-:Y:S01]  /*9a70*/  IMAD R16, R16, UR5, R8 ;  /* 0x0000000510107c24 */ /* 0x008fe2000f8e0208 */
[----:B0-----:R-:W-:Y:S01]  /*9a80*/  IABS R2, R10 ;  /* 0x0000000a00027213 */ /* 0x001fe20000000000 */
[----:B-1----:R-:W-:Y:S02]  /*9a90*/  IMAD.MOV R0, RZ, RZ, -R3 ;  /* 0x000000ffff007224 */ /* 0x002fe400078e0a03 */
[----:B------:R-:W-:Y:S01]  /*9aa0*/  VIADD R19, R19, UR4 ;  /* 0x0000000413137c36 */ /* 0x000fe20008000000 */
[----:B------:R-:W-:Y:S01]  /*9ab0*/  IADD3 R11, -R16, UR6, RZ ;  /* 0x00000006100b7c10 */ /* 0x000fe2000fffe1ff */
[----:B--2---:R-:W-:Y:S01]  /*9ac0*/  IMAD R7, R0, R9, RZ ;  /* 0x0000000900077224 */ /* 0x004fe200078e02ff */
[----:B------:R-:W-:Y:S01]  /*9ad0*/  IADD3 R4, RZ, -R2, RZ ;  /* 0x80000002ff047210 */ /* 0x000fe20007ffe0ff */
[----:B------:R-:W-:Y:S01]  /*9ae0*/  IMAD.MOV.U32 R2, RZ, RZ, RZ ;  /* 0x000000ffff027224 */ /* 0x000fe200078e00ff */
[----:B------:R-:W-:-:S03]  /*9af0*/  IABS R0, R11 ;  /* 0x0000000b00007213 */ /* 0x000fc60000000000 */
[----:B------:R-:W-:-:S04]  /*9b00*/  IMAD.HI.U32 R2, R3, R7, R2 ;  /* 0x0000000703027227 */ /* 0x000fc800078e0002 */
[----:B------:R-:W-:Y:S02]  /*9b10*/  IMAD.MOV.U32 R3, RZ, RZ, R0 ;  /* 0x000000ffff037224 */ /* 0x000fe400078e0000 */
[----:B------:R-:W-:Y:S02]  /*9b20*/  IMAD.MOV.U32 R0, RZ, RZ, R4 ;  /* 0x000000ffff007224 */ /* 0x000fe400078e0004 */
[----:B------:R-:W-:-:S04]  /*9b30*/  IMAD.HI.U32 R2, R2, R3, RZ ;  /* 0x0000000302027227 */ /* 0x000fc800078e00ff */
[----:B------:R-:W-:-:S05]  /*9b40*/  IMAD R0, R2, R0, R3 ;  /* 0x0000000002007224 */ /* 0x000fca00078e0203 */
[----:B------:R-:W-:-:S13]  /*9b50*/  ISETP.GT.U32.AND P1, PT, R9, R0, PT ;  /* 0x000000000900720c */ /* 0x000fda0003f24070 */
[----:B------:R-:W-:Y:S02]  /*9b60*/  @!P1 IMAD.IADD R0, R0, 0x1, -R9 ;  /* 0x0000000100009824 */ /* 0x000fe400078e0a09 */
[----:B------:R-:W-:Y:S01]  /*9b70*/  @!P1 VIADD R2, R2, 0x1 ;  /* 0x0000000102029836 */ /* 0x000fe20000000000 */
[----:B------:R-:W-:Y:S02]  /*9b80*/  ISETP.NE.AND P1, PT, R10, RZ, PT ;  /* 0x000000ff0a00720c */ /* 0x000fe40003f25270 */
[----:B------:R-:W-:Y:S02]  /*9b90*/  ISETP.GE.U32.AND P0, PT, R0, R9, PT ;  /* 0x000000090000720c */ /* 0x000fe40003f06070 */
[----:B------:R-:W-:-:S04]  /*9ba0*/  LOP3.LUT R0, R11, R10, RZ, 0x3c, !PT ;  /* 0x0000000a0b007212 */ /* 0x000fc800078e3cff */
[----:B------:R-:W-:-:S07]  /*9bb0*/  ISETP.GE.AND P2, PT, R0, RZ, PT ;  /* 0x000000ff0000720c */ /* 0x000fce0003f46270 */
[----:B------:R-:W-:-:S06]  /*9bc0*/  @P0 IADD3 R2, R2, 0x1, RZ ;  /* 0x0000000102020810 */ /* 0x000fcc0007ffe0ff */
[----:B------:R-:W-:Y:S01]  /*9bd0*/  @!P2 IMAD.MOV R2, RZ, RZ, -R2 ;  /* 0x000000ffff02a224 */ /* 0x000fe200078e0a02 */
[----:B------:R-:W-:-:S05]  /*9be0*/  @!P1 LOP3.LUT R2, RZ, R10, RZ, 0x33, !PT ;  /* 0x0000000aff029212 */ /* 0x000fca00078e33ff */
[--C-:B------:R-:W-:Y:S02]  /*9bf0*/  IMAD.MOV R17, RZ, RZ, -R2.reuse ;  /* 0x000000ffff117224 */ /* 0x100fe400078e0a02 */
[----:B------:R-:W-:Y:S02]  /*9c00*/  IMAD.MOV.U32 R18, RZ, RZ, R2 ;  /* 0x000000ffff127224 */ /* 0x000fe400078e0002 */
[----:B------:R-:W-:Y:S01]  /*9c10*/  IMAD R17, R10, R17, R11 ;  /* 0x000000110a117224 */ /* 0x000fe200078e020b */
[----:B------:R-:W-:Y:S06]  /*9c20*/  BRA `(.L_x_243) ;  /* 0x0000000000147947 */ /* 0x000fec0003800000 */
.L_x_238:
[----:B------:R-:W-:Y:S01]  /*9c30*/  ULDC UR4, c[0x0][0xc3c] ;  /* 0x00030f0000047ab9 */ /* 0x000fe20000000800 */
[----:B------:R-:W-:Y:S01]  /*9c40*/  IMAD.MOV.U32 R17, RZ, RZ, RZ ;  /* 0x000000ffff117224 */ /* 0x000fe200078e00ff */
[----:B------:R-:W-:Y:S01]  /*9c50*/  MOV R16, UR6 ;  /* 0x0000000600107c02 */ /* 0x000fe20008000f00 */
[----:B------:R-:W-:Y:S02]  /*9c60*/  IMAD.MOV.U32 R18, RZ, RZ, RZ ;  /* 0x000000ffff127224 */ /* 0x000fe400078e00ff */
[----:B------:R-:W-:-:S07]  /*9c70*/  IMAD.U32 R19, RZ, RZ, UR4 ;  /* 0x00000004ff137e24 */ /* 0x000fce000f8e00ff */
.L_x_243:
[----:B------:R-:W-:-:S13]  /*9c80*/  ISETP.NE.AND P0, PT, R5, RZ, PT ;  /* 0x000000ff0500720c */ /* 0x000fda0003f05270 */
[----:B------:R-:W0:Y:S01]  /*9c90*/  @!P0 S2R R3, SR_CgaCtaId ;  /* 0x0000000000038919 */ /* 0x000e220000008800 */
[----:B------:R-:W-:-:S04]  /*9ca0*/  @!P0 MOV R0, 0x400 ;  /* 0x0000040000008802 */ /* 0x000fc80000000f00 */
[----:B0-----:R-:W-:-:S05]  /*9cb0*/  @!P0 LEA R0, R3, R0, 0x18 ;  /* 0x0000000003008211 */ /* 0x001fca00078ec0ff */
[----:B------:R0:W-:Y:S01]  /*9cc0*/  @!P0 STS.128 [R0+0x308d0], R16 ;  /* 0x0308d01000008388 */ /* 0x0001e20000000c00 */
[----:B------:R-:W-:Y:S06]  /*9cd0*/  BAR.ARV 0x5, 0x180 ;  /* 0x0146000000007b1d */ /* 0x000fec0000002000 */
.L_x_236:
[----:B------:R2:W-:Y:S01]  /*9ce0*/  STL [R1+0x1c], RZ ;  /* 0x00001cff01007387 */ /* 0x0005e20000100800 */
[----:B------:R-:W-:Y:S01]  /*9cf0*/  ULDC UR4, c[0x0][0xc3c] ;  /* 0x00030f0000047ab9 */ /* 0x000fe20000000800 */
[----:B------:R-:W-:Y:S01]  /*9d00*/  IMAD.MOV.U32 R28, RZ, RZ, 0x1 ;  /* 0x00000001ff1c7424 */ /* 0x000fe200078e00ff */
[----:B-1----:R-:W-:Y:S01]  /*9d10*/  ISETP.GE.AND P0, PT, R19, UR4, PT ;  /* 0x0000000413007c0c */ /* 0x002fe2000bf06270 */
[----:B------:R-:W-:-:S12]  /*9d20*/  IMAD.MOV.U32 R27, RZ, RZ, RZ ;  /* 0x000000ffff1b7224 */ /* 0x000fd800078e00ff */
[----:B--2---:R-:W-:Y:S05]  /*9d30*/  @P0 BRA `(.L_x_244) ;  /* 0x0000004400c40947 */ /* 0x004fea0003800000 */
[----:B0-----:R-:W2:Y:S01]  /*9d40*/  LDL R0, [R1+0x28] ;  /* 0x0000280001007983 */ /* 0x001ea20000100800 */
[----:B------:R-:W0:Y:S01]  /*9d50*/  S2UR UR5, SR_CgaCtaId ;  /* 0x00000000000579c3 */ /* 0x000e220000008800 */
[----:B------:R-:W-:Y:S01]  /*9d60*/  BSSY B8, `(.L_x_244) ;  /* 0x000046e000087945 */ /* 0x000fe20003800000 */
[----:B------:R-:W-:Y:S01]  /*9d70*/  IMAD.MOV.U32 R28, RZ, RZ, 0x1 ;  /* 0x00000001ff1c7424 */ /* 0x000fe200078e00ff */
[----:B------:R-:W1:Y:S01]  /*9d80*/  S2R R4, SR_TID.X ;  /* 0x0000000000047919 */ /* 0x000e620000002100 */
[----:B------:R-:W-:Y:S01]  /*9d90*/  IMAD.MOV.U32 R27, RZ, RZ, RZ ;  /* 0x000000ffff1b7224 */ /* 0x000fe200078e00ff */
[----:B------:R-:W-:Y:S01]  /*9da0*/  ULDC UR39, c[0x0][0xc] ;  /* 0x0000030000277ab9 */ /* 0x000fe20000000800 */
[----:B------:R3:W-:Y:S01]  /*9db0*/  STL [R1+0x1c], RZ ;  /* 0x00001cff01007387 */ /* 0x0007e20000100800 */
[C---:B-1----:R-:W-:Y:S01]  /*9dc0*/  IMAD.SHL.U32 R32, R4.reuse, 0x8, RZ ;  /* 0x0000000804207824 */ /* 0x042fe200078e00ff */
[----:B------:R-:W-:-:S04]  /*9dd0*/  LOP3.LUT R2, R4, 0x7f, RZ, 0xc0, !PT ;  /* 0x0000007f04027812 */ /* 0x000fc800078ec0ff */
[----:B------:R-:W-:Y:S02]  /*9de0*/  SHF.R.U32.HI R2, RZ, 0x3, R2 ;  /* 0x00000003ff027819 */ /* 0x000fe40000011602 */
[----:B--2---:R-:W-:Y:S02]  /*9df0*/  R2UR UR4, R0 ;  /* 0x00000000000472ca */ /* 0x004fe400000e0000 */
[----:B------:R-:W-:-:S04]  /*9e00*/  LOP3.LUT R0, R32, 0x1f8, RZ, 0xc0, !PT ;  /* 0x000001f820007812 */ /* 0x000fc800078ec0ff */
[----:B------:R-:W-:Y:S02]  /*9e10*/  LOP3.LUT R3, R0, 0x38, R4, 0x78, !PT ;  /* 0x0000003800037812 */ /* 0x000fe400078e7804 */
[----:B------:R-:W-:Y:S02]  /*9e20*/  SHF.L.U32 R0, R4, 0x4, RZ ;  /* 0x0000000404007819 */ /* 0x000fe400000006ff */
[----:B------:R-:W-:Y:S02]  /*9e30*/  LOP3.LUT R36, R3, 0x200, R32, 0xf8, !PT ;  /* 0x0000020003247812 */ /* 0x000fe400078ef820 */
[----:B------:R-:W-:Y:S01]  /*9e40*/  LOP3.LUT R32, R32, 0x38, RZ, 0xc0, !PT ;  /* 0x0000003820207812 */ /* 0x000fe200078ec0ff */
[----:B------:R-:W-:Y:S01]  /*9e50*/  ULOP3.LUT UR38, UR4, 0x2, URZ, 0xfc, !UPT ;  /* 0x0000000204267892 */ /* 0x000fe2000f8efc3f */
[----:B------:R-:W-:Y:S02]  /*9e60*/  LOP3.LUT R0, R2, 0x70, R0, 0xf8, !PT ;  /* 0x0000007002007812 */ /* 0x000fe400078ef800 */
[----:B------:R-:W-:Y:S01]  /*9e70*/  UMOV UR4, 0x400 ;  /* 0x0000040000047882 */ /* 0x000fe20000000000 */
[C---:B------:R-:W-:Y:S01]  /*9e80*/  LOP3.LUT R34, R32.reuse, 0x40, RZ, 0xfc, !PT ;  /* 0x0000004020227812 */ /* 0x040fe200078efcff */
[----:B0-----:R-:W-:Y:S01]  /*9e90*/  ULEA UR4, UR5, UR4, 0x18 ;  /* 0x0000000405047291 */ /* 0x001fe2000f8ec03f */
[----:B------:R-:W-:-:S05]  /*9ea0*/  LOP3.LUT R33, R32, 0x80, RZ, 0xfc, !PT ;  /* 0x0000008020217812 */ /* 0x000fca00078efcff */
[----:B------:R-:W-:-:S04]  /*9eb0*/  IMAD.U32 R22, RZ, RZ, UR4 ;  /* 0x00000004ff167e24 */ /* 0x000fc8000f8e00ff */
[----:B---3--:R-:W-:-:S07]  /*9ec0*/  IMAD R37, R36, 0x2, R22 ;  /* 0x0000000224257824 */ /* 0x008fce00078e0216 */
.L_x_307:
[----:B0-----:R-:W0:Y:S02]  /*9ed0*/  LDC.64 R2, c[0x0][0xc88] ;  /* 0x00032200ff027b82 */ /* 0x001e240000000a00 */
[----:B0-----:R-:W-:-:S05]  /*9ee0*/  IMAD.WIDE R2, R19, 0x4, R2 ;  /* 0x0000000413027825 */ /* 0x001fca00078e0202 */
[----:B------:R-:W2:Y:S01]  /*9ef0*/  LDG.E R29, desc[UR36][R2.64] ;  /* 0x00000024021d7981 */ /* 0x000ea2000c1e1900 */
[----:B------:R-:W-:Y:S05]  /*9f00*/  YIELD ;  /* 0x0000000000007946 */ /* 0x000fea0003800000 */
[----:B------:R-:W-:Y:S01]  /*9f10*/  ULDC.64 UR4, c[0x0][0xa28] ;  /* 0x00028a0000047ab9 */ /* 0x000fe20000000a00 */
[----:B------:R-:W-:Y:S01]  /*9f20*/  IMAD.MOV.U32 R30, RZ, RZ, RZ ;  /* 0x000000ffff1e7224 */ /* 0x000fe200078e00ff */
[----:B------:R-:W-:Y:S01]  /*9f30*/  ISETP.NE.U32.AND P0, PT, RZ, UR4, PT ;  /* 0x00000004ff007c0c */ /* 0x000fe2000bf05070 */
[----:B------:R-:W-:-:S03]  /*9f40*/  ULDC.64 UR6, c[0x0][0xa18] ;  /* 0x0002860000067ab9 */ /* 0x000fc60000000a00 */
[----:B------:R-:W-:Y:S01]  /*9f50*/  ISETP.NE.AND.EX P0, PT, RZ, UR5, PT, P0 ;  /* 0x00000005ff007c0c */ /* 0x000fe2000bf05300 */
[----:B------:R-:W-:Y:S01]  /*9f60*/  IMAD.MOV.U32 R35, RZ, RZ, RZ ;  /* 0x000000ffff237224 */ /* 0x000fe200078e00ff */
[----:B--2---:R-:W-:-:S11]  /*9f70*/  SHF.R.S32.HI R0, RZ, 0x1f, R29 ;  /* 0x0000001fff007819 */ /* 0x004fd6000001141d */
[C---:B------:R-:W-:Y:S02]  /*9f80*/  @P0 LEA R2, P1, R29.reuse, UR4, 0x2 ;  /* 0x000000041d020c11 */ /* 0x040fe4000f8210ff */
[C---:B------:R-:W-:Y:S01]  /*9f90*/  SHF.L.U32 R24, R29.reuse, 0x2, RZ ;  /* 0x000000021d187819 */ /* 0x040fe200000006ff */
[----:B------:R0:W-:Y:S01]  /*9fa0*/  STL [R1+0x10], R0 ;  /* 0x0000100001007387 */ /* 0x0001e20000100800 */
[----:B------:R-:W-:Y:S01]  /*9fb0*/  @P0 LEA.HI.X R3, R29, UR5, R0, 0x2, P1 ;  /* 0x000000051d030c11 */ /* 0x000fe200088f1400 */
[----:B------:R-:W-:-:S04]  /*9fc0*/  ULDC.64 UR4, c[0x0][0xa00] ;  /* 0x0002800000047ab9 */ /* 0x000fc80000000a00 */
[----:B-1----:R1:W2:Y:S01]  /*9fd0*/  @P0 LDG.E R30, desc[UR36][R2.64] ;  /* 0x00000024021e0981 */ /* 0x0022a2000c1e1900 */
[----:B------:R-:W-:Y:S02]  /*9fe0*/  ISETP.NE.U32.AND P0, PT, RZ, UR4, PT ;  /* 0x00000004ff007c0c */ /* 0x000fe4000bf05070 */
[----:B------:R-:W-:Y:S02]  /*9ff0*/  SHF.L.U64.HI R25, R29, 0x2, R0 ;  /* 0x000000021d197819 */ /* 0x000fe40000010200 */
[----:B------:R-:W-:Y:S02]  /*a000*/  ISETP.NE.AND.EX P2, PT, RZ, UR5, PT, P0 ;  /* 0x00000005ff007c0c */ /* 0x000fe4000bf45300 */
[----:B------:R-:W-:Y:S02]  /*a010*/  ISETP.NE.U32.AND P0, PT, RZ, UR6, PT ;  /* 0x00000006ff007c0c */ /* 0x000fe4000bf05070 */
[----:B------:R-:W-:Y:S02]  /*a020*/  LOP3.LUT R23, R23, 0xffffffbf, RZ, 0xc0, !PT ;  /* 0xffffffbf17177812 */ /* 0x000fe400078ec0ff */
[----:B------:R-:W-:-:S02]  /*a030*/  ISETP.NE.AND.EX P0, PT, RZ, UR7, PT, P0 ;  /* 0x00000007ff007c0c */ /* 0x000fc4000bf05300 */
[----:B-1----:R-:W-:-:S04]  /*a040*/  IADD3 R2, P1, R24, UR4, RZ ;  /* 0x0000000418027c10 */ /* 0x002fc8000ff3e0ff */
[----:B------:R-:W-:Y:S01]  /*a050*/  IADD3.X R3, R25, UR5, RZ, P1, !PT ;  /* 0x0000000519037c10 */ /* 0x000fe20008ffe4ff */
[----:B------:R-:W-:Y:S01]  /*a060*/  ULDC.64 UR4, c[0x0][0x418] ;  /* 0x0001060000047ab9 */ /* 0x000fe20000000a00 */
[----:B------:R-:W-:-:S03]  /*a070*/  @P2 LOP3.LUT R23, R23, 0x40, RZ, 0xfc, !PT ;  /* 0x0000004017172812 */ /* 0x000fc600078efcff */
[----:B------:R1:W5:Y:S02]  /*a080*/  @P2 LDG.E R35, desc[UR36][R2.64] ;  /* 0x0000002402232981 */ /* 0x000364000c1e1900 */
[----:B------:R-:W-:-:S04]  /*a090*/  @P0 IADD3 R4, P1, R24, UR6, RZ ;  /* 0x0000000618040c10 */ /* 0x000fc8000ff3e0ff */
[----:B------:R-:W-:-:S05]  /*a0a0*/  @P0 IADD3.X R5, R25, UR7, RZ, P1, !PT ;  /* 0x0000000719050c10 */ /* 0x000fca0008ffe4ff */
[----:B---3--:R-:W3:Y:S01]  /*a0b0*/  @P0 LDG.E R4, desc[UR36][R4.64] ;  /* 0x0000002404040981 */ /* 0x008ee2000c1e1900 */
[----:B------:R-:W-:-:S03]  /*a0c0*/  UISETP.NE.U32.AND UP0, UPT, UR4, URZ, UPT ;  /* 0x0000003f0400728c */ /* 0x000fc6000bf05070 */
[----:B------:R-:W-:Y:S01]  /*a0d0*/  ULDC UR4, c[0x0][0x424] ;  /* 0x0001090000047ab9 */ /* 0x000fe20000000800 */
[----:B------:R-:W-:-:S03]  /*a0e0*/  UISETP.NE.AND.EX UP0, UPT, UR5, URZ, UPT, UP0 ;  /* 0x0000003f0500728c */ /* 0x000fc6000bf05300 */
[----:B------:R-:W-:Y:S01]  /*a0f0*/  ULDC UR5, c[0x0][0x2f0] ;  /* 0x0000bc0000057ab9 */ /* 0x000fe20000000800 */
[----:B------:R-:W-:-:S04]  /*a100*/  USEL UR4, UR4, 0x1, UP0 ;  /* 0x0000000104047887 */ /* 0x000fc80008000000 */
[----:B------:R-:W-:-:S06]  /*a110*/  UIMAD UR4, UR4, UR5, URZ ;  /* 0x00000005040472a4 */ /* 0x000fcc000f8e023f */
[----:B0-----:R-:W-:Y:S01]  /*a120*/  IMAD.U32 R0, RZ, RZ, UR4 ;  /* 0x00000004ff007e24 */ /* 0x001fe2000f8e00ff */
[----:B--2---:R1:W-:Y:S04]  /*a130*/  STL [R1+0x4], R30 ;  /* 0x0000041e01007387 */ /* 0x0043e80000100800 */
[----:B---3--:R1:W-:Y:S01]  /*a140*/  @P0 STL [R1+0x18], R4 ;  /* 0x0000180401000387 */ /* 0x0083e20000100800 */
[----:B------:R-:W-:Y:S05]  /*a150*/  @P0 BRA `(.L_x_245) ;  /* 0x0000000000200947 */ /* 0x000fea0003800000 */
[----:B------:R-:W-:Y:S02]  /*a160*/  ULDC UR4, c[0x0][0x288] ;  /* 0x0000a20000047ab9 */ /* 0x000fe40000000800 */
[----:B-1----:R-:W-:-:S05]  /*a170*/  IMAD.U32 R4, RZ, RZ, UR4 ;  /* 0x00000004ff047e24 */ /* 0x002fca000f8e00ff */
[----:B------:R0:W-:Y:S01]  /*a180*/  STL [R1+0x18], R4 ;  /* 0x0000180401007387 */ /* 0x0001e20000100800 */
[----:B------:R-:W-:Y:S05]  /*a190*/  @!P2 BRA `(.L_x_245) ;  /* 0x000000000010a947 */ /* 0x000fea0003800000 */
[----:B------:R-:W2:Y:S04]  /*a1a0*/  LDG.E R5, desc[UR36][R2.64] ;  /* 0x0000002402057981 */ /* 0x000ea8000c1e1900 */
[----:B0-----:R-:W2:Y:S02]  /*a1b0*/  LDG.E R4, desc[UR36][R2.64+0x4] ;  /* 0x0000042402047981 */ /* 0x001ea4000c1e1900 */
[----:B--2---:R-:W-:-:S05]  /*a1c0*/  IMAD.IADD R2, R4, 0x1, -R5 ;  /* 0x0000000104027824 */ /* 0x004fca00078e0a05 */
[----:B------:R2:W-:Y:S02]  /*a1d0*/  STL [R1+0x18], R2 ;  /* 0x0000180201007387 */ /* 0x0005e40000100800 */
.L_x_245:
[----:B------:R-:W-:Y:S01]  /*a1e0*/  ULDC.64 UR4, c[0x0][0xa20] ;  /* 0x0002880000047ab9 */ /* 0x000fe20000000a00 */
[----:B------:R-:W-:Y:S01]  /*a1f0*/  IMAD.MOV.U32 R31, RZ, RZ, R29 ;  /* 0x000000ffff1f7224 */ /* 0x000fe200078e001d */
[----:B------:R-:W-:-:S04]  /*a200*/  ISETP.NE.U32.AND P0, PT, RZ, UR4, PT ;  /* 0x00000004ff007c0c */ /* 0x000fc8000bf05070 */
[----:B------:R-:W-:-:S13]  /*a210*/  ISETP.NE.AND.EX P0, PT, RZ, UR5, PT, P0 ;  /* 0x00000005ff007c0c */ /* 0x000fda000bf05300 */
[----:B------:R-:W-:Y:S05]  /*a220*/  @!P0 BRA `(.L_x_246) ;  /* 0x0000000000108947 */ /* 0x000fea0003800000 */
[----:B-12---:R-:W-:-:S04]  /*a230*/  IADD3 R2, P0, R24, UR4, RZ ;  /* 0x0000000418027c10 */ /* 0x006fc8000ff1e0ff */
[----:B------:R-:W-:-:S05]  /*a240*/  IADD3.X R3, R25, UR5, RZ, P0, !PT ;  /* 0x0000000519037c10 */ /* 0x000fca00087fe4ff */
[----:B------:R3:W5:Y:S01]  /*a250*/  LDG.E R0, desc[UR36][R2.64] ;  /* 0x0000002402007981 */ /* 0x000762000c1e1900 */
[----:B------:R-:W-:Y:S05]  /*a260*/  BRA `(.L_x_247) ;  /* 0x0000000000247947 */ /* 0x000fea0003800000 */
.L_x_246:
[----:B------:R-:W-:Y:S02]  /*a270*/  ULDC.64 UR4, c[0x0][0xa08] ;  /* 0x0002820000047ab9 */ /* 0x000fe40000000a00 */
[----:B------:R-:W-:-:S04]  /*a280*/  ISETP.NE.U32.AND P0, PT, RZ, UR4, PT ;  /* 0x00000004ff007c0c */ /* 0x000fc8000bf05070 */
[----:B------:R-:W-:-:S13]  /*a290*/  ISETP.NE.AND.EX P0, PT, RZ, UR5, PT, P0 ;  /* 0x00000005ff007c0c */ /* 0x000fda000bf05300 */
[----:B------:R-:W-:Y:S05]  /*a2a0*/  @!P0 BRA `(.L_x_247) ;  /* 0x0000000000148947 */ /* 0x000fea0003800000 */
[----:B-12---:R-:W1:Y:S02]  /*a2b0*/  LDC.64 R2, c[0x0][0xa08] ;  /* 0x00028200ff027b82 */ /* 0x006e640000000a00 */
[----:B-1----:R-:W-:-:S05]  /*a2c0*/  IMAD.WIDE R2, R31, 0x4, R2 ;  /* 0x000000041f027825 */ /* 0x002fca00078e0202 */
[----:B------:R-:W2:Y:S04]  /*a2d0*/  LDG.E R0, desc[UR36][R2.64] ;  /* 0x0000002402007981 */ /* 0x000ea8000c1e1900 */
[----:B------:R-:W2:Y:S02]  /*a2e0*/  LDG.E R5, desc[UR36][R2.64+0x4] ;  /* 0x0000042402057981 */ /* 0x000ea4000c1e1900 */
[----:B--2---:R-:W-:-:S07]  /*a2f0*/  IADD3 R0, -R0, R5, RZ ;  /* 0x0000000500007210 */ /* 0x004fce0007ffe1ff */
.L_x_247:
[----:B-123-5:R-:W-:Y:S01]  /*a300*/  IMAD.IADD R2, R0, 0x1, -R30 ;  /* 0x0000000100027824 */ /* 0x02efe200078e0a1e */
[----:B------:R-:W-:Y:S03]  /*a310*/  BSSY B7, `(.L_x_248) ;  /* 0x0000374000077945 */ /* 0x000fe60003800000 */
[C---:B------:R-:W-:Y:S01]  /*a320*/  VIADD R0, R2.reuse, 0x5f ;  /* 0x0000005f02007836 */ /* 0x040fe20000000000 */
[----:B------:R1:W-:Y:S01]  /*a330*/  STL [R1], R2 ;  /* 0x0000000201007387 */ /* 0x0003e20000100800 */
[----:B------:R-:W-:Y:S02]  /*a340*/  ISETP.GT.AND P0, PT, R2, RZ, PT ;  /* 0x000000ff0200720c */ /* 0x000fe40003f04270 */
[----:B------:R-:W-:-:S05]  /*a350*/  IMAD.HI R0, R0, 0x2aaaaaab, RZ ;  /* 0x2aaaaaab00007827 */ /* 0x000fca00078e02ff */
[----:B------:R-:W-:-:S04]  /*a360*/  SHF.R.U32.HI R3, RZ, 0x1f, R0 ;  /* 0x0000001fff037819 */ /* 0x000fc80000011600 */
[----:B------:R-:W-:-:S05]  /*a370*/  LEA.HI.SX32 R0, R0, R3, 0x1c ;  /* 0x0000000300007211 */ /* 0x000fca00078fe2ff */
[----:B------:R1:W-:Y:S01]  /*a380*/  STL [R1+0x20], R0 ;  /* 0x0000200001007387 */ /* 0x0003e20000100800 */
[----:B------:R-:W-:Y:S05]  /*a390*/  @P0 BRA `(.L_x_249) ;  /* 0x0000000000440947 */ /* 0x000fea0003800000 */
[----:B-1----:R-:W1:Y:S02]  /*a3a0*/  S2R R2, SR_TID.X ;  /* 0x0000000000027919 */ /* 0x002e640000002100 */
[----:B-1----:R-:W-:-:S04]  /*a3b0*/  LOP3.LUT R2, R2, 0x7f, RZ, 0xc0, !PT ;  /* 0x0000007f02027812 */ /* 0x002fc800078ec0ff */
[----:B------:R-:W-:-:S13]  /*a3c0*/  ISETP.NE.AND P0, PT, R2, RZ, PT ;  /* 0x000000ff0200720c */ /* 0x000fda0003f05270 */
[----:B------:R-:W-:Y:S05]  /*a3d0*/  @P0 BRA `(.L_x_250) ;  /* 0x00000034009c0947 */ /* 0x000fea0003800000 */
[----:B------:R-:W1:Y:S01]  /*a3e0*/  S2R R7, SR_LANEID ;  /* 0x0000000000077919 */ /* 0x000e620000000000 */
[----:B------:R-:W-:Y:S01]  /*a3f0*/  VOTEU.ANY UR4, UPT, PT ;  /* 0x0000000000047886 */ /* 0x000fe200038e0100 */
[----:B------:R-:W2:Y:S01]  /*a400*/  LDC.64 R2, c[0x0][0xc60] ;  /* 0x00031800ff027b82 */ /* 0x000ea20000000a00 */
[----:B------:R-:W1:Y:S08]  /*a410*/  FLO.U32 R0, UR4 ;  /* 0x0000000400007d00 */ /* 0x000e7000080e0000 */
[----:B------:R-:W2:Y:S01]  /*a420*/  POPC R5, UR4 ;  /* 0x0000000400057d09 */ /* 0x000ea20008000000 */
[----:B-1----:R-:W-:-:S13]  /*a430*/  ISETP.EQ.U32.AND P0, PT, R0, R7, PT ;  /* 0x000000070000720c */ /* 0x002fda0003f02070 */
[----:B--2---:R-:W2:Y:S01]  /*a440*/  @P0 ATOMG.E.ADD.STRONG.GPU PT, R3, desc[UR36][R2.64], R5 ;  /* 0x00000005020309a8 */ /* 0x004ea200081ee1e4 */
[----:B0-----:R-:W0:Y:S02]  /*a450*/  S2R R4, SR_LTMASK ;  /* 0x0000000000047919 */ /* 0x001e240000003900 */
[----:B0-----:R-:W-:-:S04]  /*a460*/  LOP3.LUT R4, R4, UR4, RZ, 0xc0, !PT ;  /* 0x0000000404047c12 */ /* 0x001fc8000f8ec0ff */
[----:B------:R-:W0:Y:S01]  /*a470*/  POPC R7, R4 ;  /* 0x0000000400077309 */ /* 0x000e220000000000 */
[----:B--2---:R-:W0:Y:S02]  /*a480*/  SHFL.IDX PT, R0, R3, R0, 0x1f ;  /* 0x00001f0003007589 */ /* 0x004e2400000e0000 */
[----:B0-----:R-:W-:Y:S01]  /*a490*/  IADD3 R16, R0, UR39, R7 ;  /* 0x0000002700107c10 */ /* 0x001fe2000fffe007 */
[----:B------:R-:W-:Y:S06]  /*a4a0*/  BRA `(.L_x_250) ;  /* 0x0000003400687947 */ /* 0x000fec0003800000 */
.L_x_249:
[----:B-1----:R-:W-:Y:S01]  /*a4b0*/  VIADD R0, R22, 0x1e400 ;  /* 0x0001e40016007836 */ /* 0x002fe20000000000 */
[----:B------:R-:W-:Y:S04]  /*a4c0*/  BSSY B6, `(.L_x_251) ;  /* 0x0000013000067945 */ /* 0x000fe80003800000 */
[----:B------:R-:W-:-:S13]  /*a4d0*/  LOP3.LUT P0, RZ, R0, 0x3ff, RZ, 0xc0, !PT ;  /* 0x000003ff00ff7812 */ /* 0x000fda000780c0ff */
[----:B------:R-:W-:Y:S05]  /*a4e0*/  @!P0 BRA `(.L_x_252) ;  /* 0x0000000000408947 */ /* 0x000fea0003800000 */
[----:B------:R-:W-:Y:S01]  /*a4f0*/  MOV R2, 0x0 ;  /* 0x0000000000027802 */ /* 0x000fe20000000f00 */
[----:B------:R-:W-:Y:S01]  /*a500*/  ULDC.64 UR6, c[0x4][0x88] ;  /* 0x0100220000067ab9 */ /* 0x000fe20000000a00 */
[----:B------:R-:W-:Y:S01]  /*a510*/  ULDC.64 UR8, c[0x4][0x90] ;  /* 0x0100240000087ab9 */ /* 0x000fe20000000a00 */
[----:B------:R-:W-:Y:S01]  /*a520*/  ULDC.64 UR4, c[0x4][0x8] ;  /* 0x0100020000047ab9 */ /* 0x000fe20000000a00 */
[----:B0-----:R-:W-:Y:S01]  /*a530*/  IMAD.U32 R4, RZ, RZ, UR6 ;  /* 0x00000006ff047e24 */ /* 0x001fe2000f8e00ff */
[----:B------:R-:W-:Y:S01]  /*a540*/  MOV R6, UR8 ;  /* 0x0000000800067c02 */ /* 0x000fe20008000f00 */
[----:B------:R-:W0:Y:S01]  /*a550*/  LDC.64 R2, c[0x4][R2] ;  /* 0x0100000002027b82 */ /* 0x000e220000000a00 */
[----:B------:R-:W-:Y:S01]  /*a560*/  IMAD.U32 R5, RZ, RZ, UR7 ;  /* 0x00000007ff057e24 */ /* 0x000fe2000f8e00ff */
[----:B------:R-:W-:Y:S01]  /*a570*/  MOV R13, RZ ;  /* 0x000000ff000d7202 */ /* 0x000fe20000000f00 */
[----:B------:R-:W-:Y:S02]  /*a580*/  IMAD.U32 R7, RZ, RZ, UR9 ;  /* 0x00000009ff077e24 */ /* 0x000fe4000f8e00ff */
[----:B------:R-:W-:-:S02]  /*a590*/  IMAD.U32 R10, RZ, RZ, UR4 ;  /* 0x00000004ff0a7e24 */ /* 0x000fc4000f8e00ff */
[----:B------:R-:W-:Y:S02]  /*a5a0*/  IMAD.U32 R11, RZ, RZ, UR5 ;  /* 0x00000005ff0b7e24 */ /* 0x000fe4000f8e00ff */
[----:B------:R-:W-:Y:S02]  /*a5b0*/  IMAD.MOV.U32 R8, RZ, RZ, 0x70 ;  /* 0x00000070ff087424 */ /* 0x000fe400078e00ff */
[----:B------:R-:W-:-:S07]  /*a5c0*/  IMAD.MOV.U32 R12, RZ, RZ, 0x1 ;  /* 0x00000001ff0c7424 */ /* 0x000fce00078e00ff */
[----:B------:R-:W-:-:S07]  /*a5d0*/  LEPC R20, `(.L_x_252) ;  /* 0x000000001014794e */ /* 0x000fce0000000000 */
[----:B0-----:R-:W-:Y:S05]  /*a5e0*/  CALL.ABS.NOINC R2 ;  /* 0x0000000002007343 */ /* 0x001fea0003c00000 */
.L_x_252:
[----:B------:R-:W-:Y:S05]  /*a5f0*/  BSYNC B6 ;  /* 0x0000000000067941 */ /* 0x000fea0003800000 */
.L_x_251:
[----:B------:R-:W-:Y:S01]  /*a600*/  VIADD R0, R22, 0x400 ;  /* 0x0000040016007836 */ /* 0x000fe20000000000 */
[----:B------:R-:W-:Y:S04]  /*a610*/  BSSY B6, `(.L_x_253) ;  /* 0x0000022000067945 */ /* 0x000fe80003800000 */
[----:B------:R-:W-:-:S13]  /*a620*/  LOP3.LUT P0, RZ, R0, 0x3ff, RZ, 0xc0, !PT ;  /* 0x000003ff00ff7812 */ /* 0x000fda000780c0ff */
[----:B------:R-:W-:Y:S05]  /*a630*/  @!P0 BRA `(.L_x_254) ;  /* 0x00000000007c8947 */ /* 0x000fea0003800000 */
[----:B------:R-:W-:Y:S01]  /*a640*/  MOV R26, 0x0 ;  /* 0x00000000001a7802 */ /* 0x000fe20000000f00 */
[----:B------:R-:W-:Y:S01]  /*a650*/  ULDC.64 UR6, c[0x4][0x88] ;  /* 0x0100220000067ab9 */ /* 0x000fe20000000a00 */
[----:B------:R-:W-:Y:S01]  /*a660*/  ULDC.64 UR8, c[0x4][0x90] ;  /* 0x0100240000087ab9 */ /* 0x000fe20000000a00 */
[----:B------:R-:W-:Y:S01]  /*a670*/  ULDC.64 UR4, c[0x4][0x10] ;  /* 0x0100040000047ab9 */ /* 0x000fe20000000a00 */
[----:B------:R1:W2:Y:S01]  /*a680*/  LDC.64 R2, c[0x4][R26] ;  /* 0x010000001a027b82 */ /* 0x0002a20000000a00 */
[----:B0-----:R-:W-:Y:S01]  /*a690*/  IMAD.U32 R4, RZ, RZ, UR6 ;  /* 0x00000006ff047e24 */ /* 0x001fe2000f8e00ff */
[----:B------:R-:W-:Y:S01]  /*a6a0*/  MOV R10, UR4 ;  /* 0x00000004000a7c02 */ /* 0x000fe20008000f00 */
[----:B------:R-:W-:Y:S02]  /*a6b0*/  IMAD.U32 R5, RZ, RZ, UR7 ;  /* 0x00000007ff057e24 */ /* 0x000fe4000f8e00ff */
[----:B------:R-:W-:Y:S02]  /*a6c0*/  IMAD.U32 R6, RZ, RZ, UR8 ;  /* 0x00000008ff067e24 */ /* 0x000fe4000f8e00ff */
[----:B------:R-:W-:-:S02]  /*a6d0*/  IMAD.U32 R7, RZ, RZ, UR9 ;  /* 0x00000009ff077e24 */ /* 0x000fc4000f8e00ff */
[----:B------:R-:W-:Y:S02]  /*a6e0*/  IMAD.U32 R11, RZ, RZ, UR5 ;  /* 0x00000005ff0b7e24 */ /* 0x000fe4000f8e00ff */
[----:B------:R-:W-:Y:S02]  /*a6f0*/  IMAD.MOV.U32 R8, RZ, RZ, 0x70 ;  /* 0x00000070ff087424 */ /* 0x000fe400078e00ff */
[----:B------:R-:W-:Y:S02]  /*a700*/  IMAD.MOV.U32 R12, RZ, RZ, 0x1 ;  /* 0x00000001ff0c7424 */ /* 0x000fe400078e00ff */
[----:B-1----:R-:W-:-:S07]  /*a710*/  IMAD.MOV.U32 R13, RZ, RZ, RZ ;  /* 0x000000ffff0d7224 */ /* 0x002fce00078e00ff */
[----:B------:R-:W-:-:S07]  /*a720*/  LEPC R20, `(.L_x_255) ;  /* 0x000000001014794e */ /* 0x000fce0000000000 */
[----:B--2---:R-:W-:Y:S05]  /*a730*/  CALL.ABS.NOINC R2 ;  /* 0x0000000002007343 */ /* 0x004fea0003c00000 */
.L_x_255:
[----:B------:R0:W1:Y:S01]  /*a740*/  LDC.64 R2, c[0x4][R26] ;  /* 0x010000001a027b82 */ /* 0x0000620000000a00 */
[----:B------:R-:W-:Y:S01]  /*a750*/  ULDC.64 UR6, c[0x4][0x88] ;  /* 0x0100220000067ab9 */ /* 0x000fe20000000a00 */
[----:B------:R-:W-:Y:S01]  /*a760*/  ULDC.64 UR8, c[0x4][0x90] ;  /* 0x0100240000087ab9 */ /* 0x000fe20000000a00 */
[----:B------:R-:W-:Y:S01]  /*a770*/  ULDC.64 UR4, c[0x4][0x18] ;  /* 0x0100060000047ab9 */ /* 0x000fe20000000a00 */
[----:B------:R-:W-:Y:S01]  /*a780*/  IMAD.U32 R4, RZ, RZ, UR6 ;  /* 0x00000006ff047e24 */ /* 0x000fe2000f8e00ff */
[----:B------:R-:W-:Y:S01]  /*a790*/  MOV R5, UR7 ;  /* 0x0000000700057c02 */ /* 0x000fe20008000f00 */
[----:B------:R-:W-:Y:S01]  /*a7a0*/  IMAD.U32 R6, RZ, RZ, UR8 ;  /* 0x00000008ff067e24 */ /* 0x000fe2000f8e00ff */
[----:B------:R-:W-:Y:S01]  /*a7b0*/  MOV R12, 0x1 ;  /* 0x00000001000c7802 */ /* 0x000fe20000000f00 */
[----:B------:R-:W-:Y:S02]  /*a7c0*/  IMAD.U32 R7, RZ, RZ, UR9 ;  /* 0x00000009ff077e24 */ /* 0x000fe4000f8e00ff */
[----:B------:R-:W-:-:S02]  /*a7d0*/  IMAD.U32 R10, RZ, RZ, UR4 ;  /* 0x00000004ff0a7e24 */ /* 0x000fc4000f8e00ff */
[----:B------:R-:W-:Y:S02]  /*a7e0*/  IMAD.U32 R11, RZ, RZ, UR5 ;  /* 0x00000005ff0b7e24 */ /* 0x000fe4000f8e00ff */
[----:B------:R-:W-:Y:S02]  /*a7f0*/  IMAD.MOV.U32 R8, RZ, RZ, 0x70 ;  /* 0x00000070ff087424 */ /* 0x000fe400078e00ff */
[----:B0-----:R-:W-:-:S07]  /*a800*/  IMAD.MOV.U32 R13, RZ, RZ, RZ ;  /* 0x000000ffff0d7224 */ /* 0x001fce00078e00ff */
[----:B------:R-:W-:-:S07]  /*a810*/  LEPC R20, `(.L_x_254) ;  /* 0x000000001014794e */ /* 0x000fce0000000000 */
[----:B-1----:R-:W-:Y:S05]  /*a820*/  CALL.ABS.NOINC R2 ;  /* 0x0000000002007343 */ /* 0x002fea0003c00000 */
.L_x_254:
[----:B------:R-:W-:Y:S05]  /*a830*/  BSYNC B6 ;  /* 0x0000000000067941 */ /* 0x000fea0003800000 */
.L_x_253:
[----:B------:R-:W2:Y:S01]  /*a840*/  LDL R26, [R1+0x20] ;  /* 0x00002000011a7983 */ /* 0x000ea20000100800 */
[----:B------:R-:W-:Y:S01]  /*a850*/  ULDC.64 UR4, c[0x0][0x9f8] ;  /* 0x00027e0000047ab9 */ /* 0x000fe20000000a00 */
[----:B------:R-:W1:Y:S02]  /*a860*/  LDC R8, c[0x0][0x430] ;  /* 0x00010c00ff087b82 */ /* 0x000e640000000800 */
[----:B------:R-:W3:Y:S01]  /*a870*/  LDL R2, [R1] ;  /* 0x0000000001027983 */ /* 0x000ee20000100800 */
[----:B------:R-:W-:Y:S01]  /*a880*/  ISETP.NE.U32.AND P0, PT, RZ, UR4, PT ;  /* 0x00000004ff007c0c */ /* 0x000fe2000bf05070 */
[----:B------:R-:W4:Y:S03]  /*a890*/  S2R R20, SR_TID.X ;  /* 0x0000000000147919 */ /* 0x000f260000002100 */
[----:B------:R-:W-:-:S13]  /*a8a0*/  ISETP.NE.AND.EX P0, PT, RZ, UR5, PT, P0 ;  /* 0x00000005ff007c0c */ /* 0x000fda000bf05300 */
[----:B------:R-:W-:Y:S01]  /*a8b0*/  @P0 IADD3 R24, P1, R24, UR4, RZ ;  /* 0x0000000418180c10 */ /* 0x000fe2000ff3e0ff */
[----:B------:R-:W0:Y:S01]  /*a8c0*/  S2R R21, SR_TID.X ;  /* 0x0000000000157919 */ /* 0x000e220000002100 */
[----:B------:R-:W-:Y:S01]  /*a8d0*/  LOP3.LUT R23, R23, 0xffffffdf, RZ, 0xc0, !PT ;  /* 0xffffffdf17177812 */ /* 0x000fe200078ec0ff */
[----:B------:R-:W-:Y:S01]  /*a8e0*/  ULDC UR4, c[0x0][0x2f4] ;  /* 0x0000bd0000047ab9 */ /* 0x000fe20000000800 */
[----:B------:R-:W-:-:S05]  /*a8f0*/  @P0 IADD3.X R25, R25, UR5, RZ, P1, !PT ;  /* 0x0000000519190c10 */ /* 0x000fca0008ffe4ff */
[----:B------:R-:W3:Y:S01]  /*a900*/  @P0 LDG.E R31, desc[UR36][R24.64] ;  /* 0x00000024181f0981 */ /* 0x000ee2000c1e1900 */
[----:B-1----:R-:W-:Y:S02]  /*a910*/  ISETP.NE.AND P2, PT, R8, 0x1, PT ;  /* 0x000000010800780c */ /* 0x002fe40003f45270 */
[----:B----4-:R-:W-:-:S04]  /*a920*/  LOP3.LUT R20, R20, 0x7f, RZ, 0xc0, !PT ;  /* 0x0000007f14147812 */ /* 0x010fc800078ec0ff */
[----:B------:R-:W-:-:S07]  /*a930*/  SHF.R.U32.HI R0, RZ, 0x3, R20 ;  /* 0x00000003ff007819 */ /* 0x000fce0000011614 */
[----:B------:R-:W1:Y:S08]  /*a940*/  @P2 LDC R7, c[0x0][0x434] ;  /* 0x00010d00ff072b82 */ /* 0x000e700000000800 */
[----:B------:R-:W4:Y:S01]  /*a950*/  @P2 LDC R5, c[0x0][0x438] ;  /* 0x00010e00ff052b82 */ /* 0x000f220000000800 */
[----:B0-----:R-:W-:-:S05]  /*a960*/  IMAD.SHL.U32 R20, R21, 0x10, RZ ;  /* 0x0000001015147824 */ /* 0x001fca00078e00ff */
[----:B------:R-:W-:Y:S02]  /*a970*/  LOP3.LUT R20, R0, 0x70, R20, 0xf8, !PT ;  /* 0x0000007000147812 */ /* 0x000fe400078ef814 */
[----:B------:R-:W-:-:S04]  /*a980*/  @P2 LOP3.LUT R23, R23, 0x20, RZ, 0xfc, !PT ;  /* 0x0000002017172812 */ /* 0x000fc800078efcff */
[----:B------:R-:W-:Y:S01]  /*a990*/  LOP3.LUT R23, R23, 0xffffffef, RZ, 0xc0, !PT ;  /* 0xffffffef17177812 */ /* 0x000fe200078ec0ff */
[----:B------:R-:W-:Y:S01]  /*a9a0*/  UMOV UR5, 0xffffffff ;  /* 0xffffffff00057882 */ /* 0x000fe20000000000 */
[----:B--2---:R-:W-:-:S04]  /*a9b0*/  VIADD R26, R26, 0xffffffff ;  /* 0xffffffff1a1a7836 */ /* 0x004fc80000000000 */
[----:B------:R-:W-:-:S05]  /*a9c0*/  IMAD R0, R26, 0x60, R20 ;  /* 0x000000601a007824 */ /* 0x000fca00078e0214 */
[----:B---3--:R-:W-:-:S04]  /*a9d0*/  ISETP.GE.AND P0, PT, R0, R2, PT ;  /* 0x000000020000720c */ /* 0x008fc80003f06270 */
[----:B------:R-:W-:Y:S01]  /*a9e0*/  ISETP.GT.U32.OR P0, PT, R20, 0x5f, P0 ;  /* 0x0000005f1400780c */ /* 0x000fe20000704470 */
[----:B------:R-:W-:-:S04]  /*a9f0*/  IMAD.IADD R0, R0, 0x1, R30 ;  /* 0x0000000100007824 */ /* 0x000fc800078e021e */
[----:B-1----:R-:W-:-:S08]  /*aa00*/  @P2 IMAD.HI.U32 R6, R0, R7, RZ ;  /* 0x0000000700062227 */ /* 0x002fd000078e00ff */
[----:B------:R-:W0:Y:S01]  /*aa10*/  @!P0 LDC.64 R2, c[0x0][0x428] ;  /* 0x00010a00ff028b82 */ /* 0x000e220000000a00 */
[----:B------:R-:W-:Y:S01]  /*aa20*/  IMAD.MOV.U32 R4, RZ, RZ, R0 ;  /* 0x000000ffff047224 */ /* 0x000fe200078e0000 */
[----:B----4-:R-:W-:Y:S02]  /*aa30*/  @P2 SHF.R.U32.HI R4, RZ, R5, R6 ;  /* 0x00000005ff042219 */ /* 0x010fe40000011606 */
[----:B------:R-:W-:Y:S02]  /*aa40*/  SHF.R.S32.HI R6, RZ, 0x1f, R31 ;  /* 0x0000001fff067819 */ /* 0x000fe4000001141f */
[----:B------:R-:W-:-:S03]  /*aa50*/  IADD3 R5, -R4, RZ, RZ ;  /* 0x000000ff04057210 */ /* 0x000fc60007ffe1ff */
[----:B------:R0:W-:Y:S02]  /*aa60*/  STL [R1+0x8], R6 ;  /* 0x0000080601007387 */ /* 0x0001e40000100800 */
[----:B------:R-:W-:Y:S01]  /*aa70*/  IMAD R0, R8, R5, R0 ;  /* 0x0000000508007224 */ /* 0x000fe200078e0200 */
[--C-:B------:R-:W-:Y:S01]  /*aa80*/  @!P0 SHF.R.S32.HI R5, RZ, 0x1f, R4.reuse ;  /* 0x0000001fff058819 */ /* 0x100fe20000011404 */
[-C--:B0-----:R-:W-:Y:S02]  /*aa90*/  @!P0 IMAD R6, R6, R2.reuse, RZ ;  /* 0x0000000206068224 */ /* 0x081fe400078e02ff */
[----:B------:R-:W-:-:S04]  /*aaa0*/  @!P0 IMAD.WIDE.U32 R4, R31, R2, R4 ;  /* 0x000000021f048225 */ /* 0x000fc800078e0004 */
[----:B------:R-:W-:Y:S02]  /*aab0*/  @!P0 IMAD R6, R31, R3, R6 ;  /* 0x000000031f068224 */ /* 0x000fe400078e0206 */
[----:B------:R-:W0:Y:S02]  /*aac0*/  @!P0 LDC.64 R2, c[0x0][0x418] ;  /* 0x00010600ff028b82 */ /* 0x000e240000000a00 */
[----:B------:R-:W-:Y:S02]  /*aad0*/  @!P0 IMAD.IADD R6, R5, 0x1, R6 ;  /* 0x0000000105068824 */ /* 0x000fe400078e0206 */
[----:B------:R-:W-:-:S05]  /*aae0*/  IMAD.U32 R5, RZ, RZ, UR38 ;  /* 0x00000026ff057e24 */ /* 0x000fca000f8e00ff */
[----:B------:R-:W-:Y:S02]  /*aaf0*/  ISETP.NE.AND P2, PT, R5, 0x3, PT ;  /* 0x000000030500780c */ /* 0x000fe40003f45270 */
[----:B0-----:R-:W-:-:S04]  /*ab00*/  @!P0 LEA R2, P1, R4, R2, 0x2 ;  /* 0x0000000204028211 */ /* 0x001fc800078210ff */
[----:B------:R-:W-:Y:S01]  /*ab10*/  @!P0 LEA.HI.X R3, R4, R3, R6, 0x2, P1 ;  /* 0x0000000304038211 */ /* 0x000fe200008f1406 */
[----:B------:R-:W-:-:S06]  /*ab20*/  IMAD.MOV.U32 R4, RZ, RZ, RZ ;  /* 0x000000ffff047224 */ /* 0x000fcc00078e00ff */
[----:B------:R0:W5:Y:S01]  /*ab30*/  @!P0 LDG.E R4, desc[UR36][R2.64] ;  /* 0x0000002402048981 */ /* 0x000162000c1e1900 */
[----:B------:R-:W-:Y:S02]  /*ab40*/  ISETP.GE.AND P0, PT, R32, UR4, PT ;  /* 0x0000000420007c0c */ /* 0x000fe4000bf06270 */
[----:B------:R-:W-:-:S04]  /*ab50*/  @P2 LOP3.LUT R23, R23, 0x10, RZ, 0xfc, !PT ;  /* 0x0000001017172812 */ /* 0x000fc800078efcff */
[----:B------:R-:W-:Y:S02]  /*ab60*/  LOP3.LUT R23, R23, 0xfffffffb, RZ, 0xc0, !PT ;  /* 0xfffffffb17177812 */ /* 0x000fe400078ec0ff */
[----:B------:R-:W-:-:S05]  /*ab70*/  ISETP.GE.AND P1, PT, R34, UR4, PT ;  /* 0x0000000422007c0c */ /* 0x000fca000bf26270 */
[----:B------:R-:W-:Y:S02]  /*ab80*/  @P0 LOP3.LUT R23, R23, 0x4, RZ, 0xfc, !PT ;  /* 0x0000000417170812 */ /* 0x000fe400078efcff */
[----:B------:R-:W-:Y:S02]  /*ab90*/  ISETP.GE.AND P0, PT, R33, UR4, PT ;  /* 0x0000000421007c0c */ /* 0x000fe4000bf06270 */
[----:B------:R-:W-:-:S04]  /*aba0*/  LOP3.LUT R23, R23, 0xfffffffe, RZ, 0xc0, !PT ;  /* 0xfffffffe17177812 */ /* 0x000fc800078ec0ff */
[----:B------:R-:W-:-:S04]  /*abb0*/  LOP3.LUT R23, R23, 0xfffffffd, RZ, 0xc0, !PT ;  /* 0xfffffffd17177812 */ /* 0x000fc800078ec0ff */
[----:B------:R-:W-:-:S04]  /*abc0*/  @P1 LOP3.LUT R23, R23, 0x2, RZ, 0xfc, !PT ;  /* 0x0000000217171812 */ /* 0x000fc800078efcff */
[----:B------:R-:W-:Y:S01]  /*abd0*/  @P0 LOP3.LUT R23, R23, 0x1, RZ, 0xfc, !PT ;  /* 0x0000000117170812 */ /* 0x000fe200078efcff */
[----:B0-----:R-:W-:Y:S06]  /*abe0*/  BRA.DIV UR5, `(.L_x_256) ;  /* 0x0000003e057c7947 */ /* 0x001fec000b800000 */
.L_x_324:
[----:B------:R-:W-:Y:S02]  /*abf0*/  ISETP.GT.U32.AND P0, PT, R20, 0x5f, PT ;  /* 0x0000005f1400780c */ /* 0x000fe40003f04070 */
[----:B------:R-:W-:Y:S02]  /*ac00*/  LOP3.LUT R23, R23, 0xfffffff7, RZ, 0xc0, !PT ;  /* 0xfffffff717177812 */ /* 0x000fe400078ec0ff */
[----:B------:R-:W-:-:S09]  /*ac10*/  SHF.R.S32.HI R30, RZ, 0x1f, R18 ;  /* 0x0000001fff1e7819 */ /* 0x000fd20000011412 */
[----:B------:R-:W-:Y:S01]  /*ac20*/  @P0 LOP3.LUT R23, R23, 0x8, RZ, 0xfc, !PT ;  /* 0x0000000817170812 */ /* 0x000fe200078efcff */
[----:B------:R-:W-:Y:S06]  /*ac30*/  @!P2 BRA `(.L_x_257) ;  /* 0x000000000004a947 */ /* 0x000fec0003800000 */
[----:B------:R-:W-:Y:S01]  /*ac40*/  BPT.TRAP 0x1 ;  /* 0x000000040000795c */ /* 0x000fe20000300000 */
.L_x_257:
[----:B------:R-:W-:Y:S01]  /*ac50*/  SHF.R.S32.HI R5, RZ, 0x1f, R0 ;  /* 0x0000001fff057819 */ /* 0x000fe20000011400 */
[----:B------:R-:W-:Y:S01]  /*ac60*/  ULDC.64 UR4, c[0x0][0x328] ;  /* 0x0000ca0000047ab9 */ /* 0x000fe20000000a00 */
[----:B------:R-:W-:Y:S03]  /*ac70*/  BSSY B0, `(.L_x_258) ;  /* 0x0000017000007945 */ /* 0x000fe60003800000 */
[----:B------:R-:W-:-:S04]  /*ac80*/  IMAD R3, R5, UR4, RZ ;  /* 0x0000000405037c24 */ /* 0x000fc8000f8e02ff */
[C---:B------:R-:W-:Y:S02]  /*ac90*/  IMAD R6, R0.reuse, UR5, R3 ;  /* 0x0000000500067c24 */ /* 0x040fe4000f8e0203 */
[----:B------:R-:W-:Y:S01]  /*aca0*/  IMAD.WIDE.U32 R2, R0, UR4, RZ ;  /* 0x0000000400027c25 */ /* 0x000fe2000f8e00ff */
[----:B------:R-:W-:-:S03]  /*acb0*/  ULDC.64 UR4, c[0x0][0x338] ;  /* 0x0000ce0000047ab9 */ /* 0x000fc60000000a00 */
[----:B------:R-:W-:Y:S01]  /*acc0*/  IMAD.IADD R3, R3, 0x1, R6 ;  /* 0x0000000103037824 */ /* 0x000fe200078e0206 */
[----:B-----5:R-:W-:Y:S01]  /*acd0*/  SHF.R.S32.HI R6, RZ, 0x1f, R4 ;  /* 0x0000001fff067819 */ /* 0x020fe20000011404 */
[----:B------:R-:W-:-:S04]  /*ace0*/  IMAD.WIDE.U32 R2, R4, UR4, R2 ;  /* 0x0000000404027c25 */ /* 0x000fc8000f8e0002 */
[----:B------:R-:W-:-:S04]  /*acf0*/  IMAD R7, R6, UR4, RZ ;  /* 0x0000000406077c24 */ /* 0x000fc8000f8e02ff */
[----:B------:R-:W-:Y:S01]  /*ad00*/  IMAD R7, R4, UR5, R7 ;  /* 0x0000000504077c24 */ /* 0x000fe2000f8e0207 */
[----:B------:R-:W-:-:S03]  /*ad10*/  ULDC.64 UR4, c[0x0][0x330] ;  /* 0x0000cc0000047ab9 */ /* 0x000fc60000000a00 */
[----:B------:R-:W-:Y:S02]  /*ad20*/  IMAD.IADD R3, R3, 0x1, R7 ;  /* 0x0000000103037824 */ /* 0x000fe400078e0207 */
[----:B------:R-:W-:Y:S02]  /*ad30*/  IMAD R7, R30, UR4, RZ ;  /* 0x000000041e077c24 */ /* 0x000fe4000f8e02ff */
[----:B------:R-:W-:-:S04]  /*ad40*/  IMAD.WIDE.U32 R2, R18, UR4, R2 ;  /* 0x0000000412027c25 */ /* 0x000fc8000f8e0002 */
[----:B------:R-:W-:Y:S01]  /*ad50*/  IMAD R7, R18, UR5, R7 ;  /* 0x0000000512077c24 */ /* 0x000fe2000f8e0207 */
[----:B------:R-:W-:Y:S02]  /*ad60*/  ULDC.64 UR4, c[0x0][0x318] ;  /* 0x0000c60000047ab9 */ /* 0x000fe40000000a00 */
[----:B------:R-:W-:Y:S02]  /*ad70*/  LEA R24, P0, R2, UR4, 0x1 ;  /* 0x0000000402187c11 */ /* 0x000fe4000f8008ff */
[----:B------:R-:W-:-:S04]  /*ad80*/  IADD3 R7, R3, R7, RZ ;  /* 0x0000000703077210 */ /* 0x000fc80007ffe0ff */
[----:B------:R-:W-:Y:S01]  /*ad90*/  LEA.HI.X R25, R2, UR5, R7, 0x1, P0 ;  /* 0x0000000502197c11 */ /* 0x000fe200080f0c07 */
[----:B------:R-:W-:Y:S01]  /*ada0*/  IMAD R7, R27, 0x8, R22 ;  /* 0x000000081b077824 */ /* 0x000fe200078e0216 */
[----:B------:R-:W-:-:S04]  /*adb0*/  SHF.L.U32 R2, R28, 0x1f, RZ ;  /* 0x0000001f1c027819 */ /* 0x000fc800000006ff */
[----:B------:R-:W0:Y:S02]  /*adc0*/  SYNCS.PHASECHK.TRANS64.TRYWAIT P0, [R7+URZ+0x30840], R2 ;  /* 0x03084002070075a7 */ /* 0x000e24000800017f */
[----:B0-----:R-:W-:Y:S05]  /*add0*/  @!P0 BRA `(.L_x_259) ;  /* 0x0000003c00308947 */ /* 0x001fea0003800000 */
.L_x_325:
[----:B------:R-:W-:Y:S05]  /*ade0*/  BSYNC B0 ;  /* 0x0000000000007941 */ /* 0x000fea0003800000 */
.L_x_258:
[----:B------:R-:W2:Y:S01]  /*adf0*/  LDL R9, [R1] ;  /* 0x0000000001097983 */ /* 0x000ea20000100800 */
[----:B------:R-:W-:Y:S01]  /*ae00*/  ULDC.64 UR4, c[0x0][0x300] ;  /* 0x0000c00000047ab9 */ /* 0x000fe20000000a00 */
[----:B------:R-:W-:Y:S01]  /*ae10*/  LOP3.LUT P4, RZ, R23, 0x4, RZ, 0xc0, !PT ;  /* 0x0000000417ff7812 */ /* 0x000fe2000788c0ff */
[----:B------:R-:W-:Y:S01]  /*ae20*/  IMAD R5, R5, UR4, RZ ;  /* 0x0000000405057c24 */ /* 0x000fe2000f8e02ff */
[----:B------:R-:W1:Y:S01]  /*ae30*/  S2R R8, SR_TID.X ;  /* 0x0000000000087919 */ /* 0x000e620000002100 */
[C---:B0-----:R-:W-:Y:S01]  /*ae40*/  IMAD.WIDE.U32 R2, R0.reuse, UR4, RZ ;  /* 0x0000000400027c25 */ /* 0x041fe2000f8e00ff */
[C---:B------:R-:W-:Y:S02]  /*ae50*/  LOP3.LUT P3, RZ, R23.reuse, 0x2, RZ, 0xc0, !PT ;  /* 0x0000000217ff7812 */ /* 0x040fe4000786c0ff */
[----:B------:R-:W-:Y:S01]  /*ae60*/  LOP3.LUT P2, RZ, R23, 0x1, RZ, 0xc0, !PT ;  /* 0x0000000117ff7812 */ /* 0x000fe2000784c0ff */
[----:B------:R-:W-:Y:S01]  /*ae70*/  IMAD R5, R0, UR5, R5 ;  /* 0x0000000500057c24 */ /* 0x000fe2000f8e0205 */
[----:B------:R-:W-:-:S02]  /*ae80*/  ULDC.64 UR4, c[0x0][0x310] ;  /* 0x0000c40000047ab9 */ /* 0x000fc40000000a00 */
[----:B------:R-:W-:Y:S02]  /*ae90*/  IMAD R6, R6, UR4, RZ ;  /* 0x0000000406067c24 */ /* 0x000fe4000f8e02ff */
[----:B------:R-:W-:Y:S02]  /*aea0*/  IMAD.IADD R3, R3, 0x1, R5 ;  /* 0x0000000103037824 */ /* 0x000fe400078e0205 */
        /* <DEDUP_REMOVED lines=8> */
[----:B------:R-:W-:Y:S01]  /*af30*/  IMAD R5, R27, 0x4800, R36 ;  /* 0x000048001b057824 */ /* 0x000fe200078e0224 */
[----:B------:R-:W-:Y:S01]  /*af40*/  LEA R4, P0, R2, UR4, 0x1 ;  /* 0x0000000402047c11 */ /* 0x000fe2000f8008ff */
[----:B------:R-:W-:Y:S01]  /*af50*/  IMAD.IADD R0, R3, 0x1, R0 ;  /* 0x0000000103007824 */ /* 0x000fe200078e0200 */
[----:B------:R-:W-:Y:S01]  /*af60*/  UMOV UR4, 0xffffffff ;  /* 0xffffffff00047882 */ /* 0x000fe20000000000 */
[----:B-1----:R-:W-:-:S03]  /*af70*/  LOP3.LUT R8, R8, 0x7f, RZ, 0xc0, !PT ;  /* 0x0000007f08087812 */ /* 0x002fc600078ec0ff */
[----:B------:R-:W-:Y:S02]  /*af80*/  LEA.HI.X R0, R2, UR5, R0, 0x1, P0 ;  /* 0x0000000502007c11 */ /* 0x000fe400080f0c00 */
[----:B------:R-:W-:Y:S01]  /*af90*/  SHF.R.U32.HI R8, RZ, 0x3, R8 ;  /* 0x00000003ff087819 */ /* 0x000fe20000011608 */
[----:B--2---:R-:W-:-:S04]  /*afa0*/  IMAD R6, R26, -0x60, R9 ;  /* 0xffffffa01a067824 */ /* 0x004fc800078e0209 */
[----:B------:R-:W-:-:S05]  /*afb0*/  IMAD.IADD R6, R6, 0x1, -R8 ;  /* 0x0000000106067824 */ /* 0x000fca00078e0a08 */
[----:B------:R-:W-:Y:S01]  /*afc0*/  ISETP.GE.AND P0, PT, R6, 0x1, PT ;  /* 0x000000010600780c */ /* 0x000fe20003f06270 */
[----:B------:R-:W-:-:S12]  /*afd0*/  BRA.DIV UR4, `(.L_x_260) ;  /* 0x0000003a04c47947 */ /* 0x000fd8000b800000 */
[----:B------:R-:W0:Y:S01]  /*afe0*/  SHFL.IDX PT, R3, R4, RZ, 0x181f ;  /* 0x00181fff04037589 */ /* 0x000e2200000e0000 */
[----:B------:R-:W-:-:S03]  /*aff0*/  @P0 IMAD R8, R5, 0x2, R22 ;  /* 0x0000000205080824 */ /* 0x000fc600078e0216 */
[----:B------:R-:W1:Y:S01]  /*b000*/  SHFL.IDX PT, R2, R0, RZ, 0x181f ;  /* 0x00181fff00027589 */ /* 0x000e6200000e0000 */
[----:B0-----:R-:W-:-:S04]  /*b010*/  @P0 LEA R3, P1, R32, R3, 0x1 ;  /* 0x0000000320030211 */ /* 0x001fc800078208ff */
[----:B-1----:R-:W-:Y:S02]  /*b020*/  @P0 IADD3.X R2, RZ, R2, RZ, P1, !PT ;  /* 0x00000002ff020210 */ /* 0x002fe40000ffe4ff */
[----:B------:R-:W-:Y:S02]  /*b030*/  ISETP.GE.AND P1, PT, R6, 0x11, PT ;  /* 0x000000110600780c */ /* 0x000fe40003f26270 */
[----:B------:R-:W-:-:S04]  /*b040*/  @P0 LOP3.LUT R3, R3, R2, RZ, 0x3c, !PT ;  /* 0x0000000203030212 */ /* 0x000fc800078e3cff */
[----:B------:R-:W-:-:S04]  /*b050*/  @P0 LOP3.LUT R2, R3, R2, RZ, 0x3c, !PT ;  /* 0x0000000203020212 */ /* 0x000fc800078e3cff */
[----:B------:R-:W-:-:S05]  /*b060*/  @P0 LOP3.LUT R3, R3, R2, RZ, 0x3c, !PT ;  /* 0x0000000203030212 */ /* 0x000fca00078e3cff */
[----:B------:R-:W-:Y:S01]  /*b070*/  @!PT LDS RZ, [RZ] ;  /* 0x00000000fffff984 */ /* 0x000fe20000000800 */
[----:B------:R-:W-:Y:S04]  /*b080*/  @P0 LDGSTS.E.BYPASS.LTC128B.128 [R8+0x1e400], desc[UR36][R2.64], !P4 ;  /* 0x1e40000002080fae */ /* 0x000fe8000e101d64 */
[----:B------:R-:W-:Y:S04]  /*b090*/  @P0 LDGSTS.E.BYPASS.LTC128B.128 [R8+0x21400], desc[UR36][R2.64+0x80], !P3 ;  /* 0x2140008002080fae */ /* 0x000fe8000d901d64 */
[----:B------:R0:W-:Y:S04]  /*b0a0*/  @P0 LDGSTS.E.BYPASS.LTC128B.128 [R8+0x24400], desc[UR36][R2.64+0x100], !P2 ;  /* 0x2440010002080fae */ /* 0x0001e8000d101d64 */
[----:B0-----:R-:W0:Y:S01]  /*b0b0*/  SHFL.IDX PT, R3, R4, 0x1, 0x181f ;  /* 0x00381f0004037f89 */ /* 0x001e2200000e0000 */
[----:B------:R-:W-:-:S03]  /*b0c0*/  @P1 IMAD R8, R5, 0x2, R22 ;  /* 0x0000000205081824 */ /* 0x000fc600078e0216 */
[----:B------:R-:W1:Y:S01]  /*b0d0*/  SHFL.IDX PT, R2, R0, 0x1, 0x181f ;  /* 0x00381f0000027f89 */ /* 0x000e6200000e0000 */
[----:B0-----:R-:W-:-:S05]  /*b0e0*/  @P1 LEA R3, P0, R32, R3, 0x1 ;  /* 0x0000000320031211 */ /* 0x001fca00078008ff */
[----:B-1----:R-:W-:-:S05]  /*b0f0*/  @P1 IMAD.X R2, RZ, RZ, R2, P0 ;  /* 0x000000ffff021224 */ /* 0x002fca00000e0602 */
[----:B------:R-:W-:-:S04]  /*b100*/  @P1 LOP3.LUT R3, R3, R2, RZ, 0x3c, !PT ;  /* 0x0000000203031212 */ /* 0x000fc800078e3cff */
[----:B------:R-:W-:-:S04]  /*b110*/  @P1 LOP3.LUT R2, R3, R2, RZ, 0x3c, !PT ;  /* 0x0000000203021212 */ /* 0x000fc800078e3cff */
[----:B------:R-:W-:-:S05]  /*b120*/  @P1 LOP3.LUT R3, R3, R2, RZ, 0x3c, !PT ;  /* 0x0000000203031212 */ /* 0x000fca00078e3cff */
[----:B------:R-:W-:Y:S04]  /*b130*/  @P1 LDGSTS.E.BYPASS.LTC128B.128 [R8+0x1ec00], desc[UR36][R2.64], !P4 ;  /* 0x1ec0000002081fae */ /* 0x000fe8000e101d64 */
[----:B------:R-:W-:Y:S04]  /*b140*/  @P1 LDGSTS.E.BYPASS.LTC128B.128 [R8+0x21c00], desc[UR36][R2.64+0x80], !P3 ;  /* 0x21c0008002081fae */ /* 0x000fe8000d901d64 */
[----:B------:R0:W-:Y:S01]  /*b150*/  @P1 LDGSTS.E.BYPASS.LTC128B.128 [R8+0x24c00], desc[UR36][R2.64+0x100], !P2 ;  /* 0x24c0010002081fae */ /* 0x0001e2000d101d64 */
[----:B------:R-:W-:-:S03]  /*b160*/  ISETP.GE.AND P1, PT, R6, 0x21, PT ;  /* 0x000000210600780c */ /* 0x000fc60003f26270 */
[----:B0-----:R-:W0:Y:S10]  /*b170*/  SHFL.IDX PT, R3, R4, 0x2, 0x181f ;  /* 0x00581f0004037f89 */ /* 0x001e3400000e0000 */
[----:B------:R-:W-:Y:S01]  /*b180*/  @P1 IMAD R8, R5, 0x2, R22 ;  /* 0x0000000205081824 */ /* 0x000fe200078e0216 */
        /* <DEDUP_REMOVED lines=13> */
[----:B0-----:R-:W-:-:S04]  /*b260*/  @P1 LEA R3, P0, R32, R3, 0x1 ;  /* 0x0000000320031211 */ /* 0x001fc800078008ff */
[----:B-1----:R-:W-:-:S04]  /*b270*/  @P1 IADD3.X R2, RZ, R2, RZ, P0, !PT ;  /* 0x00000002ff021210 */ /* 0x002fc800007fe4ff */
        /* <DEDUP_REMOVED lines=9> */
[----:B------:R-:W1:Y:S04]  /*b310*/  SHFL.IDX PT, R2, R0, 0x4, 0x181f ;  /* 0x00981f0000027f89 */ /* 0x000e6800000e0000 */
[----:B------:R-:W2:Y:S01]  /*b320*/  SHFL.IDX PT, R0, R0, 0x5, 0x181f ;  /* 0x00b81f0000007f89 */ /* 0x000ea200000e0000 */
[----:B0-----:R-:W-:-:S05]  /*b330*/  @P1 LEA R3, P0, R32, R3, 0x1 ;  /* 0x0000000320031211 */ /* 0x001fca00078008ff */
[----:B-1----:R-:W-:-:S05]  /*b340*/  @P1 IMAD.X R2, RZ, RZ, R2, P0 ;  /* 0x000000ffff021224 */ /* 0x002fca00000e0602 */
[----:B------:R-:W-:-:S04]  /*b350*/  @P1 LOP3.LUT R3, R3, R2, RZ, 0x3c, !PT ;  /* 0x0000000203031212 */ /* 0x000fc800078e3cff */
[----:B------:R-:W-:-:S04]  /*b360*/  @P1 LOP3.LUT R2, R3, R2, RZ, 0x3c, !PT ;  /* 0x0000000203021212 */ /* 0x000fc800078e3cff */
[----:B------:R-:W-:-:S05]  /*b370*/  @P1 LOP3.LUT R3, R3, R2, RZ, 0x3c, !PT ;  /* 0x0000000203031212 */ /* 0x000fca00078e3cff */
[----:B------:R-:W-:Y:S04]  /*b380*/  @P1 LDGSTS.E.BYPASS.LTC128B.128 [R8+0x20400], desc[UR36][R2.64], !P4 ;  /* 0x2040000002081fae */ /* 0x000fe8000e101d64 */
[----:B------:R-:W-:Y:S04]  /*b390*/  @P1 LDGSTS.E.BYPASS.LTC128B.128 [R8+0x23400], desc[UR36][R2.64+0x80], !P3 ;  /* 0x2340008002081fae */ /* 0x000fe8000d901d64 */
[----:B------:R0:W-:Y:S04]  /*b3a0*/  @P1 LDGSTS.E.BYPASS.LTC128B.128 [R8+0x26400], desc[UR36][R2.64+0x100], !P2 ;  /* 0x2640010002081fae */ /* 0x0001e8000d101d64 */
[----:B0-2---:R0:W1:Y:S02]  /*b3b0*/  SHFL.IDX PT, R2, R4, 0x5, 0x181f ;  /* 0x00b81f0004027f89 */ /* 0x00506400000e0000 */
.L_x_339:
[----:B------:R-:W-:-:S13]  /*b3c0*/  ISETP.GE.AND P0, PT, R6, 0x51, PT ;  /* 0x000000510600780c */ /* 0x000fda0003f06270 */
[----:B-1----:R-:W-:Y:S01]  /*b3d0*/  @P0 LEA R2, P1, R32, R2, 0x1 ;  /* 0x0000000220020211 */ /* 0x002fe200078208ff */
[----:B------:R-:W-:-:S04]  /*b3e0*/  @P0 IMAD R5, R5, 0x2, R22 ;  /* 0x0000000205050824 */ /* 0x000fc800078e0216 */
[----:B------:R-:W-:-:S05]  /*b3f0*/  @P0 IMAD.X R3, RZ, RZ, R0, P1 ;  /* 0x000000ffff030224 */ /* 0x000fca00008e0600 */
        /* <DEDUP_REMOVED lines=8> */
.L_x_261:
        /* <DEDUP_REMOVED lines=10> */
.L_x_262:
[----:B------:R2:W5:Y:S01]  /*b520*/  LDL.LU R0, [R1+0x10] ;  /* 0x0000100001007983 */ /* 0x0005620000300800 */
[----:B------:R-:W-:Y:S01]  /*b530*/  LOP3.LUT P0, RZ, R23, 0x40, RZ, 0xc0, !PT ;  /* 0x0000004017ff7812 */ /* 0x000fe2000780c0ff */
[----:B------:R2:W-:-:S12]  /*b540*/  SYNCS.ARRIVE.TRANS64.A1T0 RZ, [R7+URZ+0x30830], RZ ;  /* 0x030830ff07ff79a7 */ /* 0x0005d8000810003f */
[----:B------:R-:W-:Y:S05]  /*b550*/  WARPSYNC.ALL ;  /* 0x0000000000007948 */ /* 0x000fea0003800000 */
[----:B------:R-:W-:Y:S01]  /*b560*/  ULDC.64 UR4, c[0x0][0x298] ;  /* 0x0000a60000047ab9 */ /* 0x000fe20000000a00 */
[----:B------:R-:W-:Y:S01]  /*b570*/  SEL R29, R29, RZ, !P0 ;  /* 0x000000ff1d1d7207 */ /* 0x000fe20004000000 */
[----:B01----:R-:W-:Y:S01]  /*b580*/  IMAD.WIDE.U32 R4, R35, UR4, RZ ;  /* 0x0000000423047c25 */ /* 0x003fe2000f8e00ff */
[----:B------:R-:W-:Y:S01]  /*b590*/  BSSY B6, `(.L_x_263) ;  /* 0x000001c000067945 */ /* 0x000fe20003800000 */
[----:B------:R-:W-:Y:S01]  /*b5a0*/  BAR.SYNC.DEFER_BLOCKING 0x8, 0x180 ;  /* 0x0206000000007b1d */ /* 0x000fe20000010000 */
[----:B-----5:R-:W-:-:S02]  /*b5b0*/  SEL R2, R0, RZ, !P0 ;  /* 0x000000ff00027207 */ /* 0x020fc40004000000 */
[----:B------:R-:W-:-:S03]  /*b5c0*/  SHF.R.S32.HI R0, RZ, 0x1f, R35 ;  /* 0x0000001fff007819 */ /* 0x000fc60000011423 */
[----:B------:R0:W-:Y:S02]  /*b5d0*/  STL [R1+0x24], R2 ;  /* 0x0000240201007387 */ /* 0x0001e40000100800 */
[----:B------:R-:W-:Y:S02]  /*b5e0*/  IMAD R0, R0, UR4, RZ ;  /* 0x0000000400007c24 */ /* 0x000fe4000f8e02ff */
[----:B------:R1:W-:Y:S02]  /*b5f0*/  STL.64 [R1+0x10], R4 ;  /* 0x0000100401007387 */ /* 0x0003e40000100a00 */
[----:B------:R-:W-:Y:S01]  /*b600*/  IMAD R0, R35, UR5, R0 ;  /* 0x0000000523007c24 */ /* 0x000fe2000f8e0200 */
[----:B0-----:R-:W-:-:S03]  /*b610*/  IADD3 R2, R22, 0x12400, RZ ;  /* 0x0001240016027810 */ /* 0x001fc60007ffe0ff */
[----:B------:R-:W-:Y:S01]  /*b620*/  IMAD.IADD R35, R5, 0x1, R0 ;  /* 0x0000000105237824 */ /* 0x000fe200078e0200 */
[----:B------:R-:W-:-:S13]  /*b630*/  LOP3.LUT P0, RZ, R2, 0x3ff, RZ, 0xc0, !PT ;  /* 0x000003ff02ff7812 */ /* 0x000fda000780c0ff */
[----:B-1----:R-:W-:Y:S05]  /*b640*/  @!P0 BRA `(.L_x_264) ;  /* 0x0000000000408947 */ /* 0x002fea0003800000 */
[----:B------:R-:W-:Y:S01]  /*b650*/  MOV R2, 0x0 ;  /* 0x0000000000027802 */ /* 0x000fe20000000f00 */
[----:B------:R-:W-:Y:S01]  /*b660*/  ULDC.64 UR6, c[0x4][0x88] ;  /* 0x0100220000067ab9 */ /* 0x000fe20000000a00 */
[----:B------:R-:W-:Y:S01]  /*b670*/  ULDC.64 UR8, c[0x4][0x90] ;  /* 0x0100240000087ab9 */ /* 0x000fe20000000a00 */
[----:B------:R-:W-:Y:S01]  /*b680*/  ULDC.64 UR4, c[0x4][0x20] ;  /* 0x0100080000047ab9 */ /* 0x000fe20000000a00 */
[----:B------:R-:W-:Y:S01]  /*b690*/  IMAD.U32 R4, RZ, RZ, UR6 ;  /* 0x00000006ff047e24 */ /* 0x000fe2000f8e00ff */
[----:B------:R-:W-:Y:S01]  /*b6a0*/  MOV R10, UR4 ;  /* 0x00000004000a7c02 */ /* 0x000fe20008000f00 */
[----:B------:R-:W0:Y:S01]  /*b6b0*/  LDC.64 R2, c[0x4][R2] ;  /* 0x0100000002027b82 */ /* 0x000e220000000a00 */
[----:B------:R-:W-:Y:S02]  /*b6c0*/  IMAD.U32 R5, RZ, RZ, UR7 ;  /* 0x00000007ff057e24 */ /* 0x000fe4000f8e00ff */
[----:B------:R-:W-:Y:S02]  /*b6d0*/  IMAD.U32 R6, RZ, RZ, UR8 ;  /* 0x00000008ff067e24 */ /* 0x000fe4000f8e00ff */
[----:B--2---:R-:W-:-:S02]  /*b6e0*/  IMAD.U32 R7, RZ, RZ, UR9 ;  /* 0x00000009ff077e24 */ /* 0x004fc4000f8e00ff */
[----:B------:R-:W-:Y:S02]  /*b6f0*/  IMAD.U32 R11, RZ, RZ, UR5 ;  /* 0x00000005ff0b7e24 */ /* 0x000fe4000f8e00ff */
[----:B------:R-:W-:Y:S02]  /*b700*/  IMAD.MOV.U32 R8, RZ, RZ, 0x70 ;  /* 0x00000070ff087424 */ /* 0x000fe400078e00ff */
[----:B------:R-:W-:Y:S02]  /*b710*/  IMAD.MOV.U32 R12, RZ, RZ, 0x1 ;  /* 0x00000001ff0c7424 */ /* 0x000fe400078e00ff */
[----:B------:R-:W-:-:S07]  /*b720*/  IMAD.MOV.U32 R13, RZ, RZ, RZ ;  /* 0x000000ffff0d7224 */ /* 0x000fce00078e00ff */
[----:B------:R-:W-:-:S07]  /*b730*/  LEPC R20, `(.L_x_264) ;  /* 0x000000001014794e */ /* 0x000fce0000000000 */
[----:B0-----:R-:W-:Y:S05]  /*b740*/  CALL.ABS.NOINC R2 ;  /* 0x0000000002007343 */ /* 0x001fea0003c00000 */
.L_x_264:
[----:B------:R-:W-:Y:S05]  /*b750*/  BSYNC B6 ;  /* 0x0000000000067941 */ /* 0x000fea0003800000 */
.L_x_263:
[----:B------:R-:W3:Y:S01]  /*b760*/  LDL.LU R20, [R1+0x24] ;  /* 0x0000240001147983 */ /* 0x000ee20000300800 */
[----:B------:R-:W0:Y:S01]  /*b770*/  LDC R6, c[0x0][0x448] ;  /* 0x00011200ff067b82 */ /* 0x000e220000000800 */
[----:B------:R-:W-:Y:S02]  /*b780*/  ULDC.64 UR4, c[0x0][0x2d8] ;  /* 0x0000b60000047ab9 */ /* 0x000fe40000000a00 */
[----:B------:R-:W4:Y:S01]  /*b790*/  LDL.LU.64 R2, [R1+0x10] ;  /* 0x0000100001027983 */ /* 0x000f220000300a00 */
[----:B------:R-:W-:Y:S02]  /*b7a0*/  IMAD.SHL.U32 R4, R17, 0x80, RZ ;  /* 0x0000008011047824 */ /* 0x000fe400078e00ff */
[----:B------:R-:W-:Y:S01]  /*b7b0*/  IMAD R0, R30, UR4, RZ ;  /* 0x000000041e007c24 */ /* 0x000fe2000f8e02ff */
[----:B------:R1:W5:Y:S03]  /*b7c0*/  LDL R17, [R1+0x18] ;  /* 0x0000180001117983 */ /* 0x0003660000100800 */
[----:B------:R-:W-:Y:S01]  /*b7d0*/  IMAD R5, R18, UR5, R0 ;  /* 0x0000000512057c24 */ /* 0x000fe2000f8e0200 */
[----:B0-----:R-:W-:-:S13]  /*b7e0*/  ISETP.NE.AND P0, PT, R6, 0x1, PT ;  /* 0x000000010600780c */ /* 0x001fda0003f05270 */
[----:B------:R-:W0:Y:S01]  /*b7f0*/  @P0 LDC R8, c[0x0][0x450] ;  /* 0x00011400ff080b82 */ /* 0x000e220000000800 */
[----:B---3--:R-:W-:Y:S02]  /*b800*/  IMAD.MOV.U32 R21, RZ, RZ, R20 ;  /* 0x000000ffff157224 */ /* 0x008fe400078e0014 */
[----:B------:R-:W3:Y:S01]  /*b810*/  S2R R20, SR_TID.X ;  /* 0x0000000000147919 */ /* 0x000ee20000002100 */
[----:B----4-:R-:W-:-:S03]  /*b820*/  MOV R3, R35 ;  /* 0x0000002300037202 */ /* 0x010fc60000000f00 */
[----:B------:R-:W-:Y:S01]  /*b830*/  IMAD.WIDE.U32 R2, R18, UR4, R2 ;  /* 0x0000000412027c25 */ /* 0x000fe2000f8e0002 */
[----:B------:R-:W-:-:S03]  /*b840*/  ULDC.64 UR4, c[0x0][0x2e0] ;  /* 0x0000b80000047ab9 */ /* 0x000fc60000000a00 */
[----:B------:R-:W-:Y:S02]  /*b850*/  IMAD.IADD R3, R3, 0x1, R5 ;  /* 0x0000000103037824 */ /* 0x000fe400078e0205 */
[----:B------:R-:W4:Y:S01]  /*b860*/  @P0 LDC R5, c[0x0][0x44c] ;  /* 0x00011300ff050b82 */ /* 0x000f220000000800 */
[----:B------:R-:W-:Y:S02]  /*b870*/  IMAD R0, R21, UR4, RZ ;  /* 0x0000000415007c24 */ /* 0x000fe4000f8e02ff */
[----:B------:R-:W-:-:S04]  /*b880*/  IMAD.WIDE.U32 R2, R29, UR4, R2 ;  /* 0x000000041d027c25 */ /* 0x000fc8000f8e0002 */
[----:B------:R-:W-:Y:S01]  /*b890*/  IMAD R0, R29, UR5, R0 ;  /* 0x000000051d007c24 */ /* 0x000fe2000f8e0200 */
[----:B------:R-:W-:Y:S01]  /*b8a0*/  ULDC.64 UR4, c[0x0][0x2d0] ;  /* 0x0000b40000047ab9 */ /* 0x000fe20000000a00 */
[C---:B---3--:R-:W-:Y:S01]  /*b8b0*/  LOP3.LUT R21, R20.reuse, 0x7f, RZ, 0xc0, !PT ;  /* 0x0000007f14157812 */ /* 0x048fe200078ec0ff */
[----:B------:R-:W-:-:S03]  /*b8c0*/  IMAD.SHL.U32 R20, R20, 0x10, RZ ;  /* 0x0000001014147824 */ /* 0x000fc600078e00ff */
[----:B------:R-:W-:-:S04]  /*b8d0*/  SHF.R.U32.HI R21, RZ, 0x3, R21 ;  /* 0x00000003ff157819 */ /* 0x000fc80000011615 */
[----:B------:R-:W-:-:S04]  /*b8e0*/  LOP3.LUT R20, R21, 0x70, R20, 0xf8, !PT ;  /* 0x0000007015147812 */ /* 0x000fc800078ef814 */
[----:B--2---:R-:W-:-:S05]  /*b8f0*/  LOP3.LUT R7, R20, R4, RZ, 0xfc, !PT ;  /* 0x0000000414077212 */ /* 0x004fca00078efcff */
[----:B----4-:R-:W-:-:S04]  /*b900*/  @P0 IMAD.HI.U32 R9, R7, R5, RZ ;  /* 0x0000000507090227 */ /* 0x010fc800078e00ff */
[----:B------:R-:W-:Y:S01]  /*b910*/  IMAD.MOV.U32 R5, RZ, RZ, R7 ;  /* 0x000000ffff057224 */ /* 0x000fe200078e0007 */
[----:B0-----:R-:W-:Y:S01]  /*b920*/  @P0 SHF.R.U32.HI R5, RZ, R8, R9 ;  /* 0x00000008ff050219 */ /* 0x001fe20000011609 */
[----:B------:R-:W-:-:S03]  /*b930*/  IMAD.IADD R3, R3, 0x1, R0 ;  /* 0x0000000103037824 */ /* 0x000fc600078e0200 */
[C---:B------:R-:W-:Y:S01]  /*b940*/  IADD3 R0, -R5.reuse, RZ, RZ ;  /* 0x000000ff05007210 */ /* 0x040fe20007ffe1ff */
[----:B------:R-:W0:Y:S04]  /*b950*/  S2R R20, SR_TID.X ;  /* 0x0000000000147919 */ /* 0x000e280000002100 */
[----:B------:R-:W-:Y:S01]  /*b960*/  IMAD R0, R6, R0, R7 ;  /* 0x0000000006007224 */ /* 0x000fe200078e0207 */
[----:B------:R-:W-:Y:S01]  /*b970*/  SHF.R.S32.HI R7, RZ, 0x1f, R5 ;  /* 0x0000001fff077819 */ /* 0x000fe20000011405 */
[----:B------:R-:W-:-:S04]  /*b980*/  IMAD.WIDE.U32 R2, R5, UR4, R2 ;  /* 0x0000000405027c25 */ /* 0x000fc8000f8e0002 */
[----:B------:R-:W-:-:S04]  /*b990*/  IMAD R8, R7, UR4, RZ ;  /* 0x0000000407087c24 */ /* 0x000fc8000f8e02ff */
[----:B------:R-:W-:Y:S01]  /*b9a0*/  IMAD R7, R5, UR5, R8 ;  /* 0x0000000505077c24 */ /* 0x000fe2000f8e0208 */
[----:B------:R-:W-:Y:S01]  /*b9b0*/  SHF.R.S32.HI R5, RZ, 0x1f, R0 ;  /* 0x0000001fff057819 */ /* 0x000fe20000011400 */
[----:B------:R-:W-:Y:S02]  /*b9c0*/  ULDC.64 UR4, c[0x0][0x2c8] ;  /* 0x0000b20000047ab9 */ /* 0x000fe40000000a00 */
[----:B------:R-:W-:Y:S02]  /*b9d0*/  IMAD.IADD R3, R3, 0x1, R7 ;  /* 0x0000000103037824 */ /* 0x000fe400078e0207 */
[----:B------:R-:W-:Y:S02]  /*b9e0*/  IMAD R5, R5, UR4, RZ ;  /* 0x0000000405057c24 */ /* 0x000fe4000f8e02ff */
[----:B------:R-:W-:-:S04]  /*b9f0*/  IMAD.WIDE.U32 R2, R0, UR4, R2 ;  /* 0x0000000400027c25 */ /* 0x000fc8000f8e0002 */
[----:B------:R-:W-:Y:S01]  /*ba00*/  IMAD R5, R0, UR5, R5 ;  /* 0x0000000500057c24 */ /* 0x000fe2000f8e0205 */
[----:B------:R-:W-:Y:S02]  /*ba10*/  ULDC.64 UR4, c[0x0][0x280] ;  /* 0x0000a00000047ab9 */ /* 0x000fe40000000a00 */
[----:B------:R-:W-:Y:S01]  /*ba20*/  LEA R0, P0, R2, UR4, 0x1 ;  /* 0x0000000402007c11 */ /* 0x000fe2000f8008ff */
[----:B------:R-:W-:Y:S01]  /*ba30*/  IMAD.IADD R5, R3, 0x1, R5 ;  /* 0x0000000103057824 */ /* 0x000fe200078e0205 */
[----:B------:R-:W-:Y:S01]  /*ba40*/  ULDC UR4, c[0x0][0x2b8] ;  /* 0x0000ae0000047ab9 */ /* 0x000fe20000000800 */
[----:B0-----:R-:W-:-:S03]  /*ba50*/  LOP3.LUT R20, R20, 0x7f, RZ, 0xc0, !PT ;  /* 0x0000007f14147812 */ /* 0x001fc600078ec0ff */
[----:B------:R-:W-:Y:S01]  /*ba60*/  LEA.HI.X R5, R2, UR5, R5, 0x1, P0 ;  /* 0x0000000502057c11 */ /* 0x000fe200080f0c05 */
[----:B------:R-:W-:Y:S01]  /*ba70*/  UMOV UR5, 0xffffffff ;  /* 0xffffffff00057882 */ /* 0x000fe20000000000 */
[----:B------:R-:W-:Y:S02]  /*ba80*/  ISETP.GE.AND P3, PT, R32, UR4, PT ;  /* 0x0000000420007c0c */ /* 0x000fe4000bf66270 */
[----:B------:R-:W-:Y:S02]  /*ba90*/  ISETP.GE.AND P2, PT, R34, UR4, PT ;  /* 0x0000000422007c0c */ /* 0x000fe4000bf46270 */
[----:B------:R-:W-:Y:S02]  /*baa0*/  ISETP.GE.AND P0, PT, R33, UR4, PT ;  /* 0x0000000421007c0c */ /* 0x000fe4000bf06270 */
[----:B------:R-:W-:Y:S01]  /*bab0*/  SHF.R.U32.HI R10, RZ, 0x3, R20 ;  /* 0x00000003ff0a7819 */ /* 0x000fe20000011614 */
[----:B-1----:R-:W-:Y:S10]  /*bac0*/  BRA.DIV UR5, `(.L_x_265) ;  /* 0x0000003a05307947 */ /* 0x002ff4000b800000 */
[----:B------:R-:W0:Y:S01]  /*bad0*/  SHFL.IDX PT, R14, R0, RZ, 0x181f ;  /* 0x00181fff000e7589 */ /* 0x000e2200000e0000 */
[----:B-----5:R-:W-:Y:S02]  /*bae0*/  IMAD R6, R17, R6, RZ ;  /* 0x0000000611067224 */ /* 0x020fe400078e02ff */
[----:B------:R-:W-:Y:S01]  /*baf0*/  IMAD.IADD R4, R10, 0x1, R4 ;  /* 0x000000010a047824 */ /* 0x000fe200078e0204 */
[----:B------:R-:W1:Y:S04]  /*bb00*/  SHFL.IDX PT, R2, R5, RZ, 0x181f ;  /* 0x00181fff05027589 */ /* 0x000e6800000e0000 */
[C---:B------:R-:W-:Y:S02]  /*bb10*/  ISETP.GE.AND P1, PT, R4.reuse, R6, PT ;  /* 0x000000060400720c */ /* 0x040fe40003f26270 */
[----:B------:R-:W-:-:S11]  /*bb20*/  IADD3 R7, R4, 0x10, RZ ;  /* 0x0000001004077810 */ /* 0x000fd60007ffe0ff */
[----:B0-----:R-:W-:-:S05]  /*bb30*/  @!P1 LEA R14, P4, R32, R14, 0x1 ;  /* 0x0000000e200e9211 */ /* 0x001fca00078808ff */
[----:B-1----:R-:W-:Y:S02]  /*bb40*/  @!P1 IMAD.X R3, RZ, RZ, R2, P4 ;  /* 0x000000ffff039224 */ /* 0x002fe400020e0602 */
[----:B------:R-:W-:Y:S02]  /*bb50*/  @!P1 IMAD.MOV.U32 R2, RZ, RZ, R14 ;  /* 0x000000ffff029224 */ /* 0x000fe400078e000e */
[----:B------:R-:W0:Y:S04]  /*bb60*/  SHFL.IDX PT, R14, R0, 0x1, 0x181f ;  /* 0x00381f00000e7f89 */ /* 0x000e2800000e0000 */
[----:B------:R-:W-:Y:S04]  /*bb70*/  @!P1 LDGSTS.E.BYPASS.LTC128B.128 [R37+0x12400], desc[UR36][R2.64], !P3 ;  /* 0x1240000002259fae */ /* 0x000fe8000d901d64 */
[----:B------:R-:W-:Y:S04]  /*bb80*/  @!P1 LDGSTS.E.BYPASS.LTC128B.128 [R37+0x16400], desc[UR36][R2.64+0x80], !P2 ;  /* 0x1640008002259fae */ /* 0x000fe8000d101d64 */
[----:B------:R1:W-:Y:S01]  /*bb90*/  @!P1 LDGSTS.E.BYPASS.LTC128B.128 [R37+0x1a400], desc[UR36][R2.64+0x100], !P0 ;  /* 0x1a40010002259fae */ /* 0x0003e2000c101d64 */
[----:B------:R-:W-:-:S03]  /*bba0*/  ISETP.GE.AND P1, PT, R7, R6, PT ;  /* 0x000000060700720c */ /* 0x000fc60003f26270 */
[----:B-1----:R-:W1:Y:S10]  /*bbb0*/  SHFL.IDX PT, R2, R5, 0x1, 0x181f ;  /* 0x00381f0005027f89 */ /* 0x002e7400000e0000 */
[----:B0-----:R-:W-:-:S05]  /*bbc0*/  @!P1 LEA R14, P4, R32, R14, 0x1 ;  /* 0x0000000e200e9211 */ /* 0x001fca00078808ff */
[----:B-1----:R-:W-:Y:S02]  /*bbd0*/  @!P1 IMAD.X R7, RZ, RZ, R2, P4 ;  /* 0x000000ffff079224 */ /* 0x002fe400020e0602 */
[----:B------:R-:W-:Y:S02]  /*bbe0*/  @!P1 IMAD.MOV.U32 R2, RZ, RZ, R14 ;  /* 0x000000ffff029224 */ /* 0x000fe400078e000e */
[----:B------:R-:W-:Y:S01]  /*bbf0*/  @!P1 IMAD.MOV.U32 R3, RZ, RZ, R7 ;  /* 0x000000ffff039224 */ /* 0x000fe200078e0007 */
[----:B------:R-:W0:Y:S01]  /*bc00*/  SHFL.IDX PT, R14, R0, 0x2, 0x181f ;  /* 0x00581f00000e7f89 */ /* 0x000e2200000e0000 */
[----:B------:R-:W-:-:S03]  /*bc10*/  VIADD R7, R4, 0x20 ;  /* 0x0000002004077836 */ /* 0x000fc60000000000 */
[----:B------:R-:W-:Y:S04]  /*bc20*/  @!P1 LDGSTS.E.BYPASS.LTC128B.128 [R37+0x12c00], desc[UR36][R2.64], !P3 ;  /* 0x12c0000002259fae */ /* 0x000fe8000d901d64 */
[----:B------:R-:W-:Y:S04]  /*bc30*/  @!P1 LDGSTS.E.BYPASS.LTC128B.128 [R37+0x16c00], desc[UR36][R2.64+0x80], !P2 ;  /* 0x16c0008002259fae */ /* 0x000fe8000d101d64 */
[----:B------:R1:W-:Y:S01]  /*bc40*/  @!P1 LDGSTS.E.BYPASS.LTC128B.128 [R37+0x1ac00], desc[UR36][R2.64+0x100], !P0 ;  /* 0x1ac0010002259fae */ /* 0x0003e2000c101d64 */
[----:B------:R-:W-:-:S03]  /*bc50*/  ISETP.GE.AND P1, PT, R7, R6, PT ;  /* 0x000000060700720c */ /* 0x000fc60003f26270 */
[----:B-1----:R-:W1:Y:S10]  /*bc60*/  SHFL.IDX PT, R2, R5, 0x2, 0x181f ;  /* 0x00581f0005027f89 */ /* 0x002e7400000e0000 */
[----:B0-----:R-:W-:-:S05]  /*bc70*/  @!P1 LEA R14, P4, R32, R14, 0x1 ;  /* 0x0000000e200e9211 */ /* 0x001fca00078808ff */
[----:B-1----:R-:W-:Y:S01]  /*bc80*/  @!P1 IMAD.X R7, RZ, RZ, R2, P4 ;  /* 0x000000ffff079224 */ /* 0x002fe200020e0602 */
[----:B------:R-:W-:Y:S02]  /*bc90*/  @!P1 MOV R2, R14 ;  /* 0x0000000e00029202 */ /* 0x000fe40000000f00 */
[----:B------:R-:W0:Y:S01]  /*bca0*/  SHFL.IDX PT, R14, R0, 0x3, 0x181f ;  /* 0x00781f00000e7f89 */ /* 0x000e2200000e0000 */
[----:B------:R-:W-:Y:S02]  /*bcb0*/  @!P1 IMAD.MOV.U32 R3, RZ, RZ, R7 ;  /* 0x000000ffff039224 */ /* 0x000fe400078e0007 */
[----:B------:R-:W-:-:S03]  /*bcc0*/  VIADD R7, R4, 0x30 ;  /* 0x0000003004077836 */ /* 0x000fc60000000000 */
        /* <DEDUP_REMOVED lines=10> */
[----:B------:R-:W-:-:S03]  /*bd70*/  IADD3 R7, R4, 0x40, RZ ;  /* 0x0000004004077810 */ /* 0x000fc60007ffe0ff */
        /* <DEDUP_REMOVED lines=27> */
[----:B0-----:R-:W-:Y:S01]  /*bf30*/  @!P1 LEA R14, P4, R32, R14, 0x1 ;  /* 0x0000000e200e9211 */ /* 0x001fe200078808ff */
[----:B------:R-:W0:Y:S04]  /*bf40*/  SHFL.IDX PT, R5, R5, 0x7, 0x181f ;  /* 0x00f81f0005057f89 */ /* 0x000e2800000e0000 */
[----:B-1----:R-:W-:-:S02]  /*bf50*/  @!P1 IMAD.X R7, RZ, RZ, R2, P4 ;  /* 0x000000ffff079224 */ /* 0x002fc400020e0602 */
[----:B------:R-:W-:Y:S02]  /*bf60*/  @!P1 IMAD.MOV.U32 R2, RZ, RZ, R14 ;  /* 0x000000ffff029224 */ /* 0x000fe400078e000e */
[----:B------:R-:W-:Y:S01]  /*bf70*/  @!P1 IMAD.MOV.U32 R3, RZ, RZ, R7 ;  /* 0x000000ffff039224 */ /* 0x000fe200078e0007 */
[----:B------:R1:W2:Y:S04]  /*bf80*/  SHFL.IDX PT, R14, R0, 0x7, 0x181f ;  /* 0x00f81f00000e7f89 */ /* 0x0002a800000e0000 */
[----:B------:R1:W-:Y:S04]  /*bf90*/  @!P1 LDGSTS.E.BYPASS.LTC128B.128 [R37+0x15400], desc[UR36][R2.64], !P3 ;  /* 0x1540000002259fae */ /* 0x0003e8000d901d64 */
[----:B------:R1:W-:Y:S04]  /*bfa0*/  @!P1 LDGSTS.E.BYPASS.LTC128B.128 [R37+0x19400], desc[UR36][R2.64+0x80], !P2 ;  /* 0x1940008002259fae */ /* 0x0003e8000d101d64 */
[----:B0-----:R1:W-:Y:S02]  /*bfb0*/  @!P1 LDGSTS.E.BYPASS.LTC128B.128 [R37+0x1d400], desc[UR36][R2.64+0x100], !P0 ;  /* 0x1d40010002259fae */ /* 0x0013e4000c101d64 */
.L_x_356:
[----:B-1----:R-:W-:Y:S01]  /*bfc0*/  IADD3 R3, R4, 0x70, RZ ;  /* 0x0000007004037810 */ /* 0x002fe20007ffe0ff */
[----:B------:R-:W-:Y:S03]  /*bfd0*/  BSSY B0, `(.L_x_266) ;  /* 0x000000b000007945 */ /* 0x000fe60003800000 */
[----:B------:R-:W-:-:S13]  /*bfe0*/  ISETP.GE.AND P1, PT, R3, R6, PT ;  /* 0x000000060300720c */ /* 0x000fda0003f26270 */
[----:B------:R-:W-:Y:S05]  /*bff0*/  @P1 BRA `(.L_x_267) ;  /* 0x0000000000201947 */ /* 0x000fea0003800000 */
[----:B--2---:R-:W-:-:S05]  /*c000*/  LEA R2, P1, R32, R14, 0x1 ;  /* 0x0000000e20027211 */ /* 0x004fca00078208ff */
[----:B------:R-:W-:-:S05]  /*c010*/  IMAD.X R3, RZ, RZ, R5, P1 ;  /* 0x000000ffff037224 */ /* 0x000fca00008e0605 */
[----:B------:R-:W-:Y:S01]  /*c020*/  @!PT LDS RZ, [RZ] ;  /* 0x00000000fffff984 */ /* 0x000fe20000000800 */
[----:B------:R-:W-:Y:S01]  /*c030*/  @!PT LDS RZ, [RZ] ;  /* 0x00000000fffff984 */ /* 0x000fe20000000800 */
[----:B------:R-:W-:Y:S01]  /*c040*/  @!PT LDS RZ, [RZ] ;  /* 0x00000000fffff984 */ /* 0x000fe20000000800 */
[----:B------:R0:W-:Y:S04]  /*c050*/  LDGSTS.E.BYPASS.LTC128B.128 [R37+0x15c00], desc[UR36][R2.64], !P3 ;  /* 0x15c0000002257fae */ /* 0x0001e8000d901d64 */
[----:B------:R0:W-:Y:S04]  /*c060*/  LDGSTS.E.BYPASS.LTC128B.128 [R37+0x19c00], desc[UR36][R2.64+0x80], !P2 ;  /* 0x19c0008002257fae */ /* 0x0001e8000d101d64 */
[----:B------:R0:W-:Y:S02]  /*c070*/  LDGSTS.E.BYPASS.LTC128B.128 [R37+0x1dc00], desc[UR36][R2.64+0x100], !P0 ;  /* 0x1dc0010002257fae */ /* 0x0001e4000c101d64 */
.L_x_267:
[----:B------:R-:W-:Y:S05]  /*c080*/  BSYNC B0 ;  /* 0x0000000000007941 */ /* 0x000fea0003800000 */
.L_x_266:
[----:B------:R-:W-:Y:S01]  /*c090*/  NOP ;  /* 0x0000000000007918 */ /* 0x000fe20000000000 */
[----:B------:R-:W-:-:S13]  /*c0a0*/  PLOP3.LUT P0, PT, PT, PT, PT, 0x80, 0x0 ;  /* 0x000000000000781c */ /* 0x000fda0003f0f070 */
.L_x_268:
[----:B------:R-:W-:Y:S02]  /*c0b0*/  PLOP3.LUT P1, PT, P1, P0, PT, 0xa2, 0x0 ;  /* 0x000000000000781c */ /* 0x000fe40000f21472 */
[----:B------:R-:W-:-:S08]  /*c0c0*/  @P0 R2UR P1, UR4, R22 ;  /* 0x00000000160402ca */ /* 0x000fd00000020000 */
[----:B------:R-:W-:-:S05]  /*c0d0*/  @P0 PLOP3.LUT P0, PT, P1, PT, PT, 0x80, 0x0 ;  /* 0x000000000000081c */ /* 0x000fca0000f0f070 */
[----:B------:R-:W-:Y:S01]  /*c0e0*/  @!P1 SYNCS.ARRIVE.TRANS64.RED.A0T1 RZ, [UR4+0x30800], RZ ;  /* 0x030800ffffff99a7 */ /* 0x000fe20008200404 */
[----:B------:R-:W-:Y:S07]  /*c0f0*/  @!P1 ARRIVES.LDGSTSBAR.64.TRANSCNT [UR4+0x30800] ;  /* 0x03080000ff0099b0 */ /* 0x000fee0008000a84 */
[----:B------:R-:W-:Y:S05]  /*c100*/  @P0 BRA.U.ANY `(.L_x_268) ;  /* 0xfffffffd00e80947 */ /* 0x000fea000393ffff */
[----:B0-----:R-:W3:Y:S02]  /*c110*/  LDL.LU R2, [R1+0x1c] ;  /* 0x00001c0001027983 */ /* 0x001ee40000300800 */
[----:B---3--:R-:W-:-:S05]  /*c120*/  VIADD R2, R2, 0x1 ;  /* 0x0000000102027836 */ /* 0x008fca0000000000 */
[----:B------:R0:W-:Y:S01]  /*c130*/  STL [R1+0x1c], R2 ;  /* 0x00001c0201007387 */ /* 0x0001e20000100800 */
[----:B------:R-:W-:-:S04]  /*c140*/  LEA.HI R0, R2, R2, RZ, 0x1 ;  /* 0x0000000202007211 */ /* 0x000fc800078f08ff */
[----:B------:R-:W-:-:S05]  /*c150*/  LOP3.LUT R0, R0, 0xfffffffe, RZ, 0xc0, !PT ;  /* 0xfffffffe00007812 */ /* 0x000fca00078ec0ff */
[----:B------:R-:W-:-:S05]  /*c160*/  IMAD.IADD R0, R2, 0x1, -R0 ;  /* 0x0000000102007824 */ /* 0x000fca00078e0a00 */
[----:B------:R-:W-:Y:S01]  /*c170*/  SHF.L.U32 R3, R0, 0x1f, RZ ;  /* 0x0000001f00037819 */ /* 0x000fe200000006ff */
[----:B------:R-:W-:Y:S01]  /*c180*/  NOP ;  /* 0x0000000000007918 */ /* 0x000fe20000000000 */
[----:B------:R0:W-:Y:S01]  /*c190*/  SYNCS.ARRIVE.TRANS64.A1T0 RZ, [R22+URZ+0x30800], RZ ;  /* 0x030800ff16ff79a7 */ /* 0x0001e2000810003f */
[----:B------:R-:W-:Y:S01]  /*c1a0*/  BSSY B0, `(.L_x_269) ;  /* 0x0000003000007945 */ /* 0x000fe20003800000 */
[----:B------:R-:W1:Y:S03]  /*c1b0*/  SYNCS.PHASECHK.TRANS64.TRYWAIT P0, [R22+URZ+0x30820], R3 ;  /* 0x03082003160075a7 */ /* 0x000e66000800017f */
[----:B01----:R-:W-:Y:S05]  /*c1c0*/  @!P0 BRA `(.L_x_270) ;  /* 0x0000003c000c8947 */ /* 0x003fea0003800000 */
.L_x_357:
[----:B------:R-:W-:Y:S05]  /*c1d0*/  BSYNC B0 ;  /* 0x0000000000007941 */ /* 0x000fea0003800000 */
.L_x_269:
[----:B------:R-:W3:Y:S01]  /*c1e0*/  LDL R0, [R1] ;  /* 0x0000000001007983 */ /* 0x000ee20000100800 */
[----:B------:R-:W-:Y:S01]  /*c1f0*/  BSSY B0, `(.L_x_271) ;  /* 0x000010a000007945 */ /* 0x000fe20003800000 */
[----:B---3--:R-:W-:-:S13]  /*c200*/  ISETP.GE.AND P0, PT, R0, 0x61, PT ;  /* 0x000000610000780c */ /* 0x008fda0003f06270 */
[----:B------:R-:W-:Y:S05]  /*c210*/  @!P0 BRA `(.L_x_272) ;  /* 0x00000010001c8947 */ /* 0x000fea0003800000 */
[----:B------:R-:W3:Y:S01]  /*c220*/  LDL.LU R0, [R1+0x20] ;  /* 0x0000200001007983 */ /* 0x000ee20000300800 */
[----:B------:R-:W-:Y:S01]  /*c230*/  ULDC UR4, c[0x0][0x2f4] ;  /* 0x0000bd0000047ab9 */ /* 0x000fe20000000800 */
[----:B------:R-:W-:Y:S01]  /*c240*/  IMAD.MOV.U32 R17, RZ, RZ, R28 ;  /* 0x000000ffff117224 */ /* 0x000fe200078e001c */
[----:B------:R-:W-:Y:S01]  /*c250*/  MOV R10, R27 ;  /* 0x0000001b000a7202 */ /* 0x000fe20000000f00 */
[----:B------:R-:W-:Y:S01]  /*c260*/  IMAD.MOV.U32 R29, RZ, RZ, R26 ;  /* 0x000000ffff1d7224 */ /* 0x000fe200078e001a */
[----:B------:R-:W-:Y:S02]  /*c270*/  ISETP.GE.AND P3, PT, R32, UR4, PT ;  /* 0x0000000420007c0c */ /* 0x000fe4000bf66270 */
[----:B------:R-:W-:Y:S02]  /*c280*/  ISETP.GE.AND P2, PT, R34, UR4, PT ;  /* 0x0000000422007c0c */ /* 0x000fe4000bf46270 */
[----:B------:R-:W-:Y:S01]  /*c290*/  ISETP.GE.AND P1, PT, R33, UR4, PT ;  /* 0x0000000421007c0c */ /* 0x000fe2000bf26270 */
[----:B---3--:R-:W-:-:S12]  /*c2a0*/  VIADD R8, R0, 0xfffffffe ;  /* 0xfffffffe00087836 */ /* 0x008fd80000000000 */
.L_x_285:
[----:B------:R-:W3:Y:S04]  /*c2b0*/  LDL R5, [R1+0x4] ;  /* 0x0000040001057983 */ /* 0x000ee80000100800 */
[----:B------:R-:W4:Y:S01]  /*c2c0*/  LDL R12, [R1+0x8] ;  /* 0x00000800010c7983 */ /* 0x000f220000100800 */
[----:B------:R-:W1:Y:S01]  /*c2d0*/  S2R R0, SR_TID.X ;  /* 0x0000000000007919 */ /* 0x000e620000002100 */
[----:B------:R-:W2:Y:S01]  /*c2e0*/  S2R R4, SR_TID.X ;  /* 0x0000000000047919 */ /* 0x000ea20000002100 */
[----:B-1----:R-:W-:-:S04]  /*c2f0*/  LOP3.LUT R0, R0, 0x7f, RZ, 0xc0, !PT ;  /* 0x0000007f00007812 */ /* 0x002fc800078ec0ff */
[----:B0-----:R-:W-:Y:S02]  /*c300*/  SHF.R.U32.HI R3, RZ, 0x3, R0 ;  /* 0x00000003ff037819 */ /* 0x001fe40000011600 */
[----:B------:R-:W0:Y:S01]  /*c310*/  LDC R0, c[0x0][0x430] ;  /* 0x00010c00ff007b82 */ /* 0x000e220000000800 */
[----:B--2---:R-:W-:-:S05]  /*c320*/  IMAD.SHL.U32 R4, R4, 0x10, RZ ;  /* 0x0000001004047824 */ /* 0x004fca00078e00ff */
[----:B------:R-:W-:-:S04]  /*c330*/  LOP3.LUT R4, R3, 0x70, R4, 0xf8, !PT ;  /* 0x0000007003047812 */ /* 0x000fc800078ef804 */
[----:B------:R-:W-:-:S13]  /*c340*/  ISETP.GT.U32.AND P5, PT, R4, 0x5f, PT ;  /* 0x0000005f0400780c */ /* 0x000fda0003fa4070 */
[----:B------:R-:W4:Y:S01]  /*c350*/  @!P5 LDC.64 R6, c[0x0][0x428] ;  /* 0x00010a00ff06db82 */ /* 0x000f220000000a00 */
[----:B0-----:R-:W-:-:S13]  /*c360*/  ISETP.NE.AND P0, PT, R0, 0x1, PT ;  /* 0x000000010000780c */ /* 0x001fda0003f05270 */
[----:B------:R-:W0:Y:S08]  /*c370*/  @P0 LDC R0, c[0x0][0x434] ;  /* 0x00010d00ff000b82 */ /* 0x000e300000000800 */
[----:B------:R-:W1:Y:S01]  /*c380*/  @P0 LDC R3, c[0x0][0x438] ;  /* 0x00010e00ff030b82 */ /* 0x000e620000000800 */
[----:B---3--:R-:W-:-:S04]  /*c390*/  IMAD R9, R8, 0x60, R5 ;  /* 0x0000006008097824 */ /* 0x008fc800078e0205 */
[----:B------:R-:W-:-:S03]  /*c3a0*/  IMAD.IADD R9, R4, 0x1, R9 ;  /* 0x0000000104097824 */ /* 0x000fc600078e0209 */
[----:B------:R-:W2:Y:S01]  /*c3b0*/  @!P5 LDC.64 R4, c[0x0][0x418] ;  /* 0x00010600ff04db82 */ /* 0x000ea20000000a00 */
[----:B0-----:R-:W-:-:S04]  /*c3c0*/  @P0 IMAD.HI.U32 R0, R9, R0, RZ ;  /* 0x0000000009000227 */ /* 0x001fc800078e00ff */
[----:B------:R-:W-:Y:S01]  /*c3d0*/  IMAD.MOV.U32 R11, RZ, RZ, R9 ;  /* 0x000000ffff0b7224 */ /* 0x000fe200078e0009 */
[----:B-1----:R-:W-:Y:S01]  /*c3e0*/  @P0 SHF.R.U32.HI R11, RZ, R3, R0 ;  /* 0x00000003ff0b0219 */ /* 0x002fe20000011600 */
[----:B----4-:R-:W-:-:S03]  /*c3f0*/  @!P5 IMAD R0, R12, R6, RZ ;  /* 0x000000060c00d224 */ /* 0x010fc600078e02ff */
[--C-:B------:R-:W-:Y:S01]  /*c400*/  @!P5 SHF.R.S32.HI R3, RZ, 0x1f, R11.reuse ;  /* 0x0000001fff03d819 */ /* 0x100fe2000001140b */
[----:B------:R-:W-:Y:S02]  /*c410*/  @!P5 IMAD.MOV.U32 R2, RZ, RZ, R11 ;  /* 0x000000ffff02d224 */ /* 0x000fe400078e000b */
[C---:B------:R-:W-:Y:S02]  /*c420*/  @!P5 IMAD R7, R31.reuse, R7, R0 ;  /* 0x000000071f07d224 */ /* 0x040fe400078e0200 */
[----:B------:R-:W-:-:S05]  /*c430*/  @!P5 IMAD.WIDE.U32 R2, R31, R6, R2 ;  /* 0x000000061f02d225 */ /* 0x000fca00078e0002 */
[----:B------:R-:W-:Y:S02]  /*c440*/  @!P5 IADD3 R7, R7, R3, RZ ;  /* 0x000000030707d210 */ /* 0x000fe40007ffe0ff */
[----:B--2---:R-:W-:Y:S01]  /*c450*/  @!P5 LEA R4, P0, R2, R4, 0x2 ;  /* 0x000000040204d211 */ /* 0x004fe200078010ff */
[----:B------:R-:W-:-:S03]  /*c460*/  IMAD.MOV.U32 R0, RZ, RZ, RZ ;  /* 0x000000ffff007224 */ /* 0x000fc600078e00ff */
[----:B------:R-:W-:-:S05]  /*c470*/  @!P5 LEA.HI.X R5, R2, R5, R7, 0x2, P0 ;  /* 0x000000050205d211 */ /* 0x000fca00000f1407 */
[----:B------:R0:W5:Y:S01]  /*c480*/  @!P5 LDG.E R0, desc[UR36][R4.64] ;  /* 0x000000240400d981 */ /* 0x000162000c1e1900 */
[----:B------:R-:W-:Y:S01]  /*c490*/  LOP3.LUT P4, RZ, R23, 0x10, RZ, 0xc0, !PT ;  /* 0x0000001017ff7812 */ /* 0x000fe2000788c0ff */
[----:B------:R-:W-:Y:S01]  /*c4a0*/  VIADD R27, R10, 0x1 ;  /* 0x000000010a1b7836 */ /* 0x000fe20000000000 */
[----:B------:R-:W-:Y:S05]  /*c4b0*/  YIELD ;  /* 0x0000000000007946 */ /* 0x000fea0003800000 */
[----:B------:R-:W-:Y:S01]  /*c4c0*/  ISETP.NE.AND P0, PT, R27, 0x2, PT ;  /* 0x000000021b00780c */ /* 0x000fe20003f05270 */
[----:B------:R-:W-:Y:S01]  /*c4d0*/  IMAD.MOV R2, RZ, RZ, -R11 ;  /* 0x000000ffff027224 */ /* 0x000fe200078e0a0b */
[----:B------:R-:W-:-:S02]  /*c4e0*/  ULDC UR4, c[0x0][0x430] ;  /* 0x00010c0000047ab9 */ /* 0x000fc40000000800 */
[----:B------:R-:W-:Y:S01]  /*c4f0*/  SEL R28, RZ, 0x1, P0 ;  /* 0x00000001ff1c7807 */ /* 0x000fe20000000000 */
[----:B------:R-:W-:Y:S01]  /*c500*/  IMAD R9, R2, UR4, R9 ;  /* 0x0000000402097c24 */ /* 0x000fe2000f8e0209 */
[----:B------:R-:W-:Y:S01]  /*c510*/  SEL R27, R27, RZ, P0 ;  /* 0x000000ff1b1b7207 */ /* 0x000fe20000000000 */
[----:B------:R-:W-:Y:S01]  /*c520*/  IMAD.MOV.U32 R26, RZ, RZ, R8 ;  /* 0x000000ffff1a7224 */ /* 0x000fe200078e0008 */
[----:B------:R-:W-:Y:S01]  /*c530*/  LOP3.LUT R28, R17, R28, RZ, 0x3c, !PT ;  /* 0x0000001c111c7212 */ /* 0x000fe200078e3cff */
[----:B0-----:R-:W-:Y:S06]  /*c540*/  @!P4 BRA `(.L_x_273) ;  /* 0x000000000004c947 */ /* 0x001fec0003800000 */
[----:B------:R-:W-:Y:S01]  /*c550*/  BPT.TRAP 0x1 ;  /* 0x000000040000795c */ /* 0x000fe20000300000 */
.L_x_273:
[----:B------:R-:W-:Y:S01]  /*c560*/  IMAD R7, R27, 0x8, R22 ;  /* 0x000000081b077824 */ /* 0x000fe200078e0216 */
[----:B------:R-:W-:Y:S01]  /*c570*/  SHF.L.U32 R2, R28, 0x1f, RZ ;  /* 0x0000001f1c027819 */ /* 0x000fe200000006ff */
[----:B------:R-:W-:Y:S03]  /*c580*/  BSSY B1, `(.L_x_274) ;  /* 0x0000003000017945 */ /* 0x000fe60003800000 */
[----:B------:R-:W0:Y:S02]  /*c590*/  SYNCS.PHASECHK.TRANS64.TRYWAIT P0, [R7+URZ+0x30840], R2 ;  /* 0x03084002070075a7 */ /* 0x000e24000800017f */
[----:B0-----:R-:W-:Y:S05]  /*c5a0*/  @!P0 BRA `(.L_x_275) ;  /* 0x0000003800288947 */ /* 0x001fea0003800000 */
.L_x_358:
[----:B------:R-:W-:Y:S05]  /*c5b0*/  BSYNC B1 ;  /* 0x0000000000017941 */ /* 0x000fea0003800000 */
.L_x_274:
[----:B------:R-:W-:Y:S01]  /*c5c0*/  SHF.R.S32.HI R20, RZ, 0x1f, R9 ;  /* 0x0000001fff147819 */ /* 0x000fe20000011409 */
[----:B------:R-:W-:Y:S01]  /*c5d0*/  ULDC.64 UR4, c[0x0][0x300] ;  /* 0x0000c00000047ab9 */ /* 0x000fe20000000a00 */
[----:B-----5:R-:W-:Y:S01]  /*c5e0*/  SHF.R.S32.HI R21, RZ, 0x1f, R0 ;  /* 0x0000001fff157819 */ /* 0x020fe20000011400 */
[----:B0-----:R-:W-:Y:S01]  /*c5f0*/  IMAD.WIDE.U32 R2, R9, UR4, RZ ;  /* 0x0000000409027c25 */ /* 0x001fe2000f8e00ff */
[C---:B------:R-:W-:Y:S02]  /*c600*/  LOP3.LUT P5, RZ, R23.reuse, 0x2, RZ, 0xc0, !PT ;  /* 0x0000000217ff7812 */ /* 0x040fe400078ac0ff */
[----:B------:R-:W-:Y:S01]  /*c610*/  LOP3.LUT P4, RZ, R23, 0x1, RZ, 0xc0, !PT ;  /* 0x0000000117ff7812 */ /* 0x000fe2000788c0ff */
[----:B------:R-:W-:Y:S02]  /*c620*/  IMAD R4, R20, UR4, RZ ;  /* 0x0000000414047c24 */ /* 0x000fe4000f8e02ff */
[----:B------:R-:W-:Y:S02]  /*c630*/  IMAD R5, R27, 0x4800, R36 ;  /* 0x000048001b057824 */ /* 0x000fe400078e0224 */
        /* <DEDUP_REMOVED lines=14> */
[----:B------:R-:W-:-:S04]  /*c720*/  UMOV UR4, 0xffffffff ;  /* 0xffffffff00047882 */ /* 0x000fc80000000000 */
[----:B------:R-:W-:Y:S01]  /*c730*/  LEA.HI.X R6, R2, UR5, R4, 0x1, P0 ;  /* 0x0000000502067c11 */ /* 0x000fe200080f0c04 */
[----:B------:R-:W-:Y:S06]  /*c740*/  BRA.DIV UR4, `(.L_x_276) ;  /* 0x0000003604d47947 */ /* 0x000fec000b800000 */
[----:B------:R-:W0:Y:S01]  /*c750*/  SHFL.IDX PT, R2, R8, RZ, 0x181f ;  /* 0x00181fff08027589 */ /* 0x000e2200000e0000 */
[----:B------:R-:W-:Y:S01]  /*c760*/  IMAD.SHL.U32 R4, R32, 0x2, RZ ;  /* 0x0000000220047824 */ /* 0x000fe200078e00ff */
[----:B------:R-:W-:Y:S01]  /*c770*/  LOP3.LUT P6, RZ, R23, 0x4, RZ, 0xc0, !PT ;  /* 0x0000000417ff7812 */ /* 0x000fe200078cc0ff */
[----:B------:R-:W-:Y:S01]  /*c780*/  IMAD R5, R5, 0x2, R22 ;  /* 0x0000000205057824 */ /* 0x000fe200078e0216 */
[----:B------:R-:W1:Y:S04]  /*c790*/  SHFL.IDX PT, R3, R6, RZ, 0x181f ;  /* 0x00181fff06037589 */ /* 0x000e6800000e0000 */
[----:B------:R-:W-:Y:S01]  /*c7a0*/  SHFL.IDX PT, R35, R6, 0x2, 0x181f ;  /* 0x00581f0006237f89 */ /* 0x000fe200000e0000 */
[----:B0-----:R-:W-:-:S05]  /*c7b0*/  IADD3 R2, P0, R2, R4, RZ ;  /* 0x0000000402027210 */ /* 0x001fca0007f1e0ff */
[----:B-1----:R-:W-:-:S05]  /*c7c0*/  IMAD.X R3, RZ, RZ, R3, P0 ;  /* 0x000000ffff037224 */ /* 0x002fca00000e0603 */
[----:B------:R-:W-:Y:S04]  /*c7d0*/  LDGSTS.E.BYPASS.LTC128B.128 [R5+0x1e400], desc[UR36][R2.64], !P6 ;  /* 0x1e40000002057fae */ /* 0x000fe8000f101d64 */
[----:B------:R-:W-:Y:S04]  /*c7e0*/  LDGSTS.E.BYPASS.LTC128B.128 [R5+0x21400], desc[UR36][R2.64+0x80], !P5 ;  /* 0x2140008002057fae */ /* 0x000fe8000e901d64 */
[----:B------:R0:W-:Y:S04]  /*c7f0*/  LDGSTS.E.BYPASS.LTC128B.128 [R5+0x24400], desc[UR36][R2.64+0x100], !P4 ;  /* 0x2440010002057fae */ /* 0x0001e8000e101d64 */
[----:B0-----:R-:W0:Y:S04]  /*c800*/  SHFL.IDX PT, R2, R8, 0x1, 0x181f ;  /* 0x00381f0008027f89 */ /* 0x001e2800000e0000 */
[----:B------:R-:W1:Y:S01]  /*c810*/  SHFL.IDX PT, R3, R6, 0x1, 0x181f ;  /* 0x00381f0006037f89 */ /* 0x000e6200000e0000 */
[----:B0-----:R-:W-:-:S04]  /*c820*/  IADD3 R2, P0, R2, R4, RZ ;  /* 0x0000000402027210 */ /* 0x001fc80007f1e0ff */
[----:B-1----:R-:W-:-:S05]  /*c830*/  IADD3.X R3, RZ, R3, RZ, P0, !PT ;  /* 0x00000003ff037210 */ /* 0x002fca00007fe4ff */
[----:B------:R-:W-:Y:S04]  /*c840*/  LDGSTS.E.BYPASS.LTC128B.128 [R5+0x1ec00], desc[UR36][R2.64], !P6 ;  /* 0x1ec0000002057fae */ /* 0x000fe8000f101d64 */
[----:B------:R-:W-:Y:S04]  /*c850*/  LDGSTS.E.BYPASS.LTC128B.128 [R5+0x21c00], desc[UR36][R2.64+0x80], !P5 ;  /* 0x21c0008002057fae */ /* 0x000fe8000e901d64 */
[----:B------:R0:W-:Y:S04]  /*c860*/  LDGSTS.E.BYPASS.LTC128B.128 [R5+0x24c00], desc[UR36][R2.64+0x100], !P4 ;  /* 0x24c0010002057fae */ /* 0x0001e8000e101d64 */
[----:B0-----:R-:W0:Y:S02]  /*c870*/  SHFL.IDX PT, R2, R8, 0x2, 0x181f ;  /* 0x00581f0008027f89 */ /* 0x001e2400000e0000 */
[----:B0-----:R-:W-:-:S05]  /*c880*/  IADD3 R2, P0, R2, R4, RZ ;  /* 0x0000000402027210 */ /* 0x001fca0007f1e0ff */
[----:B------:R-:W-:Y:S02]  /*c890*/  IMAD.X R3, RZ, RZ, R35, P0 ;  /* 0x000000ffff037224 */ /* 0x000fe400000e0623 */
[----:B------:R-:W-:Y:S04]  /*c8a0*/  SHFL.IDX PT, R35, R6, 0x3, 0x181f ;  /* 0x00781f0006237f89 */ /* 0x000fe800000e0000 */
        /* <DEDUP_REMOVED lines=13> */
[----:B------:R0:W1:Y:S04]  /*c980*/  SHFL.IDX PT, R35, R6, 0x5, 0x181f ;  /* 0x00b81f0006237f89 */ /* 0x00006800000e0000 */
[----:B------:R-:W-:Y:S04]  /*c990*/  LDGSTS.E.BYPASS.LTC128B.128 [R5+0x20400], desc[UR36][R2.64], !P6 ;  /* 0x2040000002057fae */ /* 0x000fe8000f101d64 */
[----:B------:R-:W-:Y:S04]  /*c9a0*/  LDGSTS.E.BYPASS.LTC128B.128 [R5+0x23400], desc[UR36][R2.64+0x80], !P5 ;  /* 0x2340008002057fae */ /* 0x000fe8000e901d64 */
[----:B------:R2:W-:Y:S04]  /*c9b0*/  LDGSTS.E.BYPASS.LTC128B.128 [R5+0x26400], desc[UR36][R2.64+0x100], !P4 ;  /* 0x2640010002057fae */ /* 0x0005e8000e101d64 */
[----:B-12---:R0:W2:Y:S02]  /*c9c0*/  SHFL.IDX PT, R2, R8, 0x5, 0x181f ;  /* 0x00b81f0008027f89 */ /* 0x0060a400000e0000 */
.L_x_372:
[----:B------:R-:W-:Y:S02]  /*c9d0*/  LOP3.LUT P6, RZ, R23, 0x4, RZ, 0xc0, !PT ;  /* 0x0000000417ff7812 */ /* 0x000fe400078cc0ff */
[----:B--2---:R-:W-:-:S05]  /*c9e0*/  IADD3 R2, P0, R2, R4, RZ ;  /* 0x0000000402027210 */ /* 0x004fca0007f1e0ff */
[----:B------:R-:W-:Y:S01]  /*c9f0*/  IMAD.X R3, RZ, RZ, R35, P0 ;  /* 0x000000ffff037224 */ /* 0x000fe200000e0623 */
[----:B------:R-:W-:-:S05]  /*ca00*/  PLOP3.LUT P0, PT, PT, PT, PT, 0x80, 0x0 ;  /* 0x000000000000781c */ /* 0x000fca0003f0f070 */
[----:B------:R-:W-:Y:S01]  /*ca10*/  @!PT LDS RZ, [RZ] ;  /* 0x00000000fffff984 */ /* 0x000fe20000000800 */
[----:B------:R-:W-:Y:S01]  /*ca20*/  @!PT LDS RZ, [RZ] ;  /* 0x00000000fffff984 */ /* 0x000fe20000000800 */
[----:B------:R-:W-:Y:S01]  /*ca30*/  @!PT LDS RZ, [RZ] ;  /* 0x00000000fffff984 */ /* 0x000fe20000000800 */
[----:B------:R1:W-:Y:S04]  /*ca40*/  LDGSTS.E.BYPASS.LTC128B.128 [R5+0x20c00], desc[UR36][R2.64], !P6 ;  /* 0x20c0000002057fae */ /* 0x0003e8000f101d64 */
[----:B------:R1:W-:Y:S04]  /*ca50*/  LDGSTS.E.BYPASS.LTC128B.128 [R5+0x23c00], desc[UR36][R2.64+0x80], !P5 ;  /* 0x23c0008002057fae */ /* 0x0003e8000e901d64 */
[----:B------:R1:W-:Y:S01]  /*ca60*/  LDGSTS.E.BYPASS.LTC128B.128 [R5+0x26c00], desc[UR36][R2.64+0x100], !P4 ;  /* 0x26c0010002057fae */ /* 0x0003e2000e101d64 */
[----:B------:R-:W-:Y:S01]  /*ca70*/  NOP ;  /* 0x0000000000007918 */ /* 0x000fe20000000000 */
.L_x_277:
        /* <DEDUP_REMOVED lines=10> */
.L_x_278:
[----:B------:R2:W-:Y:S01]  /*cb20*/  SYNCS.ARRIVE.TRANS64.A1T0 RZ, [R7+URZ+0x30830], RZ ;  /* 0x030830ff07ff79a7 */ /* 0x0005e2000810003f */
[----:B------:R-:W-:Y:S05]  /*cb30*/  @!P5 BRA `(.L_x_279) ;  /* 0x000000000004d947 */ /* 0x000fea0003800000 */
[----:B------:R-:W-:Y:S01]  /*cb40*/  BPT.TRAP 0x1 ;  /* 0x000000040000795c */ /* 0x000fe20000300000 */
.L_x_279:
[----:B-1----:R-:W2:Y:S01]  /*cb50*/  LDL R3, [R1] ;  /* 0x0000000001037983 */ /* 0x002ea20000100800 */
[----:B------:R-:W-:Y:S01]  /*cb60*/  SHF.L.U32 R2, R17, 0x1f, RZ ;  /* 0x0000001f11027819 */ /* 0x000fe200000006ff */
[----:B0-----:R-:W-:Y:S01]  /*cb70*/  IMAD R6, R10, 0x8, R22 ;  /* 0x000000080a067824 */ /* 0x001fe200078e0216 */
[----:B------:R-:W-:Y:S03]  /*cb80*/  BSSY B1, `(.L_x_280) ;  /* 0x0000004000017945 */ /* 0x000fe60003800000 */
[----:B------:R-:W0:Y:S01]  /*cb90*/  SYNCS.PHASECHK.TRANS64.TRYWAIT P0, [R6+URZ+0x30860], R2 ;  /* 0x03086002060075a7 */ /* 0x000e22000800017f */
[----:B--2---:R-:W-:Y:S01]  /*cba0*/  IMAD R7, R29, -0x60, R3 ;  /* 0xffffffa01d077824 */ /* 0x004fe200078e0203 */
[----:B0-----:R-:W-:Y:S06]  /*cbb0*/  @!P0 BRA `(.L_x_281) ;  /* 0x0000003800988947 */ /* 0x001fec0003800000 */
.L_x_373:
[----:B------:R-:W-:Y:S05]  /*cbc0*/  BSYNC B1 ;  /* 0x0000000000017941 */ /* 0x000fea0003800000 */
.L_x_280:
[----:B------:R-:W1:Y:S01]  /*cbd0*/  S2R R3, SR_TID.X ;  /* 0x0000000000037919 */ /* 0x000e620000002100 */
[----:B------:R-:W-:Y:S01]  /*cbe0*/  UMOV UR4, 0xffffffff ;  /* 0xffffffff00047882 */ /* 0x000fe20000000000 */
[----:B------:R-:W-:Y:S01]  /*cbf0*/  IMAD R5, R10, 0x4800, R36 ;  /* 0x000048000a057824 */ /* 0x000fe200078e0224 */
[----:B-1----:R-:W-:-:S04]  /*cc00*/  LOP3.LUT R3, R3, 0x7f, RZ, 0xc0, !PT ;  /* 0x0000007f03037812 */ /* 0x002fc800078ec0ff */
[----:B------:R-:W-:-:S04]  /*cc10*/  SHF.R.U32.HI R3, RZ, 0x3, R3 ;  /* 0x00000003ff037819 */ /* 0x000fc80000011603 */
[----:B------:R-:W-:Y:S01]  /*cc20*/  IADD3 R7, -R3, R7, RZ ;  /* 0x0000000703077210 */ /* 0x000fe20007ffe1ff */
[----:B------:R-:W-:Y:S06]  /*cc30*/  BRA.DIV UR4, `(.L_x_282) ;  /* 0x0000003a048c7947 */ /* 0x000fec000b800000 */
[----:B0-----:R-:W0:Y:S01]  /*cc40*/  SHFL.IDX PT, R2, R24, RZ, 0x181f ;  /* 0x00181fff18027589 */ /* 0x001e2200000e0000 */
[----:B------:R-:W-:-:S03]  /*cc50*/  IMAD R5, R5, 0x2, R22 ;  /* 0x0000000205057824 */ /* 0x000fc600078e0216 */
[----:B------:R-:W1:Y:S04]  /*cc60*/  SHFL.IDX PT, R3, R25, RZ, 0x181f ;  /* 0x00181fff19037589 */ /* 0x000e6800000e0000 */
[----:B------:R-:W-:Y:S01]  /*cc70*/  SHFL.IDX PT, R14, R24, 0x5, 0x181f ;  /* 0x00b81f00180e7f89 */ /* 0x000fe200000e0000 */
[----:B0-----:R-:W-:-:S05]  /*cc80*/  IADD3 R2, P0, R2, R4, RZ ;  /* 0x0000000402027210 */ /* 0x001fca0007f1e0ff */
[----:B-1----:R-:W-:Y:S01]  /*cc90*/  IMAD.X R3, RZ, RZ, R3, P0 ;  /* 0x000000ffff037224 */ /* 0x002fe200000e0603 */
[----:B------:R-:W-:-:S13]  /*cca0*/  ISETP.LT.OR P0, PT, R7, 0x1, P3 ;  /* 0x000000010700780c */ /* 0x000fda0001f01670 */
[----:B------:R-:W-:Y:S01]  /*ccb0*/  LDGSTS.E.BYPASS.LTC128B.128 [R5+0x400], desc[UR36][R2.64], !P0 ;  /* 0x0040000002057fae */ /* 0x000fe2000c101d64 */
[----:B------:R-:W-:-:S13]  /*ccc0*/  ISETP.LT.OR P0, PT, R7, 0x1, P2 ;  /* 0x000000010700780c */ /* 0x000fda0001701670 */
[----:B------:R-:W-:Y:S01]  /*ccd0*/  LDGSTS.E.BYPASS.LTC128B.128 [R5+0x3400], desc[UR36][R2.64+0x80], !P0 ;  /* 0x0340008002057fae */ /* 0x000fe2000c101d64 */
[----:B------:R-:W-:-:S13]  /*cce0*/  ISETP.LT.OR P0, PT, R7, 0x1, P1 ;  /* 0x000000010700780c */ /* 0x000fda0000f01670 */
[----:B------:R0:W-:Y:S04]  /*ccf0*/  LDGSTS.E.BYPASS.LTC128B.128 [R5+0x6400], desc[UR36][R2.64+0x100], !P0 ;  /* 0x0640010002057fae */ /* 0x0001e8000c101d64 */
[----:B0-----:R-:W0:Y:S04]  /*cd00*/  SHFL.IDX PT, R2, R24, 0x1, 0x181f ;  /* 0x00381f0018027f89 */ /* 0x001e2800000e0000 */
[----:B------:R-:W1:Y:S01]  /*cd10*/  SHFL.IDX PT, R3, R25, 0x1, 0x181f ;  /* 0x00381f0019037f89 */ /* 0x000e6200000e0000 */
        /* <DEDUP_REMOVED lines=29> */
[----:B------:R-:W1:Y:S04]  /*cef0*/  SHFL.IDX PT, R3, R25, 0x4, 0x181f ;  /* 0x00981f0019037f89 */ /* 0x000e6800000e0000 */
[----:B------:R-:W2:Y:S01]  /*cf00*/  SHFL.IDX PT, R25, R25, 0x5, 0x181f ;  /* 0x00b81f0019197f89 */ /* 0x000ea200000e0000 */
[----:B0-----:R-:W-:-:S04]  /*cf10*/  IADD3 R2, P0, R2, R4, RZ ;  /* 0x0000000402027210 */ /* 0x001fc80007f1e0ff */
[----:B-1----:R-:W-:Y:S02]  /*cf20*/  IADD3.X R3, RZ, R3, RZ, P0, !PT ;  /* 0x00000003ff037210 */ /* 0x002fe400007fe4ff */
[----:B------:R-:W-:-:S13]  /*cf30*/  ISETP.LT.OR P0, PT, R7, 0x41, P3 ;  /* 0x000000410700780c */ /* 0x000fda0001f01670 */
[----:B------:R0:W-:Y:S01]  /*cf40*/  LDGSTS.E.BYPASS.LTC128B.128 [R5+0x2400], desc[UR36][R2.64], !P0 ;  /* 0x0240000002057fae */ /* 0x0001e2000c101d64 */
[----:B------:R-:W-:-:S13]  /*cf50*/  ISETP.LT.OR P0, PT, R7, 0x41, P2 ;  /* 0x000000410700780c */ /* 0x000fda0001701670 */
[----:B------:R0:W-:Y:S01]  /*cf60*/  LDGSTS.E.BYPASS.LTC128B.128 [R5+0x5400], desc[UR36][R2.64+0x80], !P0 ;  /* 0x0540008002057fae */ /* 0x0001e2000c101d64 */
[----:B------:R-:W-:-:S13]  /*cf70*/  ISETP.LT.OR P0, PT, R7, 0x41, P1 ;  /* 0x000000410700780c */ /* 0x000fda0000f01670 */
[----:B--2---:R0:W-:Y:S02]  /*cf80*/  LDGSTS.E.BYPASS.LTC128B.128 [R5+0x8400], desc[UR36][R2.64+0x100], !P0 ;  /* 0x0840010002057fae */ /* 0x0041e4000c101d64 */
.L_x_387:
[----:B01----:R-:W-:Y:S01]  /*cf90*/  IADD3 R2, P0, R14, R4, RZ ;  /* 0x000000040e027210 */ /* 0x003fe20007f1e0ff */
[----:B------:R-:W-:Y:S02]  /*cfa0*/  ULDC.64 UR4, c[0x0][0x328] ;  /* 0x0000ca0000047ab9 */ /* 0x000fe40000000a00 */
[----:B------:R-:W-:Y:S02]  /*cfb0*/  IMAD R20, R20, UR4, RZ ;  /* 0x0000000414147c24 */ /* 0x000fe4000f8e02ff */
[----:B------:R-:W-:Y:S01]  /*cfc0*/  IMAD.X R3, RZ, RZ, R25, P0 ;  /* 0x000000ffff037224 */ /* 0x000fe200000e0619 */
[----:B------:R-:W-:-:S13]  /*cfd0*/  ISETP.LT.OR P0, PT, R7, 0x51, P3 ;  /* 0x000000510700780c */ /* 0x000fda0001f01670 */
[----:B------:R-:W-:Y:S01]  /*cfe0*/  @!PT LDS RZ, [RZ] ;  /* 0x00000000fffff984 */ /* 0x000fe20000000800 */
[----:B------:R-:W-:Y:S01]  /*cff0*/  @!PT LDS RZ, [RZ] ;  /* 0x00000000fffff984 */ /* 0x000fe20000000800 */
[----:B------:R-:W-:Y:S01]  /*d000*/  @!PT LDS RZ, [RZ] ;  /* 0x00000000fffff984 */ /* 0x000fe20000000800 */
[----:B------:R-:W-:Y:S01]  /*d010*/  LDGSTS.E.BYPASS.LTC128B.128 [R5+0x2c00], desc[UR36][R2.64], !P0 ;  /* 0x02c0000002057fae */ /* 0x000fe2000c101d64 */
[----:B------:R-:W-:-:S13]  /*d020*/  ISETP.LT.OR P0, PT, R7, 0x51, P2 ;  /* 0x000000510700780c */ /* 0x000fda0001701670 */
[----:B------:R-:W-:Y:S01]  /*d030*/  LDGSTS.E.BYPASS.LTC128B.128 [R5+0x5c00], desc[UR36][R2.64+0x80], !P0 ;  /* 0x05c0008002057fae */ /* 0x000fe2000c101d64 */
[----:B------:R-:W-:Y:S01]  /*d040*/  ISETP.LT.OR P0, PT, R7, 0x51, P1 ;  /* 0x000000510700780c */ /* 0x000fe20000f01670 */
[----:B------:R-:W-:-:S12]  /*d050*/  IMAD R7, R9, UR5, R20 ;  /* 0x0000000509077c24 */ /* 0x000fd8000f8e0214 */
[----:B------:R0:W-:Y:S02]  /*d060*/  LDGSTS.E.BYPASS.LTC128B.128 [R5+0x8c00], desc[UR36][R2.64+0x100], !P0 ;  /* 0x08c0010002057fae */ /* 0x0001e4000c101d64 */
[----:B0-----:R-:W-:Y:S01]  /*d070*/  IMAD.WIDE.U32 R2, R9, UR4, RZ ;  /* 0x0000000409027c25 */ /* 0x001fe2000f8e00ff */
[----:B------:R-:W-:-:S03]  /*d080*/  ULDC.64 UR4, c[0x0][0x338] ;  /* 0x0000ce0000047ab9 */ /* 0x000fc60000000a00 */
[----:B------:R-:W-:Y:S02]  /*d090*/  IMAD.IADD R3, R3, 0x1, R7 ;  /* 0x0000000103037824 */ /* 0x000fe400078e0207 */
[----:B------:R-:W-:Y:S02]  /*d0a0*/  IMAD R21, R21, UR4, RZ ;  /* 0x0000000415157c24 */ /* 0x000fe4000f8e02ff */
[----:B------:R-:W-:-:S04]  /*d0b0*/  IMAD.WIDE.U32 R2, R0, UR4, R2 ;  /* 0x0000000400027c25 */ /* 0x000fc8000f8e0002 */
[----:B------:R-:W-:Y:S01]  /*d0c0*/  IMAD R21, R0, UR5, R21 ;  /* 0x0000000500157c24 */ /* 0x000fe2000f8e0215 */
[----:B------:R-:W-:Y:S01]  /*d0d0*/  ULDC.64 UR4, c[0x0][0x330] ;  /* 0x0000cc0000047ab9 */ /* 0x000fe20000000a00 */
[----:B------:R-:W-:Y:S01]  /*d0e0*/  NOP ;  /* 0x0000000000007918 */ /* 0x000fe20000000000 */
[----:B------:R-:W-:Y:S02]  /*d0f0*/  IMAD R5, R30, UR4, RZ ;  /* 0x000000041e057c24 */ /* 0x000fe4000f8e02ff */
[----:B------:R-:W-:Y:S02]  /*d100*/  IMAD.IADD R3, R3, 0x1, R21 ;  /* 0x0000000103037824 */ /* 0x000fe400078e0215 */
[C---:B------:R-:W-:Y:S02]  /*d110*/  IMAD R5, R18.reuse, UR5, R5 ;  /* 0x0000000512057c24 */ /* 0x040fe4000f8e0205 */
[----:B------:R-:W-:Y:S01]  /*d120*/  IMAD.WIDE.U32 R2, R18, UR4, R2 ;  /* 0x0000000412027c25 */ /* 0x000fe2000f8e0002 */
[----:B------:R-:W-:-:S03]  /*d130*/  ULDC.64 UR4, c[0x0][0x318] ;  /* 0x0000c60000047ab9 */ /* 0x000fc60000000a00 */
[----:B------:R-:W-:Y:S01]  /*d140*/  IMAD.IADD R3, R5, 0x1, R3 ;  /* 0x0000000105037824 */ /* 0x000fe200078e0203 */
[----:B------:R-:W-:-:S04]  /*d150*/  LEA R24, P0, R2, UR4, 0x1 ;  /* 0x0000000402187c11 */ /* 0x000fc8000f8008ff */
[----:B------:R-:W-:Y:S02]  /*d160*/  LEA.HI.X R25, R2, UR5, R3, 0x1, P0 ;  /* 0x0000000502197c11 */ /* 0x000fe400080f0c03 */
[----:B------:R-:W-:-:S13]  /*d170*/  PLOP3.LUT P0, PT, PT, PT, PT, 0x80, 0x0 ;  /* 0x000000000000781c */ /* 0x000fda0003f0f070 */
.L_x_283:
        /* <DEDUP_REMOVED lines=10> */
.L_x_284:
[C---:B------:R-:W-:Y:S01]  /*d220*/  ISETP.GT.AND P0, PT, R26.reuse, RZ, PT ;  /* 0x000000ff1a00720c */ /* 0x040fe20003f04270 */
[----:B------:R1:W-:Y:S01]  /*d230*/  SYNCS.ARRIVE.TRANS64.A1T0 RZ, [R6+URZ+0x30850], RZ ;  /* 0x030850ff06ff79a7 */ /* 0x0003e2000810003f */
[----:B------:R-:W-:Y:S01]  /*d240*/  VIADD R8, R26, 0xffffffff ;  /* 0xffffffff1a087836 */ /* 0x000fe20000000000 */
[----:B------:R-:W-:Y:S01]  /*d250*/  MOV R17, R28 ;  /* 0x0000001c00117202 */ /* 0x000fe20000000f00 */
[----:B------:R-:W-:Y:S02]  /*d260*/  IMAD.MOV.U32 R10, RZ, RZ, R27 ;  /* 0x000000ffff0a7224 */ /* 0x000fe400078e001b */
[----:B------:R-:W-:-:S07]  /*d270*/  IMAD.MOV.U32 R29, RZ, RZ, R26 ;  /* 0x000000ffff1d7224 */ /* 0x000fce00078e001a */
[----:B-1----:R-:W-:Y:S05]  /*d280*/  @P0 BRA `(.L_x_285) ;  /* 0xfffffff000080947 */ /* 0x002fea000383ffff */
.L_x_272:
[----:B------:R-:W-:Y:S05]  /*d290*/  BSYNC B0 ;  /* 0x0000000000007941 */ /* 0x000fea0003800000 */
.L_x_271:
[----:B------:R-:W1:Y:S01]  /*d2a0*/  S2R R0, SR_TID.X ;  /* 0x0000000000007919 */ /* 0x000e620000002100 */
[----:B------:R-:W-:Y:S01]  /*d2b0*/  BSSY B0, `(.L_x_286) ;  /* 0x0000010000007945 */ /* 0x000fe20003800000 */
[----:B-1----:R-:W-:-:S04]  /*d2c0*/  LOP3.LUT R0, R0, 0x7f, RZ, 0xc0, !PT ;  /* 0x0000007f00007812 */ /* 0x002fc800078ec0ff */
[----:B------:R-:W-:-:S13]  /*d2d0*/  ISETP.NE.AND P0, PT, R0, RZ, PT ;  /* 0x000000ff0000720c */ /* 0x000fda0003f05270 */
[----:B------:R-:W-:Y:S05]  /*d2e0*/  @P0 BRA `(.L_x_287) ;  /* 0x0000000000300947 */ /* 0x000fea0003800000 */
[----:B------:R-:W1:Y:S01]  /*d2f0*/  S2R R5, SR_LANEID ;  /* 0x0000000000057919 */ /* 0x000e620000000000 */
[----:B------:R-:W-:Y:S01]  /*d300*/  VOTEU.ANY UR4, UPT, PT ;  /* 0x0000000000047886 */ /* 0x000fe200038e0100 */
[----:B0-----:R-:W0:Y:S01]  /*d310*/  LDC.64 R2, c[0x0][0xc60] ;  /* 0x00031800ff027b82 */ /* 0x001e220000000a00 */
[----:B------:R-:W1:Y:S02]  /*d320*/  FLO.U32 R0, UR4 ;  /* 0x0000000400007d00 */ /* 0x000e6400080e0000 */
[----:B-1----:R-:W-:-:S06]  /*d330*/  ISETP.EQ.U32.AND P0, PT, R0, R5, PT ;  /* 0x000000050000720c */ /* 0x002fcc0003f02070 */
[----:B------:R-:W0:Y:S07]  /*d340*/  POPC R5, UR4 ;  /* 0x0000000400057d09 */ /* 0x000e2e0008000000 */
[----:B0-----:R-:W3:Y:S01]  /*d350*/  @P0 ATOMG.E.ADD.STRONG.GPU PT, R3, desc[UR36][R2.64], R5 ;  /* 0x00000005020309a8 */ /* 0x001ee200081ee1e4 */
[----:B------:R-:W0:Y:S02]  /*d360*/  S2R R4, SR_LTMASK ;  /* 0x0000000000047919 */ /* 0x000e240000003900 */
[----:B0-----:R-:W-:-:S04]  /*d370*/  LOP3.LUT R4, R4, UR4, RZ, 0xc0, !PT ;  /* 0x0000000404047c12 */ /* 0x001fc8000f8ec0ff */
[----:B------:R-:W0:Y:S01]  /*d380*/  POPC R7, R4 ;  /* 0x0000000400077309 */ /* 0x000e220000000000 */
[----:B---3--:R-:W0:Y:S02]  /*d390*/  SHFL.IDX PT, R0, R3, R0, 0x1f ;  /* 0x00001f0003007589 */ /* 0x008e2400000e0000 */
[----:B0-----:R-:W-:-:S07]  /*d3a0*/  IADD3 R16, R0, UR39, R7 ;  /* 0x0000002700107c10 */ /* 0x001fce000fffe007 */
.L_x_287:
[----:B------:R-:W-:Y:S05]  /*d3b0*/  BSYNC B0 ;  /* 0x0000000000007941 */ /* 0x000fea0003800000 */
.L_x_286:
[----:B------:R-:W-:-:S13]  /*d3c0*/  LOP3.LUT P0, RZ, R23, 0x10, RZ, 0xc0, !PT ;  /* 0x0000001017ff7812 */ /* 0x000fda000780c0ff */
[----:B------:R-:W-:Y:S05]  /*d3d0*/  @!P0 BRA `(.L_x_288) ;  /* 0x0000000000048947 */ /* 0x000fea0003800000 */
[----:B------:R-:W-:Y:S01]  /*d3e0*/  BPT.TRAP 0x1 ;  /* 0x000000040000795c */ /* 0x000fe20000300000 */
.L_x_288:
[----:B------:R-:W3:Y:S01]  /*d3f0*/  LDL.LU R2, [R1] ;  /* 0x0000000001027983 */ /* 0x000ee20000300800 */
[----:B------:R-:W-:Y:S01]  /*d400*/  IMAD R0, R27, 0x8, R22 ;  /* 0x000000081b007824 */ /* 0x000fe200078e0216 */
[----:B0-----:R-:W-:Y:S01]  /*d410*/  SHF.L.U32 R3, R28, 0x1f, RZ ;  /* 0x0000001f1c037819 */ /* 0x001fe200000006ff */
[----:B------:R-:W-:Y:S03]  /*d420*/  BSSY B0, `(.L_x_289) ;  /* 0x0000004000007945 */ /* 0x000fe60003800000 */
[----:B------:R-:W0:Y:S01]  /*d430*/  SYNCS.PHASECHK.TRANS64.TRYWAIT P0, [R0+URZ+0x30860], R3 ;  /* 0x03086003000075a7 */ /* 0x000e22000800017f */
[----:B---3--:R-:W-:Y:S01]  /*d440*/  IMAD R6, R26, -0x60, R2 ;  /* 0xffffffa01a067824 */ /* 0x008fe200078e0202 */
[----:B0-----:R-:W-:Y:S06]  /*d450*/  @!P0 BRA `(.L_x_290) ;  /* 0x0000003800948947 */ /* 0x001fec0003800000 */
.L_x_388:
[----:B------:R-:W-:Y:S05]  /*d460*/  BSYNC B0 ;  /* 0x0000000000007941 */ /* 0x000fea0003800000 */
.L_x_289:
[----:B------:R-:W1:Y:S01]  /*d470*/  S2R R2, SR_TID.X ;  /* 0x0000000000027919 */ /* 0x000e620000002100 */
[----:B------:R-:W-:Y:S01]  /*d480*/  UMOV UR4, 0xffffffff ;  /* 0xffffffff00047882 */ /* 0x000fe20000000000 */
[----:B------:R-:W-:Y:S01]  /*d490*/  IMAD R7, R27, 0x4800, R36 ;  /* 0x000048001b077824 */ /* 0x000fe200078e0224 */
[----:B-1----:R-:W-:-:S04]  /*d4a0*/  LOP3.LUT R2, R2, 0x7f, RZ, 0xc0, !PT ;  /* 0x0000007f02027812 */ /* 0x002fc800078ec0ff */
[----:B------:R-:W-:-:S05]  /*d4b0*/  SHF.R.U32.HI R2, RZ, 0x3, R2 ;  /* 0x00000003ff027819 */ /* 0x000fca0000011602 */
[----:B------:R-:W-:Y:S01]  /*d4c0*/  IMAD.IADD R6, R6, 0x1, -R2 ;  /* 0x0000000106067824 */ /* 0x000fe200078e0a02 */
[----:B------:R-:W-:Y:S06]  /*d4d0*/  BRA.DIV UR4, `(.L_x_291) ;  /* 0x0000003a04887947 */ /* 0x000fec000b800000 */
[----:B--2---:R-:W1:Y:S01]  /*d4e0*/  SHFL.IDX PT, R14, R24, RZ, 0x181f ;  /* 0x00181fff180e7589 */ /* 0x004e6200000e0000 */
[----:B------:R-:W-:Y:S01]  /*d4f0*/  ULDC UR4, c[0x0][0x2f4] ;  /* 0x0000bd0000047ab9 */ /* 0x000fe20000000800 */
[C---:B------:R-:W-:Y:S01]  /*d500*/  IMAD.SHL.U32 R5, R32.reuse, 0x2, RZ ;  /* 0x0000000220057824 */ /* 0x040fe200078e00ff */
[----:B------:R-:W-:Y:S01]  /*d510*/  ISETP.GE.AND P2, PT, R32, UR4, PT ;  /* 0x0000000420007c0c */ /* 0x000fe2000bf46270 */
[----:B0-----:R-:W0:Y:S01]  /*d520*/  SHFL.IDX PT, R3, R25, RZ, 0x181f ;  /* 0x00181fff19037589 */ /* 0x001e2200000e0000 */
[----:B------:R-:W-:Y:S02]  /*d530*/  LEA R4, R7, R22, 0x1 ;  /* 0x0000001607047211 */ /* 0x000fe400078e08ff */
[----:B------:R-:W-:Y:S01]  /*d540*/  ISETP.LT.OR P4, PT, R6, 0x1, P2 ;  /* 0x000000010600780c */ /* 0x000fe20001781670 */
[----:B------:R-:W-:Y:S01]  /*d550*/  SHFL.IDX PT, R7, R25, 0x1, 0x181f ;  /* 0x00381f0019077f89 */ /* 0x000fe200000e0000 */
[----:B------:R-:W-:-:S04]  /*d560*/  ISETP.GE.AND P1, PT, R34, UR4, PT ;  /* 0x0000000422007c0c */ /* 0x000fc8000bf26270 */
[----:B------:R-:W-:Y:S02]  /*d570*/  ISETP.LT.OR P3, PT, R6, 0x1, P1 ;  /* 0x000000010600780c */ /* 0x000fe40000f61670 */
[----:B-1----:R-:W-:Y:S02]  /*d580*/  IADD3 R2, P0, R14, R5, RZ ;  /* 0x000000050e027210 */ /* 0x002fe40007f1e0ff */
[----:B------:R-:W1:Y:S03]  /*d590*/  SHFL.IDX PT, R14, R24, 0x1, 0x181f ;  /* 0x00381f00180e7f89 */ /* 0x000e6600000e0000 */
[----:B0-----:R-:W-:Y:S01]  /*d5a0*/  IMAD.X R3, RZ, RZ, R3, P0 ;  /* 0x000000ffff037224 */ /* 0x001fe200000e0603 */
[----:B------:R-:W-:-:S04]  /*d5b0*/  ISETP.GE.AND P0, PT, R33, UR4, PT ;  /* 0x0000000421007c0c */ /* 0x000fc8000bf06270 */
[----:B------:R-:W-:Y:S01]  /*d5c0*/  LDGSTS.E.BYPASS.LTC128B.128 [R4+0x400], desc[UR36][R2.64], !P4 ;  /* 0x0040000002047fae */ /* 0x000fe2000e101d64 */
[----:B------:R-:W-:-:S03]  /*d5d0*/  ISETP.LT.OR P4, PT, R6, 0x1, P0 ;  /* 0x000000010600780c */ /* 0x000fc60000781670 */
[----:B------:R-:W-:Y:S10]  /*d5e0*/  LDGSTS.E.BYPASS.LTC128B.128 [R4+0x3400], desc[UR36][R2.64+0x80], !P3 ;  /* 0x0340008002047fae */ /* 0x000ff4000d901d64 */
[----:B------:R1:W-:Y:S01]  /*d5f0*/  LDGSTS.E.BYPASS.LTC128B.128 [R4+0x6400], desc[UR36][R2.64+0x100], !P4 ;  /* 0x0640010002047fae */ /* 0x0003e2000e101d64 */
[----:B------:R-:W-:-:S02]  /*d600*/  ISETP.LT.OR P4, PT, R6, 0x11, P2 ;  /* 0x000000110600780c */ /* 0x000fc40001781670 */
[----:B-1----:R-:W-:Y:S02]  /*d610*/  IADD3 R2, P3, R14, R5, RZ ;  /* 0x000000050e027210 */ /* 0x002fe40007f7e0ff */
[----:B------:R-:W0:Y:S03]  /*d620*/  SHFL.IDX PT, R14, R24, 0x2, 0x181f ;  /* 0x00581f00180e7f89 */ /* 0x000e2600000e0000 */
[----:B------:R-:W-:Y:S01]  /*d630*/  IMAD.X R3, RZ, RZ, R7, P3 ;  /* 0x000000ffff037224 */ /* 0x000fe200018e0607 */
[C---:B------:R-:W-:Y:S01]  /*d640*/  ISETP.LT.OR P3, PT, R6.reuse, 0x11, P1 ;  /* 0x000000110600780c */ /* 0x040fe20000f61670 */
[----:B------:R-:W1:Y:S04]  /*d650*/  SHFL.IDX PT, R7, R25, 0x2, 0x181f ;  /* 0x00581f0019077f89 */ /* 0x000e6800000e0000 */
[----:B------:R-:W-:Y:S01]  /*d660*/  LDGSTS.E.BYPASS.LTC128B.128 [R4+0xc00], desc[UR36][R2.64], !P4 ;  /* 0x00c0000002047fae */ /* 0x000fe2000e101d64 */
[----:B------:R-:W-:-:S07]  /*d670*/  ISETP.LT.OR P4, PT, R6, 0x11, P0 ;  /* 0x000000110600780c */ /* 0x000fce0000781670 */
[----:B------:R-:W-:Y:S06]  /*d680*/  LDGSTS.E.BYPASS.LTC128B.128 [R4+0x3c00], desc[UR36][R2.64+0x80], !P3 ;  /* 0x03c0008002047fae */ /* 0x000fec000d901d64 */
[----:B------:R0:W-:Y:S01]  /*d690*/  LDGSTS.E.BYPASS.LTC128B.128 [R4+0x6c00], desc[UR36][R2.64+0x100], !P4 ;  /* 0x06c0010002047fae */ /* 0x0001e2000e101d64 */
[----:B------:R-:W-:Y:S02]  /*d6a0*/  ISETP.LT.OR P4, PT, R6, 0x21, P2 ;  /* 0x000000210600780c */ /* 0x000fe40001781670 */
[----:B0-----:R-:W-:Y:S02]  /*d6b0*/  IADD3 R2, P3, R14, R5, RZ ;  /* 0x000000050e027210 */ /* 0x001fe40007f7e0ff */
[----:B------:R-:W0:Y:S03]  /*d6c0*/  SHFL.IDX PT, R14, R24, 0x3, 0x181f ;  /* 0x00781f00180e7f89 */ /* 0x000e2600000e0000 */
[----:B-1----:R-:W-:Y:S01]  /*d6d0*/  IMAD.X R3, RZ, RZ, R7, P3 ;  /* 0x000000ffff037224 */ /* 0x002fe200018e0607 */
        /* <DEDUP_REMOVED lines=13> */
[----:B------:R-:W-:-:S03]  /*d7b0*/  ISETP.LT.OR P4, PT, R6, 0x31, P0 ;  /* 0x000000310600780c */ /* 0x000fc60000781670 */
[----:B------:R-:W2:Y:S04]  /*d7c0*/  SHFL.IDX PT, R25, R25, 0x5, 0x181f ;  /* 0x00b81f0019197f89 */ /* 0x000ea800000e0000 */
[----:B------:R-:W-:Y:S06]  /*d7d0*/  LDGSTS.E.BYPASS.LTC128B.128 [R4+0x4c00], desc[UR36][R2.64+0x80], !P3 ;  /* 0x04c0008002047fae */ /* 0x000fec000d901d64 */
[----:B------:R0:W-:Y:S01]  /*d7e0*/  LDGSTS.E.BYPASS.LTC128B.128 [R4+0x7c00], desc[UR36][R2.64+0x100], !P4 ;  /* 0x07c0010002047fae */ /* 0x0001e2000e101d64 */
[----:B------:R-:W-:-:S02]  /*d7f0*/  ISETP.LT.OR P4, PT, R6, 0x41, P2 ;  /* 0x000000410600780c */ /* 0x000fc40001781670 */
[----:B0-----:R-:W-:Y:S02]  /*d800*/  IADD3 R2, P3, R14, R5, RZ ;  /* 0x000000050e027210 */ /* 0x001fe40007f7e0ff */
[----:B------:R0:W3:Y:S03]  /*d810*/  SHFL.IDX PT, R14, R24, 0x5, 0x181f ;  /* 0x00b81f00180e7f89 */ /* 0x0000e600000e0000 */
[----:B-1----:R-:W-:Y:S01]  /*d820*/  IMAD.X R3, RZ, RZ, R7, P3 ;  /* 0x000000ffff037224 */ /* 0x002fe200018e0607 */
[----:B------:R-:W-:-:S05]  /*d830*/  ISETP.LT.OR P3, PT, R6, 0x41, P1 ;  /* 0x000000410600780c */ /* 0x000fca0000f61670 */
[----:B------:R0:W-:Y:S01]  /*d840*/  LDGSTS.E.BYPASS.LTC128B.128 [R4+0x2400], desc[UR36][R2.64], !P4 ;  /* 0x0240000002047fae */ /* 0x0001e2000e101d64 */
[----:B------:R-:W-:-:S07]  /*d850*/  ISETP.LT.OR P4, PT, R6, 0x41, P0 ;  /* 0x000000410600780c */ /* 0x000fce0000781670 */
[----:B------:R0:W-:Y:S06]  /*d860*/  LDGSTS.E.BYPASS.LTC128B.128 [R4+0x5400], desc[UR36][R2.64+0x80], !P3 ;  /* 0x0540008002047fae */ /* 0x0001ec000d901d64 */
[----:B--2---:R0:W-:Y:S02]  /*d870*/  LDGSTS.E.BYPASS.LTC128B.128 [R4+0x8400], desc[UR36][R2.64+0x100], !P4 ;  /* 0x0840010002047fae */ /* 0x0041e4000e101d64 */
.L_x_402:
[C---:B------:R-:W-:Y:S02]  /*d880*/  ISETP.LT.OR P2, PT, R6.reuse, 0x51, P2 ;  /* 0x000000510600780c */ /* 0x040fe40001741670 */
[C---:B------:R-:W-:Y:S02]  /*d890*/  ISETP.LT.OR P1, PT, R6.reuse, 0x51, P1 ;  /* 0x000000510600780c */ /* 0x040fe40000f21670 */
[----:B------:R-:W-:Y:S02]  /*d8a0*/  ISETP.LT.OR P0, PT, R6, 0x51, P0 ;  /* 0x000000510600780c */ /* 0x000fe40000701670 */
[----:B0--3--:R-:W-:-:S04]  /*d8b0*/  IADD3 R2, P3, R14, R5, RZ ;  /* 0x000000050e027210 */ /* 0x009fc80007f7e0ff */
[----:B------:R-:W-:-:S05]  /*d8c0*/  IADD3.X R3, RZ, R25, RZ, P3, !PT ;  /* 0x00000019ff037210 */ /* 0x000fca0001ffe4ff */
[----:B------:R-:W-:Y:S01]  /*d8d0*/  @!PT LDS RZ, [RZ] ;  /* 0x00000000fffff984 */ /* 0x000fe20000000800 */
[----:B------:R-:W-:Y:S01]  /*d8e0*/  @!PT LDS RZ, [RZ] ;  /* 0x00000000fffff984 */ /* 0x000fe20000000800 */
[----:B------:R-:W-:Y:S01]  /*d8f0*/  @!PT LDS RZ, [RZ] ;  /* 0x00000000fffff984 */ /* 0x000fe20000000800 */
[----:B------:R0:W-:Y:S04]  /*d900*/  LDGSTS.E.BYPASS.LTC128B.128 [R4+0x2c00], desc[UR36][R2.64], !P2 ;  /* 0x02c0000002047fae */ /* 0x0001e8000d101d64 */
[----:B------:R0:W-:Y:S04]  /*d910*/  LDGSTS.E.BYPASS.LTC128B.128 [R4+0x5c00], desc[UR36][R2.64+0x80], !P1 ;  /* 0x05c0008002047fae */ /* 0x0001e8000c901d64 */
[----:B------:R0:W-:Y:S01]  /*d920*/  LDGSTS.E.BYPASS.LTC128B.128 [R4+0x8c00], desc[UR36][R2.64+0x100], !P0 ;  /* 0x08c0010002047fae */ /* 0x0001e2000c101d64 */
[----:B------:R-:W-:Y:S01]  /*d930*/  PLOP3.LUT P0, PT, PT, PT, PT, 0x80, 0x0 ;  /* 0x000000000000781c */ /* 0x000fe20003f0f070 */
[----:B------:R-:W-:-:S12]  /*d940*/  NOP ;  /* 0x0000000000007918 */ /* 0x000fd80000000000 */
.L_x_292:
        /* <DEDUP_REMOVED lines=10> */
.L_x_293:
[----:B------:R1:W-:Y:S01]  /*d9f0*/  SYNCS.ARRIVE.TRANS64.A1T0 RZ, [R0+URZ+0x30850], RZ ;  /* 0x030850ff00ff79a7 */ /* 0x0003e2000810003f */
[----:B------:R-:W-:-:S05]  /*da00*/  VIADD R27, R27, 0x1 ;  /* 0x000000011b1b7836 */ /* 0x000fca0000000000 */
[----:B------:R-:W-:-:S04]  /*da10*/  ISETP.NE.AND P0, PT, R27, 0x2, PT ;  /* 0x000000021b00780c */ /* 0x000fc80003f05270 */
[----:B0-----:R-:W-:Y:S02]  /*da20*/  SEL R3, RZ, 0x1, P0 ;  /* 0x00000001ff037807 */ /* 0x001fe40000000000 */
[----:B------:R-:W-:Y:S02]  /*da30*/  SEL R27, R27, RZ, P0 ;  /* 0x000000ff1b1b7207 */ /* 0x000fe40000000000 */
[----:B-1----:R-:W-:-:S07]  /*da40*/  LOP3.LUT R28, R28, R3, RZ, 0x3c, !PT ;  /* 0x000000031c1c7212 */ /* 0x002fce00078e3cff */
.L_x_250:
[----:B------:R-:W-:Y:S05]  /*da50*/  BSYNC B7 ;  /* 0x0000000000077941 */ /* 0x000fea0003800000 */
.L_x_248:
[----:B------:R-:W-:-:S13]  /*da60*/  LOP3.LUT P0, RZ, R23, 0x80, RZ, 0xc0, !PT ;  /* 0x0000008017ff7812 */ /* 0x000fda000780c0ff */
[----:B------:R-:W-:Y:S05]  /*da70*/  @!P0 BRA `(.L_x_294) ;  /* 0x0000000000248947 */ /* 0x000fea0003800000 */
[----:B------:R-:W-:Y:S05]  /*da80*/  WARPSYNC.ALL ;  /* 0x0000000000007948 */ /* 0x000fea0003800000 */
[----:B------:R-:W1:Y:S08]  /*da90*/  S2UR UR5, SR_CgaCtaId ;  /* 0x00000000000579c3 */ /* 0x000e700000008800 */
[----:B------:R-:W-:Y:S06]  /*daa0*/  BAR.SYNC.DEFER_BLOCKING 0x5, 0x180 ;  /* 0x0146000000007b1d */ /* 0x000fec0000010000 */
[----:B------:R-:W-:-:S02]  /*dab0*/  UMOV UR4, 0x400 ;  /* 0x0000040000047882 */ /* 0x000fc40000000000 */
[----:B-1----:R-:W-:-:S06]  /*dac0*/  ULEA UR4, UR5, UR4, 0x18 ;  /* 0x0000000405047291 */ /* 0x002fcc000f8ec03f */
[----:B------:R-:W-:-:S05]  /*dad0*/  IMAD.U32 R22, RZ, RZ, UR4 ;  /* 0x00000004ff167e24 */ /* 0x000fca000f8e00ff */
[----:B------:R1:W2:Y:S01]  /*dae0*/  LDS.128 R16, [R22+0x308d0] ;  /* 0x0308d00016107984 */ /* 0x0002a20000000c00 */
[----:B------:R-:W-:Y:S06]  /*daf0*/  BAR.ARV 0x4, 0x180 ;  /* 0x0106000000007b1d */ /* 0x000fec0000002000 */
[----:B------:R-:W-:Y:S05]  /*db00*/  BRA `(.L_x_295) ;  /* 0x0000000800407947 */ /* 0x000fea0003800000 */
.L_x_294:
[----:B------:R-:W1:Y:S01]  /*db10*/  S2R R0, SR_TID.X ;  /* 0x0000000000007919 */ /* 0x000e620000002100 */
[----:B------:R-:W-:Y:S01]  /*db20*/  UMOV UR4, 0xffffffff ;  /* 0xffffffff00047882 */ /* 0x000fe20000000000 */
[----:B-1----:R-:W-:-:S04]  /*db30*/  LOP3.LUT R8, R0, 0x1f, RZ, 0xc0, !PT ;  /* 0x0000001f00087812 */ /* 0x002fc800078ec0ff */
[----:B------:R-:W-:Y:S01]  /*db40*/  ISETP.NE.AND P0, PT, R8, 0x1f, PT ;  /* 0x0000001f0800780c */ /* 0x000fe20003f05270 */
[----:B------:R-:W-:-:S12]  /*db50*/  BRA.DIV UR4, `(.L_x_296) ;  /* 0x0000003a04ec7947 */ /* 0x000fd8000b800000 */
[----:B------:R-:W-:Y:S01]  /*db60*/  IMAD.IADD R5, R19, 0x1, R8 ;  /* 0x0000000113057824 */ /* 0x000fe200078e0208 */
[----:B------:R-:W-:-:S04]  /*db70*/  ULDC UR4, c[0x0][0xc3c] ;  /* 0x00030f0000047ab9 */ /* 0x000fc80000000800 */
[----:B------:R-:W-:-:S13]  /*db80*/  ISETP.GE.OR P1, PT, R5, UR4, !P0 ;  /* 0x0000000405007c0c */ /* 0x000fda000c726670 */
[----:B------:R-:W1:Y:S02]  /*db90*/  @!P1 LDC.64 R2, c[0x0][0xc80] ;  /* 0x00032000ff029b82 */ /* 0x000e640000000a00 */
[----:B-1----:R-:W-:-:S06]  /*dba0*/  @!P1 IMAD.WIDE R2, R5, 0x4, R2 ;  /* 0x0000000405029825 */ /* 0x002fcc00078e0202 */
[----:B------:R-:W2:Y:S01]  /*dbb0*/  @!P1 LDG.E R2, desc[UR36][R2.64] ;  /* 0x0000002402029981 */ /* 0x000ea2000c1e1900 */
[----:B0-----:R-:W-:Y:S01]  /*dbc0*/  IMAD.MOV.U32 R4, RZ, RZ, RZ ;  /* 0x000000ffff047224 */ /* 0x001fe200078e00ff */
[C---:B------:R-:W-:Y:S02]  /*dbd0*/  ISETP.GE.U32.AND P2, PT, R8.reuse, 0x2, PT ;  /* 0x000000020800780c */ /* 0x040fe40003f46070 */
[C---:B------:R-:W-:Y:S01]  /*dbe0*/  ISETP.GE.U32.AND P3, PT, R8.reuse, 0x4, PT ;  /* 0x000000040800780c */ /* 0x040fe20003f66070 */
[----:B------:R-:W-:Y:S01]  /*dbf0*/  SHFL.IDX PT, R0, R16, 0x1, 0x1f ;  /* 0x00201f0010007f89 */ /* 0x000fe200000e0000 */
[C---:B------:R-:W-:Y:S02]  /*dc00*/  ISETP.GE.U32.AND P4, PT, R8.reuse, 0x8, PT ;  /* 0x000000080800780c */ /* 0x040fe40003f86070 */
[C---:B------:R-:W-:Y:S01]  /*dc10*/  ISETP.GE.U32.AND P5, PT, R8.reuse, 0x10, PT ;  /* 0x000000100800780c */ /* 0x040fe20003fa6070 */
[----:B--2---:R-:W-:Y:S01]  /*dc20*/  @!P1 IMAD.MOV.U32 R4, RZ, RZ, R2 ;  /* 0x000000ffff049224 */ /* 0x004fe200078e0002 */
[----:B------:R-:W-:-:S04]  /*dc30*/  ISETP.NE.AND P1, PT, R8, RZ, PT ;  /* 0x000000ff0800720c */ /* 0x000fc80003f25270 */
[----:B------:R-:W0:Y:S02]  /*dc40*/  SHFL.UP PT, R14, R4, 0x1, RZ ;  /* 0x04200000040e7989 */ /* 0x000e2400000e00ff */
[----:B0-----:R-:W-:-:S04]  /*dc50*/  SEL R5, R14, RZ, P1 ;  /* 0x000000ff0e057207 */ /* 0x001fc80000800000 */
[----:B------:R-:W-:Y:S02]  /*dc60*/  IADD3 R6, R4, R5, RZ ;  /* 0x0000000504067210 */ /* 0x000fe40007ffe0ff */
[----:B------:R-:W-:Y:S04]  /*dc70*/  SHFL.IDX PT, R5, R16, RZ, 0x1f ;  /* 0x00001fff10057589 */ /* 0x000fe800000e0000 */
        /* <DEDUP_REMOVED lines=12> */
[----:B------:R0:W1:Y:S02]  /*dd40*/  SHFL.IDX PT, R14, R6, 0x1f, 0x1f ;  /* 0x03e01f00060e7f89 */ /* 0x00006400000e0000 */
.L_x_412:
[----:B------:R-:W-:Y:S02]  /*dd50*/  ULDC UR4, c[0x0][0xc38] ;  /* 0x00030e0000047ab9 */ /* 0x000fe40000000800 */
[----:B------:R-:W-:-:S04]  /*dd60*/  IMAD.U32 R7, RZ, RZ, UR4 ;  /* 0x00000004ff077e24 */ /* 0x000fc8000f8e00ff */
[----:B-1----:R-:W-:-:S05]  /*dd70*/  IMAD R3, R14, R7, RZ ;  /* 0x000000070e037224 */ /* 0x002fca00078e02ff */
[----:B------:R-:W-:-:S04]  /*dd80*/  IADD3 R8, R0, R3, RZ ;  /* 0x0000000300087210 */ /* 0x000fc80007ffe0ff */
[----:B------:R-:W-:-:S13]  /*dd90*/  ISETP.GT.AND P6, PT, R8, R5, PT ;  /* 0x000000050800720c */ /* 0x000fda0003fc4270 */
[----:B------:R-:W-:Y:S05]  /*dda0*/  @P6 BRA `(.L_x_297) ;  /* 0x00000000009c6947 */ /* 0x000fea0003800000 */
.L_x_302:
[----:B------:R-:W1:Y:S01]  /*ddb0*/  LDC R0, c[0x0][0xc3c] ;  /* 0x00030f00ff007b82 */ /* 0x000e620000000800 */
[----:B------:R-:W-:-:S05]  /*ddc0*/  VIADD R19, R19, 0x1f ;  /* 0x0000001f13137836 */ /* 0x000fca0000000000 */
[----:B-1----:R-:W-:-:S13]  /*ddd0*/  ISETP.GE.AND P6, PT, R19, R0, PT ;  /* 0x000000001300720c */ /* 0x002fda0003fc6270 */
[----:B------:R-:W-:Y:S05]  /*dde0*/  @P6 BRA `(.L_x_298) ;  /* 0x0000000400446947 */ /* 0x000fea0003800000 */
[----:B------:R-:W1:Y:S01]  /*ddf0*/  S2R R2, SR_TID.X ;  /* 0x0000000000027919 */ /* 0x000e620000002100 */
[----:B------:R-:W-:Y:S01]  /*de00*/  BSSY B0, `(.L_x_299) ;  /* 0x0000009000007945 */ /* 0x000fe20003800000 */
[----:B------:R-:W-:Y:S01]  /*de10*/  IMAD.MOV.U32 R4, RZ, RZ, RZ ;  /* 0x000000ffff047224 */ /* 0x000fe200078e00ff */
[----:B-1----:R-:W-:-:S05]  /*de20*/  LOP3.LUT R2, R2, 0x1f, RZ, 0xc0, !PT ;  /* 0x0000001f02027812 */ /* 0x002fca00078ec0ff */
[----:B------:R-:W-:-:S05]  /*de30*/  IMAD.IADD R7, R19, 0x1, R2 ;  /* 0x0000000113077824 */ /* 0x000fca00078e0202 */
[----:B------:R-:W-:-:S13]  /*de40*/  ISETP.GE.OR P6, PT, R7, R0, !P0 ;  /* 0x000000000700720c */ /* 0x000fda00047c6670 */
[----:B------:R-:W-:Y:S05]  /*de50*/  @P6 BRA `(.L_x_300) ;  /* 0x00000000000c6947 */ /* 0x000fea0003800000 */
[----:B------:R-:W1:Y:S02]  /*de60*/  LDC.64 R2, c[0x0][0xc80] ;  /* 0x00032000ff027b82 */ /* 0x000e640000000a00 */
[----:B-1----:R-:W-:-:S05]  /*de70*/  IMAD.WIDE R2, R7, 0x4, R2 ;  /* 0x0000000407027825 */ /* 0x002fca00078e0202 */
[----:B------:R1:W5:Y:S02]  /*de80*/  LDG.E R4, desc[UR36][R2.64] ;  /* 0x0000002402047981 */ /* 0x000364000c1e1900 */
.L_x_300:
[----:B------:R-:W-:Y:S05]  /*de90*/  BSYNC B0 ;  /* 0x0000000000007941 */ /* 0x000fea0003800000 */
.L_x_299:
[----:B------:R-:W-:-:S03]  /*dea0*/  UMOV UR4, 0xffffffff ;  /* 0xffffffff00047882 */ /* 0x000fc60000000000 */
[----:B------:R-:W-:Y:S05]  /*deb0*/  BRA.DIV UR4, `(.L_x_301) ;  /* 0x0000003e04387947 */ /* 0x000fea000b800000 */
[----:B-----5:R-:W2:Y:S02]  /*dec0*/  SHFL.UP PT, R14, R4, 0x1, RZ ;  /* 0x04200000040e7989 */ /* 0x020ea400000e00ff */
[----:B--2---:R-:W-:-:S05]  /*ded0*/  SEL R13, R14, RZ, P1 ;  /* 0x000000ff0e0d7207 */ /* 0x004fca0000800000 */
[----:B------:R-:W-:-:S05]  /*dee0*/  IMAD.IADD R13, R4, 0x1, R13 ;  /* 0x00000001040d7824 */ /* 0x000fca00078e020d */
[----:B------:R-:W2:Y:S02]  /*def0*/  SHFL.UP PT, R14, R13, 0x2, RZ ;  /* 0x044000000d0e7989 */ /* 0x000ea400000e00ff */
[----:B--2---:R-:W-:-:S05]  /*df00*/  SEL R0, R14, RZ, P2 ;  /* 0x000000ff0e007207 */ /* 0x004fca0001000000 */
[----:B------:R-:W-:-:S05]  /*df10*/  IMAD.IADD R0, R13, 0x1, R0 ;  /* 0x000000010d007824 */ /* 0x000fca00078e0200 */
[----:B------:R-:W1:Y:S02]  /*df20*/  SHFL.UP PT, R14, R0, 0x4, RZ ;  /* 0x04800000000e7989 */ /* 0x000e6400000e00ff */
[----:B-1----:R-:W-:-:S04]  /*df30*/  SEL R3, R14, RZ, P3 ;  /* 0x000000ff0e037207 */ /* 0x002fc80001800000 */
[----:B------:R-:W-:-:S05]  /*df40*/  IADD3 R2, R0, R3, RZ ;  /* 0x0000000300027210 */ /* 0x000fca0007ffe0ff */
[----:B------:R-:W1:Y:S02]  /*df50*/  SHFL.UP PT, R14, R2, 0x8, RZ ;  /* 0x05000000020e7989 */ /* 0x000e6400000e00ff */
[----:B-1----:R-:W-:-:S05]  /*df60*/  SEL R3, R14, RZ, P4 ;  /* 0x000000ff0e037207 */ /* 0x002fca0002000000 */
[----:B------:R-:W-:-:S05]  /*df70*/  IMAD.IADD R3, R2, 0x1, R3 ;  /* 0x0000000102037824 */ /* 0x000fca00078e0203 */
[----:B------:R-:W0:Y:S02]  /*df80*/  SHFL.UP PT, R14, R3, 0x10, RZ ;  /* 0x06000000030e7989 */ /* 0x000e2400000e00ff */
[----:B0-----:R-:W-:-:S05]  /*df90*/  SEL R6, R14, RZ, P5 ;  /* 0x000000ff0e067207 */ /* 0x001fca0002800000 */
[----:B------:R-:W-:-:S05]  /*dfa0*/  IMAD.IADD R6, R3, 0x1, R6 ;  /* 0x0000000103067824 */ /* 0x000fca00078e0206 */
[----:B------:R0:W1:Y:S02]  /*dfb0*/  SHFL.IDX PT, R14, R6, 0x1f, 0x1f ;  /* 0x03e01f00060e7f89 */ /* 0x00006400000e0000 */
.L_x_420:
[----:B------:R-:W-:Y:S02]  /*dfc0*/  ULDC UR4, c[0x0][0xc38] ;  /* 0x00030e0000047ab9 */ /* 0x000fe40000000800 */
[----:B------:R-:W-:-:S04]  /*dfd0*/  IMAD.U32 R7, RZ, RZ, UR4 ;  /* 0x00000004ff077e24 */ /* 0x000fc8000f8e00ff */
[----:B-1----:R-:W-:-:S04]  /*dfe0*/  IMAD R3, R14, R7, RZ ;  /* 0x000000070e037224 */ /* 0x002fc800078e02ff */
[----:B------:R-:W-:-:S05]  /*dff0*/  IMAD.IADD R8, R3, 0x1, R8 ;  /* 0x0000000103087824 */ /* 0x000fca00078e0208 */
[----:B------:R-:W-:-:S13]  /*e000*/  ISETP.GT.AND P6, PT, R8, R5, PT ;  /* 0x000000050800720c */ /* 0x000fda0003fc4270 */
[----:B------:R-:W-:Y:S05]  /*e010*/  @!P6 BRA `(.L_x_302) ;  /* 0xfffffffc0064e947 */ /* 0x000fea000383ffff */
.L_x_297:
[----:B------:R-:W-:Y:S01]  /*e020*/  IMAD.IADD R8, R8, 0x1, -R3 ;  /* 0x0000000108087824 */ /* 0x000fe200078e0a03 */
[----:B------:R-:W-:-:S03]  /*e030*/  UMOV UR4, 0xffffffff ;  /* 0xffffffff00047882 */ /* 0x000fc60000000000 */
[----:B------:R-:W-:-:S05]  /*e040*/  IMAD R0, R6, R7, R8 ;  /* 0x0000000706007224 */ /* 0x000fca00078e0208 */
[----:B------:R-:W-:Y:S01]  /*e050*/  ISETP.GT.AND P6, PT, R0, R5, PT ;  /* 0x000000050000720c */ /* 0x000fe20003fc4270 */
[----:B------:R-:W-:-:S12]  /*e060*/  BRA.DIV UR4, `(.L_x_303) ;  /* 0x0000003e04887947 */ /* 0x000fd8000b800000 */
[----:B------:R-:W-:-:S04]  /*e070*/  VOTE.ANY R2, PT, !P6 ;  /* 0x0000000000027806 */ /* 0x000fc800070e0100 */
[----:B------:R-:W1:Y:S02]  /*e080*/  POPC R0, R2 ;  /* 0x0000000200007309 */ /* 0x000e640000000000 */
[----:B-1----:R1:W2:Y:S02]  /*e090*/  SHFL.IDX PT, R4, R4, R0, 0x1f ;  /* 0x00001f0004047589 */ /* 0x0022a400000e0000 */
.L_x_424:
[----:B------:R-:W-:Y:S02]  /*e0a0*/  ISETP.NE.AND P0, PT, R2, RZ, PT ;  /* 0x000000ff0200720c */ /* 0x000fe40003f05270 */
[----:B------:R-:W-:-:S11]  /*e0b0*/  MOV R14, RZ ;  /* 0x000000ff000e7202 */ /* 0x000fd60000000f00 */
[----:B------:R-:W-:Y:S05]  /*e0c0*/  @!P0 BRA `(.L_x_304) ;  /* 0x0000000000108947 */ /* 0x000fea0003800000 */
[----:B------:R-:W-:Y:S01]  /*e0d0*/  UMOV UR4, 0xffffffff ;  /* 0xffffffff00047882 */ /* 0x000fe20000000000 */
[----:B------:R-:W-:Y:S02]  /*e0e0*/  VIADD R12, R0, 0xffffffff ;  /* 0xffffffff000c7836 */ /* 0x000fe40000000000 */
[----:B------:R-:W-:Y:S05]  /*e0f0*/  BRA.DIV UR4, `(.L_x_305) ;  /* 0x0000003e04ac7947 */ /* 0x000fea000b800000 */
[----:B------:R3:W4:Y:S02]  /*e100*/  SHFL.IDX PT, R14, R6, R12, 0x1f ;  /* 0x00001f0c060e7589 */ /* 0x00072400000e0000 */
.L_x_304:
[----:B0-23--:R-:W-:Y:S01]  /*e110*/  IABS R6, R4 ;  /* 0x0000000400067213 */ /* 0x00dfe20000000000 */
[----:B----4-:R-:W-:Y:S01]  /*e120*/  IMAD R16, R14, R7, R8 ;  /* 0x000000070e107224 */ /* 0x010fe200078e0208 */
[----:B------:R-:W-:Y:S02]  /*e130*/  IADD3 R19, R0, R19, RZ ;  /* 0x0000001300137210 */ /* 0x000fe40007ffe0ff */
[----:B------:R-:W0:Y:S08]  /*e140*/  I2F.RP R9, R6 ;  /* 0x0000000600097306 */ /* 0x000e300000209400 */
[----:B0-----:R-:W0:Y:S02]  /*e150*/  MUFU.RCP R9, R9 ;  /* 0x0000000900097308 */ /* 0x001e240000001000 */
[----:B0-----:R-:W-:-:S06]  /*e160*/  VIADD R2, R9, 0xffffffe ;  /* 0x0ffffffe09027836 */ /* 0x001fcc0000000000 */
[----:B------:R0:W2:Y:S02]  /*e170*/  F2I.FTZ.U32.TRUNC.NTZ R3, R2 ;  /* 0x0000000200037305 */ /* 0x0000a4000021f000 */
[----:B0-----:R-:W-:Y:S02]  /*e180*/  IMAD.MOV.U32 R2, RZ, RZ, RZ ;  /* 0x000000ffff027224 */ /* 0x001fe400078e00ff */
[----:B--2---:R-:W-:-:S04]  /*e190*/  IMAD.MOV R7, RZ, RZ, -R3 ;  /* 0x000000ffff077224 */ /* 0x004fc800078e0a03 */
[----:B------:R-:W-:-:S04]  /*e1a0*/  IMAD R7, R7, R6, RZ ;  /* 0x0000000607077224 */ /* 0x000fc800078e02ff */
[----:B------:R-:W-:-:S04]  /*e1b0*/  IMAD.HI.U32 R3, R3, R7, R2 ;  /* 0x0000000703037227 */ /* 0x000fc800078e0002 */
[----:B------:R-:W-:Y:S01]  /*e1c0*/  IMAD.IADD R7, R5, 0x1, -R16 ;  /* 0x0000000105077824 */ /* 0x000fe200078e0a10 */
[----:B------:R-:W-:-:S04]  /*e1d0*/  IABS R5, R4 ;  /* 0x0000000400057213 */ /* 0x000fc80000000000 */
[----:B------:R-:W-:Y:S02]  /*e1e0*/  IABS R2, R7 ;  /* 0x0000000700027213 */ /* 0x000fe40000000000 */
[----:B------:R-:W-:-:S03]  /*e1f0*/  IADD3 R5, RZ, -R5, RZ ;  /* 0x80000005ff057210 */ /* 0x000fc60007ffe0ff */
[----:B------:R-:W-:-:S04]  /*e200*/  IMAD.HI.U32 R3, R3, R2, RZ ;  /* 0x0000000203037227 */ /* 0x000fc800078e00ff */
[----:B------:R-:W-:Y:S01]  /*e210*/  IMAD R5, R3, R5, R2 ;  /* 0x0000000503057224 */ /* 0x000fe200078e0202 */
[----:B------:R-:W-:-:S04]  /*e220*/  LOP3.LUT R2, R7, R4, RZ, 0x3c, !PT ;  /* 0x0000000407027212 */ /* 0x000fc800078e3cff */
[----:B------:R-:W-:Y:S02]  /*e230*/  ISETP.GT.U32.AND P1, PT, R6, R5, PT ;  /* 0x000000050600720c */ /* 0x000fe40003f24070 */
[----:B------:R-:W-:-:S11]  /*e240*/  ISETP.GE.AND P2, PT, R2, RZ, PT ;  /* 0x000000ff0200720c */ /* 0x000fd60003f46270 */
[----:B------:R-:W-:Y:S02]  /*e250*/  @!P1 IMAD.IADD R5, R5, 0x1, -R6 ;  /* 0x0000000105059824 */ /* 0x000fe400078e0a06 */
[----:B------:R-:W-:Y:S01]  /*e260*/  @!P1 VIADD R3, R3, 0x1 ;  /* 0x0000000103039836 */ /* 0x000fe20000000000 */
[----:B------:R-:W-:Y:S02]  /*e270*/  ISETP.NE.AND P1, PT, R4, RZ, PT ;  /* 0x000000ff0400720c */ /* 0x000fe40003f25270 */
[----:B------:R-:W-:-:S13]  /*e280*/  ISETP.GE.U32.AND P0, PT, R5, R6, PT ;  /* 0x000000060500720c */ /* 0x000fda0003f06070 */
[----:B------:R-:W-:-:S04]  /*e290*/  @P0 VIADD R3, R3, 0x1 ;  /* 0x0000000103030836 */ /* 0x000fc80000000000 */
[----:B------:R-:W-:Y:S01]  /*e2a0*/  @!P2 IMAD.MOV R3, RZ, RZ, -R3 ;  /* 0x000000ffff03a224 */ /* 0x000fe200078e0a03 */
[----:B------:R-:W-:-:S05]  /*e2b0*/  @!P1 LOP3.LUT R3, RZ, R4, RZ, 0x33, !PT ;  /* 0x00000004ff039212 */ /* 0x000fca00078e33ff */
[--C-:B------:R-:W-:Y:S02]  /*e2c0*/  IMAD.MOV R17, RZ, RZ, -R3.reuse ;  /* 0x000000ffff117224 */ /* 0x100fe400078e0a03 */
[----:B------:R-:W-:Y:S02]  /*e2d0*/  IMAD.MOV.U32 R18, RZ, RZ, R3 ;  /* 0x000000ffff127224 */ /* 0x000fe400078e0003 */
[----:B------:R-:W-:Y:S01]  /*e2e0*/  IMAD R17, R4, R17, R7 ;  /* 0x0000001104117224 */ /* 0x000fe200078e0207 */
[----:B------:R-:W-:Y:S06]  /*e2f0*/  BRA `(.L_x_306) ;  /* 0x00000000001c7947 */ /* 0x000fec0003800000 */
.L_x_298:
[----:B------:R-:W-:Y:S01]  /*e300*/  UMOV UR4, URZ ;  /* 0x0000003f00047c82 */ /* 0x000fe20008000000 */
[----:B------:R-:W-:Y:S01]  /*e310*/  UMOV UR5, URZ ;  /* 0x0000003f00057c82 */ /* 0x000fe20008000000 */
[----:B------:R-:W-:Y:S01]  /*e320*/  ULDC UR6, c[0x0][0xc3c] ;  /* 0x00030f0000067ab9 */ /* 0x000fe20000000800 */
[----:B------:R-:W-:Y:S02]  /*e330*/  IMAD.MOV.U32 R16, RZ, RZ, R5 ;  /* 0x000000ffff107224 */ /* 0x000fe400078e0005 */
[----:B------:R-:W-:Y:S02]  /*e340*/  IMAD.U32 R17, RZ, RZ, UR4 ;  /* 0x00000004ff117e24 */ /* 0x000fe4000f8e00ff */
[----:B------:R-:W-:Y:S02]  /*e350*/  IMAD.U32 R18, RZ, RZ, UR5 ;  /* 0x00000005ff127e24 */ /* 0x000fe4000f8e00ff */
[----:B------:R-:W-:-:S07]  /*e360*/  IMAD.U32 R19, RZ, RZ, UR6 ;  /* 0x00000006ff137e24 */ /* 0x000fce000f8e00ff */
.L_x_306:
[----:B-1----:R-:W1:Y:S01]  /*e370*/  S2R R0, SR_TID.X ;  /* 0x0000000000007919 */ /* 0x002e620000002100 */
[----:B------:R-:W-:Y:S05]  /*e380*/  WARPSYNC.ALL ;  /* 0x0000000000007948 */ /* 0x000fea0003800000 */
[----:B------:R-:W-:Y:S01]  /*e390*/  BAR.SYNC.DEFER_BLOCKING 0x4, 0x180 ;  /* 0x0106000000007b1d */ /* 0x000fe20000010000 */
[----:B-1----:R-:W-:-:S04]  /*e3a0*/  LOP3.LUT R0, R0, 0x1f, RZ, 0xc0, !PT ;  /* 0x0000001f00007812 */ /* 0x002fc800078ec0ff */
[----:B------:R-:W-:-:S13]  /*e3b0*/  ISETP.NE.AND P0, PT, R0, RZ, PT ;  /* 0x000000ff0000720c */ /* 0x000fda0003f05270 */
[----:B------:R-:W1:Y:S01]  /*e3c0*/  @!P0 S2R R3, SR_CgaCtaId ;  /* 0x0000000000038919 */ /* 0x000e620000008800 */
[----:B------:R-:W-:-:S04]  /*e3d0*/  @!P0 MOV R0, 0x400 ;  /* 0x0000040000008802 */ /* 0x000fc80000000f00 */
[----:B-1----:R-:W-:-:S05]  /*e3e0*/  @!P0 LEA R22, R3, R0, 0x18 ;  /* 0x0000000003168211 */ /* 0x002fca00078ec0ff */
[----:B------:R3:W-:Y:S01]  /*e3f0*/  @!P0 STS.128 [R22+0x308d0], R16 ;  /* 0x0308d01016008388 */ /* 0x0007e20000000c00 */
[----:B------:R-:W-:Y:S06]  /*e400*/  BAR.ARV 0x5, 0x180 ;  /* 0x0146000000007b1d */ /* 0x000fec0000002000 */
.L_x_295:
[----:B------:R-:W-:Y:S02]  /*e410*/  ULDC UR4, c[0x0][0xc3c] ;  /* 0x00030f0000047ab9 */ /* 0x000fe40000000800 */
[----:B--2---:R-:W-:-:S13]  /*e420*/  ISETP.GE.AND P0, PT, R19, UR4, PT ;  /* 0x0000000413007c0c */ /* 0x004fda000bf06270 */
[----:B------:R-:W-:Y:S05]  /*e430*/  @!P0 BRA `(.L_x_307) ;  /* 0xffffffb800a48947 */ /* 0x000fea000383ffff */
[----:B------:R-:W-:Y:S05]  /*e440*/  BSYNC B8 ;  /* 0x0000000000087941 */ /* 0x000fea0003800000 */
.L_x_244:
[----:B0-----:R-:W2:Y:S01]  /*e450*/  LDL.LU R0, [R1+0x1c] ;  /* 0x00001c0001007983 */ /* 0x001ea20000300800 */
[----:B------:R-:W-:Y:S01]  /*e460*/  BSSY B0, `(.L_x_308) ;  /* 0x000000b000007945 */ /* 0x000fe20003800000 */
[----:B------:R-:W0:Y:S01]  /*e470*/  S2R R5, SR_CgaCtaId ;  /* 0x0000000000057919 */ /* 0x000e220000008800 */
[----:B--2---:R-:W-:-:S04]  /*e480*/  IADD3 R0, R0, 0x1, RZ ;  /* 0x0000000100007810 */ /* 0x004fc80007ffe0ff */
[----:B------:R-:W-:-:S04]  /*e490*/  LEA.HI R2, R0, R0, RZ, 0x1 ;  /* 0x0000000000027211 */ /* 0x000fc800078f08ff */
[----:B------:R-:W-:Y:S02]  /*e4a0*/  LOP3.LUT R3, R2, 0xfffffffe, RZ, 0xc0, !PT ;  /* 0xfffffffe02037812 */ /* 0x000fe400078ec0ff */
[----:B------:R-:W-:-:S03]  /*e4b0*/  MOV R2, 0x400 ;  /* 0x0000040000027802 */ /* 0x000fc60000000f00 */
[----:B------:R-:W-:Y:S01]  /*e4c0*/  IMAD.IADD R0, R0, 0x1, -R3 ;  /* 0x0000000100007824 */ /* 0x000fe200078e0a03 */
[----:B0-----:R-:W-:-:S04]  /*e4d0*/  LEA R4, R5, R2, 0x18 ;  /* 0x0000000205047211 */ /* 0x001fc800078ec0ff */
[----:B------:R-:W-:-:S04]  /*e4e0*/  SHF.L.U32 R0, R0, 0x1f, RZ ;  /* 0x0000001f00007819 */ /* 0x000fc800000006ff */
[----:B------:R-:W0:Y:S02]  /*e4f0*/  SYNCS.PHASECHK.TRANS64.TRYWAIT P0, [R4+URZ+0x30820], R0 ;  /* 0x03082000040075a7 */ /* 0x000e24000800017f */
[----:B0-----:R-:W-:Y:S05]  /*e500*/  @!P0 BRA `(.L_x_309) ;  /* 0x0000003800cc8947 */ /* 0x001fea0003800000 */
.L_x_427:
[----:B------:R-:W-:Y:S05]  /*e510*/  BSYNC B0 ;  /* 0x0000000000007941 */ /* 0x000fea0003800000 */
.L_x_308:
[----:B------:R-:W-:-:S03]  /*e520*/  UMOV UR4, 0xffffffff ;  /* 0xffffffff00047882 */ /* 0x000fc60000000000 */
[----:B------:R-:W-:Y:S05]  /*e530*/  BRA.DIV UR4, `(.L_x_310) ;  /* 0x0000003a04d47947 */ /* 0x000fea000b800000 */
[----:B0-----:R-:W0:Y:S02]  /*e540*/  S2R R0, SR_TID.X ;  /* 0x0000000000007919 */ /* 0x001e240000002100 */
[----:B0-----:R-:W-:-:S04]  /*e550*/  SHF.R.U32.HI R0, RZ, 0x5, R0 ;  /* 0x00000005ff007819 */ /* 0x001fc80000011600 */
[----:B------:R-:W-:-:S05]  /*e560*/  LOP3.LUT R0, R0, 0x3, RZ, 0xc0, !PT ;  /* 0x0000000300007812 */ /* 0x000fca00078ec0ff */
[----:B------:R0:W2:Y:S02]  /*e570*/  SHFL.IDX PT, R14, R0, RZ, 0x1f ;  /* 0x00001fff000e7589 */ /* 0x0000a400000e0000 */
.L_x_430:
[----:B--2---:R-:W-:Y:S01]  /*e580*/  ISETP.NE.AND P0, PT, R14, RZ, PT ;  /* 0x000000ff0e00720c */ /* 0x004fe20003f05270 */
[----:B------:R-:W-:-:S12]  /*e590*/  BSSY B0, `(.L_x_311) ;  /* 0x0000026000007945 */ /* 0x000fd80003800000 */
[----:B------:R-:W-:Y:S05]  /*e5a0*/  @P0 BRA `(.L_x_312) ;  /* 0x0000000000900947 */ /* 0x000fea0003800000 */
[----:B------:R-:W-:-:S03]  /*e5b0*/  UMOV UR4, 0xffffffff ;  /* 0xffffffff00047882 */ /* 0x000fc60000000000 */
[----:B------:R-:W-:Y:S05]  /*e5c0*/  BRA.DIV UR4, `(.L_x_313) ;  /* 0x0000003a04e47947 */ /* 0x000fea000b800000 */
[----:B------:R-:W-:-:S13]  /*e5d0*/  ELECT P6, URZ, PT ;  /* 0x00000000003f782f */ /* 0x000fda00038c0000 */
.L_x_433:
        /* <DEDUP_REMOVED lines=8> */
.L_x_314:
[C---:B------:R-:W-:Y:S01]  /*e660*/  IMAD R5, R27.reuse, 0x8, R4 ;  /* 0x000000081b057824 */ /* 0x040fe200078e0204 */
[----:B------:R-:W-:Y:S01]  /*e670*/  SHF.L.U32 R0, R28, 0x1f, RZ ;  /* 0x0000001f1c007819 */ /* 0x000fe200000006ff */
[----:B------:R-:W-:-:S03]  /*e680*/  VIADD R27, R27, 0x1 ;  /* 0x000000011b1b7836 */ /* 0x000fc60000000000 */
[----:B------:R-:W0:Y:S02]  /*e690*/  SYNCS.PHASECHK.TRANS64.TRYWAIT P1, [R5+URZ+0x30840], R0 ;  /* 0x03084000050075a7 */ /* 0x000e24000802017f */
[----:B------:R-:W-:-:S04]  /*e6a0*/  ISETP.NE.AND P2, PT, R27, 0x2, PT ;  /* 0x000000021b00780c */ /* 0x000fc80003f45270 */
[----:B------:R-:W-:Y:S01]  /*e6b0*/  SEL R3, RZ, 0x1, P2 ;  /* 0x00000001ff037807 */ /* 0x000fe20001000000 */
[----:B0-----:R-:W-:Y:S08]  /*e6c0*/  @!P1 BRA `(.L_x_315) ;  /* 0x0000003800c49947 */ /* 0x001ff00003800000 */
.L_x_434:
[----:B------:R-:W-:Y:S02]  /*e6d0*/  SEL R27, R27, RZ, P2 ;  /* 0x000000ff1b1b7207 */ /* 0x000fe40001000000 */
[----:B------:R-:W-:Y:S01]  /*e6e0*/  LOP3.LUT R2, R28, R3, RZ, 0x3c, !PT ;  /* 0x000000031c027212 */ /* 0x000fe200078e3cff */
[----:B------:R-:W-:Y:S06]  /*e6f0*/  @!P0 BRA `(.L_x_316) ;  /* 0x0000000000048947 */ /* 0x000fec0003800000 */
[----:B------:R-:W-:Y:S01]  /*e700*/  BPT.TRAP 0x1 ;  /* 0x000000040000795c */ /* 0x000fe20000300000 */
.L_x_316:
[----:B------:R-:W-:Y:S01]  /*e710*/  IMAD R27, R27, 0x8, R4 ;  /* 0x000000081b1b7824 */ /* 0x000fe200078e0204 */
[----:B------:R-:W-:-:S04]  /*e720*/  SHF.L.U32 R2, R2, 0x1f, RZ ;  /* 0x0000001f02027819 */ /* 0x000fc800000006ff */
[----:B------:R-:W2:Y:S02]  /*e730*/  SYNCS.PHASECHK.TRANS64.TRYWAIT P1, [R27+URZ+0x30840], R2 ;  /* 0x030840021b0075a7 */ /* 0x000ea4000802017f */
[----:B--2---:R-:W-:Y:S05]  /*e740*/  @!P1 BRA `(.L_x_317) ;  /* 0x0000003800b89947 */ /* 0x004fea0003800000 */
.L_x_435:
[----:B------:R-:W-:Y:S05]  /*e750*/  @!P0 BRA `(.L_x_318) ;  /* 0x0000000000048947 */ /* 0x000fea0003800000 */
[----:B------:R-:W-:Y:S01]  /*e760*/  BPT.TRAP 0x1 ;  /* 0x000000040000795c */ /* 0x000fe20000300000 */
.L_x_318:
[----:B------:R-:W4:Y:S02]  /*e770*/  SYNCS.PHASECHK.TRANS64.TRYWAIT P1, [R5+URZ+0x30860], R0 ;  /* 0x03086000050075a7 */ /* 0x000f24000802017f */
[----:B----4-:R-:W-:Y:S05]  /*e780*/  @!P1 BRA `(.L_x_319) ;  /* 0x0000003800bc9947 */ /* 0x010fea0003800000 */
.L_x_436:
[----:B------:R-:W-:Y:S05]  /*e790*/  @!P0 BRA `(.L_x_320) ;  /* 0x0000000000048947 */ /* 0x000fea0003800000 */
[----:B------:R-:W-:Y:S01]  /*e7a0*/  BPT.TRAP 0x1 ;  /* 0x000000040000795c */ /* 0x000fe20000300000 */
.L_x_320:
[----:B------:R0:W0:Y:S02]  /*e7b0*/  SYNCS.PHASECHK.TRANS64.TRYWAIT P0, [R27+URZ+0x30860], R2 ;  /* 0x030860021b0075a7 */ /* 0x000024000800017f */
[----:B0-----:R-:W-:Y:S05]  /*e7c0*/  @!P0 NANOSLEEP.SYNCS 0x989680 ;  /* 0x009896800000895d */ /* 0x001fea0003900000 */
[----:B------:R-:W0:Y:S02]  /*e7d0*/  @!P0 SYNCS.PHASECHK.TRANS64 P0, [R27+URZ+0x30860], R2 ;  /* 0x030860021b0085a7 */ /* 0x000e24000800007f */
[----:B0-----:R-:W-:Y:S05]  /*e7e0*/  @!P0 BRA `(.L_x_320) ;  /* 0xfffffffc00f08947 */ /* 0x001fea000383ffff */
.L_x_312:
[----:B------:R-:W-:Y:S05]  /*e7f0*/  BSYNC B0 ;  /* 0x0000000000007941 */ /* 0x000fea0003800000 */
.L_x_311:
[----:B------:R-:W-:Y:S05]  /*e800*/  EXIT ;  /* 0x000000000000794d */ /* 0x000fea0003800000 */
.L_x_192:
[----:B0-----:R-:W-:-:S04]  /*e810*/  MOV R3, UR43 ;  /* 0x0000002b00037c02 */ /* 0x001fc80008000f00 */
[----:B------:R0:W1:Y:S03]  /*e820*/  SYNCS.PHASECHK.TRANS64.TRYWAIT P1, [R3+URZ+0x30800], R0 ;  /* 0x03080000030075a7 */ /* 0x000066000802017f */
[----:B-1----:R-:W-:Y:S05]  /*e830*/  @!P1 NANOSLEEP.SYNCS 0x989680 ;  /* 0x009896800000995d */ /* 0x002fea0003900000 */
[----:B------:R-:W1:Y:S02]  /*e840*/  @!P1 SYNCS.PHASECHK.TRANS64 P1, [R3+URZ+0x30800], R0 ;  /* 0x03080000030095a7 */ /* 0x000e64000802007f */
[----:B-1----:R-:W-:Y:S05]  /*e850*/  @!P1 BRA `(.L_x_192) ;  /* 0xfffffffc00ec9947 */ /* 0x002fea000383ffff */
[----:B------:R-:W-:Y:S05]  /*e860*/  BRA `(.L_x_321) ;  /* 0xffffff2c00c07947 */ /* 0x000fea000383ffff */
.L_x_196:
[----:B-1----:R1:W2:Y:S02]  /*e870*/  SYNCS.PHASECHK.TRANS64.TRYWAIT P1, [R2+URZ+0x30830], R3 ;  /* 0x03083003020075a7 */ /* 0x0022a4000802017f */
[----:B--2---:R-:W-:Y:S05]  /*e880*/  @!P1 NANOSLEEP.SYNCS 0x989680 ;  /* 0x009896800000995d */ /* 0x004fea0003900000 */
[----:B------:R-:W2:Y:S02]  /*e890*/  @!P1 SYNCS.PHASECHK.TRANS64 P1, [R2+URZ+0x30830], R3 ;  /* 0x03083003020095a7 */ /* 0x000ea4000802007f */
[----:B--2---:R-:W-:Y:S05]  /*e8a0*/  @!P1 BRA `(.L_x_196) ;  /* 0xfffffffc00f09947 */ /* 0x004fea000383ffff */
[----:B------:R-:W-:Y:S05]  /*e8b0*/  BRA `(.L_x_195) ;  /* 0xffffff2c00e07947 */ /* 0x000fea000383ffff */
.L_x_202:
[----:B-1----:R-:W-:-:S04]  /*e8c0*/  IMAD.U32 R3, RZ, RZ, UR8 ;  /* 0x00000008ff037e24 */ /* 0x002fc8000f8e00ff */
[----:B------:R1:W2:Y:S03]  /*e8d0*/  SYNCS.PHASECHK.TRANS64.TRYWAIT P1, [R3+URZ+0x30830], R0 ;  /* 0x03083000030075a7 */ /* 0x0002a6000802017f */
[----:B--2---:R-:W-:Y:S05]  /*e8e0*/  @!P1 NANOSLEEP.SYNCS 0x989680 ;  /* 0x009896800000995d */ /* 0x004fea0003900000 */
[----:B------:R-:W2:Y:S02]  /*e8f0*/  @!P1 SYNCS.PHASECHK.TRANS64 P1, [R3+URZ+0x30830], R0 ;  /* 0x03083000030095a7 */ /* 0x000ea4000802007f */
[----:B--2---:R-:W-:Y:S05]  /*e900*/  @!P1 BRA `(.L_x_202) ;  /* 0xfffffffc00ec9947 */ /* 0x004fea000383ffff */
[----:B------:R-:W-:Y:S05]  /*e910*/  BRA `(.L_x_201) ;  /* 0xffffff5000e07947 */ /* 0x000fea000383ffff */
.L_x_206:
[----:B-1----:R-:W-:-:S04]  /*e920*/  IMAD.U32 R3, RZ, RZ, UR9 ;  /* 0x00000009ff037e24 */ /* 0x002fc8000f8e00ff */
[----:B------:R1:W2:Y:S03]  /*e930*/  SYNCS.PHASECHK.TRANS64.TRYWAIT P1, [R3+URZ+0x30850], R0 ;  /* 0x03085000030075a7 */ /* 0x0002a6000802017f */
[----:B--2---:R-:W-:Y:S05]  /*e940*/  @!P1 NANOSLEEP.SYNCS 0x989680 ;  /* 0x009896800000995d */ /* 0x004fea0003900000 */
[----:B------:R-:W2:Y:S02]  /*e950*/  @!P1 SYNCS.PHASECHK.TRANS64 P1, [R3+URZ+0x30850], R0 ;  /* 0x03085000030095a7 */ /* 0x000ea4000802007f */
[----:B--2---:R-:W-:Y:S05]  /*e960*/  @!P1 BRA `(.L_x_206) ;  /* 0xfffffffc00ec9947 */ /* 0x004fea000383ffff */
[----:B------:R-:W-:Y:S05]  /*e970*/  BRA `(.L_x_205) ;  /* 0xffffff5c00987947 */ /* 0x000fea000383ffff */
.L_x_213:
[----:B-1----:R-:W-:-:S04]  /*e980*/  IMAD.U32 R7, RZ, RZ, UR5 ;  /* 0x00000005ff077e24 */ /* 0x002fc8000f8e00ff */
[----:B------:R1:W2:Y:S03]  /*e990*/  SYNCS.PHASECHK.TRANS64.TRYWAIT P1, [R7+URZ+0x30850], R2 ;  /* 0x03085002070075a7 */ /* 0x0002a6000802017f */
[----:B--2---:R-:W-:Y:S05]  /*e9a0*/  @!P1 NANOSLEEP.SYNCS 0x989680 ;  /* 0x009896800000995d */ /* 0x004fea0003900000 */
[----:B------:R-:W2:Y:S02]  /*e9b0*/  @!P1 SYNCS.PHASECHK.TRANS64 P1, [R7+URZ+0x30850], R2 ;  /* 0x03085002070095a7 */ /* 0x000ea4000802007f */
[----:B--2---:R-:W-:Y:S05]  /*e9c0*/  @!P1 BRA `(.L_x_213) ;  /* 0xfffffffc00ec9947 */ /* 0x004fea000383ffff */
[----:B------:R-:W-:Y:S05]  /*e9d0*/  BRA `(.L_x_212) ;  /* 0xffffff7400b07947 */ /* 0x000fea000383ffff */
.L_x_256:
[----:B------:R-:W-:Y:S01]  /*e9e0*/  SHF.R.U32.HI R8, RZ, 0x5, R21 ;  /* 0x00000005ff087819 */ /* 0x000fe20000011615 */
[----:B------:R-:W-:Y:S01]  /*e9f0*/  BSSY B0, `(.L_x_322) ;  /* 0x0000009000007945 */ /* 0x000fe20003800000 */
[----:B------:R-:W-:Y:S01]  /*ea00*/  IMAD.MOV.U32 R12, RZ, RZ, RZ ;  /* 0x000000ffff0c7224 */ /* 0x000fe200078e00ff */
[----:B------:R-:W-:Y:S01]  /*ea10*/  MOV R11, 0x1f ;  /* 0x0000001f000b7802 */ /* 0x000fe20000000f00 */
[----:B------:R-:W-:Y:S01]  /*ea20*/  IMAD.MOV.U32 R15, RZ, RZ, -0x1 ;  /* 0xffffffffff0f7424 */ /* 0x000fe200078e00ff */
[----:B------:R-:W-:-:S05]  /*ea30*/  LOP3.LUT R8, R8, 0x3, RZ, 0xc0, !PT ;  /* 0x0000000308087812 */ /* 0x000fca00078ec0ff */
[----:B------:R-:W-:-:S07]  /*ea40*/  IMAD.MOV.U32 R13, RZ, RZ, R8 ;  /* 0x000000ffff0d7224 */ /* 0x000fce00078e0008 */
[----:B-----5:R-:W-:Y:S05]  /*ea50*/  WARPSYNC.COLLECTIVE R15, `(.L_x_323) ;  /* 0x000000000f087348 */ /* 0x020fea0003c00000 */
[----:B------:R0:W1:Y:S02]  /*ea60*/  SHFL.IDX P6, R14, R13, R12, R11 ;  /* 0x0000000c0d0e7389 */ /* 0x00006400000c000b */
[----:B01---5:R-:W-:Y:S01]  /*ea70*/  ENDCOLLECTIVE ;  /* 0x000000000000791b */ /* 0x023fe20003800000 */
.L_x_323:
[----:B------:R-:W-:Y:S05]  /*ea80*/  BSYNC B0 ;  /* 0x0000000000007941 */ /* 0x000fea0003800000 */
.L_x_322:
[----:B------:R-:W-:Y:S05]  /*ea90*/  BRA `(.L_x_324) ;  /* 0xffffffc000547947 */ /* 0x000fea000383ffff */
.L_x_259:
[----:B0-----:R0:W1:Y:S02]  /*eaa0*/  SYNCS.PHASECHK.TRANS64.TRYWAIT P0, [R7+URZ+0x30840], R2 ;  /* 0x03084002070075a7 */ /* 0x001064000800017f */
[----:B-1----:R-:W-:Y:S05]  /*eab0*/  @!P0 NANOSLEEP.SYNCS 0x989680 ;  /* 0x009896800000895d */ /* 0x002fea0003900000 */
[----:B------:R-:W1:Y:S02]  /*eac0*/  @!P0 SYNCS.PHASECHK.TRANS64 P0, [R7+URZ+0x30840], R2 ;  /* 0x03084002070085a7 */ /* 0x000e64000800007f */
[----:B-1----:R-:W-:Y:S05]  /*ead0*/  @!P0 BRA `(.L_x_259) ;  /* 0xfffffffc00f08947 */ /* 0x002fea000383ffff */
[----:B------:R-:W-:Y:S05]  /*eae0*/  BRA `(.L_x_325) ;  /* 0xffffffc000bc7947 */ /* 0x000fea000383ffff */
.L_x_260:
[----:B------:R-:W-:Y:S01]  /*eaf0*/  BSSY B0, `(.L_x_326) ;  /* 0x0000008000007945 */ /* 0x000fe20003800000 */
[----:B------:R-:W-:Y:S02]  /*eb00*/  IMAD.MOV.U32 R13, RZ, RZ, R0 ;  /* 0x000000ffff0d7224 */ /* 0x000fe400078e0000 */
[----:B------:R-:W-:Y:S02]  /*eb10*/  IMAD.MOV.U32 R12, RZ, RZ, RZ ;  /* 0x000000ffff0c7224 */ /* 0x000fe400078e00ff */
[----:B------:R-:W-:Y:S02]  /*eb20*/  IMAD.MOV.U32 R11, RZ, RZ, 0x181f ;  /* 0x0000181fff0b7424 */ /* 0x000fe400078e00ff */
[----:B------:R-:W-:-:S07]  /*eb30*/  IMAD.MOV.U32 R15, RZ, RZ, -0x1 ;  /* 0xffffffffff0f7424 */ /* 0x000fce00078e00ff */
[----:B------:R-:W-:Y:S05]  /*eb40*/  WARPSYNC.COLLECTIVE R15, `(.L_x_327) ;  /* 0x000000000f087348 */ /* 0x000fea0003c00000 */
[----:B------:R0:W1:Y:S02]  /*eb50*/  SHFL.IDX P6, R14, R13, R12, R11 ;  /* 0x0000000c0d0e7389 */ /* 0x00006400000c000b */
[----:B01----:R-:W-:Y:S01]  /*eb60*/  ENDCOLLECTIVE ;  /* 0x000000000000791b */ /* 0x003fe20003800000 */
.L_x_327:
[----:B------:R-:W-:Y:S05]  /*eb70*/  BSYNC B0 ;  /* 0x0000000000007941 */ /* 0x000fea0003800000 */
.L_x_326:
[----:B------:R-:W-:Y:S01]  /*eb80*/  IMAD.MOV.U32 R13, RZ, RZ, R4 ;  /* 0x000000ffff0d7224 */ /* 0x000fe200078e0004 */
[----:B------:R-:W-:Y:S01]  /*eb90*/  MOV R2, R14 ;  /* 0x0000000e00027202 */ /* 0x000fe20000000f00 */
[----:B------:R-:W-:Y:S02]  /*eba0*/  IMAD.MOV.U32 R12, RZ, RZ, RZ ;  /* 0x000000ffff0c7224 */ /* 0x000fe400078e00ff */
[----:B------:R-:W-:Y:S02]  /*ebb0*/  IMAD.MOV.U32 R11, RZ, RZ, 0x181f ;  /* 0x0000181fff0b7424 */ /* 0x000fe400078e00ff */
[----:B------:R-:W-:Y:S02]  /*ebc0*/  IMAD.MOV.U32 R15, RZ, RZ, -0x1 ;  /* 0xffffffffff0f7424 */ /* 0x000fe400078e00ff */
[----:B------:R-:W-:-:S07]  /*ebd0*/  @P0 IMAD R8, R5, 0x2, R22 ;  /* 0x0000000205080824 */ /* 0x000fce00078e0216 */
[----:B------:R-:W-:Y:S05]  /*ebe0*/  WARPSYNC.COLLECTIVE R15, `(.L_x_328) ;  /* 0x000000000f087348 */ /* 0x000fea0003c00000 */
[----:B------:R0:W1:Y:S02]  /*ebf0*/  SHFL.IDX P6, R14, R13, R12, R11 ;  /* 0x0000000c0d0e7389 */ /* 0x00006400000c000b */
[----:B01----:R-:W-:Y:S01]  /*ec00*/  ENDCOLLECTIVE ;  /* 0x000000000000791b */ /* 0x003fe20003800000 */
.L_x_328:
[----:B------:R-:W-:Y:S02]  /*ec10*/  IMAD.MOV.U32 R13, RZ, RZ, R0 ;  /* 0x000000ffff0d7224 */ /* 0x000fe400078e0000 */
[----:B------:R-:W-:Y:S02]  /*ec20*/  IMAD.MOV.U32 R12, RZ, RZ, 0x1 ;  /* 0x00000001ff0c7424 */ /* 0x000fe400078e00ff */
[----:B------:R-:W-:-:S07]  /*ec30*/  IMAD.MOV.U32 R3, RZ, RZ, R14 ;  /* 0x000000ffff037224 */ /* 0x000fce00078e000e */
[----:B------:R-:W-:Y:S05]  /*ec40*/  WARPSYNC.COLLECTIVE R15, `(.L_x_329) ;  /* 0x000000000f087348 */ /* 0x000fea0003c00000 */
[----:B------:R0:W1:Y:S02]  /*ec50*/  SHFL.IDX P6, R14, R13, R12, R11 ;  /* 0x0000000c0d0e7389 */ /* 0x00006400000c000b */
[----:B01----:R-:W-:Y:S01]  /*ec60*/  ENDCOLLECTIVE ;  /* 0x000000000000791b */ /* 0x003fe20003800000 */
.L_x_329:
[----:B------:R-:W-:-:S04]  /*ec70*/  @P0 LEA R3, P1, R32, R3, 0x1 ;  /* 0x0000000320030211 */ /* 0x000fc800078208ff */
[----:B------:R-:W-:Y:S02]  /*ec80*/  @P0 IADD3.X R2, RZ, R2, RZ, P1, !PT ;  /* 0x00000002ff020210 */ /* 0x000fe40000ffe4ff */
[----:B------:R-:W-:Y:S02]  /*ec90*/  ISETP.GE.AND P1, PT, R6, 0x11, PT ;  /* 0x000000110600780c */ /* 0x000fe40003f26270 */
[----:B------:R-:W-:Y:S01]  /*eca0*/  @P0 LOP3.LUT R3, R3, R2, RZ, 0x3c, !PT ;  /* 0x0000000203030212 */ /* 0x000fe200078e3cff */
[----:B------:R-:W-:-:S03]  /*ecb0*/  IMAD.MOV.U32 R13, RZ, RZ, R4 ;  /* 0x000000ffff0d7224 */ /* 0x000fc600078e0004 */
[----:B------:R-:W-:-:S04]  /*ecc0*/  @P0 LOP3.LUT R2, R3, R2, RZ, 0x3c, !PT ;  /* 0x0000000203020212 */ /* 0x000fc800078e3cff */
[----:B------:R-:W-:-:S05]  /*ecd0*/  @P0 LOP3.LUT R3, R3, R2, RZ, 0x3c, !PT ;  /* 0x0000000203030212 */ /* 0x000fca00078e3cff */
[----:B------:R-:W-:Y:S01]  /*ece0*/  @!PT LDS RZ, [RZ] ;  /* 0x00000000fffff984 */ /* 0x000fe20000000800 */
[----:B------:R-:W-:Y:S01]  /*ecf0*/  @!PT LDS RZ, [RZ] ;  /* 0x00000000fffff984 */ /* 0x000fe20000000800 */
[----:B------:R-:W-:Y:S01]  /*ed00*/  @!PT LDS RZ, [RZ] ;  /* 0x00000000fffff984 */ /* 0x000fe20000000800 */
[----:B------:R-:W-:Y:S04]  /*ed10*/  @P0 LDGSTS.E.BYPASS.LTC128B.128 [R8+0x1e400], desc[UR36][R2.64], !P4 ;  /* 0x1e40000002080fae */ /* 0x000fe8000e101d64 */
[----:B------:R-:W-:Y:S04]  /*ed20*/  @P0 LDGSTS.E.BYPASS.LTC128B.128 [R8+0x21400], desc[UR36][R2.64+0x80], !P3 ;  /* 0x2140008002080fae */ /* 0x000fe8000d901d64 */
[----:B------:R0:W-:Y:S02]  /*ed30*/  @P0 LDGSTS.E.BYPASS.LTC128B.128 [R8+0x24400], desc[UR36][R2.64+0x100], !P2 ;  /* 0x2440010002080fae */ /* 0x0001e4000d101d64 */
[----:B0-----:R-:W-:-:S07]  /*ed40*/  IMAD.MOV.U32 R2, RZ, RZ, R14 ;  /* 0x000000ffff027224 */ /* 0x001fce00078e000e */
[----:B------:R-:W-:Y:S05]  /*ed50*/  WARPSYNC.COLLECTIVE R15, `(.L_x_330) ;  /* 0x000000000f087348 */ /* 0x000fea0003c00000 */
[----:B------:R0:W1:Y:S02]  /*ed60*/  SHFL.IDX P6, R14, R13, R12, R11 ;  /* 0x0000000c0d0e7389 */ /* 0x00006400000c000b */
[----:B01----:R-:W-:Y:S01]  /*ed70*/  ENDCOLLECTIVE ;  /* 0x000000000000791b */ /* 0x003fe20003800000 */
.L_x_330:
[----:B------:R-:W-:Y:S02]  /*ed80*/  @P1 IMAD R8, R5, 0x2, R22 ;  /* 0x0000000205081824 */ /* 0x000fe400078e0216 */
[----:B------:R-:W-:Y:S02]  /*ed90*/  IMAD.MOV.U32 R13, RZ, RZ, R0 ;  /* 0x000000ffff0d7224 */ /* 0x000fe400078e0000 */
[----:B------:R-:W-:Y:S01]  /*eda0*/  IMAD.MOV.U32 R12, RZ, RZ, 0x2 ;  /* 0x00000002ff0c7424 */ /* 0x000fe200078e00ff */
[----:B------:R-:W-:-:S07]  /*edb0*/  MOV R3, R14 ;  /* 0x0000000e00037202 */ /* 0x000fce0000000f00 */
[----:B------:R-:W-:Y:S05]  /*edc0*/  WARPSYNC.COLLECTIVE R15, `(.L_x_331) ;  /* 0x000000000f087348 */ /* 0x000fea0003c00000 */
[----:B------:R0:W1:Y:S02]  /*edd0*/  SHFL.IDX P6, R14, R13, R12, R11 ;  /* 0x0000000c0d0e7389 */ /* 0x00006400000c000b */
[----:B01----:R-:W-:Y:S01]  /*ede0*/  ENDCOLLECTIVE ;  /* 0x000000000000791b */ /* 0x003fe20003800000 */
.L_x_331:
[----:B------:R-:W-:-:S05]  /*edf0*/  @P1 LEA R3, P0, R32, R3, 0x1 ;  /* 0x0000000320031211 */ /* 0x000fca00078008ff */
[----:B------:R-:W-:-:S05]  /*ee00*/  @P1 IMAD.X R2, RZ, RZ, R2, P0 ;  /* 0x000000ffff021224 */ /* 0x000fca00000e0602 */
[----:B------:R-:W-:Y:S02]  /*ee10*/  @P1 LOP3.LUT R3, R3, R2, RZ, 0x3c, !PT ;  /* 0x0000000203031212 */ /* 0x000fe400078e3cff */
[----:B------:R-:W-:Y:S02]  /*ee20*/  MOV R13, R4 ;  /* 0x00000004000d7202 */ /* 0x000fe40000000f00 */
[----:B------:R-:W-:-:S04]  /*ee30*/  @P1 LOP3.LUT R2, R3, R2, RZ, 0x3c, !PT ;  /* 0x0000000203021212 */ /* 0x000fc800078e3cff */
[----:B------:R-:W-:-:S05]  /*ee40*/  @P1 LOP3.LUT R3, R3, R2, RZ, 0x3c, !PT ;  /* 0x0000000203031212 */ /* 0x000fca00078e3cff */
[----:B------:R-:W-:Y:S01]  /*ee50*/  @!PT LDS RZ, [RZ] ;  /* 0x00000000fffff984 */ /* 0x000fe20000000800 */
[----:B------:R-:W-:Y:S01]  /*ee60*/  @!PT LDS RZ, [RZ] ;  /* 0x00000000fffff984 */ /* 0x000fe20000000800 */
[----:B------:R-:W-:Y:S01]  /*ee70*/  @!PT LDS RZ, [RZ] ;  /* 0x00000000fffff984 */ /* 0x000fe20000000800 */
[----:B------:R-:W-:Y:S04]  /*ee80*/  @P1 LDGSTS.E.BYPASS.LTC128B.128 [R8+0x1ec00], desc[UR36][R2.64], !P4 ;  /* 0x1ec0000002081fae */ /* 0x000fe8000e101d64 */
[----:B------:R-:W-:Y:S04]  /*ee90*/  @P1 LDGSTS.E.BYPASS.LTC128B.128 [R8+0x21c00], desc[UR36][R2.64+0x80], !P3 ;  /* 0x21c0008002081fae */ /* 0x000fe8000d901d64 */
[----:B------:R0:W-:Y:S01]  /*eea0*/  @P1 LDGSTS.E.BYPASS.LTC128B.128 [R8+0x24c00], desc[UR36][R2.64+0x100], !P2 ;  /* 0x24c0010002081fae */ /* 0x0001e2000d101d64 */
[----:B------:R-:W-:Y:S01]  /*eeb0*/  ISETP.GE.AND P1, PT, R6, 0x21, PT ;  /* 0x000000210600780c */ /* 0x000fe20003f26270 */
[----:B0-----:R-:W-:-:S12]  /*eec0*/  IMAD.MOV.U32 R2, RZ, RZ, R14 ;  /* 0x000000ffff027224 */ /* 0x001fd800078e000e */
[----:B------:R-:W-:Y:S05]  /*eed0*/  WARPSYNC.COLLECTIVE R15, `(.L_x_332) ;  /* 0x000000000f087348 */ /* 0x000fea0003c00000 */
[----:B------:R0:W1:Y:S02]  /*eee0*/  SHFL.IDX P6, R14, R13, R12, R11 ;  /* 0x0000000c0d0e7389 */ /* 0x00006400000c000b */
[----:B01----:R-:W-:Y:S01]  /*eef0*/  ENDCOLLECTIVE ;  /* 0x000000000000791b */ /* 0x003fe20003800000 */
.L_x_332:
[----:B------:R-:W-:Y:S02]  /*ef00*/  @P1 IMAD R8, R5, 0x2, R22 ;  /* 0x0000000205081824 */ /* 0x000fe400078e0216 */
[----:B------:R-:W-:Y:S02]  /*ef10*/  IMAD.MOV.U32 R13, RZ, RZ, R0 ;  /* 0x000000ffff0d7224 */ /* 0x000fe400078e0000 */
[----:B------:R-:W-:Y:S02]  /*ef20*/  IMAD.MOV.U32 R12, RZ, RZ, 0x3 ;  /* 0x00000003ff0c7424 */ /* 0x000fe400078e00ff */
[----:B------:R-:W-:-:S07]  /*ef30*/  IMAD.MOV.U32 R3, RZ, RZ, R14 ;  /* 0x000000ffff037224 */ /* 0x000fce00078e000e */
[----:B------:R-:W-:Y:S05]  /*ef40*/  WARPSYNC.COLLECTIVE R15, `(.L_x_333) ;  /* 0x000000000f087348 */ /* 0x000fea0003c00000 */
[----:B------:R0:W1:Y:S02]  /*ef50*/  SHFL.IDX P6, R14, R13, R12, R11 ;  /* 0x0000000c0d0e7389 */ /* 0x00006400000c000b */
[----:B01----:R-:W-:Y:S01]  /*ef60*/  ENDCOLLECTIVE ;  /* 0x000000000000791b */ /* 0x003fe20003800000 */
.L_x_333:
[----:B------:R-:W-:-:S05]  /*ef70*/  @P1 LEA R3, P0, R32, R3, 0x1 ;  /* 0x0000000320031211 */ /* 0x000fca00078008ff */
[----:B------:R-:W-:-:S05]  /*ef80*/  @P1 IMAD.X R2, RZ, RZ, R2, P0 ;  /* 0x000000ffff021224 */ /* 0x000fca00000e0602 */
        /* <DEDUP_REMOVED lines=10> */
[----:B------:R-:W-:Y:S02]  /*f030*/  ISETP.GE.AND P1, PT, R6, 0x31, PT ;  /* 0x000000310600780c */ /* 0x000fe40003f26270 */
[----:B0-----:R-:W-:-:S11]  /*f040*/  MOV R2, R14 ;  /* 0x0000000e00027202 */ /* 0x001fd60000000f00 */
[----:B------:R-:W-:Y:S05]  /*f050*/  WARPSYNC.COLLECTIVE R15, `(.L_x_334) ;  /* 0x000000000f087348 */ /* 0x000fea0003c00000 */
[----:B------:R0:W1:Y:S02]  /*f060*/  SHFL.IDX P6, R14, R13, R12, R11 ;  /* 0x0000000c0d0e7389 */ /* 0x00006400000c000b */
[----:B01----:R-:W-:Y:S01]  /*f070*/  ENDCOLLECTIVE ;  /* 0x000000000000791b */ /* 0x003fe20003800000 */
.L_x_334:
[----:B------:R-:W-:Y:S02]  /*f080*/  @P1 IMAD R8, R5, 0x2, R22 ;  /* 0x0000000205081824 */ /* 0x000fe400078e0216 */
[----:B------:R-:W-:Y:S01]  /*f090*/  IMAD.MOV.U32 R13, RZ, RZ, R0 ;  /* 0x000000ffff0d7224 */ /* 0x000fe200078e0000 */
[----:B------:R-:W-:Y:S01]  /*f0a0*/  MOV R12, 0x4 ;  /* 0x00000004000c7802 */ /* 0x000fe20000000f00 */
[----:B------:R-:W-:-:S07]  /*f0b0*/  IMAD.MOV.U32 R3, RZ, RZ, R14 ;  /* 0x000000ffff037224 */ /* 0x000fce00078e000e */
[----:B------:R-:W-:Y:S05]  /*f0c0*/  WARPSYNC.COLLECTIVE R15, `(.L_x_335) ;  /* 0x000000000f087348 */ /* 0x000fea0003c00000 */
[----:B------:R0:W1:Y:S02]  /*f0d0*/  SHFL.IDX P6, R14, R13, R12, R11 ;  /* 0x0000000c0d0e7389 */ /* 0x00006400000c000b */
[----:B01----:R-:W-:Y:S01]  /*f0e0*/  ENDCOLLECTIVE ;  /* 0x000000000000791b */ /* 0x003fe20003800000 */
.L_x_335:
        /* <DEDUP_REMOVED lines=17> */
.L_x_336:
[----:B------:R-:W-:Y:S01]  /*f200*/  @P1 IMAD R8, R5, 0x2, R22 ;  /* 0x0000000205081824 */ /* 0x000fe200078e0216 */
[----:B------:R-:W-:Y:S01]  /*f210*/  MOV R13, R0 ;  /* 0x00000000000d7202 */ /* 0x000fe20000000f00 */
[----:B------:R-:W-:Y:S02]  /*f220*/  IMAD.MOV.U32 R12, RZ, RZ, 0x5 ;  /* 0x00000005ff0c7424 */ /* 0x000fe400078e00ff */
[----:B------:R-:W-:-:S07]  /*f230*/  IMAD.MOV.U32 R3, RZ, RZ, R14 ;  /* 0x000000ffff037224 */ /* 0x000fce00078e000e */
[----:B------:R-:W-:Y:S05]  /*f240*/  WARPSYNC.COLLECTIVE R15, `(.L_x_337) ;  /* 0x000000000f087348 */ /* 0x000fea0003c00000 */
[----:B------:R0:W1:Y:S02]  /*f250*/  SHFL.IDX P6, R14, R13, R12, R11 ;  /* 0x0000000c0d0e7389 */ /* 0x00006400000c000b */
[----:B01----:R-:W-:Y:S01]  /*f260*/  ENDCOLLECTIVE ;  /* 0x000000000000791b */ /* 0x003fe20003800000 */
.L_x_337:
[----:B------:R-:W-:-:S05]  /*f270*/  @P1 LEA R3, P0, R32, R3, 0x1 ;  /* 0x0000000320031211 */ /* 0x000fca00078008ff */
[----:B------:R-:W-:-:S05]  /*f280*/  @P1 IMAD.X R2, RZ, RZ, R2, P0 ;  /* 0x000000ffff021224 */ /* 0x000fca00000e0602 */
[----:B------:R-:W-:Y:S01]  /*f290*/  @P1 LOP3.LUT R3, R3, R2, RZ, 0x3c, !PT ;  /* 0x0000000203031212 */ /* 0x000fe200078e3cff */
[----:B------:R-:W-:-:S03]  /*f2a0*/  IMAD.MOV.U32 R13, RZ, RZ, R4 ;  /* 0x000000ffff0d7224 */ /* 0x000fc600078e0004 */
[----:B------:R-:W-:-:S04]  /*f2b0*/  @P1 LOP3.LUT R2, R3, R2, RZ, 0x3c, !PT ;  /* 0x0000000203021212 */ /* 0x000fc800078e3cff */
[----:B------:R-:W-:Y:S01]  /*f2c0*/  @P1 LOP3.LUT R3, R3, R2, RZ, 0x3c, !PT ;  /* 0x0000000203031212 */ /* 0x000fe200078e3cff */
[----:B------:R-:W-:-:S07]  /*f2d0*/  IMAD.MOV.U32 R0, RZ, RZ, R14 ;  /* 0x000000ffff007224 */ /* 0x000fce00078e000e */
[----:B------:R-:W-:Y:S05]  /*f2e0*/  WARPSYNC.COLLECTIVE R15, `(.L_x_338) ;  /* 0x000000000f087348 */ /* 0x000fea0003c00000 */
[----:B------:R0:W1:Y:S02]  /*f2f0*/  SHFL.IDX P6, R14, R13, R12, R11 ;  /* 0x0000000c0d0e7389 */ /* 0x00006400000c000b */
[----:B01----:R-:W-:Y:S01]  /*f300*/  ENDCOLLECTIVE ;  /* 0x000000000000791b */ /* 0x003fe20003800000 */
.L_x_338:
[----:B------:R-:W-:Y:S01]  /*f310*/  @!PT LDS RZ, [RZ] ;  /* 0x00000000fffff984 */ /* 0x000fe20000000800 */
[----:B------:R-:W-:Y:S01]  /*f320*/  @!PT LDS RZ, [RZ] ;  /* 0x00000000fffff984 */ /* 0x000fe20000000800 */
[----:B------:R-:W-:Y:S01]  /*f330*/  @!PT LDS RZ, [RZ] ;  /* 0x00000000fffff984 */ /* 0x000fe20000000800 */
[----:B------:R-:W-:Y:S04]  /*f340*/  @P1 LDGSTS.E.BYPASS.LTC128B.128 [R8+0x20400], desc[UR36][R2.64], !P4 ;  /* 0x2040000002081fae */ /* 0x000fe8000e101d64 */
[----:B------:R-:W-:Y:S04]  /*f350*/  @P1 LDGSTS.E.BYPASS.LTC128B.128 [R8+0x23400], desc[UR36][R2.64+0x80], !P3 ;  /* 0x2340008002081fae */ /* 0x000fe8000d901d64 */
[----:B------:R0:W-:Y:S02]  /*f360*/  @P1 LDGSTS.E.BYPASS.LTC128B.128 [R8+0x26400], desc[UR36][R2.64+0x100], !P2 ;  /* 0x2640010002081fae */ /* 0x0001e4000d101d64 */
[----:B0-----:R-:W-:Y:S01]  /*f370*/  IMAD.MOV.U32 R2, RZ, RZ, R14 ;  /* 0x000000ffff027224 */ /* 0x001fe200078e000e */
[----:B------:R-:W-:Y:S06]  /*f380*/  BRA `(.L_x_339) ;  /* 0xffffffc0000c7947 */ /* 0x000fec000383ffff */
.L_x_265:
[----:B------:R-:W-:Y:S01]  /*f390*/  IMAD.MOV.U32 R13, RZ, RZ, R5 ;  /* 0x000000ffff0d7224 */ /* 0x000fe200078e0005 */
[----:B------:R-:W-:Y:S01]  /*f3a0*/  MOV R12, RZ ;  /* 0x000000ff000c7202 */ /* 0x000fe20000000f00 */
[----:B------:R-:W-:Y:S02]  /*f3b0*/  IMAD.MOV.U32 R11, RZ, RZ, 0x181f ;  /* 0x0000181fff0b7424 */ /* 0x000fe400078e00ff */
[----:B------:R-:W-:Y:S02]  /*f3c0*/  IMAD.MOV.U32 R15, RZ, RZ, -0x1 ;  /* 0xffffffffff0f7424 */ /* 0x000fe400078e00ff */
[----:B-----5:R-:W-:Y:S02]  /*f3d0*/  IMAD R6, R17, R6, RZ ;  /* 0x0000000611067224 */ /* 0x020fe400078e02ff */
[----:B------:R-:W-:-:S07]  /*f3e0*/  IMAD.IADD R4, R10, 0x1, R4 ;  /* 0x000000010a047824 */ /* 0x000fce00078e0204 */
[----:B------:R-:W-:Y:S05]  /*f3f0*/  WARPSYNC.COLLECTIVE R15, `(.L_x_340) ;  /* 0x000000000f087348 */ /* 0x000fea0003c00000 */
[----:B------:R0:W1:Y:S02]  /*f400*/  SHFL.IDX P6, R14, R13, R12, R11 ;  /* 0x0000000c0d0e7389 */ /* 0x00006400000c000b */
[----:B01----:R-:W-:Y:S01]  /*f410*/  ENDCOLLECTIVE ;  /* 0x000000000000791b */ /* 0x003fe20003800000 */
.L_x_340:
[C---:B------:R-:W-:Y:S01]  /*f420*/  VIADD R7, R4.reuse, 0x10 ;  /* 0x0000001004077836 */ /* 0x040fe20000000000 */
[----:B------:R-:W-:Y:S01]  /*f430*/  ISETP.GE.AND P1, PT, R4, R6, PT ;  /* 0x000000060400720c */ /* 0x000fe20003f26270 */
[----:B------:R-:W-:Y:S02]  /*f440*/  IMAD.MOV.U32 R13, RZ, RZ, R0 ;  /* 0x000000ffff0d7224 */ /* 0x000fe400078e0000 */
[----:B------:R-:W-:-:S10]  /*f450*/  IMAD.MOV.U32 R2, RZ, RZ, R14 ;  /* 0x000000ffff027224 */ /* 0x000fd400078e000e */
[----:B------:R-:W-:Y:S05]  /*f460*/  WARPSYNC.COLLECTIVE R15, `(.L_x_341) ;  /* 0x000000000f087348 */ /* 0x000fea0003c00000 */
[----:B------:R0:W1:Y:S02]  /*f470*/  SHFL.IDX P6, R14, R13, R12, R11 ;  /* 0x0000000c0d0e7389 */ /* 0x00006400000c000b */
[----:B01----:R-:W-:Y:S01]  /*f480*/  ENDCOLLECTIVE ;  /* 0x000000000000791b */ /* 0x003fe20003800000 */
.L_x_341:
[----:B------:R-:W-:Y:S02]  /*f490*/  IMAD.MOV.U32 R13, RZ, RZ, R5 ;  /* 0x000000ffff0d7224 */ /* 0x000fe400078e0005 */
[----:B------:R-:W-:Y:S01]  /*f4a0*/  IMAD.MOV.U32 R12, RZ, RZ, 0x1 ;  /* 0x00000001ff0c7424 */ /* 0x000fe200078e00ff */
[----:B------:R-:W-:-:S04]  /*f4b0*/  @!P1 LEA R14, P4, R32, R14, 0x1 ;  /* 0x0000000e200e9211 */ /* 0x000fc800078808ff */
[----:B------:R-:W-:Y:S01]  /*f4c0*/  @!P1 IADD3.X R3, RZ, R2, RZ, P4, !PT ;  /* 0x00000002ff039210 */ /* 0x000fe200027fe4ff */
[----:B------:R-:W-:-:S08]  /*f4d0*/  @!P1 IMAD.MOV.U32 R2, RZ, RZ, R14 ;  /* 0x000000ffff029224 */ /* 0x000fd000078e000e */
[----:B------:R-:W-:Y:S05]  /*f4e0*/  WARPSYNC.COLLECTIVE R15, `(.L_x_342) ;  /* 0x000000000f087348 */ /* 0x000fea0003c00000 */
[----:B------:R0:W1:Y:S02]  /*f4f0*/  SHFL.IDX P6, R14, R13, R12, R11 ;  /* 0x0000000c0d0e7389 */ /* 0x00006400000c000b */
[----:B01----:R-:W-:Y:S01]  /*f500*/  ENDCOLLECTIVE ;  /* 0x000000000000791b */ /* 0x003fe20003800000 */
.L_x_342:
[----:B------:R-:W-:Y:S01]  /*f510*/  @!PT LDS RZ, [RZ] ;  /* 0x00000000fffff984 */ /* 0x000fe20000000800 */
[----:B------:R-:W-:Y:S01]  /*f520*/  @!PT LDS RZ, [RZ] ;  /* 0x00000000fffff984 */ /* 0x000fe20000000800 */
[----:B------:R-:W-:Y:S01]  /*f530*/  @!PT LDS RZ, [RZ] ;  /* 0x00000000fffff984 */ /* 0x000fe20000000800 */
[----:B------:R-:W-:Y:S04]  /*f540*/  @!P1 LDGSTS.E.BYPASS.LTC128B.128 [R37+0x12400], desc[UR36][R2.64], !P3 ;  /* 0x1240000002259fae */ /* 0x000fe8000d901d64 */
[----:B------:R-:W-:Y:S04]  /*f550*/  @!P1 LDGSTS.E.BYPASS.LTC128B.128 [R37+0x16400], desc[UR36][R2.64+0x80], !P2 ;  /* 0x1640008002259fae */ /* 0x000fe8000d101d64 */
[----:B------:R0:W-:Y:S01]  /*f560*/  @!P1 LDGSTS.E.BYPASS.LTC128B.128 [R37+0x1a400], desc[UR36][R2.64+0x100], !P0 ;  /* 0x1a40010002259fae */ /* 0x0001e2000c101d64 */
[----:B------:R-:W-:Y:S02]  /*f570*/  ISETP.GE.AND P1, PT, R7, R6, PT ;  /* 0x000000060700720c */ /* 0x000fe40003f26270 */
[----:B------:R-:W-:Y:S01]  /*f580*/  MOV R13, R0 ;  /* 0x00000000000d7202 */ /* 0x000fe20000000f00 */
[----:B0-----:R-:W-:-:S10]  /*f590*/  IMAD.MOV.U32 R2, RZ, RZ, R14 ;  /* 0x000000ffff027224 */ /* 0x001fd400078e000e */
[----:B------:R-:W-:Y:S05]  /*f5a0*/  WARPSYNC.COLLECTIVE R15, `(.L_x_343) ;  /* 0x000000000f087348 */ /* 0x000fea0003c00000 */
[----:B------:R0:W1:Y:S02]  /*f5b0*/  SHFL.IDX P6, R14, R13, R12, R11 ;  /* 0x0000000c0d0e7389 */ /* 0x00006400000c000b */
[----:B01----:R-:W-:Y:S01]  /*f5c0*/  ENDCOLLECTIVE ;  /* 0x000000000000791b */ /* 0x003fe20003800000 */
.L_x_343:
[----:B------:R-:W-:Y:S01]  /*f5d0*/  IMAD.MOV.U32 R13, RZ, RZ, R5 ;  /* 0x000000ffff0d7224 */ /* 0x000fe200078e0005 */
[----:B------:R-:W-:Y:S02]  /*f5e0*/  MOV R12, 0x2 ;  /* 0x00000002000c7802 */ /* 0x000fe40000000f00 */
[----:B------:R-:W-:-:S05]  /*f5f0*/  @!P1 LEA R14, P4, R32, R14, 0x1 ;  /* 0x0000000e200e9211 */ /* 0x000fca00078808ff */
[----:B------:R-:W-:Y:S02]  /*f600*/  @!P1 IMAD.X R7, RZ, RZ, R2, P4 ;  /* 0x000000ffff079224 */ /* 0x000fe400020e0602 */
[----:B------:R-:W-:-:S07]  /*f610*/  @!P1 IMAD.MOV.U32 R2, RZ, RZ, R14 ;  /* 0x000000ffff029224 */ /* 0x000fce00078e000e */
[----:B------:R-:W-:Y:S05]  /*f620*/  WARPSYNC.COLLECTIVE R15, `(.L_x_344) ;  /* 0x000000000f087348 */ /* 0x000fea0003c00000 */
[----:B------:R0:W1:Y:S02]  /*f630*/  SHFL.IDX P6, R14, R13, R12, R11 ;  /* 0x0000000c0d0e7389 */ /* 0x00006400000c000b */
[----:B01----:R-:W-:Y:S01]  /*f640*/  ENDCOLLECTIVE ;  /* 0x000000000000791b */ /* 0x003fe20003800000 */
.L_x_344:
[----:B------:R-:W-:Y:S02]  /*f650*/  @!P1 IMAD.MOV.U32 R3, RZ, RZ, R7 ;  /* 0x000000ffff039224 */ /* 0x000fe400078e0007 */
[----:B------:R-:W-:-:S03]  /*f660*/  VIADD R7, R4, 0x20 ;  /* 0x0000002004077836 */ /* 0x000fc60000000000 */
[----:B------:R-:W-:Y:S01]  /*f670*/  @!PT LDS RZ, [RZ] ;  /* 0x00000000fffff984 */ /* 0x000fe20000000800 */
[----:B------:R-:W-:Y:S01]  /*f680*/  @!PT LDS RZ, [RZ] ;  /* 0x00000000fffff984 */ /* 0x000fe20000000800 */
[----:B------:R-:W-:Y:S01]  /*f690*/  @!PT LDS RZ, [RZ] ;  /* 0x00000000fffff984 */ /* 0x000fe20000000800 */
[----:B------:R-:W-:Y:S04]  /*f6a0*/  @!P1 LDGSTS.E.BYPASS.LTC128B.128 [R37+0x12c00], desc[UR36][R2.64], !P3 ;  /* 0x12c0000002259fae */ /* 0x000fe8000d901d64 */
[----:B------:R-:W-:Y:S01]  /*f6b0*/  @!P1 LDGSTS.E.BYPASS.LTC128B.128 [R37+0x16c00], desc[UR36][R2.64+0x80], !P2 ;  /* 0x16c0008002259fae */ /* 0x000fe2000d101d64 */
[----:B------:R-:W-:-:S03]  /*f6c0*/  IMAD.MOV.U32 R13, RZ, RZ, R0 ;  /* 0x000000ffff0d7224 */ /* 0x000fc600078e0000 */
[----:B------:R0:W-:Y:S01]  /*f6d0*/  @!P1 LDGSTS.E.BYPASS.LTC128B.128 [R37+0x1ac00], desc[UR36][R2.64+0x100], !P0 ;  /* 0x1ac0010002259fae */ /* 0x0001e2000c101d64 */
[----:B------:R-:W-:Y:S01]  /*f6e0*/  ISETP.GE.AND P1, PT, R7, R6, PT ;  /* 0x000000060700720c */ /* 0x000fe20003f26270 */
[----:B0-----:R-:W-:-:S12]  /*f6f0*/  IMAD.MOV.U32 R2, RZ, RZ, R14 ;  /* 0x000000ffff027224 */ /* 0x001fd800078e000e */
[----:B------:R-:W-:Y:S05]  /*f700*/  WARPSYNC.COLLECTIVE R15, `(.L_x_345) ;  /* 0x000000000f087348 */ /* 0x000fea0003c00000 */
[----:B------:R0:W1:Y:S02]  /*f710*/  SHFL.IDX P6, R14, R13, R12, R11 ;  /* 0x0000000c0d0e7389 */ /* 0x00006400000c000b */
[----:B01----:R-:W-:Y:S01]  /*f720*/  ENDCOLLECTIVE ;  /* 0x000000000000791b */ /* 0x003fe20003800000 */
.L_x_345:
[----:B------:R-:W-:Y:S02]  /*f730*/  IMAD.MOV.U32 R13, RZ, RZ, R5 ;  /* 0x000000ffff0d7224 */ /* 0x000fe400078e0005 */
[----:B------:R-:W-:Y:S01]  /*f740*/  IMAD.MOV.U32 R12, RZ, RZ, 0x3 ;  /* 0x00000003ff0c7424 */ /* 0x000fe200078e00ff */
[----:B------:R-:W-:-:S05]  /*f750*/  @!P1 LEA R14, P4, R32, R14, 0x1 ;  /* 0x0000000e200e9211 */ /* 0x000fca00078808ff */
[----:B------:R-:W-:Y:S02]  /*f760*/  @!P1 IMAD.X R7, RZ, RZ, R2, P4 ;  /* 0x000000ffff079224 */ /* 0x000fe400020e0602 */
[----:B------:R-:W-:-:S07]  /*f770*/  @!P1 IMAD.MOV.U32 R2, RZ, RZ, R14 ;  /* 0x000000ffff029224 */ /* 0x000fce00078e000e */
[----:B------:R-:W-:Y:S05]  /*f780*/  WARPSYNC.COLLECTIVE R15, `(.L_x_346) ;  /* 0x000000000f087348 */ /* 0x000fea0003c00000 */
[----:B------:R0:W1:Y:S02]  /*f790*/  SHFL.IDX P6, R14, R13, R12, R11 ;  /* 0x0000000c0d0e7389 */ /* 0x00006400000c000b */
[----:B01----:R-:W-:Y:S01]  /*f7a0*/  ENDCOLLECTIVE ;  /* 0x000000000000791b */ /* 0x003fe20003800000 */
.L_x_346:
[----:B------:R-:W-:Y:S01]  /*f7b0*/  @!P1 IMAD.MOV.U32 R3, RZ, RZ, R7 ;  /* 0x000000ffff039224 */ /* 0x000fe200078e0007 */
[----:B------:R-:W-:-:S04]  /*f7c0*/  IADD3 R7, R4, 0x30, RZ ;  /* 0x0000003004077810 */ /* 0x000fc80007ffe0ff */
        /* <DEDUP_REMOVED lines=12> */
.L_x_347:
        /* <DEDUP_REMOVED lines=8> */
.L_x_348:
[----:B------:R-:W-:Y:S02]  /*f910*/  @!P1 IMAD.MOV.U32 R3, RZ, RZ, R7 ;  /* 0x000000ffff039224 */ /* 0x000fe400078e0007 */
[----:B------:R-:W-:-:S03]  /*f920*/  VIADD R7, R4, 0x40 ;  /* 0x0000004004077836 */ /* 0x000fc60000000000 */
[----:B------:R-:W-:Y:S01]  /*f930*/  @!PT LDS RZ, [RZ] ;  /* 0x00000000fffff984 */ /* 0x000fe20000000800 */
[----:B------:R-:W-:Y:S01]  /*f940*/  @!PT LDS RZ, [RZ] ;  /* 0x00000000fffff984 */ /* 0x000fe20000000800 */
[----:B------:R-:W-:Y:S01]  /*f950*/  @!PT LDS RZ, [RZ] ;  /* 0x00000000fffff984 */ /* 0x000fe20000000800 */
[----:B------:R-:W-:Y:S04]  /*f960*/  @!P1 LDGSTS.E.BYPASS.LTC128B.128 [R37+0x13c00], desc[UR36][R2.64], !P3 ;  /* 0x13c0000002259fae */ /* 0x000fe8000d901d64 */
[----:B------:R-:W-:Y:S01]  /*f970*/  @!P1 LDGSTS.E.BYPASS.LTC128B.128 [R37+0x17c00], desc[UR36][R2.64+0x80], !P2 ;  /* 0x17c0008002259fae */ /* 0x000fe2000d101d64 */
[----:B------:R-:W-:-:S03]  /*f980*/  MOV R13, R0 ;  /* 0x00000000000d7202 */ /* 0x000fc60000000f00 */
[----:B------:R0:W-:Y:S01]  /*f990*/  @!P1 LDGSTS.E.BYPASS.LTC128B.128 [R37+0x1bc00], desc[UR36][R2.64+0x100], !P0 ;  /* 0x1bc0010002259fae */ /* 0x0001e2000c101d64 */
[----:B------:R-:W-:Y:S01]  /*f9a0*/  ISETP.GE.AND P1, PT, R7, R6, PT ;  /* 0x000000060700720c */ /* 0x000fe20003f26270 */
[----:B0-----:R-:W-:-:S12]  /*f9b0*/  IMAD.MOV.U32 R2, RZ, RZ, R14 ;  /* 0x000000ffff027224 */ /* 0x001fd800078e000e */
[----:B------:R-:W-:Y:S05]  /*f9c0*/  WARPSYNC.COLLECTIVE R15, `(.L_x_349) ;  /* 0x000000000f087348 */ /* 0x000fea0003c00000 */
[----:B------:R0:W1:Y:S02]  /*f9d0*/  SHFL.IDX P6, R14, R13, R12, R11 ;  /* 0x0000000c0d0e7389 */ /* 0x00006400000c000b */
[----:B01----:R-:W-:Y:S01]  /*f9e0*/  ENDCOLLECTIVE ;  /* 0x000000000000791b */ /* 0x003fe20003800000 */
.L_x_349:
        /* <DEDUP_REMOVED lines=8> */
.L_x_350:
        /* <DEDUP_REMOVED lines=14> */
.L_x_351:
        /* <DEDUP_REMOVED lines=8> */
.L_x_352:
        /* <DEDUP_REMOVED lines=14> */
.L_x_353:
        /* <DEDUP_REMOVED lines=8> */
.L_x_354:
[----:B------:R-:W-:-:S05]  /*fd30*/  @!P1 IMAD.MOV.U32 R3, RZ, RZ, R7 ;  /* 0x000000ffff039224 */ /* 0x000fca00078e0007 */
[----:B------:R-:W-:Y:S01]  /*fd40*/  @!PT LDS RZ, [RZ] ;  /* 0x00000000fffff984 */ /* 0x000fe20000000800 */
[----:B------:R-:W-:Y:S01]  /*fd50*/  @!PT LDS RZ, [RZ] ;  /* 0x00000000fffff984 */ /* 0x000fe20000000800 */
[----:B------:R-:W-:Y:S01]  /*fd60*/  @!PT LDS RZ, [RZ] ;  /* 0x00000000fffff984 */ /* 0x000fe20000000800 */
[----:B------:R0:W-:Y:S04]  /*fd70*/  @!P1 LDGSTS.E.BYPASS.LTC128B.128 [R37+0x15400], desc[UR36][R2.64], !P3 ;  /* 0x1540000002259fae */ /* 0x0001e8000d901d64 */
[----:B------:R0:W-:Y:S01]  /*fd80*/  @!P1 LDGSTS.E.BYPASS.LTC128B.128 [R37+0x19400], desc[UR36][R2.64+0x80], !P2 ;  /* 0x1940008002259fae */ /* 0x0001e2000d101d64 */
[----:B------:R-:W-:-:S03]  /*fd90*/  IMAD.MOV.U32 R13, RZ, RZ, R0 ;  /* 0x000000ffff0d7224 */ /* 0x000fc600078e0000 */
[----:B------:R0:W-:Y:S01]  /*fda0*/  @!P1 LDGSTS.E.BYPASS.LTC128B.128 [R37+0x1d400], desc[UR36][R2.64+0x100], !P0 ;  /* 0x1d40010002259fae */ /* 0x0001e2000c101d64 */
[----:B------:R-:W-:-:S07]  /*fdb0*/  IMAD.MOV.U32 R5, RZ, RZ, R14 ;  /* 0x000000ffff057224 */ /* 0x000fce00078e000e */
[----:B0-----:R-:W-:Y:S05]  /*fdc0*/  WARPSYNC.COLLECTIVE R15, `(.L_x_355) ;  /* 0x000000000f087348 */ /* 0x001fea0003c00000 */
[----:B------:R1:W2:Y:S02]  /*fdd0*/  SHFL.IDX P6, R14, R13, R12, R11 ;  /* 0x0000000c0d0e7389 */ /* 0x0002a400000c000b */
[----:B012---:R-:W-:Y:S01]  /*fde0*/  ENDCOLLECTIVE ;  /* 0x000000000000791b */ /* 0x007fe20003800000 */
.L_x_355:
[----:B------:R-:W-:Y:S05]  /*fdf0*/  BRA `(.L_x_356) ;  /* 0xffffffc000707947 */ /* 0x000fea000383ffff */
.L_x_270:
[----:B0-----:R0:W1:Y:S02]  /*fe00*/  SYNCS.PHASECHK.TRANS64.TRYWAIT P0, [R22+URZ+0x30820], R3 ;  /* 0x03082003160075a7 */ /* 0x001064000800017f */
[----:B-1----:R-:W-:Y:S05]  /*fe10*/  @!P0 NANOSLEEP.SYNCS 0x989680 ;  /* 0x009896800000895d */ /* 0x002fea0003900000 */
[----:B------:R-:W1:Y:S02]  /*fe20*/  @!P0 SYNCS.PHASECHK.TRANS64 P0, [R22+URZ+0x30820], R3 ;  /* 0x03082003160085a7 */ /* 0x000e64000800007f */
[----:B-1----:R-:W-:Y:S05]  /*fe30*/  @!P0 BRA `(.L_x_270) ;  /* 0xfffffffc00f08947 */ /* 0x002fea000383ffff */
[----:B------:R-:W-:Y:S05]  /*fe40*/  BRA `(.L_x_357) ;  /* 0xffffffc000e07947 */ /* 0x000fea000383ffff */
.L_x_275:
[----:B0-----:R0:W1:Y:S02]  /*fe50*/  SYNCS.PHASECHK.TRANS64.TRYWAIT P0, [R7+URZ+0x30840], R2 ;  /* 0x03084002070075a7 */ /* 0x001064000800017f */
[----:B-1----:R-:W-:Y:S05]  /*fe60*/  @!P0 NANOSLEEP.SYNCS 0x989680 ;  /* 0x009896800000895d */ /* 0x002fea0003900000 */
[----:B------:R-:W1:Y:S02]  /*fe70*/  @!P0 SYNCS.PHASECHK.TRANS64 P0, [R7+URZ+0x30840], R2 ;  /* 0x03084002070085a7 */ /* 0x000e64000800007f */
[----:B-1----:R-:W-:Y:S05]  /*fe80*/  @!P0 BRA `(.L_x_275) ;  /* 0xfffffffc00f08947 */ /* 0x002fea000383ffff */
[----:B------:R-:W-:Y:S05]  /*fe90*/  BRA `(.L_x_358) ;  /* 0xffffffc400c47947 */ /* 0x000fea000383ffff */
.L_x_276:
[----:B------:R-:W-:Y:S01]  /*fea0*/  BSSY B1, `(.L_x_359) ;  /* 0x0000008000017945 */ /* 0x000fe20003800000 */
[----:B------:R-:W-:Y:S01]  /*feb0*/  MOV R13, R6 ;  /* 0x00000006000d7202 */ /* 0x000fe20000000f00 */
[----:B------:R-:W-:Y:S02]  /*fec0*/  IMAD.MOV.U32 R12, RZ, RZ, RZ ;  /* 0x000000ffff0c7224 */ /* 0x000fe400078e00ff */
[----:B------:R-:W-:Y:S02]  /*fed0*/  IMAD.MOV.U32 R11, RZ, RZ, 0x181f ;  /* 0x0000181fff0b7424 */ /* 0x000fe400078e00ff */
[----:B------:R-:W-:-:S07]  /*fee0*/  IMAD.MOV.U32 R15, RZ, RZ, -0x1 ;  /* 0xffffffffff0f7424 */ /* 0x000fce00078e00ff */
[----:B------:R-:W-:Y:S05]  /*fef0*/  WARPSYNC.COLLECTIVE R15, `(.L_x_360) ;  /* 0x000000000f087348 */ /* 0x000fea0003c00000 */
[----:B------:R0:W1:Y:S02]  /*ff00*/  SHFL.IDX P6, R14, R13, R12, R11 ;  /* 0x0000000c0d0e7389 */ /* 0x00006400000c000b */
[----:B01----:R-:W-:Y:S01]  /*ff10*/  ENDCOLLECTIVE ;  /* 0x000000000000791b */ /* 0x003fe20003800000 */
.L_x_360:
[----:B------:R-:W-:Y:S05]  /*ff20*/  BSYNC B1 ;  /* 0x0000000000017941 */ /* 0x000fea0003800000 */
.L_x_359:
[----:B------:R-:W-:Y:S01]  /*ff30*/  IMAD.MOV.U32 R13, RZ, RZ, R8 ;  /* 0x000000ffff0d7224 */ /* 0x000fe200078e0008 */
[----:B------:R-:W-:Y:S01]  /*ff40*/  MOV R12, RZ ;  /* 0x000000ff000c7202 */ /* 0x000fe20000000f00 */
[----:B------:R-:W-:Y:S01]  /*ff50*/  IMAD.MOV.U32 R11, RZ, RZ, 0x181f ;  /* 0x0000181fff0b7424 */ /* 0x000fe200078e00ff */
[----:B------:R-:W-:Y:S01]  /*ff60*/  LOP3.LUT R23, R23, 0xfffffeff, RZ, 0xc0, !PT ;  /* 0xfffffeff17177812 */ /* 0x000fe200078ec0ff */
[----:B------:R-:W-:Y:S01]  /*ff70*/  IMAD.MOV.U32 R15, RZ, RZ, -0x1 ;  /* 0xffffffffff0f7424 */ /* 0x000fe200078e00ff */
[----:B------:R-:W-:Y:S01]  /*ff80*/  LEA R5, R5, R22, 0x1 ;  /* 0x0000001605057211 */ /* 0x000fe200078e08ff */
[----:B------:R-:W-:Y:S01]  /*ff90*/  IMAD.MOV.U32 R3, RZ, RZ, R14 ;  /* 0x000000ffff037224 */ /* 0x000fe200078e000e */
[----:B------:R-:W-:Y:S01]  /*ffa0*/  @P1 LOP3.LUT R23, R23, 0x100, RZ, 0xfc, !PT ;  /* 0x0000010017171812 */ /* 0x000fe200078efcff */
[----:B------:R-:W-:-:S07]  /*ffb0*/  IMAD.SHL.U32 R4, R32, 0x2, RZ ;  /* 0x0000000220047824 */ /* 0x000fce00078e00ff */
[----:B------:R-:W-:Y:S05]  /*ffc0*/  WARPSYNC.COLLECTIVE R15, `(.L_x_361) ;  /* 0x000000000f087348 */ /* 0x000fea0003c00000 */
[----:B------:R0:W1:Y:S02]  /*ffd0*/  SHFL.IDX P6, R14, R13, R12, R11 ;  /* 0x0000000c0d0e7389 */ /* 0x00006400000c000b */
[----:B01----:R-:W-:Y:S01]  /*ffe0*/  ENDCOLLECTIVE ;  /* 0x000000000000791b */ /* 0x003fe20003800000 */
.L_x_361:
[----:B------:R-:W-:Y:S01]  /*fff0*/  LOP3.LUT P1, RZ, R23, 0x4, RZ, 0xc0, !PT ;  /* 0x0000000417ff7812 */ /* 0x000fe2000782c0ff */
[----:B------:R-:W-:Y:S02]  /*10000*/  IMAD.MOV.U32 R13, RZ, RZ, R6 ;  /* 0x000000ffff0d7224 */ /* 0x000fe400078e0006 */
[----:B------:R-:W-:Y:S02]  /*10010*/  IMAD.MOV.U32 R12, RZ, RZ, 0x1 ;  /* 0x00000001ff0c7424 */ /* 0x000fe400078e00ff */
[----:B------:R-:W-:-:S08]  /*10020*/  IMAD.MOV.U32 R2, RZ, RZ, R14 ;  /* 0x000000ffff027224 */ /* 0x000fd000078e000e */
[----:B------:R-:W-:Y:S05]  /*10030*/  WARPSYNC.COLLECTIVE R15, `(.L_x_362) ;  /* 0x000000000f087348 */ /* 0x000fea0003c00000 */
[----:B------:R0:W1:Y:S02]  /*10040*/  SHFL.IDX P6, R14, R13, R12, R11 ;  /* 0x0000000c0d0e7389 */ /* 0x00006400000c000b */
[----:B01----:R-:W-:Y:S01]  /*10050*/  ENDCOLLECTIVE ;  /* 0x000000000000791b */ /* 0x003fe20003800000 */
.L_x_362:
[----:B------:R-:W-:-:S05]  /*10060*/  IADD3 R2, P0, R2, R4, RZ ;  /* 0x0000000402027210 */ /* 0x000fca0007f1e0ff */
[----:B------:R-:W-:-:S05]  /*10070*/  IMAD.X R3, RZ, RZ, R3, P0 ;  /* 0x000000ffff037224 */ /* 0x000fca00000e0603 */
[----:B------:R-:W-:Y:S01]  /*10080*/  @!PT LDS RZ, [RZ] ;  /* 0x00000000fffff984 */ /* 0x000fe20000000800 */
[----:B------:R-:W-:Y:S01]  /*10090*/  @!PT LDS RZ, [RZ] ;  /* 0x00000000fffff984 */ /* 0x000fe20000000800 */
[----:B------:R-:W-:Y:S01]  /*100a0*/  @!PT LDS RZ, [RZ] ;  /* 0x00000000fffff984 */ /* 0x000fe20000000800 */
[----:B------:R-:W-:Y:S01]  /*100b0*/  LDGSTS.E.BYPASS.LTC128B.128 [R5+0x1e400], desc[UR36][R2.64], !P1 ;  /* 0x1e40000002057fae */ /* 0x000fe2000c901d64 */
[----:B------:R-:W-:-:S03]  /*100c0*/  IMAD.MOV.U32 R13, RZ, RZ, R8 ;  /* 0x000000ffff0d7224 */ /* 0x000fc600078e0008 */
[----:B------:R-:W-:Y:S04]  /*100d0*/  LDGSTS.E.BYPASS.LTC128B.128 [R5+0x21400], desc[UR36][R2.64+0x80], !P5 ;  /* 0x2140008002057fae */ /* 0x000fe8000e901d64 */
[----:B------:R0:W-:Y:S02]  /*100e0*/  LDGSTS.E.BYPASS.LTC128B.128 [R5+0x24400], desc[UR36][R2.64+0x100], !P4 ;  /* 0x2440010002057fae */ /* 0x0001e4000e101d64 */
[----:B0-----:R-:W-:-:S07]  /*100f0*/  IMAD.MOV.U32 R3, RZ, RZ, R14 ;  /* 0x000000ffff037224 */ /* 0x001fce00078e000e */
[----:B------:R-:W-:Y:S05]  /*10100*/  WARPSYNC.COLLECTIVE R15, `(.L_x_363) ;  /* 0x000000000f087348 */ /* 0x000fea0003c00000 */
[----:B------:R0:W1:Y:S02]  /*10110*/  SHFL.IDX P6, R14, R13, R12, R11 ;  /* 0x0000000c0d0e7389 */ /* 0x00006400000c000b */
[----:B01----:R-:W-:Y:S01]  /*10120*/  ENDCOLLECTIVE ;  /* 0x000000000000791b */ /* 0x003fe20003800000 */
.L_x_363:
[----:B------:R-:W-:Y:S02]  /*10130*/  IMAD.MOV.U32 R13, RZ, RZ, R6 ;  /* 0x000000ffff0d7224 */ /* 0x000fe400078e0006 */
[----:B------:R-:W-:Y:S02]  /*10140*/  IMAD.MOV.U32 R12, RZ, RZ, 0x2 ;  /* 0x00000002ff0c7424 */ /* 0x000fe400078e00ff */
[----:B------:R-:W-:-:S07]  /*10150*/  IMAD.MOV.U32 R2, RZ, RZ, R14 ;  /* 0x000000ffff027224 */ /* 0x000fce00078e000e */
[----:B------:R-:W-:Y:S05]  /*10160*/  WARPSYNC.COLLECTIVE R15, `(.L_x_364) ;  /* 0x000000000f087348 */ /* 0x000fea0003c00000 */
[----:B------:R0:W1:Y:S02]  /*10170*/  SHFL.IDX P6, R14, R13, R12, R11 ;  /* 0x0000000c0d0e7389 */ /* 0x00006400000c000b */
[----:B01----:R-:W-:Y:S01]  /*10180*/  ENDCOLLECTIVE ;  /* 0x000000000000791b */ /* 0x003fe20003800000 */
.L_x_364:
[----:B------:R-:W-:-:S04]  /*10190*/  IADD3 R2, P0, R2, R4, RZ ;  /* 0x0000000402027210 */ /* 0x000fc80007f1e0ff */
[----:B------:R-:W-:-:S05]  /*101a0*/  IADD3.X R3, RZ, R3, RZ, P0, !PT ;  /* 0x00000003ff037210 */ /* 0x000fca00007fe4ff */
[----:B------:R-:W-:Y:S01]  /*101b0*/  @!PT LDS RZ, [RZ] ;  /* 0x00000000fffff984 */ /* 0x000fe20000000800 */
[----:B------:R-:W-:Y:S01]  /*101c0*/  @!PT LDS RZ, [RZ] ;  /* 0x00000000fffff984 */ /* 0x000fe20000000800 */
[----:B------:R-:W-:Y:S01]  /*101d0*/  @!PT LDS RZ, [RZ] ;  /* 0x00000000fffff984 */ /* 0x000fe20000000800 */
[----:B------:R0:W-:Y:S01]  /*101e0*/  LDGSTS.E.BYPASS.LTC128B.128 [R5+0x1ec00], desc[UR36][R2.64], !P1 ;  /* 0x1ec0000002057fae */ /* 0x0001e2000c901d64 */
[----:B------:R-:W-:-:S03]  /*101f0*/  IMAD.MOV.U32 R13, RZ, RZ, R8 ;  /* 0x000000ffff0d7224 */ /* 0x000fc600078e0008 */
[----:B------:R0:W-:Y:S04]  /*10200*/  LDGSTS.E.BYPASS.LTC128B.128 [R5+0x21c00], desc[UR36][R2.64+0x80], !P5 ;  /* 0x21c0008002057fae */ /* 0x0001e8000e901d64 */
[----:B------:R0:W-:Y:S01]  /*10210*/  LDGSTS.E.BYPASS.LTC128B.128 [R5+0x24c00], desc[UR36][R2.64+0x100], !P4 ;  /* 0x24c0010002057fae */ /* 0x0001e2000e101d64 */
[----:B------:R-:W-:-:S07]  /*10220*/  IMAD.MOV.U32 R35, RZ, RZ, R14 ;  /* 0x000000ffff237224 */ /* 0x000fce00078e000e */
[----:B0-----:R-:W-:Y:S05]  /*10230*/  WARPSYNC.COLLECTIVE R15, `(.L_x_365) ;  /* 0x000000000f087348 */ /* 0x001fea0003c00000 */
[----:B------:R1:W2:Y:S02]  /*10240*/  SHFL.IDX P6, R14, R13, R12, R11 ;  /* 0x0000000c0d0e7389 */ /* 0x0002a400000c000b */
[----:B012---:R-:W-:Y:S01]  /*10250*/  ENDCOLLECTIVE ;  /* 0x000000000000791b */ /* 0x007fe20003800000 */
.L_x_365:
[----:B------:R-:W-:Y:S02]  /*10260*/  IMAD.MOV.U32 R13, RZ, RZ, R6 ;  /* 0x000000ffff0d7224 */ /* 0x000fe400078e0006 */
[----:B------:R-:W-:Y:S02]  /*10270*/  IMAD.MOV.U32 R12, RZ, RZ, 0x3 ;  /* 0x00000003ff0c7424 */ /* 0x000fe400078e00ff */
[----:B------:R-:W-:-:S07]  /*10280*/  IMAD.MOV.U32 R2, RZ, RZ, R14 ;  /* 0x000000ffff027224 */ /* 0x000fce00078e000e */
[----:B------:R-:W-:Y:S05]  /*10290*/  WARPSYNC.COLLECTIVE R15, `(.L_x_366) ;  /* 0x000000000f087348 */ /* 0x000fea0003c00000 */
[----:B------:R0:W1:Y:S02]  /*102a0*/  SHFL.IDX P6, R14, R13, R12, R11 ;  /* 0x0000000c0d0e7389 */ /* 0x00006400000c000b */
[----:B01----:R-:W-:Y:S01]  /*102b0*/  ENDCOLLECTIVE ;  /* 0x000000000000791b */ /* 0x003fe20003800000 */
.L_x_366:
        /* <DEDUP_REMOVED lines=13> */
.L_x_367:
[----:B------:R-:W-:Y:S02]  /*10390*/  IMAD.MOV.U32 R13, RZ, RZ, R6 ;  /* 0x000000ffff0d7224 */ /* 0x000fe400078e0006 */
[----:B------:R-:W-:Y:S02]  /*103a0*/  IMAD.MOV.U32 R12, RZ, RZ, 0x4 ;  /* 0x00000004ff0c7424 */ /* 0x000fe400078e00ff */
[----:B------:R-:W-:-:S07]  /*103b0*/  IMAD.MOV.U32 R2, RZ, RZ, R14 ;  /* 0x000000ffff027224 */ /* 0x000fce00078e000e */
[----:B------:R-:W-:Y:S05]  /*103c0*/  WARPSYNC.COLLECTIVE R15, `(.L_x_368) ;  /* 0x000000000f087348 */ /* 0x000fea0003c00000 */
[----:B------:R0:W1:Y:S02]  /*103d0*/  SHFL.IDX P6, R14, R13, R12, R11 ;  /* 0x0000000c0d0e7389 */ /* 0x00006400000c000b */
[----:B01----:R-:W-:Y:S01]  /*103e0*/  ENDCOLLECTIVE ;  /* 0x000000000000791b */ /* 0x003fe20003800000 */
.L_x_368:
        /* <DEDUP_REMOVED lines=13> */
.L_x_369:
[----:B------:R-:W-:Y:S02]  /*104c0*/  IMAD.MOV.U32 R13, RZ, RZ, R6 ;  /* 0x000000ffff0d7224 */ /* 0x000fe400078e0006 */
[----:B------:R-:W-:Y:S02]  /*104d0*/  IMAD.MOV.U32 R12, RZ, RZ, 0x5 ;  /* 0x00000005ff0c7424 */ /* 0x000fe400078e00ff */
[----:B------:R-:W-:-:S07]  /*104e0*/  IMAD.MOV.U32 R2, RZ, RZ, R14 ;  /* 0x000000ffff027224 */ /* 0x000fce00078e000e */
[----:B------:R-:W-:Y:S05]  /*104f0*/  WARPSYNC.COLLECTIVE R15, `(.L_x_370) ;  /* 0x000000000f087348 */ /* 0x000fea0003c00000 */
[----:B------:R0:W1:Y:S02]  /*10500*/  SHFL.IDX P6, R14, R13, R12, R11 ;  /* 0x0000000c0d0e7389 */ /* 0x00006400000c000b */
[----:B01----:R-:W-:Y:S01]  /*10510*/  ENDCOLLECTIVE ;  /* 0x000000000000791b */ /* 0x003fe20003800000 */
.L_x_370:
[----:B------:R-:W-:-:S04]  /*10520*/  IADD3 R2, P0, R2, R4, RZ ;  /* 0x0000000402027210 */ /* 0x000fc80007f1e0ff */
[----:B------:R-:W-:-:S05]  /*10530*/  IADD3.X R3, RZ, R35, RZ, P0, !PT ;  /* 0x00000023ff037210 */ /* 0x000fca00007fe4ff */
[----:B------:R-:W-:Y:S01]  /*10540*/  @!PT LDS RZ, [RZ] ;  /* 0x00000000fffff984 */ /* 0x000fe20000000800 */
[----:B------:R-:W-:Y:S01]  /*10550*/  @!PT LDS RZ, [RZ] ;  /* 0x00000000fffff984 */ /* 0x000fe20000000800 */
[----:B------:R-:W-:Y:S01]  /*10560*/  @!PT LDS RZ, [RZ] ;  /* 0x00000000fffff984 */ /* 0x000fe20000000800 */
[----:B------:R0:W-:Y:S01]  /*10570*/  LDGSTS.E.BYPASS.LTC128B.128 [R5+0x20400], desc[UR36][R2.64], !P1 ;  /* 0x2040000002057fae */ /* 0x0001e2000c901d64 */
[----:B------:R-:W-:Y:S01]  /*10580*/  LOP3.LUT P1, RZ, R23, 0x100, RZ, 0xc0, !PT ;  /* 0x0000010017ff7812 */ /* 0x000fe2000782c0ff */
[----:B------:R-:W-:Y:S02]  /*10590*/  IMAD.MOV.U32 R13, RZ, RZ, R8 ;  /* 0x000000ffff0d7224 */ /* 0x000fe400078e0008 */
[----:B------:R0:W-:Y:S04]  /*105a0*/  LDGSTS.E.BYPASS.LTC128B.128 [R5+0x23400], desc[UR36][R2.64+0x80], !P5 ;  /* 0x2340008002057fae */ /* 0x0001e8000e901d64 */
[----:B------:R0:W-:Y:S01]  /*105b0*/  LDGSTS.E.BYPASS.LTC128B.128 [R5+0x26400], desc[UR36][R2.64+0x100], !P4 ;  /* 0x2640010002057fae */ /* 0x0001e2000e101d64 */
[----:B------:R-:W-:-:S07]  /*105c0*/  IMAD.MOV.U32 R35, RZ, RZ, R14 ;  /* 0x000000ffff237224 */ /* 0x000fce00078e000e */
[----:B0-----:R-:W-:Y:S05]  /*105d0*/  WARPSYNC.COLLECTIVE R15, `(.L_x_371) ;  /* 0x000000000f087348 */ /* 0x001fea0003c00000 */
[----:B------:R1:W2:Y:S02]  /*105e0*/  SHFL.IDX P6, R14, R13, R12, R11 ;  /* 0x0000000c0d0e7389 */ /* 0x0002a400000c000b */
[----:B012---:R-:W-:Y:S01]  /*105f0*/  ENDCOLLECTIVE ;  /* 0x000000000000791b */ /* 0x007fe20003800000 */
.L_x_371:
[----:B------:R-:W-:Y:S01]  /*10600*/  IMAD.MOV.U32 R2, RZ, RZ, R14 ;  /* 0x000000ffff027224 */ /* 0x000fe200078e000e */
[----:B------:R-:W-:Y:S06]  /*10610*/  BRA `(.L_x_372) ;  /* 0xffffffc000ec7947 */ /* 0x000fec000383ffff */
.L_x_281:
[----:B0-----:R0:W1:Y:S02]  /*10620*/  SYNCS.PHASECHK.TRANS64.TRYWAIT P0, [R6+URZ+0x30860], R2 ;  /* 0x03086002060075a7 */ /* 0x001064000800017f */
[----:B-1----:R-:W-:Y:S05]  /*10630*/  @!P0 NANOSLEEP.SYNCS 0x989680 ;  /* 0x009896800000895d */ /* 0x002fea0003900000 */
[----:B------:R-:W1:Y:S02]  /*10640*/  @!P0 SYNCS.PHASECHK.TRANS64 P0, [R6+URZ+0x30860], R2 ;  /* 0x03086002060085a7 */ /* 0x000e64000800007f */
[----:B-1----:R-:W-:Y:S05]  /*10650*/  @!P0 BRA `(.L_x_281) ;  /* 0xfffffffc00f08947 */ /* 0x002fea000383ffff */
[----:B------:R-:W-:Y:S05]  /*10660*/  BRA `(.L_x_373) ;  /* 0xffffffc400547947 */ /* 0x000fea000383ffff */
.L_x_282:
[----:B------:R-:W-:Y:S01]  /*10670*/  BSSY B1, `(.L_x_374) ;  /* 0x0000008000017945 */ /* 0x000fe20003800000 */
[----:B------:R-:W-:Y:S01]  /*10680*/  MOV R13, R25 ;  /* 0x00000019000d7202 */ /* 0x000fe20000000f00 */
[----:B------:R-:W-:Y:S02]  /*10690*/  IMAD.MOV.U32 R12, RZ, RZ, RZ ;  /* 0x000000ffff0c7224 */ /* 0x000fe400078e00ff */
[----:B------:R-:W-:Y:S02]  /*106a0*/  IMAD.MOV.U32 R11, RZ, RZ, 0x181f ;  /* 0x0000181fff0b7424 */ /* 0x000fe400078e00ff */
[----:B------:R-:W-:-:S07]  /*106b0*/  IMAD.MOV.U32 R15, RZ, RZ, -0x1 ;  /* 0xffffffffff0f7424 */ /* 0x000fce00078e00ff */
[----:B0-----:R-:W-:Y:S05]  /*106c0*/  WARPSYNC.COLLECTIVE R15, `(.L_x_375) ;  /* 0x000000000f087348 */ /* 0x001fea0003c00000 */
[----:B------:R1:W2:Y:S02]  /*106d0*/  SHFL.IDX P6, R14, R13, R12, R11 ;  /* 0x0000000c0d0e7389 */ /* 0x0002a400000c000b */
[----:B012---:R-:W-:Y:S01]  /*106e0*/  ENDCOLLECTIVE ;  /* 0x000000000000791b */ /* 0x007fe20003800000 */
.L_x_375:
[----:B------:R-:W-:Y:S05]  /*106f0*/  BSYNC B1 ;  /* 0x0000000000017941 */ /* 0x000fea0003800000 */
.L_x_374:
[----:B------:R-:W-:Y:S01]  /*10700*/  IMAD.MOV.U32 R13, RZ, RZ, R24 ;  /* 0x000000ffff0d7224 */ /* 0x000fe200078e0018 */
[----:B------:R-:W-:Y:S01]  /*10710*/  MOV R12, RZ ;  /* 0x000000ff000c7202 */ /* 0x000fe20000000f00 */
[----:B------:R-:W-:Y:S02]  /*10720*/  IMAD.MOV.U32 R11, RZ, RZ, 0x181f ;  /* 0x0000181fff0b7424 */ /* 0x000fe400078e00ff */
[----:B------:R-:W-:Y:S02]  /*10730*/  IMAD.MOV.U32 R15, RZ, RZ, -0x1 ;  /* 0xffffffffff0f7424 */ /* 0x000fe400078e00ff */
[----:B------:R-:W-:Y:S02]  /*10740*/  IMAD.MOV.U32 R3, RZ, RZ, R14 ;  /* 0x000000ffff037224 */ /* 0x000fe400078e000e */
[----:B------:R-:W-:-:S07]  /*10750*/  IMAD R5, R5, 0x2, R22 ;  /* 0x0000000205057824 */ /* 0x000fce00078e0216 */
[----:B------:R-:W-:Y:S05]  /*10760*/  WARPSYNC.COLLECTIVE R15, `(.L_x_376) ;  /* 0x000000000f087348 */ /* 0x000fea0003c00000 */
[----:B------:R0:W1:Y:S02]  /*10770*/  SHFL.IDX P6, R14, R13, R12, R11 ;  /* 0x0000000c0d0e7389 */ /* 0x00006400000c000b */
[----:B01----:R-:W-:Y:S01]  /*10780*/  ENDCOLLECTIVE ;  /* 0x000000000000791b */ /* 0x003fe20003800000 */
.L_x_376:
[----:B------:R-:W-:Y:S01]  /*10790*/  MOV R13, R25 ;  /* 0x00000019000d7202 */ /* 0x000fe20000000f00 */
[----:B------:R-:W-:Y:S02]  /*107a0*/  IMAD.MOV.U32 R12, RZ, RZ, 0x1 ;  /* 0x00000001ff0c7424 */ /* 0x000fe400078e00ff */
[----:B------:R-:W-:-:S07]  /*107b0*/  IMAD.MOV.U32 R2, RZ, RZ, R14 ;  /* 0x000000ffff027224 */ /* 0x000fce00078e000e */
[----:B------:R-:W-:Y:S05]  /*107c0*/  WARPSYNC.COLLECTIVE R15, `(.L_x_377) ;  /* 0x000000000f087348 */ /* 0x000fea0003c00000 */
[----:B------:R0:W1:Y:S02]  /*107d0*/  SHFL.IDX P6, R14, R13, R12, R11 ;  /* 0x0000000c0d0e7389 */ /* 0x00006400000c000b */
[----:B01----:R-:W-:Y:S01]  /*107e0*/  ENDCOLLECTIVE ;  /* 0x000000000000791b */ /* 0x003fe20003800000 */
.L_x_377:
[----:B------:R-:W-:-:S05]  /*107f0*/  IADD3 R2, P0, R2, R4, RZ ;  /* 0x0000000402027210 */ /* 0x000fca0007f1e0ff */
        /* <DEDUP_REMOVED lines=15> */
.L_x_378:
[----:B------:R-:W-:Y:S01]  /*108f0*/  MOV R13, R25 ;  /* 0x00000019000d7202 */ /* 0x000fe20000000f00 */
[----:B------:R-:W-:Y:S02]  /*10900*/  IMAD.MOV.U32 R12, RZ, RZ, 0x2 ;  /* 0x00000002ff0c7424 */ /* 0x000fe400078e00ff */
[----:B------:R-:W-:-:S07]  /*10910*/  IMAD.MOV.U32 R2, RZ, RZ, R14 ;  /* 0x000000ffff027224 */ /* 0x000fce00078e000e */
[----:B------:R-:W-:Y:S05]  /*10920*/  WARPSYNC.COLLECTIVE R15, `(.L_x_379) ;  /* 0x000000000f087348 */ /* 0x000fea0003c00000 */
[----:B------:R0:W1:Y:S02]  /*10930*/  SHFL.IDX P6, R14, R13, R12, R11 ;  /* 0x0000000c0d0e7389 */ /* 0x00006400000c000b */
[----:B01----:R-:W-:Y:S01]  /*10940*/  ENDCOLLECTIVE ;  /* 0x000000000000791b */ /* 0x003fe20003800000 */
.L_x_379:
        /* <DEDUP_REMOVED lines=16> */
.L_x_380:
[----:B------:R-:W-:Y:S01]  /*10a50*/  MOV R13, R25 ;  /* 0x00000019000d7202 */ /* 0x000fe20000000f00 */
[----:B------:R-:W-:Y:S02]  /*10a60*/  IMAD.MOV.U32 R12, RZ, RZ, 0x3 ;  /* 0x00000003ff0c7424 */ /* 0x000fe400078e00ff */
[----:B------:R-:W-:-:S07]  /*10a70*/  IMAD.MOV.U32 R2, RZ, RZ, R14 ;  /* 0x000000ffff027224 */ /* 0x000fce00078e000e */
[----:B------:R-:W-:Y:S05]  /*10a80*/  WARPSYNC.COLLECTIVE R15, `(.L_x_381) ;  /* 0x000000000f087348 */ /* 0x000fea0003c00000 */
[----:B------:R0:W1:Y:S02]  /*10a90*/  SHFL.IDX P6, R14, R13, R12, R11 ;  /* 0x0000000c0d0e7389 */ /* 0x00006400000c000b */
[----:B01----:R-:W-:Y:S01]  /*10aa0*/  ENDCOLLECTIVE ;  /* 0x000000000000791b */ /* 0x003fe20003800000 */
.L_x_381:
        /* <DEDUP_REMOVED lines=16> */
.L_x_382:
[----:B------:R-:W-:Y:S01]  /*10bb0*/  MOV R13, R25 ;  /* 0x00000019000d7202 */ /* 0x000fe20000000f00 */
[----:B------:R-:W-:Y:S02]  /*10bc0*/  IMAD.MOV.U32 R12, RZ, RZ, 0x4 ;  /* 0x00000004ff0c7424 */ /* 0x000fe400078e00ff */
[----:B------:R-:W-:-:S07]  /*10bd0*/  IMAD.MOV.U32 R2, RZ, RZ, R14 ;  /* 0x000000ffff027224 */ /* 0x000fce00078e000e */
[----:B------:R-:W-:Y:S05]  /*10be0*/  WARPSYNC.COLLECTIVE R15, `(.L_x_383) ;  /* 0x000000000f087348 */ /* 0x000fea0003c00000 */
[----:B------:R0:W1:Y:S02]  /*10bf0*/  SHFL.IDX P6, R14, R13, R12, R11 ;  /* 0x0000000c0d0e7389 */ /* 0x00006400000c000b */
[----:B01----:R-:W-:Y:S01]  /*10c00*/  ENDCOLLECTIVE ;  /* 0x000000000000791b */ /* 0x003fe20003800000 */
.L_x_383:
        /* <DEDUP_REMOVED lines=16> */
.L_x_384:
[----:B------:R-:W-:Y:S01]  /*10d10*/  MOV R13, R25 ;  /* 0x00000019000d7202 */ /* 0x000fe20000000f00 */
[----:B------:R-:W-:Y:S02]  /*10d20*/  IMAD.MOV.U32 R12, RZ, RZ, 0x5 ;  /* 0x00000005ff0c7424 */ /* 0x000fe400078e00ff */
[----:B------:R-:W-:-:S07]  /*10d30*/  IMAD.MOV.U32 R2, RZ, RZ, R14 ;  /* 0x000000ffff027224 */ /* 0x000fce00078e000e */
[----:B------:R-:W-:Y:S05]  /*10d40*/  WARPSYNC.COLLECTIVE R15, `(.L_x_385) ;  /* 0x000000000f087348 */ /* 0x000fea0003c00000 */
[----:B------:R0:W1:Y:S02]  /*10d50*/  SHFL.IDX P6, R14, R13, R12, R11 ;  /* 0x0000000c0d0e7389 */ /* 0x00006400000c000b */
[----:B01----:R-:W-:Y:S01]  /*10d60*/  ENDCOLLECTIVE ;  /* 0x000000000000791b */ /* 0x003fe20003800000 */
.L_x_385:
[----:B------:R-:W-:-:S05]  /*10d70*/  IADD3 R2, P0, R2, R4, RZ ;  /* 0x0000000402027210 */ /* 0x000fca0007f1e0ff */
        /* <DEDUP_REMOVED lines=12> */
.L_x_386:
[----:B------:R-:W-:Y:S01]  /*10e40*/  @!PT LDS RZ, [RZ] ;  /* 0x00000000fffff984 */ /* 0x000fe20000000800 */
[----:B------:R-:W-:Y:S01]  /*10e50*/  @!PT LDS RZ, [RZ] ;  /* 0x00000000fffff984 */ /* 0x000fe20000000800 */
[----:B------:R-:W-:Y:S01]  /*10e60*/  @!PT LDS RZ, [RZ] ;  /* 0x00000000fffff984 */ /* 0x000fe20000000800 */
[----:B------:R1:W-:Y:S01]  /*10e70*/  LDGSTS.E.BYPASS.LTC128B.128 [R5+0x5400], desc[UR36][R2.64+0x80], !P0 ;  /* 0x0540008002057fae */ /* 0x0003e2000c101d64 */
[----:B------:R-:W-:-:S13]  /*10e80*/  ISETP.LT.OR P0, PT, R7, 0x41, P1 ;  /* 0x000000410700780c */ /* 0x000fda0000f01670 */
[----:B------:R1:W-:Y:S01]  /*10e90*/  LDGSTS.E.BYPASS.LTC128B.128 [R5+0x8400], desc[UR36][R2.64+0x100], !P0 ;  /* 0x0840010002057fae */ /* 0x0003e2000c101d64 */
[----:B------:R-:W-:Y:S05]  /*10ea0*/  BRA `(.L_x_387) ;  /* 0xffffffc000387947 */ /* 0x000fea000383ffff */
.L_x_290:
[----:B0-----:R0:W1:Y:S02]  /*10eb0*/  SYNCS.PHASECHK.TRANS64.TRYWAIT P0, [R0+URZ+0x30860], R3 ;  /* 0x03086003000075a7 */ /* 0x001064000800017f */
[----:B-1----:R-:W-:Y:S05]  /*10ec0*/  @!P0 NANOSLEEP.SYNCS 0x989680 ;  /* 0x009896800000895d */ /* 0x002fea0003900000 */
[----:B------:R-:W1:Y:S02]  /*10ed0*/  @!P0 SYNCS.PHASECHK.TRANS64 P0, [R0+URZ+0x30860], R3 ;  /* 0x03086003000085a7 */ /* 0x000e64000800007f */
[----:B-1----:R-:W-:Y:S05]  /*10ee0*/  @!P0 BRA `(.L_x_290) ;  /* 0xfffffffc00f08947 */ /* 0x002fea000383ffff */
[----:B------:R-:W-:Y:S05]  /*10ef0*/  BRA `(.L_x_388) ;  /* 0xffffffc400587947 */ /* 0x000fea000383ffff */
.L_x_291:
[----:B------:R-:W-:Y:S01]  /*10f00*/  BSSY B0, `(.L_x_389) ;  /* 0x0000008000007945 */ /* 0x000fe20003800000 */
[----:B------:R-:W-:Y:S01]  /*10f10*/  IMAD.MOV.U32 R13, RZ, RZ, R25 ;  /* 0x000000ffff0d7224 */ /* 0x000fe200078e0019 */
[----:B------:R-:W-:Y:S01]  /*10f20*/  MOV R11, 0x181f ;  /* 0x0000181f000b7802 */ /* 0x000fe20000000f00 */
[----:B------:R-:W-:Y:S02]  /*10f30*/  IMAD.MOV.U32 R12, RZ, RZ, RZ ;  /* 0x000000ffff0c7224 */ /* 0x000fe400078e00ff */
[----:B------:R-:W-:-:S07]  /*10f40*/  IMAD.MOV.U32 R15, RZ, RZ, -0x1 ;  /* 0xffffffffff0f7424 */ /* 0x000fce00078e00ff */
[----:B0-2---:R-:W-:Y:S05]  /*10f50*/  WARPSYNC.COLLECTIVE R15, `(.L_x_390) ;  /* 0x000000000f087348 */ /* 0x005fea0003c00000 */
[----:B--2---:R1:W2:Y:S02]  /*10f60*/  SHFL.IDX P6, R14, R13, R12, R11 ;  /* 0x0000000c0d0e7389 */ /* 0x0042a400000c000b */
[----:B012---:R-:W-:Y:S01]  /*10f70*/  ENDCOLLECTIVE ;  /* 0x000000000000791b */ /* 0x007fe20003800000 */
.L_x_390:
[----:B------:R-:W-:Y:S05]  /*10f80*/  BSYNC B0 ;  /* 0x0000000000007941 */ /* 0x000fea0003800000 */
.L_x_389:
[----:B------:R-:W-:Y:S01]  /*10f90*/  IMAD.MOV.U32 R13, RZ, RZ, R24 ;  /* 0x000000ffff0d7224 */ /* 0x000fe200078e0018 */
[----:B------:R-:W-:Y:S01]  /*10fa0*/  MOV R15, 0xffffffff ;  /* 0xffffffff000f7802 */ /* 0x000fe20000000f00 */
[----:B------:R-:W-:Y:S02]  /*10fb0*/  IMAD.MOV.U32 R12, RZ, RZ, RZ ;  /* 0x000000ffff0c7224 */ /* 0x000fe400078e00ff */
[----:B------:R-:W-:Y:S02]  /*10fc0*/  IMAD.MOV.U32 R11, RZ, RZ, 0x181f ;  /* 0x0000181fff0b7424 */ /* 0x000fe400078e00ff */
[----:B------:R-:W-:Y:S02]  /*10fd0*/  IMAD.MOV.U32 R3, RZ, RZ, R14 ;  /* 0x000000ffff037224 */ /* 0x000fe400078e000e */
[----:B------:R-:W-:-:S07]  /*10fe0*/  IMAD.SHL.U32 R5, R32, 0x2, RZ ;  /* 0x0000000220057824 */ /* 0x000fce00078e00ff */
[----:B------:R-:W-:Y:S05]  /*10ff0*/  WARPSYNC.COLLECTIVE R15, `(.L_x_391) ;  /* 0x000000000f087348 */ /* 0x000fea0003c00000 */
[----:B------:R0:W1:Y:S02]  /*11000*/  SHFL.IDX P6, R14, R13, R12, R11 ;  /* 0x0000000c0d0e7389 */ /* 0x00006400000c000b */
[----:B01----:R-:W-:Y:S01]  /*11010*/  ENDCOLLECTIVE ;  /* 0x000000000000791b */ /* 0x003fe20003800000 */
.L_x_391:
[----:B------:R-:W-:Y:S01]  /*11020*/  ULDC UR4, c[0x0][0x2f4] ;  /* 0x0000bd0000047ab9 */ /* 0x000fe20000000800 */
[----:B------:R-:W-:Y:S01]  /*11030*/  IMAD R4, R7, 0x2, R22 ;  /* 0x0000000207047824 */ /* 0x000fe200078e0216 */
[----:B------:R-:W-:Y:S02]  /*11040*/  ISETP.GE.AND P2, PT, R32, UR4, PT ;  /* 0x0000000420007c0c */ /* 0x000fe4000bf46270 */
[----:B------:R-:W-:Y:S02]  /*11050*/  ISETP.GE.AND P1, PT, R34, UR4, PT ;  /* 0x0000000422007c0c */ /* 0x000fe4000bf26270 */
[C---:B------:R-:W-:Y:S02]  /*11060*/  ISETP.LT.OR P3, PT, R6.reuse, 0x1, P2 ;  /* 0x000000010600780c */ /* 0x040fe40001761670 */
[----:B------:R-:W-:Y:S01]  /*11070*/  ISETP.LT.OR P4, PT, R6, 0x1, P1 ;  /* 0x000000010600780c */ /* 0x000fe20000f81670 */
[----:B------:R-:W-:Y:S02]  /*11080*/  IMAD.MOV.U32 R13, RZ, RZ, R25 ;  /* 0x000000ffff0d7224 */ /* 0x000fe400078e0019 */
[----:B------:R-:W-:Y:S01]  /*11090*/  IMAD.MOV.U32 R12, RZ, RZ, 0x1 ;  /* 0x00000001ff0c7424 */ /* 0x000fe200078e00ff */
[----:B------:R-:W-:-:S05]  /*110a0*/  IADD3 R2, P0, R14, R5, RZ ;  /* 0x000000050e027210 */ /* 0x000fca0007f1e0ff */
[----:B------:R-:W-:Y:S01]  /*110b0*/  IMAD.X R3, RZ, RZ, R3, P0 ;  /* 0x000000ffff037224 */ /* 0x000fe200000e0603 */
[----:B------:R-:W-:-:S13]  /*110c0*/  ISETP.GE.AND P0, PT, R33, UR4, PT ;  /* 0x0000000421007c0c */ /* 0x000fda000bf06270 */
[----:B------:R-:W-:Y:S05]  /*110d0*/  WARPSYNC.COLLECTIVE R15, `(.L_x_392) ;  /* 0x000000000f087348 */ /* 0x000fea0003c00000 */
[----:B------:R0:W1:Y:S02]  /*110e0*/  SHFL.IDX P6, R14, R13, R12, R11 ;  /* 0x0000000c0d0e7389 */ /* 0x00006400000c000b */
[----:B01----:R-:W-:Y:S01]  /*110f0*/  ENDCOLLECTIVE ;  /* 0x000000000000791b */ /* 0x003fe20003800000 */
.L_x_392:
[----:B------:R-:W-:Y:S01]  /*11100*/  @!PT LDS RZ, [RZ] ;  /* 0x00000000fffff984 */ /* 0x000fe20000000800 */
[----:B------:R-:W-:Y:S01]  /*11110*/  @!PT LDS RZ, [RZ] ;  /* 0x00000000fffff984 */ /* 0x000fe20000000800 */
[----:B------:R-:W-:Y:S01]  /*11120*/  @!PT LDS RZ, [RZ] ;  /* 0x00000000fffff984 */ /* 0x000fe20000000800 */
[----:B------:R0:W-:Y:S01]  /*11130*/  LDGSTS.E.BYPASS.LTC128B.128 [R4+0x400], desc[UR36][R2.64], !P3 ;  /* 0x0040000002047fae */ /* 0x0001e2000d901d64 */
[----:B------:R-:W-:-:S03]  /*11140*/  ISETP.LT.OR P3, PT, R6, 0x1, P0 ;  /* 0x000000010600780c */ /* 0x000fc60000761670 */
[----:B------:R0:W-:Y:S01]  /*11150*/  LDGSTS.E.BYPASS.LTC128B.128 [R4+0x3400], desc[UR36][R2.64+0x80], !P4 ;  /* 0x0340008002047fae */ /* 0x0001e2000e101d64 */
[----:B------:R-:W-:-:S09]  /*11160*/  IMAD.MOV.U32 R13, RZ, RZ, R24 ;  /* 0x000000ffff0d7224 */ /* 0x000fd200078e0018 */
[----:B------:R0:W-:Y:S01]  /*11170*/  LDGSTS.E.BYPASS.LTC128B.128 [R4+0x6400], desc[UR36][R2.64+0x100], !P3 ;  /* 0x0640010002047fae */ /* 0x0001e2000d901d64 */
[----:B------:R-:W-:Y:S02]  /*11180*/  ISETP.LT.OR P3, PT, R6, 0x11, P2 ;  /* 0x000000110600780c */ /* 0x000fe40001761670 */
[----:B------:R-:W-:-:S11]  /*11190*/  MOV R7, R14 ;  /* 0x0000000e00077202 */ /* 0x000fd60000000f00 */
[----:B0-----:R-:W-:Y:S05]  /*111a0*/  WARPSYNC.COLLECTIVE R15, `(.L_x_393) ;  /* 0x000000000f087348 */ /* 0x001fea0003c00000 */
[----:B------:R1:W2:Y:S02]  /*111b0*/  SHFL.IDX P6, R14, R13, R12, R11 ;  /* 0x0000000c0d0e7389 */ /* 0x0002a400000c000b */
[----:B012---:R-:W-:Y:S01]  /*111c0*/  ENDCOLLECTIVE ;  /* 0x000000000000791b */ /* 0x007fe20003800000 */
.L_x_393:
[----:B------:R-:W-:Y:S02]  /*111d0*/  IMAD.MOV.U32 R13, RZ, RZ, R25 ;  /* 0x000000ffff0d7224 */ /* 0x000fe400078e0019 */
[----:B------:R-:W-:Y:S01]  /*111e0*/  IMAD.MOV.U32 R12, RZ, RZ, 0x2 ;  /* 0x00000002ff0c7424 */ /* 0x000fe200078e00ff */
[----:B------:R-:W-:-:S13]  /*111f0*/  IADD3 R2, P4, R14, R5, RZ ;  /* 0x000000050e027210 */ /* 0x000fda0007f9e0ff */
[----:B------:R-:W-:Y:S05]  /*11200*/  WARPSYNC.COLLECTIVE R15, `(.L_x_394) ;  /* 0x000000000f087348 */ /* 0x000fea0003c00000 */
[----:B------:R0:W1:Y:S02]  /*11210*/  SHFL.IDX P6, R14, R13, R12, R11 ;  /* 0x0000000c0d0e7389 */ /* 0x00006400000c000b */
[----:B01----:R-:W-:Y:S01]  /*11220*/  ENDCOLLECTIVE ;  /* 0x000000000000791b */ /* 0x003fe20003800000 */
.L_x_394:
[----:B------:R-:W-:Y:S01]  /*11230*/  IMAD.X R3, RZ, RZ, R7, P4 ;  /* 0x000000ffff037224 */ /* 0x000fe200020e0607 */
[----:B------:R-:W-:-:S04]  /*11240*/  ISETP.LT.OR P4, PT, R6, 0x11, P1 ;  /* 0x000000110600780c */ /* 0x000fc80000f81670 */
[----:B------:R-:W-:Y:S01]  /*11250*/  @!PT LDS RZ, [RZ] ;  /* 0x00000000fffff984 */ /* 0x000fe20000000800 */
[----:B------:R-:W-:Y:S01]  /*11260*/  @!PT LDS RZ, [RZ] ;  /* 0x00000000fffff984 */ /* 0x000fe20000000800 */
[----:B------:R-:W-:Y:S01]  /*11270*/  @!PT LDS RZ, [RZ] ;  /* 0x00000000fffff984 */ /* 0x000fe20000000800 */
[----:B------:R0:W-:Y:S01]  /*11280*/  LDGSTS.E.BYPASS.LTC128B.128 [R4+0xc00], desc[UR36][R2.64], !P3 ;  /* 0x00c0000002047fae */ /* 0x0001e2000d901d64 */
[----:B------:R-:W-:Y:S02]  /*11290*/  ISETP.LT.OR P3, PT, R6, 0x11, P0 ;  /* 0x000000110600780c */ /* 0x000fe40000761670 */
[----:B------:R-:W-:-:S06]  /*112a0*/  MOV R13, R24 ;  /* 0x00000018000d7202 */ /* 0x000fcc0000000f00 */
[----:B------:R0:W-:Y:S05]  /*112b0*/  LDGSTS.E.BYPASS.LTC128B.128 [R4+0x3c00], desc[UR36][R2.64+0x80], !P4 ;  /* 0x03c0008002047fae */ /* 0x0001ea000e101d64 */
[----:B------:R0:W-:Y:S01]  /*112c0*/  LDGSTS.E.BYPASS.LTC128B.128 [R4+0x6c00], desc[UR36][R2.64+0x100], !P3 ;  /* 0x06c0010002047fae */ /* 0x0001e2000d901d64 */
[----:B------:R-:W-:Y:S01]  /*112d0*/  ISETP.LT.OR P3, PT, R6, 0x21, P2 ;  /* 0x000000210600780c */ /* 0x000fe20001761670 */
[----:B------:R-:W-:-:S12]  /*112e0*/  IMAD.MOV.U32 R7, RZ, RZ, R14 ;  /* 0x000000ffff077224 */ /* 0x000fd800078e000e */
[----:B0-----:R-:W-:Y:S05]  /*112f0*/  WARPSYNC.COLLECTIVE R15, `(.L_x_395) ;  /* 0x000000000f087348 */ /* 0x001fea0003c00000 */
[----:B------:R1:W2:Y:S02]  /*11300*/  SHFL.IDX P6, R14, R13, R12, R11 ;  /* 0x0000000c0d0e7389 */ /* 0x0002a400000c000b */
[----:B012---:R-:W-:Y:S01]  /*11310*/  ENDCOLLECTIVE ;  /* 0x000000000000791b */ /* 0x007fe20003800000 */
.L_x_395:
[----:B------:R-:W-:Y:S02]  /*11320*/  IMAD.MOV.U32 R13, RZ, RZ, R25 ;  /* 0x000000ffff0d7224 */ /* 0x000fe400078e0019 */
[----:B------:R-:W-:Y:S01]  /*11330*/  IMAD.MOV.U32 R12, RZ, RZ, 0x3 ;  /* 0x00000003ff0c7424 */ /* 0x000fe200078e00ff */
[----:B------:R-:W-:-:S13]  /*11340*/  IADD3 R2, P4, R14, R5, RZ ;  /* 0x000000050e027210 */ /* 0x000fda0007f9e0ff */
[----:B------:R-:W-:Y:S05]  /*11350*/  WARPSYNC.COLLECTIVE R15, `(.L_x_396) ;  /* 0x000000000f087348 */ /* 0x000fea0003c00000 */
[----:B------:R0:W1:Y:S02]  /*11360*/  SHFL.IDX P6, R14, R13, R12, R11 ;  /* 0x0000000c0d0e7389 */ /* 0x00006400000c000b */
[----:B01----:R-:W-:Y:S01]  /*11370*/  ENDCOLLECTIVE ;  /* 0x000000000000791b */ /* 0x003fe20003800000 */
.L_x_396:
[----:B------:R-:W-:Y:S01]  /*11380*/  IMAD.X R3, RZ, RZ, R7, P4 ;  /* 0x000000ffff037224 */ /* 0x000fe200020e0607 */
[----:B------:R-:W-:-:S04]  /*11390*/  ISETP.LT.OR P4, PT, R6, 0x21, P1 ;  /* 0x000000210600780c */ /* 0x000fc80000f81670 */
[----:B------:R-:W-:Y:S01]  /*113a0*/  @!PT LDS RZ, [RZ] ;  /* 0x00000000fffff984 */ /* 0x000fe20000000800 */
[----:B------:R-:W-:Y:S01]  /*113b0*/  @!PT LDS RZ, [RZ] ;  /* 0x00000000fffff984 */ /* 0x000fe20000000800 */
[----:B------:R-:W-:Y:S01]  /*113c0*/  @!PT LDS RZ, [RZ] ;  /* 0x00000000fffff984 */ /* 0x000fe20000000800 */
[----:B------:R0:W-:Y:S01]  /*113d0*/  LDGSTS.E.BYPASS.LTC128B.128 [R4+0x1400], desc[UR36][R2.64], !P3 ;  /* 0x0140000002047fae */ /* 0x0001e2000d901d64 */
[----:B------:R-:W-:Y:S01]  /*113e0*/  ISETP.LT.OR P3, PT, R6, 0x21, P0 ;  /* 0x000000210600780c */ /* 0x000fe20000761670 */
[----:B------:R-:W-:-:S07]  /*113f0*/  IMAD.MOV.U32 R13, RZ, RZ, R24 ;  /* 0x000000ffff0d7224 */ /* 0x000fce00078e0018 */
[----:B------:R0:W-:Y:S05]  /*11400*/  LDGSTS.E.BYPASS.LTC128B.128 [R4+0x4400], desc[UR36][R2.64+0x80], !P4 ;  /* 0x0440008002047fae */ /* 0x0001ea000e101d64 */
[----:B------:R0:W-:Y:S01]  /*11410*/  LDGSTS.E.BYPASS.LTC128B.128 [R4+0x7400], desc[UR36][R2.64+0x100], !P3 ;  /* 0x0740010002047fae */ /* 0x0001e2000d901d64 */
[----:B------:R-:W-:Y:S01]  /*11420*/  ISETP.LT.OR P3, PT, R6, 0x31, P2 ;  /* 0x000000310600780c */ /* 0x000fe20001761670 */
[----:B------:R-:W-:-:S12]  /*11430*/  IMAD.MOV.U32 R7, RZ, RZ, R14 ;  /* 0x000000ffff077224 */ /* 0x000fd800078e000e */
[----:B0-----:R-:W-:Y:S05]  /*11440*/  WARPSYNC.COLLECTIVE R15, `(.L_x_397) ;  /* 0x000000000f087348 */ /* 0x001fea0003c00000 */
[----:B------:R1:W2:Y:S02]  /*11450*/  SHFL.IDX P6, R14, R13, R12, R11 ;  /* 0x0000000c0d0e7389 */ /* 0x0002a400000c000b */
[----:B012---:R-:W-:Y:S01]  /*11460*/  ENDCOLLECTIVE ;  /* 0x000000000000791b */ /* 0x007fe20003800000 */
.L_x_397:
[----:B------:R-:W-:Y:S02]  /*11470*/  IMAD.MOV.U32 R13, RZ, RZ, R25 ;  /* 0x000000ffff0d7224 */ /* 0x000fe400078e0019 */
[----:B------:R-:W-:Y:S01]  /*11480*/  IMAD.MOV.U32 R12, RZ, RZ, 0x4 ;  /* 0x00000004ff0c7424 */ /* 0x000fe200078e00ff */
[----:B------:R-:W-:-:S13]  /*11490*/  IADD3 R2, P4, R14, R5, RZ ;  /* 0x000000050e027210 */ /* 0x000fda0007f9e0ff */
[----:B------:R-:W-:Y:S05]  /*114a0*/  WARPSYNC.COLLECTIVE R15, `(.L_x_398) ;  /* 0x000000000f087348 */ /* 0x000fea0003c00000 */
[----:B------:R0:W1:Y:S02]  /*114b0*/  SHFL.IDX P6, R14, R13, R12, R11 ;  /* 0x0000000c0d0e7389 */ /* 0x00006400000c000b */
[----:B01----:R-:W-:Y:S01]  /*114c0*/  ENDCOLLECTIVE ;  /* 0x000000000000791b */ /* 0x003fe20003800000 */
.L_x_398:
[----:B------:R-:W-:Y:S02]  /*114d0*/  IADD3.X R3, RZ, R7, RZ, P4, !PT ;  /* 0x00000007ff037210 */ /* 0x000fe400027fe4ff */
[----:B------:R-:W-:-:S03]  /*114e0*/  ISETP.LT.OR P4, PT, R6, 0x31, P1 ;  /* 0x000000310600780c */ /* 0x000fc60000f81670 */
[----:B------:R-:W-:Y:S01]  /*114f0*/  @!PT LDS RZ, [RZ] ;  /* 0x00000000fffff984 */ /* 0x000fe20000000800 */
[----:B------:R-:W-:Y:S01]  /*11500*/  @!PT LDS RZ, [RZ] ;  /* 0x00000000fffff984 */ /* 0x000fe20000000800 */
[----:B------:R-:W-:Y:S01]  /*11510*/  @!PT LDS RZ, [RZ] ;  /* 0x00000000fffff984 */ /* 0x000fe20000000800 */
[----:B------:R0:W-:Y:S01]  /*11520*/  LDGSTS.E.BYPASS.LTC128B.128 [R4+0x1c00], desc[UR36][R2.64], !P3 ;  /* 0x01c0000002047fae */ /* 0x0001e2000d901d64 */
[----:B------:R-:W-:Y:S01]  /*11530*/  ISETP.LT.OR P3, PT, R6, 0x31, P0 ;  /* 0x000000310600780c */ /* 0x000fe20000761670 */
[----:B------:R-:W-:-:S08]  /*11540*/  IMAD.MOV.U32 R13, RZ, RZ, R24 ;  /* 0x000000ffff0d7224 */ /* 0x000fd000078e0018 */
[----:B------:R0:W-:Y:S04]  /*11550*/  LDGSTS.E.BYPASS.LTC128B.128 [R4+0x4c00], desc[UR36][R2.64+0x80], !P4 ;  /* 0x04c0008002047fae */ /* 0x0001e8000e101d64 */
[----:B------:R0:W-:Y:S01]  /*11560*/  LDGSTS.E.BYPASS.LTC128B.128 [R4+0x7c00], desc[UR36][R2.64+0x100], !P3 ;  /* 0x07c0010002047fae */ /* 0x0001e2000d901d64 */
[----:B------:R-:W-:Y:S01]  /*11570*/  ISETP.LT.OR P3, PT, R6, 0x41, P2 ;  /* 0x000000410600780c */ /* 0x000fe20001761670 */
[----:B------:R-:W-:-:S12]  /*11580*/  IMAD.MOV.U32 R7, RZ, RZ, R14 ;  /* 0x000000ffff077224 */ /* 0x000fd800078e000e */
[----:B0-----:R-:W-:Y:S05]  /*11590*/  WARPSYNC.COLLECTIVE R15, `(.L_x_399) ;  /* 0x000000000f087348 */ /* 0x001fea0003c00000 */
[----:B------:R1:W2:Y:S02]  /*115a0*/  SHFL.IDX P6, R14, R13, R12, R11 ;  /* 0x0000000c0d0e7389 */ /* 0x0002a400000c000b */
[----:B012---:R-:W-:Y:S01]  /*115b0*/  ENDCOLLECTIVE ;  /* 0x000000000000791b */ /* 0x007fe20003800000 */
.L_x_399:
[----:B------:R-:W-:Y:S01]  /*115c0*/  MOV R13, R25 ;  /* 0x00000019000d7202 */ /* 0x000fe20000000f00 */
[----:B------:R-:W-:Y:S01]  /*115d0*/  IMAD.MOV.U32 R12, RZ, RZ, 0x5 ;  /* 0x00000005ff0c7424 */ /* 0x000fe200078e00ff */
[----:B------:R-:W-:-:S13]  /*115e0*/  IADD3 R2, P4, R14, R5, RZ ;  /* 0x000000050e027210 */ /* 0x000fda0007f9e0ff */
[----:B------:R-:W-:Y:S05]  /*115f0*/  WARPSYNC.COLLECTIVE R15, `(.L_x_400) ;  /* 0x000000000f087348 */ /* 0x000fea0003c00000 */
[----:B------:R0:W1:Y:S02]  /*11600*/  SHFL.IDX P6, R14, R13, R12, R11 ;  /* 0x0000000c0d0e7389 */ /* 0x00006400000c000b */
[----:B01----:R-:W-:Y:S01]  /*11610*/  ENDCOLLECTIVE ;  /* 0x000000000000791b */ /* 0x003fe20003800000 */
.L_x_400:
        /* <DEDUP_REMOVED lines=10> */
[----:B------:R-:W-:-:S07]  /*116c0*/  IMAD.MOV.U32 R25, RZ, RZ, R14 ;  /* 0x000000ffff197224 */ /* 0x000fce00078e000e */
[----:B0-----:R-:W-:Y:S05]  /*116d0*/  WARPSYNC.COLLECTIVE R15, `(.L_x_401) ;  /* 0x000000000f087348 */ /* 0x001fea0003c00000 */
[----:B------:R1:W2:Y:S02]  /*116e0*/  SHFL.IDX P6, R14, R13, R12, R11 ;  /* 0x0000000c0d0e7389 */ /* 0x0002a400000c000b */
[----:B012---:R-:W-:Y:S01]  /*116f0*/  ENDCOLLECTIVE ;  /* 0x000000000000791b */ /* 0x007fe20003800000 */
.L_x_401:
[----:B------:R-:W-:Y:S05]  /*11700*/  BRA `(.L_x_402) ;  /* 0xffffffc0005c7947 */ /* 0x000fea000383ffff */
.L_x_296:
[----:B------:R-:W-:Y:S01]  /*11710*/  BSSY B0, `(.L_x_403) ;  /* 0x0000008000007945 */ /* 0x000fe20003800000 */
[----:B------:R-:W-:Y:S01]  /*11720*/  IMAD.MOV.U32 R13, RZ, RZ, R16 ;  /* 0x000000ffff0d7224 */ /* 0x000fe200078e0010 */
[----:B------:R-:W-:Y:S01]  /*11730*/  MOV R11, 0x1f ;  /* 0x0000001f000b7802 */ /* 0x000fe20000000f00 */
[----:B------:R-:W-:Y:S02]  /*11740*/  IMAD.MOV.U32 R12, RZ, RZ, RZ ;  /* 0x000000ffff0c7224 */ /* 0x000fe400078e00ff */
[----:B------:R-:W-:-:S07]  /*11750*/  IMAD.MOV.U32 R15, RZ, RZ, -0x1 ;  /* 0xffffffffff0f7424 */ /* 0x000fce00078e00ff */
[----:B0-----:R-:W-:Y:S05]  /*11760*/  WARPSYNC.COLLECTIVE R15, `(.L_x_404) ;  /* 0x000000000f087348 */ /* 0x001fea0003c00000 */
[----:B------:R1:W2:Y:S02]  /*11770*/  SHFL.IDX P6, R14, R13, R12, R11 ;  /* 0x0000000c0d0e7389 */ /* 0x0002a400000c000b */
[----:B012---:R-:W-:Y:S01]  /*11780*/  ENDCOLLECTIVE ;  /* 0x000000000000791b */ /* 0x007fe20003800000 */
.L_x_404:
[----:B------:R-:W-:Y:S05]  /*11790*/  BSYNC B0 ;  /* 0x0000000000007941 */ /* 0x000fea0003800000 */
.L_x_403:
[----:B------:R-:W-:Y:S01]  /*117a0*/  IMAD.MOV.U32 R13, RZ, RZ, R16 ;  /* 0x000000ffff0d7224 */ /* 0x000fe200078e0010 */
[----:B------:R-:W-:Y:S01]  /*117b0*/  MOV R15, 0xffffffff ;  /* 0xffffffff000f7802 */ /* 0x000fe20000000f00 */
[----:B------:R-:W-:Y:S02]  /*117c0*/  IMAD.MOV.U32 R12, RZ, RZ, 0x1 ;  /* 0x00000001ff0c7424 */ /* 0x000fe400078e00ff */
[----:B------:R-:W-:Y:S02]  /*117d0*/  IMAD.MOV.U32 R11, RZ, RZ, 0x1f ;  /* 0x0000001fff0b7424 */ /* 0x000fe400078e00ff */
[----:B------:R-:W-:Y:S02]  /*117e0*/  IMAD.IADD R7, R19, 0x1, R8 ;  /* 0x0000000113077824 */ /* 0x000fe400078e0208 */
[----:B------:R-:W-:-:S07]  /*117f0*/  IMAD.MOV.U32 R5, RZ, RZ, R14 ;  /* 0x000000ffff057224 */ /* 0x000fce00078e000e */
[----:B------:R-:W-:Y:S05]  /*11800*/  WARPSYNC.COLLECTIVE R15, `(.L_x_405) ;  /* 0x000000000f087348 */ /* 0x000fea0003c00000 */
[----:B------:R0:W1:Y:S02]  /*11810*/  SHFL.IDX P6, R14, R13, R12, R11 ;  /* 0x0000000c0d0e7389 */ /* 0x00006400000c000b */
[----:B01----:R-:W-:Y:S01]  /*11820*/  ENDCOLLECTIVE ;  /* 0x000000000000791b */ /* 0x003fe20003800000 */
.L_x_405:
[----:B------:R-:W-:Y:S02]  /*11830*/  ULDC UR4, c[0x0][0xc3c] ;  /* 0x00030f0000047ab9 */ /* 0x000fe40000000800 */
[----:B------:R-:W-:-:S13]  /*11840*/  ISETP.GE.OR P1, PT, R7, UR4, !P0 ;  /* 0x0000000407007c0c */ /* 0x000fda000c726670 */
[----:B------:R-:W0:Y:S01]  /*11850*/  @!P1 LDC.64 R2, c[0x0][0xc80] ;  /* 0x00032000ff029b82 */ /* 0x000e220000000a00 */
[----:B------:R-:W-:Y:S01]  /*11860*/  IMAD.MOV.U32 R4, RZ, RZ, RZ ;  /* 0x000000ffff047224 */ /* 0x000fe200078e00ff */
[----:B------:R-:W-:Y:S01]  /*11870*/  MOV R11, RZ ;  /* 0x000000ff000b7202 */ /* 0x000fe20000000f00 */
[----:B------:R-:W-:Y:S02]  /*11880*/  IMAD.MOV.U32 R0, RZ, RZ, R14 ;  /* 0x000000ffff007224 */ /* 0x000fe400078e000e */
[----:B0-----:R-:W-:-:S06]  /*11890*/  @!P1 IMAD.WIDE R2, R7, 0x4, R2 ;  /* 0x0000000407029825 */ /* 0x001fcc00078e0202 */
[----:B------:R-:W2:Y:S01]  /*118a0*/  @!P1 LDG.E R2, desc[UR36][R2.64] ;  /* 0x0000002402029981 */ /* 0x000ea2000c1e1900 */
[C---:B------:R-:W-:Y:S02]  /*118b0*/  ISETP.GE.U32.AND P2, PT, R8.reuse, 0x2, PT ;  /* 0x000000020800780c */ /* 0x040fe40003f46070 */
[C---:B------:R-:W-:Y:S02]  /*118c0*/  ISETP.GE.U32.AND P3, PT, R8.reuse, 0x4, PT ;  /* 0x000000040800780c */ /* 0x040fe40003f66070 */
[C---:B------:R-:W-:Y:S02]  /*118d0*/  ISETP.GE.U32.AND P4, PT, R8.reuse, 0x8, PT ;  /* 0x000000080800780c */ /* 0x040fe40003f86070 */
[C---:B------:R-:W-:Y:S01]  /*118e0*/  ISETP.GE.U32.AND P5, PT, R8.reuse, 0x10, PT ;  /* 0x000000100800780c */ /* 0x040fe20003fa6070 */
[----:B--2---:R-:W-:Y:S01]  /*118f0*/  @!P1 IMAD.MOV.U32 R4, RZ, RZ, R2 ;  /* 0x000000ffff049224 */ /* 0x004fe200078e0002 */
[----:B------:R-:W-:-:S03]  /*11900*/  ISETP.NE.AND P1, PT, R8, RZ, PT ;  /* 0x000000ff0800720c */ /* 0x000fc60003f25270 */
[----:B------:R-:W-:-:S10]  /*11910*/  IMAD.MOV.U32 R13, RZ, RZ, R4 ;  /* 0x000000ffff0d7224 */ /* 0x000fd400078e0004 */
[----:B------:R-:W-:Y:S05]  /*11920*/  WARPSYNC.COLLECTIVE R15, `(.L_x_406) ;  /* 0x000000000f087348 */ /* 0x000fea0003c00000 */
[----:B------:R0:W1:Y:S02]  /*11930*/  SHFL.UP P6, R14, R13, R12, R11 ;  /* 0x0400000c0d0e7389 */ /* 0x00006400000c000b */
[----:B01----:R-:W-:Y:S01]  /*11940*/  ENDCOLLECTIVE ;  /* 0x000000000000791b */ /* 0x003fe20003800000 */
.L_x_406:
[----:B------:R-:W-:Y:S01]  /*11950*/  IMAD.MOV.U32 R12, RZ, RZ, 0x2 ;  /* 0x00000002ff0c7424 */ /* 0x000fe200078e00ff */
[----:B------:R-:W-:-:S05]  /*11960*/  SEL R7, R14, RZ, P1 ;  /* 0x000000ff0e077207 */ /* 0x000fca0000800000 */
[----:B------:R-:W-:-:S04]  /*11970*/  IMAD.IADD R6, R4, 0x1, R7 ;  /* 0x0000000104067824 */ /* 0x000fc800078e0207 */
[----:B------:R-:W-:-:S07]  /*11980*/  IMAD.MOV.U32 R13, RZ, RZ, R6 ;  /* 0x000000ffff0d7224 */ /* 0x000fce00078e0006 */
[----:B------:R-:W-:Y:S05]  /*11990*/  WARPSYNC.COLLECTIVE R15, `(.L_x_407) ;  /* 0x000000000f087348 */ /* 0x000fea0003c00000 */
[----:B------:R0:W1:Y:S02]  /*119a0*/  SHFL.UP P6, R14, R13, R12, R11 ;  /* 0x0400000c0d0e7389 */ /* 0x00006400000c000b */
[----:B01----:R-:W-:Y:S01]  /*119b0*/  ENDCOLLECTIVE ;  /* 0x000000000000791b */ /* 0x003fe20003800000 */
.L_x_407:
[----:B------:R-:W-:Y:S02]  /*119c0*/  MOV R12, 0x4 ;  /* 0x00000004000c7802 */ /* 0x000fe40000000f00 */
[----:B------:R-:W-:-:S05]  /*119d0*/  SEL R7, R14, RZ, P2 ;  /* 0x000000ff0e077207 */ /* 0x000fca0001000000 */
[----:B------:R-:W-:-:S04]  /*119e0*/  IMAD.IADD R7, R6, 0x1, R7 ;  /* 0x0000000106077824 */ /* 0x000fc800078e0207 */
[----:B------:R-:W-:-:S07]  /*119f0*/  IMAD.MOV.U32 R13, RZ, RZ, R7 ;  /* 0x000000ffff0d7224 */ /* 0x000fce00078e0007 */
[----:B------:R-:W-:Y:S05]  /*11a00*/  WARPSYNC.COLLECTIVE R15, `(.L_x_408) ;  /* 0x000000000f087348 */ /* 0x000fea0003c00000 */
[----:B------:R0:W1:Y:S02]  /*11a10*/  SHFL.UP P6, R14, R13, R12, R11 ;  /* 0x0400000c0d0e7389 */ /* 0x00006400000c000b */
[----:B01----:R-:W-:Y:S01]  /*11a20*/  ENDCOLLECTIVE ;  /* 0x000000000000791b */ /* 0x003fe20003800000 */
.L_x_408:
[----:B------:R-:W-:Y:S01]  /*11a30*/  IMAD.MOV.U32 R12, RZ, RZ, 0x8 ;  /* 0x00000008ff0c7424 */ /* 0x000fe200078e00ff */
[----:B------:R-:W-:-:S05]  /*11a40*/  SEL R2, R14, RZ, P3 ;  /* 0x000000ff0e027207 */ /* 0x000fca0001800000 */
[----:B------:R-:W-:-:S04]  /*11a50*/  IMAD.IADD R2, R7, 0x1, R2 ;  /* 0x0000000107027824 */ /* 0x000fc800078e0202 */
[----:B------:R-:W-:-:S07]  /*11a60*/  IMAD.MOV.U32 R13, RZ, RZ, R2 ;  /* 0x000000ffff0d7224 */ /* 0x000fce00078e0002 */
[----:B------:R-:W-:Y:S05]  /*11a70*/  WARPSYNC.COLLECTIVE R15, `(.L_x_409) ;  /* 0x000000000f087348 */ /* 0x000fea0003c00000 */
[----:B------:R0:W1:Y:S02]  /*11a80*/  SHFL.UP P6, R14, R13, R12, R11 ;  /* 0x0400000c0d0e7389 */ /* 0x00006400000c000b */
[----:B01----:R-:W-:Y:S01]  /*11a90*/  ENDCOLLECTIVE ;  /* 0x000000000000791b */ /* 0x003fe20003800000 */
.L_x_409:
[----:B------:R-:W-:Y:S02]  /*11aa0*/  MOV R12, 0x10 ;  /* 0x00000010000c7802 */ /* 0x000fe40000000f00 */
[----:B------:R-:W-:-:S05]  /*11ab0*/  SEL R3, R14, RZ, P4 ;  /* 0x000000ff0e037207 */ /* 0x000fca0002000000 */
[----:B------:R-:W-:-:S04]  /*11ac0*/  IMAD.IADD R3, R2, 0x1, R3 ;  /* 0x0000000102037824 */ /* 0x000fc800078e0203 */
[----:B------:R-:W-:-:S07]  /*11ad0*/  IMAD.MOV.U32 R13, RZ, RZ, R3 ;  /* 0x000000ffff0d7224 */ /* 0x000fce00078e0003 */
[----:B------:R-:W-:Y:S05]  /*11ae0*/  WARPSYNC.COLLECTIVE R15, `(.L_x_410) ;  /* 0x000000000f087348 */ /* 0x000fea0003c00000 */
[----:B------:R0:W1:Y:S02]  /*11af0*/  SHFL.UP P6, R14, R13, R12, R11 ;  /* 0x0400000c0d0e7389 */ /* 0x00006400000c000b */
[----:B01----:R-:W-:Y:S01]  /*11b00*/  ENDCOLLECTIVE ;  /* 0x000000000000791b */ /* 0x003fe20003800000 */
.L_x_410:
[----:B------:R-:W-:Y:S02]  /*11b10*/  IMAD.MOV.U32 R12, RZ, RZ, 0x1f ;  /* 0x0000001fff0c7424 */ /* 0x000fe400078e00ff */
[----:B------:R-:W-:Y:S01]  /*11b20*/  IMAD.MOV.U32 R11, RZ, RZ, 0x1f ;  /* 0x0000001fff0b7424 */ /* 0x000fe200078e00ff */
[----:B------:R-:W-:-:S05]  /*11b30*/  SEL R6, R14, RZ, P5 ;  /* 0x000000ff0e067207 */ /* 0x000fca0002800000 */
[----:B------:R-:W-:-:S04]  /*11b40*/  IMAD.IADD R6, R3, 0x1, R6 ;  /* 0x0000000103067824 */ /* 0x000fc800078e0206 */
[----:B------:R-:W-:-:S07]  /*11b50*/  IMAD.MOV.U32 R13, RZ, RZ, R6 ;  /* 0x000000ffff0d7224 */ /* 0x000fce00078e0006 */
[----:B------:R-:W-:Y:S05]  /*11b60*/  WARPSYNC.COLLECTIVE R15, `(.L_x_411) ;  /* 0x000000000f087348 */ /* 0x000fea0003c00000 */
[----:B------:R0:W1:Y:S02]  /*11b70*/  SHFL.IDX P6, R14, R13, R12, R11 ;  /* 0x0000000c0d0e7389 */ /* 0x00006400000c000b */
[----:B01----:R-:W-:Y:S01]  /*11b80*/  ENDCOLLECTIVE ;  /* 0x000000000000791b */ /* 0x003fe20003800000 */
.L_x_411:
[----:B------:R-:W-:Y:S05]  /*11b90*/  BRA `(.L_x_412) ;  /* 0xffffffc0006c7947 */ /* 0x000fea000383ffff */
.L_x_301:
[----:B------:R-:W-:Y:S01]  /*11ba0*/  BSSY B0, `(.L_x_413) ;  /* 0x0000008000007945 */ /* 0x000fe20003800000 */
[----:B-----5:R-:W-:Y:S01]  /*11bb0*/  IMAD.MOV.U32 R13, RZ, RZ, R4 ;  /* 0x000000ffff0d7224 */ /* 0x020fe200078e0004 */
[----:B------:R-:W-:Y:S01]  /*11bc0*/  MOV R12, 0x1 ;  /* 0x00000001000c7802 */ /* 0x000fe20000000f00 */
[----:B------:R-:W-:Y:S02]  /*11bd0*/  IMAD.MOV.U32 R11, RZ, RZ, RZ ;  /* 0x000000ffff0b7224 */ /* 0x000fe400078e00ff */
[----:B------:R-:W-:-:S07]  /*11be0*/  IMAD.MOV.U32 R15, RZ, RZ, -0x1 ;  /* 0xffffffffff0f7424 */ /* 0x000fce00078e00ff */
[----:B01----:R-:W-:Y:S05]  /*11bf0*/  WARPSYNC.COLLECTIVE R15, `(.L_x_414) ;  /* 0x000000000f087348 */ /* 0x003fea0003c00000 */
[----:B------:R2:W3:Y:S02]  /*11c00*/  SHFL.UP P6, R14, R13, R12, R11 ;  /* 0x0400000c0d0e7389 */ /* 0x0004e400000c000b */
[----:B0123--:R-:W-:Y:S01]  /*11c10*/  ENDCOLLECTIVE ;  /* 0x000000000000791b */ /* 0x00ffe20003800000 */
.L_x_414:
[----:B------:R-:W-:Y:S05]  /*11c20*/  BSYNC B0 ;  /* 0x0000000000007941 */ /* 0x000fea0003800000 */
.L_x_413:
[----:B------:R-:W-:Y:S01]  /*11c30*/  SEL R13, R14, RZ, P1 ;  /* 0x000000ff0e0d7207 */ /* 0x000fe20000800000 */
[----:B------:R-:W-:Y:S01]  /*11c40*/  IMAD.MOV.U32 R12, RZ, RZ, 0x2 ;  /* 0x00000002ff0c7424 */ /* 0x000fe200078e00ff */
[----:B------:R-:W-:Y:S01]  /*11c50*/  MOV R15, 0xffffffff ;  /* 0xffffffff000f7802 */ /* 0x000fe20000000f00 */
[----:B------:R-:W-:Y:S02]  /*11c60*/  IMAD.MOV.U32 R11, RZ, RZ, RZ ;  /* 0x000000ffff0b7224 */ /* 0x000fe400078e00ff */
[----:B------:R-:W-:-:S07]  /*11c70*/  IMAD.IADD R13, R4, 0x1, R13 ;  /* 0x00000001040d7824 */ /* 0x000fce00078e020d */
[----:B------:R-:W-:Y:S05]  /*11c80*/  WARPSYNC.COLLECTIVE R15, `(.L_x_415) ;  /* 0x000000000f087348 */ /* 0x000fea0003c00000 */
[----:B------:R0:W1:Y:S02]  /*11c90*/  SHFL.UP P6, R14, R13, R12, R11 ;  /* 0x0400000c0d0e7389 */ /* 0x00006400000c000b */
[----:B01----:R-:W-:Y:S01]  /*11ca0*/  ENDCOLLECTIVE ;  /* 0x000000000000791b */ /* 0x003fe20003800000 */
.L_x_415:
[----:B------:R-:W-:Y:S01]  /*11cb0*/  IMAD.MOV.U32 R12, RZ, RZ, 0x4 ;  /* 0x00000004ff0c7424 */ /* 0x000fe200078e00ff */
[----:B------:R-:W-:-:S05]  /*11cc0*/  SEL R0, R14, RZ, P2 ;  /* 0x000000ff0e007207 */ /* 0x000fca0001000000 */
[----:B------:R-:W-:-:S04]  /*11cd0*/  IMAD.IADD R0, R13, 0x1, R0 ;  /* 0x000000010d007824 */ /* 0x000fc800078e0200 */
[----:B------:R-:W-:-:S07]  /*11ce0*/  IMAD.MOV.U32 R13, RZ, RZ, R0 ;  /* 0x000000ffff0d7224 */ /* 0x000fce00078e0000 */
[----:B------:R-:W-:Y:S05]  /*11cf0*/  WARPSYNC.COLLECTIVE R15, `(.L_x_416) ;  /* 0x000000000f087348 */ /* 0x000fea0003c00000 */
[----:B------:R0:W1:Y:S02]  /*11d00*/  SHFL.UP P6, R14, R13, R12, R11 ;  /* 0x0400000c0d0e7389 */ /* 0x00006400000c000b */
[----:B01----:R-:W-:Y:S01]  /*11d10*/  ENDCOLLECTIVE ;  /* 0x000000000000791b */ /* 0x003fe20003800000 */
.L_x_416:
[----:B------:R-:W-:Y:S02]  /*11d20*/  MOV R12, 0x8 ;  /* 0x00000008000c7802 */ /* 0x000fe40000000f00 */
[----:B------:R-:W-:-:S05]  /*11d30*/  SEL R3, R14, RZ, P3 ;  /* 0x000000ff0e037207 */ /* 0x000fca0001800000 */
[----:B------:R-:W-:-:S04]  /*11d40*/  IMAD.IADD R2, R0, 0x1, R3 ;  /* 0x0000000100027824 */ /* 0x000fc800078e0203 */
[----:B------:R-:W-:-:S07]  /*11d50*/  IMAD.MOV.U32 R13, RZ, RZ, R2 ;  /* 0x000000ffff0d7224 */ /* 0x000fce00078e0002 */
[----:B------:R-:W-:Y:S05]  /*11d60*/  WARPSYNC.COLLECTIVE R15, `(.L_x_417) ;  /* 0x000000000f087348 */ /* 0x000fea0003c00000 */
[----:B------:R0:W1:Y:S02]  /*11d70*/  SHFL.UP P6, R14, R13, R12, R11 ;  /* 0x0400000c0d0e7389 */ /* 0x00006400000c000b */
[----:B01----:R-:W-:Y:S01]  /*11d80*/  ENDCOLLECTIVE ;  /* 0x000000000000791b */ /* 0x003fe20003800000 */
.L_x_417:
[----:B------:R-:W-:Y:S01]  /*11d90*/  IMAD.MOV.U32 R12, RZ, RZ, 0x10 ;  /* 0x00000010ff0c7424 */ /* 0x000fe200078e00ff */
[----:B------:R-:W-:-:S05]  /*11da0*/  SEL R3, R14, RZ, P4 ;  /* 0x000000ff0e037207 */ /* 0x000fca0002000000 */
[----:B------:R-:W-:-:S04]  /*11db0*/  IMAD.IADD R3, R2, 0x1, R3 ;  /* 0x0000000102037824 */ /* 0x000fc800078e0203 */
[----:B------:R-:W-:-:S07]  /*11dc0*/  IMAD.MOV.U32 R13, RZ, RZ, R3 ;  /* 0x000000ffff0d7224 */ /* 0x000fce00078e0003 */
[----:B------:R-:W-:Y:S05]  /*11dd0*/  WARPSYNC.COLLECTIVE R15, `(.L_x_418) ;  /* 0x000000000f087348 */ /* 0x000fea0003c00000 */
[----:B------:R0:W1:Y:S02]  /*11de0*/  SHFL.UP P6, R14, R13, R12, R11 ;  /* 0x0400000c0d0e7389 */ /* 0x00006400000c000b */
[----:B01----:R-:W-:Y:S01]  /*11df0*/  ENDCOLLECTIVE ;  /* 0x000000000000791b */ /* 0x003fe20003800000 */
.L_x_418:
[----:B------:R-:W-:Y:S01]  /*11e00*/  MOV R12, 0x1f ;  /* 0x0000001f000c7802 */ /* 0x000fe20000000f00 */
[----:B------:R-:W-:Y:S01]  /*11e10*/  IMAD.MOV.U32 R11, RZ, RZ, 0x1f ;  /* 0x0000001fff0b7424 */ /* 0x000fe200078e00ff */
[----:B------:R-:W-:-:S05]  /*11e20*/  SEL R6, R14, RZ, P5 ;  /* 0x000000ff0e067207 */ /* 0x000fca0002800000 */
[----:B------:R-:W-:-:S04]  /*11e30*/  IMAD.IADD R6, R3, 0x1, R6 ;  /* 0x0000000103067824 */ /* 0x000fc800078e0206 */
[----:B------:R-:W-:-:S07]  /*11e40*/  IMAD.MOV.U32 R13, RZ, RZ, R6 ;  /* 0x000000ffff0d7224 */ /* 0x000fce00078e0006 */
[----:B------:R-:W-:Y:S05]  /*11e50*/  WARPSYNC.COLLECTIVE R15, `(.L_x_419) ;  /* 0x000000000f087348 */ /* 0x000fea0003c00000 */
[----:B------:R0:W1:Y:S02]  /*11e60*/  SHFL.IDX P6, R14, R13, R12, R11 ;  /* 0x0000000c0d0e7389 */ /* 0x00006400000c000b */
[----:B01----:R-:W-:Y:S01]  /*11e70*/  ENDCOLLECTIVE ;  /* 0x000000000000791b */ /* 0x003fe20003800000 */
.L_x_419:
[----:B------:R-:W-:Y:S05]  /*11e80*/  BRA `(.L_x_420) ;  /* 0xffffffc0004c7947 */ /* 0x000fea000383ffff */
.L_x_303:
[----:B------:R-:W-:Y:S01]  /*11e90*/  BSSY B0, `(.L_x_421) ;  /* 0x0000006000007945 */ /* 0x000fe20003800000 */
[----:B------:R-:W-:Y:S01]  /*11ea0*/  PLOP3.LUT P6, PT, P6, PT, PT, 0x8, 0x0 ;  /* 0x000000000000781c */ /* 0x000fe200037ce170 */
[----:B------:R-:W-:-:S12]  /*11eb0*/  IMAD.MOV.U32 R15, RZ, RZ, -0x1 ;  /* 0xffffffffff0f7424 */ /* 0x000fd800078e00ff */
[----:B0-----:R-:W-:Y:S05]  /*11ec0*/  WARPSYNC.COLLECTIVE R15, `(.L_x_422) ;  /* 0x000000000f087348 */ /* 0x001fea0003c00000 */
[----:B------:R-:W-:Y:S01]  /*11ed0*/  VOTE.ANY R14, PT, P6 ;  /* 0x00000000000e7806 */ /* 0x000fe200030e0100 */
[----:B0-----:R-:W-:Y:S06]  /*11ee0*/  ENDCOLLECTIVE ;  /* 0x000000000000791b */ /* 0x001fec0003800000 */
.L_x_422:
[----:B------:R-:W-:Y:S05]  /*11ef0*/  BSYNC B0 ;  /* 0x0000000000007941 */ /* 0x000fea0003800000 */
.L_x_421:
[----:B------:R-:W-:Y:S01]  /*11f00*/  IMAD.MOV.U32 R2, RZ, RZ, R14 ;  /* 0x000000ffff027224 */ /* 0x000fe200078e000e */
[----:B------:R-:W-:Y:S01]  /*11f10*/  MOV R11, 0x1f ;  /* 0x0000001f000b7802 */ /* 0x000fe20000000f00 */
[----:B------:R-:W-:Y:S02]  /*11f20*/  IMAD.MOV.U32 R13, RZ, RZ, R4 ;  /* 0x000000ffff0d7224 */ /* 0x000fe400078e0004 */
[----:B------:R-:W0:Y:S01]  /*11f30*/  POPC R0, R2 ;  /* 0x0000000200007309 */ /* 0x000e220000000000 */
[----:B------:R-:W-:Y:S02]  /*11f40*/  IMAD.MOV.U32 R15, RZ, RZ, -0x1 ;  /* 0xffffffffff0f7424 */ /* 0x000fe400078e00ff */
[----:B0-----:R-:W-:-:S07]  /*11f50*/  IMAD.MOV.U32 R12, RZ, RZ, R0 ;  /* 0x000000ffff0c7224 */ /* 0x001fce00078e0000 */
[----:B------:R-:W-:Y:S05]  /*11f60*/  WARPSYNC.COLLECTIVE R15, `(.L_x_423) ;  /* 0x000000000f087348 */ /* 0x000fea0003c00000 */
[----:B------:R0:W1:Y:S02]  /*11f70*/  SHFL.IDX P6, R14, R13, R12, R11 ;  /* 0x0000000c0d0e7389 */ /* 0x00006400000c000b */
[----:B01----:R-:W-:Y:S01]  /*11f80*/  ENDCOLLECTIVE ;  /* 0x000000000000791b */ /* 0x003fe20003800000 */
.L_x_423:
[----:B------:R-:W-:Y:S01]  /*11f90*/  IMAD.MOV.U32 R4, RZ, RZ, R14 ;  /* 0x000000ffff047224 */ /* 0x000fe200078e000e */
[----:B------:R-:W-:Y:S06]  /*11fa0*/  BRA `(.L_x_424) ;  /* 0xffffffc0003c7947 */ /* 0x000fec000383ffff */
.L_x_305:
[----:B------:R-:W-:Y:S01]  /*11fb0*/  BSSY B0, `(.L_x_425) ;  /* 0x0000007000007945 */ /* 0x000fe20003800000 */
[----:B------:R-:W-:Y:S02]  /*11fc0*/  IMAD.MOV.U32 R13, RZ, RZ, R6 ;  /* 0x000000ffff0d7224 */ /* 0x000fe400078e0006 */
[----:B------:R-:W-:Y:S02]  /*11fd0*/  IMAD.MOV.U32 R11, RZ, RZ, 0x1f ;  /* 0x0000001fff0b7424 */ /* 0x000fe400078e00ff */
[----:B------:R-:W-:-:S07]  /*11fe0*/  IMAD.MOV.U32 R15, RZ, RZ, -0x1 ;  /* 0xffffffffff0f7424 */ /* 0x000fce00078e00ff */
[----:B012---:R-:W-:Y:S05]  /*11ff0*/  WARPSYNC.COLLECTIVE R15, `(.L_x_426) ;  /* 0x000000000f087348 */ /* 0x007fea0003c00000 */
[----:B------:R3:W4:Y:S02]  /*12000*/  SHFL.IDX P6, R14, R13, R12, R11 ;  /* 0x0000000c0d0e7389 */ /* 0x00072400000c000b */
[----:B01234-:R-:W-:Y:S01]  /*12010*/  ENDCOLLECTIVE ;  /* 0x000000000000791b */ /* 0x01ffe20003800000 */
.L_x_426:
[----:B------:R-:W-:Y:S05]  /*12020*/  BSYNC B0 ;  /* 0x0000000000007941 */ /* 0x000fea0003800000 */
.L_x_425:
[----:B------:R-:W-:Y:S05]  /*12030*/  BRA `(.L_x_304) ;  /* 0xffffffc000347947 */ /* 0x000fea000383ffff */
.L_x_309:
[----:B0-----:R0:W2:Y:S02]  /*12040*/  SYNCS.PHASECHK.TRANS64.TRYWAIT P0, [R4+URZ+0x30820], R0 ;  /* 0x03082000040075a7 */ /* 0x0010a4000800017f */
[----:B--2---:R-:W-:Y:S05]  /*12050*/  @!P0 NANOSLEEP.SYNCS 0x989680 ;  /* 0x009896800000895d */ /* 0x004fea0003900000 */
[----:B------:R-:W2:Y:S02]  /*12060*/  @!P0 SYNCS.PHASECHK.TRANS64 P0, [R4+URZ+0x30820], R0 ;  /* 0x03082000040085a7 */ /* 0x000ea4000800007f */
[----:B--2---:R-:W-:Y:S05]  /*12070*/  @!P0 BRA `(.L_x_309) ;  /* 0xfffffffc00f08947 */ /* 0x004fea000383ffff */
[----:B------:R-:W-:Y:S05]  /*12080*/  BRA `(.L_x_427) ;  /* 0xffffffc400207947 */ /* 0x000fea000383ffff */
.L_x_310:
[----:B------:R-:W2:Y:S01]  /*12090*/  S2R R2, SR_TID.X ;  /* 0x0000000000027919 */ /* 0x000ea20000002100 */
[----:B------:R-:W-:Y:S01]  /*120a0*/  BSSY B0, `(.L_x_428) ;  /* 0x000000a000007945 */ /* 0x000fe20003800000 */
[----:B------:R-:W-:Y:S02]  /*120b0*/  IMAD.MOV.U32 R12, RZ, RZ, RZ ;  /* 0x000000ffff0c7224 */ /* 0x000fe400078e00ff */
[----:B------:R-:W-:Y:S02]  /*120c0*/  IMAD.MOV.U32 R11, RZ, RZ, 0x1f ;  /* 0x0000001fff0b7424 */ /* 0x000fe400078e00ff */
[----:B------:R-:W-:Y:S01]  /*120d0*/  IMAD.MOV.U32 R15, RZ, RZ, -0x1 ;  /* 0xffffffffff0f7424 */ /* 0x000fe200078e00ff */
[----:B--2---:R-:W-:-:S04]  /*120e0*/  SHF.R.U32.HI R2, RZ, 0x5, R2 ;  /* 0x00000005ff027819 */ /* 0x004fc80000011602 */
[----:B------:R-:W-:-:S04]  /*120f0*/  LOP3.LUT R2, R2, 0x3, RZ, 0xc0, !PT ;  /* 0x0000000302027812 */ /* 0x000fc800078ec0ff */
[----:B------:R-:W-:-:S07]  /*12100*/  MOV R13, R2 ;  /* 0x00000002000d7202 */ /* 0x000fce0000000f00 */
[----:B01-3--:R-:W-:Y:S05]  /*12110*/  WARPSYNC.COLLECTIVE R15, `(.L_x_429) ;  /* 0x000000000f087348 */ /* 0x00bfea0003c00000 */
[----:B------:R2:W4:Y:S02]  /*12120*/  SHFL.IDX P6, R14, R13, R12, R11 ;  /* 0x0000000c0d0e7389 */ /* 0x00052400000c000b */
[----:B01234-:R-:W-:Y:S01]  /*12130*/  ENDCOLLECTIVE ;  /* 0x000000000000791b */ /* 0x01ffe20003800000 */
.L_x_429:
[----:B------:R-:W-:Y:S05]  /*12140*/  BSYNC B0 ;  /* 0x0000000000007941 */ /* 0x000fea0003800000 */
.L_x_428:
[----:B------:R-:W-:Y:S05]  /*12150*/  BRA `(.L_x_430) ;  /* 0xffffffc400087947 */ /* 0x000fea000383ffff */
.L_x_313:
[----:B------:R-:W-:Y:S01]  /*12160*/  BSSY B1, `(.L_x_431) ;  /* 0x0000006000017945 */ /* 0x000fe20003800000 */
[----:B------:R-:W-:-:S07]  /*12170*/  IMAD.MOV.U32 R15, RZ, RZ, -0x1 ;  /* 0xffffffffff0f7424 */ /* 0x000fce00078e00ff */
[----:B01-3--:R-:W-:Y:S05]  /*12180*/  WARPSYNC.COLLECTIVE R15, `(.L_x_432) ;  /* 0x000000000f0c7348 */ /* 0x00bfea0003c00000 */
[----:B------:R-:W-:Y:S02]  /*12190*/  ELECT P6, UR62, PT ;  /* 0x00000000003e782f */ /* 0x000fe400038c0000 */
[----:B------:R-:W-:Y:S01]  /*121a0*/  MOV R14, UR62 ;  /* 0x0000003e000e7c02 */ /* 0x000fe20008000f00 */
[----:B01-3--:R-:W-:Y:S10]  /*121b0*/  ENDCOLLECTIVE ;  /* 0x000000000000791b */ /* 0x00bff40003800000 */
.L_x_432:
[----:B------:R-:W-:Y:S05]  /*121c0*/  BSYNC B1 ;  /* 0x0000000000017941 */ /* 0x000fea0003800000 */
.L_x_431:
[----:B------:R-:W-:Y:S05]  /*121d0*/  BRA `(.L_x_433) ;  /* 0xffffffc400007947 */ /* 0x000fea000383ffff */
.L_x_315:
[----:B0-----:R0:W2:Y:S02]  /*121e0*/  SYNCS.PHASECHK.TRANS64.TRYWAIT P1, [R5+URZ+0x30840], R0 ;  /* 0x03084000050075a7 */ /* 0x0010a4000802017f */
[----:B--2---:R-:W-:Y:S05]  /*121f0*/  @!P1 NANOSLEEP.SYNCS 0x989680 ;  /* 0x009896800000995d */ /* 0x004fea0003900000 */
[----:B------:R-:W2:Y:S02]  /*12200*/  @!P1 SYNCS.PHASECHK.TRANS64 P1, [R5+URZ+0x30840], R0 ;  /* 0x03084000050095a7 */ /* 0x000ea4000802007f */
[----:B--2---:R-:W-:Y:S05]  /*12210*/  @!P1 BRA `(.L_x_315) ;  /* 0xfffffffc00f09947 */ /* 0x004fea000383ffff */
[----:B------:R-:W-:Y:S05]  /*12220*/  BRA `(.L_x_434) ;  /* 0xffffffc400287947 */ /* 0x000fea000383ffff */
.L_x_317:
[----:B--2---:R2:W4:Y:S02]  /*12230*/  SYNCS.PHASECHK.TRANS64.TRYWAIT P1, [R27+URZ+0x30840], R2 ;  /* 0x030840021b0075a7 */ /* 0x004524000802017f */
[----:B----4-:R-:W-:Y:S05]  /*12240*/  @!P1 NANOSLEEP.SYNCS 0x989680 ;  /* 0x009896800000995d */ /* 0x010fea0003900000 */
[----:B------:R-:W4:Y:S02]  /*12250*/  @!P1 SYNCS.PHASECHK.TRANS64 P1, [R27+URZ+0x30840], R2 ;  /* 0x030840021b0095a7 */ /* 0x000f24000802007f */
[----:B----4-:R-:W-:Y:S05]  /*12260*/  @!P1 BRA `(.L_x_317) ;  /* 0xfffffffc00f09947 */ /* 0x010fea000383ffff */
[----:B------:R-:W-:Y:S05]  /*12270*/  BRA `(.L_x_435) ;  /* 0xffffffc400347947 */ /* 0x000fea000383ffff */
.L_x_319:
[----:B----4-:R4:W0:Y:S02]  /*12280*/  SYNCS.PHASECHK.TRANS64.TRYWAIT P1, [R5+URZ+0x30860], R0 ;  /* 0x03086000050075a7 */ /* 0x010824000802017f */
[----:B0-----:R-:W-:Y:S05]  /*12290*/  @!P1 NANOSLEEP.SYNCS 0x989680 ;  /* 0x009896800000995d */ /* 0x001fea0003900000 */
[----:B------:R-:W0:Y:S02]  /*122a0*/  @!P1 SYNCS.PHASECHK.TRANS64 P1, [R5+URZ+0x30860], R0 ;  /* 0x03086000050095a7 */ /* 0x000e24000802007f */
[----:B0-----:R-:W-:Y:S05]  /*122b0*/  @!P1 BRA `(.L_x_319) ;  /* 0xfffffffc00f09947 */ /* 0x001fea000383ffff */
[----:B------:R-:W-:Y:S05]  /*122c0*/  BRA `(.L_x_436) ;  /* 0xffffffc400307947 */ /* 0x000fea000383ffff */
.L_x_437:
        /* <DEDUP_REMOVED lines=11> */
.L_x_3233:


//--------------------- .text._ZN7cutlass13device_kernelIN5flash11enable_sm90INS1_16FlashAttnFwdSm90INS1_25CollectiveMainloopFwdSm90ILi2EN4cute5tupleIJNS5_1CILi1EEES8_S8_EEENS6_IJNS7_ILi128EEENS7_ILi96EEENS7_ILi192EEEEEELi192ENS_6half_tEfNS_4arch4Sm90ELb0ELb0ELb0ELb1ELb1ELb1ELb0ELb1ELb1ELb1ELb0ELb0EEENS1_21CollectiveEpilogueFwdINS6_IJSA_SC_SB_EEES9_SE_SG_Li256ELb1ELb1ELb0ELb0EEENS1_36VarlenDynamicPersistentTileSchedulerILi128ELi96ELi256ELi128ELb0ELb1ELb1ELb0ELb1ELb1EEEEEEEEEvNT_6ParamsE --------------------------
	.section	.text._ZN7cutlass13device_kernelIN5flash11enable_sm90INS1_16FlashAttnFwdSm90INS1_25CollectiveMainloopFwdSm90ILi2EN4cute5tupleIJNS5_1CILi1EEES8_S8_EEENS6_IJNS7_ILi128EEENS7_ILi96EEENS7_ILi192EEEEEELi192ENS_6half_tEfNS_4arch4Sm90ELb0ELb0ELb0ELb1ELb1ELb1ELb0ELb1ELb1ELb1ELb0ELb0EEENS1_21CollectiveEpilogueFwdINS6_IJSA_SC_SB_EEES9_SE_SG_Li256ELb1ELb1ELb0ELb0EEENS1_36VarlenDynamicPersistentTileSchedulerILi128ELi96ELi256ELi128ELb0ELb1ELb1ELb0ELb1ELb1EEEEEEEEEvNT_6ParamsE,"ax",@progbits
	.align	128
.text._ZN7cutlass13device_kernelIN5flash11enable_sm90INS1_16FlashAttnFwdSm90INS1_25CollectiveMainloopFwdSm90ILi2EN4cute5tupleIJNS5_1CILi1EEES8_S8_EEENS6_IJNS7_ILi128EEENS7_ILi96EEENS7_ILi192EEEEEELi192ENS_6half_tEfNS_4arch4Sm90ELb0ELb0ELb0ELb1ELb1ELb1ELb0ELb1ELb1ELb1ELb0ELb0EEENS1_21CollectiveEpilogueFwdINS6_IJSA_SC_SB_EEES9_SE_SG_Li256ELb1ELb1ELb0ELb0EEENS1_36VarlenDynamicPersistentTileSchedulerILi128ELi96ELi256ELi128ELb0ELb1ELb1ELb0ELb1ELb1EEEEEEEEEvNT_6ParamsE:
        .type           _ZN7cutlass13device_kernelIN5flash11enable_sm90INS1_16FlashAttnFwdSm90INS1_25CollectiveMainloopFwdSm90ILi2EN4cute5tupleIJNS5_1CILi1EEES8_S8_EEENS6_IJNS7_ILi128EEENS7_ILi96EEENS7_ILi192EEEEEELi192ENS_6half_tEfNS_4arch4Sm90ELb0ELb0ELb0ELb1ELb1ELb1ELb0ELb1ELb1ELb1ELb0ELb0EEENS1_21CollectiveEpilogueFwdINS6_IJSA_SC_SB_EEES9_SE_SG_Li256ELb1ELb1ELb0ELb0EEENS1_36VarlenDynamicPersistentTileSchedulerILi128ELi96ELi256ELi128ELb0ELb1ELb1ELb0ELb1ELb1EEEEEEEEEvNT_6ParamsE,@function
        .size           _ZN7cutlass13device_kernelIN5flash11enable_sm90INS1_16FlashAttnFwdSm90INS1_25CollectiveMainloopFwdSm90ILi2EN4cute5tupleIJNS5_1CILi1EEES8_S8_EEENS6_IJNS7_ILi128EEENS7_ILi96EEENS7_ILi192EEEEEELi192ENS_6half_tEfNS_4arch4Sm90ELb0ELb0ELb0ELb1ELb1ELb1ELb0ELb1ELb1ELb1ELb0ELb0EEENS1_21CollectiveEpilogueFwdINS6_IJSA_SC_SB_EEES9_SE_SG_Li256ELb1ELb1ELb0ELb0EEENS1_36VarlenDynamicPersistentTileSchedulerILi128ELi96ELi256ELi128ELb0ELb1ELb1ELb0ELb1ELb1EEEEEEEEEvNT_6ParamsE,(.L_x_3234 - _ZN7cutlass13device_kernelIN5flash11enable_sm90INS1_16FlashAttnFwdSm90INS1_25CollectiveMainloopFwdSm90ILi2EN4cute5tupleIJNS5_1CILi1EEES8_S8_EEENS6_IJNS7_ILi128EEENS7_ILi96EEENS7_ILi192EEEEEELi192ENS_6half_tEfNS_4arch4Sm90ELb0ELb0ELb0ELb1ELb1ELb1ELb0ELb1ELb1ELb1ELb0ELb0EEENS1_21CollectiveEpilogueFwdINS6_IJSA_SC_SB_EEES9_SE_SG_Li256ELb1ELb1ELb0ELb0EEENS1_36VarlenDynamicPersistentTileSchedulerILi128ELi96ELi256ELi128ELb0ELb1ELb1ELb0ELb1ELb1EEEEEEEEEvNT_6ParamsE)
        .other          _ZN7cutlass13device_kernelIN5flash11enable_sm90INS1_16FlashAttnFwdSm90INS1_25CollectiveMainloopFwdSm90ILi2EN4cute5tupleIJNS5_1CILi1EEES8_S8_EEENS6_IJNS7_ILi128EEENS7_ILi96EEENS7_ILi192EEEEEELi192ENS_6half_tEfNS_4arch4Sm90ELb0ELb0ELb0ELb1ELb1ELb1ELb0ELb1ELb1ELb1ELb0ELb0EEENS1_21CollectiveEpilogueFwdINS6_IJSA_SC_SB_EEES9_SE_SG_Li256ELb1ELb1ELb0ELb0EEENS1_36VarlenDynamicPersistentTileSchedulerILi128ELi96ELi256ELi128ELb0ELb1ELb1ELb0ELb1ELb1EEEEEEEEEvNT_6ParamsE,@"STO_CUDA_ENTRY STV_DEFAULT"
_ZN7cutlass13device_kernelIN5flash11enable_sm90INS1_16FlashAttnFwdSm90INS1_25CollectiveMainloopFwdSm90ILi2EN4cute5tupleIJNS5_1CILi1EEES8_S8_EEENS6_IJNS7_ILi128EEENS7_ILi96EEENS7_ILi192EEEEEELi192ENS_6half_tEfNS_4arch4Sm90ELb0ELb0ELb0ELb1ELb1ELb1ELb0ELb1ELb1ELb1ELb0ELb0EEENS1_21CollectiveEpilogueFwdINS6_IJSA_SC_SB_EEES9_SE_SG_Li256ELb1ELb1ELb0ELb0EEENS1_36VarlenDynamicPersistentTileSchedulerILi128ELi96ELi256ELi128ELb0ELb1ELb1ELb0ELb1ELb1EEEEEEEEEvNT_6ParamsE:
[----:B------:R-:W0:Y:S02]  /*0000*/  LDC R1, c[0x0][0x28] ;  /* 0x00000a00ff017b82 */ /* 0x000e240000000800 */
[----:B0-----:R-:W-:Y:S01]  /*0010*/  VIADD R1, R1, 0xffffff68 ;  /* 0xffffff6801017836 */ /* 0x001fe20000000000 */
[----:B------:R-:W0:Y:S01]  /*0020*/  S2R R0, SR_TID.X ;  /* 0x0000000000007919 */ /* 0x000e220000002100 */
[----:B------:R-:W-:Y:S01]  /*0030*/  ELECT P0, URZ, PT ;  /* 0x00000000003f782f */ /* 0x000fe20003800000 */
[----:B------:R-:W-:Y:S01]  /*0040*/  BSSY B0, `(.L_x_438) ;  /* 0x000000e000007945 */ /* 0x000fe20003800000 */
[----:B0-----:R-:W-:-:S05]  /*0050*/  SHF.R.U32.HI R2, RZ, 0x5, R0 ;  /* 0x00000005ff027819 */ /* 0x001fca0000011600 */
[----:B------:R-:W0:Y:S02]  /*0060*/  SHFL.IDX PT, R3, R2, RZ, 0x1f ;  /* 0x00001fff02037589 */ /* 0x000e2400000e0000 */
[----:B0-----:R-:W-:Y:S02]  /*0070*/  ISETP.EQ.AND P0, PT, R3, RZ, P0 ;  /* 0x000000ff0300720c */ /* 0x001fe40000702270 */
[----:B------:R-:W-:-:S11]  /*0080*/  SHF.R.U32.HI R3, RZ, 0x7, R0 ;  /* 0x00000007ff037819 */ /* 0x000fd60000011600 */
[----:B------:R-:W-:Y:S05]  /*0090*/  @!P0 BRA `(.L_x_439) ;  /* 0x0000000000208947 */ /* 0x000fea0003800000 */
[----:B------:R-:W-:Y:S02]  /*00a0*/  ULDC.64 UR4, c[0x0][0x198] ;  /* 0x0000660000047ab9 */ /* 0x000fe40000000a00 */
[----:B------:R-:W-:Y:S02]  /*00b0*/  UIADD3 UR6, UP0, UR4, 0x570, URZ ;  /* 0x0000057004067890 */ /* 0x000fe4000ff1e03f */
[----:B------:R-:W-:Y:S02]  /*00c0*/  UIADD3 UR4, UP1, UR4, 0x670, URZ ;  /* 0x0000067004047890 */ /* 0x000fe4000ff3e03f */
[----:B------:R-:W-:Y:S02]  /*00d0*/  UIADD3.X UR7, URZ, UR5, URZ, UP0, !UPT ;  /* 0x000000053f077290 */ /* 0x000fe400087fe43f */
[----:B------:R-:W-:-:S07]  /*00e0*/  UIADD3.X UR5, URZ, UR5, URZ, UP1, !UPT ;  /* 0x000000053f057290 */ /* 0x000fce0008ffe43f */
[----:B------:R0:W-:Y:S02]  /*00f0*/  UTMACCTL.PF [UR6] ;  /* 0x00000000060079b9 */ /* 0x0001e40008040000 */
[----:B------:R0:W-:Y:S02]  /*0100*/  UTMACCTL.PF [UR4] ;  /* 0x00000000040079b9 */ /* 0x0001e40008040000 */
[----:B0-----:R-:W-:Y:S01]  /*0110*/  NOP ;  /* 0x0000000000007918 */ /* 0x001fe20000000000 */
.L_x_439:
[----:B------:R-:W-:Y:S05]  /*0120*/  BSYNC B0 ;  /* 0x0000000000007941 */ /* 0x000fea0003800000 */
.L_x_438:
[----:B------:R-:W-:Y:S01]  /*0130*/  VOTEU.ANY UP0, P0 ;  /* 0x00000000003f7886 */ /* 0x000fe20000000100 */
[----:B------:R-:W0:Y:S01]  /*0140*/  SHFL.IDX PT, R3, R3, RZ, 0x1f ;  /* 0x00001fff03037589 */ /* 0x000e2200000e0000 */
[----:B------:R-:W-:Y:S01]  /*0150*/  UMOV UR4, 0x80 ;  /* 0x0000008000047882 */ /* 0x000fe20000000000 */
[----:B------:R-:W-:Y:S01]  /*0160*/  UMOV UR7, 0x100 ;  /* 0x0000010000077882 */ /* 0x000fe20000000000 */
[----:B------:R-:W-:Y:S01]  /*0170*/  VOTEU.ANY UP1, P0 ;  /* 0x00000000003f7886 */ /* 0x000fe20000020100 */
[----:B------:R-:W1:Y:S01]  /*0180*/  @UP0 S2UR UR8, SR_CgaCtaId ;  /* 0x00000000000809c3 */ /* 0x000e620000008800 */
[----:B------:R-:W2:Y:S01]  /*0190*/  SHFL.IDX PT, R4, R2, RZ, 0x1f ;  /* 0x00001fff02047589 */ /* 0x000ea200000e0000 */
[----:B------:R-:W-:Y:S01]  /*01a0*/  @UP0 UMOV UR6, 0x400 ;  /* 0x0000040000060882 */ /* 0x000fe20000000000 */
[----:B------:R-:W-:-:S04]  /*01b0*/  @UP0 UIADD3 UR4, -UR4, 0x100000, URZ ;  /* 0x0010000004040890 */ /* 0x000fc8000fffe13f */
[----:B------:R-:W-:Y:S02]  /*01c0*/  @UP0 USHF.L.U32 UR5, UR4, 0xb, URZ ;  /* 0x0000000b04050899 */ /* 0x000fe4000800063f */
[----:B------:R-:W-:Y:S01]  /*01d0*/  @UP0 USHF.L.U32 UR4, UR4, 0x1, URZ ;  /* 0x0000000104040899 */ /* 0x000fe2000800063f */
[----:B------:R-:W-:Y:S01]  /*01e0*/  VOTEU.ANY UP2, P0 ;  /* 0x00000000003f7886 */ /* 0x000fe20000040100 */
[----:B0-----:R-:W-:Y:S01]  /*01f0*/  R2UR UR9, R3 ;  /* 0x00000000030972ca */ /* 0x001fe200000e0000 */
[----:B-1----:R-:W-:Y:S01]  /*0200*/  @UP0 ULEA UR8, UR8, UR6, 0x18 ;  /* 0x0000000608080291 */ /* 0x002fe2000f8ec03f */
[----:B--2---:R-:W-:Y:S01]  /*0210*/  ISETP.NE.AND P1, PT, R4, RZ, PT ;  /* 0x000000ff0400720c */ /* 0x004fe20003f25270 */
[----:B------:R-:W-:-:S04]  /*0220*/  @UP0 UIADD3 UR6, -UR7, 0x100000, URZ ;  /* 0x0010000007060890 */ /* 0x000fc8000fffe13f */
[----:B------:R-:W-:Y:S02]  /*0230*/  @UP0 USHF.L.U32 UR7, UR6, 0xb, URZ ;  /* 0x0000000b06070899 */ /* 0x000fe4000800063f */
[----:B------:R-:W-:-:S04]  /*0240*/  @UP0 USHF.L.U32 UR6, UR6, 0x1, URZ ;  /* 0x0000000106060899 */ /* 0x000fc8000800063f */
[----:B------:R-:W-:Y:S01]  /*0250*/  UISETP.NE.AND UP0, UPT, UR9, URZ, UPT ;  /* 0x0000003f0900728c */ /* 0x000fe2000bf05270 */
[----:B------:R-:W0:Y:S02]  /*0260*/  FENCE.VIEW.ASYNC.S ;  /* 0x00000000000073c6 */ /* 0x000e240000000000 */
[----:B0-----:R0:W1:Y:S05]  /*0270*/  @UP1 SYNCS.EXCH.64 URZ, [UR8+0x30800], UR4 ;  /* 0x03080004083f15b2 */ /* 0x00106a0008000100 */
[----:B------:R0:W2:Y:S01]  /*0280*/  @UP2 SYNCS.EXCH.64 URZ, [UR8+0x30820], UR6 ;  /* 0x03082006083f25b2 */ /* 0x0000a20008000100 */
        /* <DEDUP_REMOVED lines=14> */
[----:B0-----:R3:W4:Y:S08]  /*0370*/  SYNCS.EXCH.64 URZ, [UR8+0x30830], UR4 ;  /* 0x03083004083f75b2 */ /* 0x0017300008000100 */
[----:B------:R3:W0:Y:S01]  /*0380*/  SYNCS.EXCH.64 URZ, [UR8+0x30840], UR6 ;  /* 0x03084006083f75b2 */ /* 0x0006220008000100 */
[----:B------:R3:W0:Y:S01]  /*0390*/  SYNCS.EXCH.64 URZ, [UR8+0x30838], UR4 ;  /* 0x03083804083f75b2 */ /* 0x0006220008000100 */
[----:B------:R3:W0:Y:S02]  /*03a0*/  SYNCS.EXCH.64 URZ, [UR8+0x30848], UR6 ;  /* 0x03084806083f75b2 */ /* 0x0006240008000100 */
[----:B---3--:R-:W-:Y:S01]  /*03b0*/  NOP ;  /* 0x0000000000007918 */ /* 0x008fe20000000000 */
.L_x_440:
[----:B------:R-:W3:Y:S01]  /*03c0*/  SHFL.IDX PT, R3, R2, RZ, 0x1f ;  /* 0x00001fff02037589 */ /* 0x000ee200000e0000 */
[----:B------:R-:W-:Y:S01]  /*03d0*/  NOP ;  /* 0x0000000000007918 */ /* 0x000fe20000000000 */
[----:B---3--:R-:W-:-:S13]  /*03e0*/  ISETP.NE.AND P0, PT, R3, RZ, PT ;  /* 0x000000ff0300720c */ /* 0x008fda0003f05270 */
        /* <DEDUP_REMOVED lines=17> */
[----:B------:R3:W0:Y:S02]  /*0500*/  SYNCS.EXCH.64 URZ, [UR8+0x30868], UR6 ;  /* 0x03086806083f75b2 */ /* 0x0006240008000100 */
[----:B---3--:R-:W-:Y:S01]  /*0510*/  NOP ;  /* 0x0000000000007918 */ /* 0x008fe20000000000 */
.L_x_441:
[----:B------:R-:W3:Y:S01]  /*0520*/  SHFL.IDX PT, R3, R2, RZ, 0x1f ;  /* 0x00001fff02037589 */ /* 0x000ee200000e0000 */
[----:B------:R-:W-:Y:S01]  /*0530*/  NOP ;  /* 0x0000000000007918 */ /* 0x000fe20000000000 */
[----:B---3--:R-:W-:-:S13]  /*0540*/  ISETP.NE.AND P0, PT, R3, RZ, PT ;  /* 0x000000ff0300720c */ /* 0x008fda0003f05270 */
        /* <DEDUP_REMOVED lines=13> */
[----:B------:R3:W0:Y:S02]  /*0620*/  SYNCS.EXCH.64 URZ, [UR6+0x30888], UR4 ;  /* 0x03088804063f75b2 */ /* 0x0006240008000100 */
[----:B---3--:R-:W-:Y:S01]  /*0630*/  NOP ;  /* 0x0000000000007918 */ /* 0x008fe20000000000 */
.L_x_442:
        /* <DEDUP_REMOVED lines=22> */
.L_x_443:
        /* <DEDUP_REMOVED lines=22> */
.L_x_444:
[----:B------:R-:W-:Y:S01]  /*0900*/  PLOP3.LUT P0, PT, PT, PT, UP0, 0x80, 0x0 ;  /* 0x000000000000781c */ /* 0x000fe20003f0f008 */
[----:B------:R-:W-:Y:S01]  /*0910*/  UMOV UR61, 0x1 ;  /* 0x00000001003d7882 */ /* 0x000fe20000000000 */
[----:B------:R-:W-:Y:S01]  /*0920*/  NOP ;  /* 0x0000000000007918 */ /* 0x000fe20000000000 */
[----:B------:R-:W-:Y:S01]  /*0930*/  USEL UR61, UR61, 0x2, !UP0 ;  /* 0x000000023d3d7887 */ /* 0x000fe2000c000000 */
[----:B------:R-:W-:Y:S01]  /*0940*/  BSSY B9, `(.L_x_445) ;  /* 0x0001eee000097945 */ /* 0x000fe20003800000 */
[----:B------:R-:W-:Y:S01]  /*0950*/  ULDC.64 UR56, c[0x0][0x208] ;  /* 0x0000820000387ab9 */ /* 0x000fe20000000a00 */
[----:B012-4-:R-:W-:Y:S07]  /*0960*/  BAR.SYNC.DEFER_BLOCKING 0x0 ;  /* 0x0000000000007b1d */ /* 0x017fee0000010000 */
[----:B------:R-:W-:Y:S05]  /*0970*/  @!P0 BRA `(.L_x_446) ;  /* 0x0000018000f88947 */ /* 0x000fea0003800000 */
.L_x_447:
[----:B------:R-:W-:-:S08]  /*0980*/  NOP ;  /* 0x0000000000007918 */ /* 0x000fd00000000000 */
[----:B------:R-:W0:Y:S02]  /*0990*/  USETMAXREG.TRY_ALLOC.CTAPOOL UP0, 0xe8 ;  /* 0x000000e8000079c8 */ /* 0x000e240008000600 */
[----:B0-----:R-:W-:-:S13]  /*09a0*/  PLOP3.LUT P0, PT, PT, PT, UP0, 0x80, 0x0 ;  /* 0x000000000000781c */ /* 0x001fda0003f0f008 */
[----:B------:R-:W-:Y:S05]  /*09b0*/  @!P0 BRA `(.L_x_447) ;  /* 0xfffffffc00f08947 */ /* 0x000fea000383ffff */
[----:B------:R-:W0:Y:S08]  /*09c0*/  S2UR UR4, SR_CgaCtaId ;  /* 0x00000000000479c3 */ /* 0x000e300000008800 */
[----:B------:R-:W-:Y:S06]  /*09d0*/  BAR.ARV 0x8, 0x180 ;  /* 0x0206000000007b1d */ /* 0x000fec0000002000 */
[----:B------:R-:W-:-:S02]  /*09e0*/  MOV R18, 0x400 ;  /* 0x0000040000127802 */ /* 0x000fc40000000f00 */
[----:B------:R-:W-:Y:S01]  /*09f0*/  BAR.SYNC.DEFER_BLOCKING 0x5, 0x180 ;  /* 0x0146000000007b1d */ /* 0x000fe20000010000 */
[----:B0-----:R-:W-:-:S05]  /*0a00*/  IMAD.U32 R221, RZ, RZ, UR4 ;  /* 0x00000004ffdd7e24 */ /* 0x001fca000f8e00ff */
[----:B------:R-:W-:Y:S01]  /*0a10*/  ULDC UR4, c[0x0][0xc3c] ;  /* 0x00030f0000047ab9 */ /* 0x000fe20000000800 */
[----:B------:R-:W-:-:S05]  /*0a20*/  LEA R18, R221, R18, 0x18 ;  /* 0x00000012dd127211 */ /* 0x000fca00078ec0ff */
[----:B------:R-:W0:Y:S01]  /*0a30*/  LDS.128 R28, [R18+0x308d0] ;  /* 0x0308d000121c7984 */ /* 0x000e220000000c00 */
[----:B------:R-:W-:Y:S06]  /*0a40*/  BAR.ARV 0x4, 0x180 ;  /* 0x0106000000007b1d */ /* 0x000fec0000002000 */
[----:B0-----:R-:W-:-:S13]  /*0a50*/  ISETP.GE.AND P0, PT, R31, UR4, PT ;  /* 0x000000041f007c0c */ /* 0x001fda000bf06270 */
[----:B------:R-:W-:Y:S05]  /*0a60*/  @P0 BRA `(.L_x_448) ;  /* 0x000001ec006c0947 */ /* 0x000fea0003800000 */
[----:B------:R-:W-:Y:S01]  /*0a70*/  IADD3 R15, R0, -0x80, RZ ;  /* 0xffffff80000f7810 */ /* 0x000fe20007ffe0ff */
[----:B------:R-:W-:Y:S01]  /*0a80*/  IMAD.MOV.U32 R13, RZ, RZ, -0x2 ;  /* 0xfffffffeff0d7424 */ /* 0x000fe200078e00ff */
[----:B------:R-:W-:Y:S01]  /*0a90*/  R2UR UR60, R18 ;  /* 0x00000000123c72ca */ /* 0x000fe200000e0000 */
[----:B------:R-:W-:Y:S01]  /*0aa0*/  IMAD.MOV.U32 R19, RZ, RZ, RZ ;  /* 0x000000ffff137224 */ /* 0x000fe200078e00ff */
[----:B------:R-:W-:Y:S01]  /*0ab0*/  SHF.R.S32.HI R0, RZ, 0x1f, R15 ;  /* 0x0000001fff007819 */ /* 0x000fe2000001140f */
[----:B------:R-:W-:Y:S01]  /*0ac0*/  IMAD.MOV.U32 R219, RZ, RZ, RZ ;  /* 0x000000ffffdb7224 */ /* 0x000fe200078e00ff */
[----:B------:R-:W-:Y:S01]  /*0ad0*/  MOV R203, RZ ;  /* 0x000000ff00cb7202 */ /* 0x000fe20000000f00 */
[----:B------:R-:W-:Y:S01]  /*0ae0*/  IMAD.MOV.U32 R210, RZ, RZ, RZ ;  /* 0x000000ffffd27224 */ /* 0x000fe200078e00ff */
[CC--:B------:R-:W-:Y:S01]  /*0af0*/  LEA.HI R2, R0.reuse, R15.reuse, RZ, 0x7 ;  /* 0x0000000f00027211 */ /* 0x0c0fe200078f38ff */
[----:B------:R-:W-:Y:S01]  /*0b00*/  ULOP3.LUT UR59, UR61, 0x1, URZ, 0xfc, !UPT ;  /* 0x000000013d3b7892 */ /* 0x000fe2000f8efc3f */
[----:B------:R-:W-:-:S02]  /*0b10*/  LEA.HI R5, R0, R15, RZ, 0x5 ;  /* 0x0000000f00057211 */ /* 0x000fc400078f28ff */
[----:B------:R-:W-:Y:S02]  /*0b20*/  LOP3.LUT R3, R2, 0xffffff80, RZ, 0xc0, !PT ;  /* 0xffffff8002037812 */ /* 0x000fe400078ec0ff */
[----:B------:R-:W-:Y:S01]  /*0b30*/  SHF.R.S32.HI R5, RZ, 0x5, R5 ;  /* 0x00000005ff057819 */ /* 0x000fe20000011405 */
[----:B------:R-:W-:Y:S01]  /*0b40*/  UIADD3 UR60, UR60, 0x12400, URZ ;  /* 0x000124003c3c7890 */ /* 0x000fe2000fffe03f */
[----:B------:R-:W-:Y:S01]  /*0b50*/  SHF.R.S32.HI R12, RZ, 0x7, R2 ;  /* 0x00000007ff0c7819 */ /* 0x000fe20000011402 */
[----:B------:R-:W-:Y:S01]  /*0b60*/  IMAD.IADD R14, R15, 0x1, -R3 ;  /* 0x000000010f0e7824 */ /* 0x000fe200078e0a03 */
[----:B------:R-:W-:Y:S01]  /*0b70*/  LEA.HI R3, R0, R15, RZ, 0x4 ;  /* 0x0000000f00037211 */ /* 0x000fe200078f20ff */
[----:B------:R-:W-:Y:S01]  /*0b80*/  IMAD.SHL.U32 R217, R5, 0x200, RZ ;  /* 0x0000020005d97824 */ /* 0x000fe200078e00ff */
[----:B------:R-:W-:Y:S02]  /*0b90*/  LEA.HI R2, R2, R12, RZ, 0x1 ;  /* 0x0000000c02027211 */ /* 0x000fe400078f08ff */
[----:B------:R-:W-:-:S02]  /*0ba0*/  SHF.R.S32.HI R6, RZ, 0x4, R3 ;  /* 0x00000004ff067819 */ /* 0x000fc40000011403 */
[----:B------:R-:W-:Y:S02]  /*0bb0*/  SHF.R.S32.HI R7, RZ, 0x1f, R14 ;  /* 0x0000001fff077819 */ /* 0x000fe4000001140e */
[C---:B------:R-:W-:Y:S02]  /*0bc0*/  LOP3.LUT R4, R3.reuse, 0x3fffff0, RZ, 0xc0, !PT ;  /* 0x03fffff003047812 */ /* 0x040fe400078ec0ff */
[----:B------:R-:W-:Y:S02]  /*0bd0*/  LEA.HI R3, R3, R6, RZ, 0x1 ;  /* 0x0000000603037211 */ /* 0x000fe400078f08ff */
[----:B------:R-:W-:Y:S01]  /*0be0*/  LEA.HI R8, R7, R14, RZ, 0x2 ;  /* 0x0000000e07087211 */ /* 0x000fe200078f10ff */
[----:B------:R-:W-:Y:S01]  /*0bf0*/  IMAD.IADD R4, R15, 0x1, -R4 ;  /* 0x000000010f047824 */ /* 0x000fe200078e0a04 */
[----:B------:R-:W-:Y:S02]  /*0c00*/  LOP3.LUT R3, R3, 0x1ffffffe, RZ, 0xc0, !PT ;  /* 0x1ffffffe03037812 */ /* 0x000fe400078ec0ff */
[----:B------:R-:W-:-:S02]  /*0c10*/  SHF.R.S32.HI R9, RZ, 0x2, R8 ;  /* 0x00000002ff097819 */ /* 0x000fc40000011408 */
[----:B------:R-:W-:Y:S01]  /*0c20*/  SHF.R.S32.HI R10, RZ, 0x1f, R8 ;  /* 0x0000001fff0a7819 */ /* 0x000fe20000011408 */
[----:B------:R-:W-:Y:S01]  /*0c30*/  IMAD.IADD R3, R6, 0x1, -R3 ;  /* 0x0000000106037824 */ /* 0x000fe200078e0a03 */
[----:B------:R-:W-:Y:S02]  /*0c40*/  LEA R4, R5, R4, 0x4 ;  /* 0x0000000405047211 */ /* 0x000fe400078e20ff */
[----:B------:R-:W-:Y:S02]  /*0c50*/  LEA.HI R10, R10, R9, RZ, 0x3 ;  /* 0x000000090a0a7211 */ /* 0x000fe400078f18ff */
[----:B------:R-:W-:Y:S01]  /*0c60*/  LOP3.LUT R8, R8, 0x7ffffffc, RZ, 0xc0, !PT ;  /* 0x7ffffffc08087812 */ /* 0x000fe200078ec0ff */
[----:B------:R-:W-:Y:S01]  /*0c70*/  IMAD R11, R4, 0x8, R3 ;  /* 0x00000008040b7824 */ /* 0x000fe200078e0203 */
[----:B------:R-:W-:Y:S02]  /*0c80*/  LOP3.LUT R10, R10, 0xfffffff8, RZ, 0xc0, !PT ;  /* 0xfffffff80a0a7812 */ /* 0x000fe400078ec0ff */
[----:B------:R-:W-:Y:S01]  /*0c90*/  LEA.HI R3, R0, R15, RZ, 0x2 ;  /* 0x0000000f00037211 */ /* 0x000fe200078f10ff */
[----:B------:R-:W-:Y:S01]  /*0ca0*/  IMAD.IADD R8, R14, 0x1, -R8 ;  /* 0x000000010e087824 */ /* 0x000fe200078e0a08 */
[----:B------:R-:W-:Y:S01]  /*0cb0*/  LEA.HI R7, R7, R14, RZ, 0x5 ;  /* 0x0000000e07077211 */ /* 0x000fe200078f28ff */
[----:B------:R-:W-:Y:S01]  /*0cc0*/  IMAD.SHL.U32 R20, R11, 0x8, RZ ;  /* 0x000000080b147824 */ /* 0x000fe200078e00ff */
[----:B------:R-:W-:Y:S01]  /*0cd0*/  IADD3 R10, R9, -R10, RZ ;  /* 0x8000000a090a7210 */ /* 0x000fe20007ffe0ff */
[----:B------:R-:W-:Y:S01]  /*0ce0*/  IMAD R4, R8, R13, 0x60 ;  /* 0x0000006008047424 */ /* 0x000fe200078e020d */
[----:B------:R-:W-:-:S02]  /*0cf0*/  SHF.R.S32.HI R202, RZ, 0x2, R3 ;  /* 0x00000002ffca7819 */ /* 0x000fc40000011403 */
[----:B------:R-:W-:Y:S02]  /*0d00*/  SHF.R.S32.HI R9, RZ, 0x1f, R3 ;  /* 0x0000001fff097819 */ /* 0x000fe40000011403 */
[----:B------:R-:W-:Y:S01]  /*0d10*/  LOP3.LUT R3, R3, 0xfffffffc, RZ, 0xc0, !PT ;  /* 0xfffffffc03037812 */ /* 0x000fe200078ec0ff */
[----:B------:R0:W-:Y:S01]  /*0d20*/  STL [R1+0x74], R4 ;  /* 0x0000740401007387 */ /* 0x0001e20000100800 */
[----:B------:R-:W-:Y:S02]  /*0d30*/  SHF.R.S32.HI R7, RZ, 0x5, R7 ;  /* 0x00000005ff077819 */ /* 0x000fe40000011407 */
[----:B------:R-:W-:Y:S01]  /*0d40*/  LOP3.LUT R2, R2, 0x3fffffe, RZ, 0xc0, !PT ;  /* 0x03fffffe02027812 */ /* 0x000fe200078ec0ff */
[----:B------:R-:W-:Y:S01]  /*0d50*/  IMAD.IADD R14, R15, 0x1, -R3 ;  /* 0x000000010f0e7824 */ /* 0x000fe200078e0a03 */
[----:B------:R-:W-:Y:S02]  /*0d60*/  LEA R7, R7, R10, 0x4 ;  /* 0x0000000a07077211 */ /* 0x000fe400078e20ff */
[----:B------:R-:W-:Y:S01]  /*0d70*/  LEA.HI R9, R9, R202, RZ, 0x3 ;  /* 0x000000ca09097211 */ /* 0x000fe200078f18ff */
[----:B------:R-:W-:Y:S01]  /*0d80*/  IMAD.IADD R2, R12, 0x1, -R2 ;  /* 0x000000010c027824 */ /* 0x000fe200078e0a02 */
[C---:B------:R-:W-:Y:S01]  /*0d90*/  SHF.L.U32 R196, R14.reuse, 0x2, RZ ;  /* 0x000000020ec47819 */ /* 0x040fe200000006ff */
[----:B------:R-:W-:Y:S01]  /*0da0*/  IMAD.SHL.U32 R16, R14, 0x8, RZ ;  /* 0x000000080e107824 */ /* 0x000fe200078e00ff */
[----:B0-----:R-:W-:Y:S01]  /*0db0*/  IADD3 R4, R202, 0x40, RZ ;  /* 0x00000040ca047810 */ /* 0x001fe20007ffe0ff */
[----:B------:R-:W-:Y:S01]  /*0dc0*/  IMAD R10, R2, 0x40, R7 ;  /* 0x00000040020a7824 */ /* 0x000fe200078e0207 */
[----:B------:R-:W-:Y:S01]  /*0dd0*/  LOP3.LUT R9, R9, 0xfffffff8, RZ, 0xc0, !PT ;  /* 0xfffffff809097812 */ /* 0x000fe200078ec0ff */
[----:B------:R-:W-:Y:S01]  /*0de0*/  VIADD R208, R196, 0x40 ;  /* 0x00000040c4d07836 */ /* 0x000fe20000000000 */
[----:B------:R-:W-:Y:S01]  /*0df0*/  SHF.R.S32.HI R2, RZ, 0x1f, R4 ;  /* 0x0000001fff027819 */ /* 0x000fe20000011404 */
[----:B------:R-:W-:Y:S01]  /*0e00*/  IMAD.SHL.U32 R204, R4, 0x40, RZ ;  /* 0x0000004004cc7824 */ /* 0x000fe200078e00ff */
[----:B------:R-:W-:Y:S01]  /*0e10*/  IADD3 R205, R196, 0x20, RZ ;  /* 0x00000020c4cd7810 */ /* 0x000fe20007ffe0ff */
[----:B------:R-:W-:Y:S01]  /*0e20*/  IMAD.IADD R223, R202, 0x1, -R9 ;  /* 0x00000001cadf7824 */ /* 0x000fe200078e0a09 */
[----:B------:R-:W-:Y:S01]  /*0e30*/  LEA.HI R2, R2, R4, RZ, 0x3 ;  /* 0x0000000402027211 */ /* 0x000fe200078f18ff */
[C---:B------:R-:W-:Y:S01]  /*0e40*/  IMAD.IADD R193, R196.reuse, 0x1, R208 ;  /* 0x00000001c4c17824 */ /* 0x040fe200078e02d0 */
[----:B------:R-:W-:Y:S01]  /*0e50*/  IADD3 R194, R196, R205, RZ ;  /* 0x000000cdc4c27210 */ /* 0x000fe20007ffe0ff */
[----:B------:R-:W-:Y:S01]  /*0e60*/  IMAD.SHL.U32 R215, R223, 0x40, RZ ;  /* 0x00000040dfd77824 */ /* 0x000fe200078e00ff */
[----:B------:R-:W-:Y:S01]  /*0e70*/  LOP3.LUT R204, R204, 0x1c0, RZ, 0xc0, !PT ;  /* 0x000001c0cccc7812 */ /* 0x000fe200078ec0ff */
[----:B------:R-:W-:Y:S01]  /*0e80*/  IMAD.SHL.U32 R2, R2, 0x40, RZ ;  /* 0x0000004002027824 */ /* 0x000fe200078e00ff */
[----:B------:R-:W-:Y:S01]  /*0e90*/  SHF.R.S32.HI R3, RZ, 0x1f, R194 ;  /* 0x0000001fff037819 */ /* 0x000fe200000114c2 */
[C---:B------:R-:W-:Y:S01]  /*0ea0*/  VIADD R206, R196.reuse, 0x30 ;  /* 0x00000030c4ce7836 */ /* 0x040fe20000000000 */
[----:B------:R-:W-:Y:S01]  /*0eb0*/  LOP3.LUT R215, R215, 0x1c0, RZ, 0xc0, !PT ;  /* 0x000001c0d7d77812 */ /* 0x000fe200078ec0ff */
[----:B------:R-:W-:Y:S01]  /*0ec0*/  VIADD R209, R196, 0x50 ;  /* 0x00000050c4d17836 */ /* 0x000fe20000000000 */
[----:B------:R-:W-:Y:S01]  /*0ed0*/  LOP3.LUT R218, R2, 0xfffffe00, RZ, 0xc0, !PT ;  /* 0xfffffe0002da7812 */ /* 0x000fe200078ec0ff */
[----:B------:R-:W-:Y:S01]  /*0ee0*/  STL [R1+0x70], R10 ;  /* 0x0000700a01007387 */ /* 0x000fe20000100800 */
[----:B------:R-:W-:Y:S01]  /*0ef0*/  SHF.R.S32.HI R2, RZ, 0x1f, R193 ;  /* 0x0000001fff027819 */ /* 0x000fe200000114c1 */
[C---:B------:R-:W-:Y:S01]  /*0f00*/  VIADD R22, R16.reuse, 0x80 ;  /* 0x0000008010167836 */ /* 0x040fe20000000000 */
[CC--:B------:R-:W-:Y:S01]  /*0f10*/  LEA.HI R195, R3.reuse, R194.reuse, RZ, 0x3 ;  /* 0x000000c203c37211 */ /* 0x0c0fe200078f18ff */
[----:B------:R-:W-:Y:S01]  /*0f20*/  STL [R1+0x4], RZ ;  /* 0x000004ff01007387 */ /* 0x000fe20000100800 */
[----:B------:R-:W-:Y:S01]  /*0f30*/  LEA.HI R3, R3, R194, RZ, 0x6 ;  /* 0x000000c203037211 */ /* 0x000fe200078f30ff */
[----:B------:R-:W-:Y:S01]  /*0f40*/  VIADD R192, R16, 0xa0 ;  /* 0x000000a010c07836 */ /* 0x000fe20000000000 */
[CC--:B------:R-:W-:Y:S01]  /*0f50*/  LEA.HI R4, R2.reuse, R193.reuse, RZ, 0x6 ;  /* 0x000000c102047211 */ /* 0x0c0fe200078f30ff */
[----:B------:R-:W-:Y:S01]  /*0f60*/  STL [R1+0x7c], R20 ;  /* 0x00007c1401007387 */ /* 0x000fe20000100800 */
[----:B------:R-:W-:-:S02]  /*0f70*/  LEA.HI R198, R2, R193, RZ, 0x3 ;  /* 0x000000c102c67211 */ /* 0x000fc400078f18ff */
[----:B------:R-:W-:Y:S01]  /*0f80*/  SHF.L.U32 R2, R3, 0x7, RZ ;  /* 0x0000000703027819 */ /* 0x000fe200000006ff */
[----:B------:R-:W-:Y:S01]  /*0f90*/  IMAD.SHL.U32 R4, R4, 0x80, RZ ;  /* 0x0000008004047824 */ /* 0x000fe200078e00ff */
[----:B------:R-:W-:Y:S02]  /*0fa0*/  SHF.R.U32.HI R12, RZ, 0x3, R204 ;  /* 0x00000003ff0c7819 */ /* 0x000fe400000116cc */
[----:B------:R-:W-:Y:S02]  /*0fb0*/  SHF.R.U32.HI R216, RZ, 0x3, R215 ;  /* 0x00000003ffd87819 */ /* 0x000fe400000116d7 */
[--C-:B------:R-:W-:Y:S02]  /*0fc0*/  LOP3.LUT R3, R215, 0x38, R195.reuse, 0xf8, !PT ;  /* 0x00000038d7037812 */ /* 0x100fe400078ef8c3 */
[----:B------:R-:W-:Y:S02]  /*0fd0*/  LOP3.LUT R6, R204, 0x38, R195, 0xf8, !PT ;  /* 0x00000038cc067812 */ /* 0x000fe400078ef8c3 */
[----:B------:R-:W-:-:S02]  /*0fe0*/  LOP3.LUT R2, R2, 0xffffe000, RZ, 0xc0, !PT ;  /* 0xffffe00002027812 */ /* 0x000fc400078ec0ff */
[----:B------:R-:W-:Y:S02]  /*0ff0*/  LOP3.LUT R3, R3, R216, RZ, 0x3c, !PT ;  /* 0x000000d803037212 */ /* 0x000fe400078e3cff */
[----:B------:R-:W-:Y:S02]  /*1000*/  LOP3.LUT R7, R6, R12, RZ, 0x3c, !PT ;  /* 0x0000000c06077212 */ /* 0x000fe400078e3cff */
[--C-:B------:R-:W-:Y:S02]  /*1010*/  LOP3.LUT R5, R215, 0x38, R198.reuse, 0xf8, !PT ;  /* 0x00000038d7057812 */ /* 0x100fe400078ef8c6 */
[----:B------:R-:W-:Y:S02]  /*1020*/  LOP3.LUT R8, R204, 0x38, R198, 0xf8, !PT ;  /* 0x00000038cc087812 */ /* 0x000fe400078ef8c6 */
[-C--:B------:R-:W-:Y:S02]  /*1030*/  IADD3 R3, R3, R2.reuse, R217 ;  /* 0x0000000203037210 */ /* 0x080fe40007ffe0d9 */
[----:B------:R-:W-:-:S02]  /*1040*/  IADD3 R7, R7, R2, R218 ;  /* 0x0000000207077210 */ /* 0x000fc40007ffe0da */
[----:B------:R-:W-:Y:S02]  /*1050*/  LEA.HI R0, R0, R15, RZ, 0x3 ;  /* 0x0000000f00007211 */ /* 0x000fe400078f18ff */
[----:B------:R-:W-:Y:S02]  /*1060*/  LEA.HI R2, R14, R14, RZ, 0x1 ;  /* 0x0000000e0e027211 */ /* 0x000fe400078f08ff */
[----:B------:R-:W-:Y:S02]  /*1070*/  LOP3.LUT R4, R4, 0xffffe000, RZ, 0xc0, !PT ;  /* 0xffffe00004047812 */ /* 0x000fe400078ec0ff */
[----:B------:R-:W-:Y:S02]  /*1080*/  LOP3.LUT R5, R5, R216, RZ, 0x3c, !PT ;  /* 0x000000d805057212 */ /* 0x000fe400078e3cff */
[----:B------:R-:W-:Y:S02]  /*1090*/  LOP3.LUT R9, R8, R12, RZ, 0x3c, !PT ;  /* 0x0000000c08097212 */ /* 0x000fe400078e3cff */
[----:B------:R-:W-:-:S02]  /*10a0*/  IADD3 R207, R196, 0x10, RZ ;  /* 0x00000010c4cf7810 */ /* 0x000fc40007ffe0ff */
[----:B------:R-:W-:Y:S02]  /*10b0*/  LOP3.LUT R225, R0, 0xfffffff8, RZ, 0xc0, !PT ;  /* 0xfffffff800e17812 */ /* 0x000fe400078ec0ff */
[----:B------:R-:W-:Y:S02]  /*10c0*/  LOP3.LUT R2, R2, 0x1ffffffe, RZ, 0xc0, !PT ;  /* 0x1ffffffe02027812 */ /* 0x000fe400078ec0ff */
[----:B------:R-:W-:Y:S02]  /*10d0*/  SHF.R.S32.HI R0, RZ, 0x3, R0 ;  /* 0x00000003ff007819 */ /* 0x000fe40000011400 */
[-C--:B------:R-:W-:Y:S01]  /*10e0*/  IADD3 R6, R5, R4.reuse, R217 ;  /* 0x0000000405067210 */ /* 0x080fe20007ffe0d9 */
[----:B------:R-:W-:Y:S01]  /*10f0*/  IMAD.IADD R2, R14, 0x1, -R2 ;  /* 0x000000010e027824 */ /* 0x000fe200078e0a02 */
[----:B------:R-:W-:Y:S02]  /*1100*/  IADD3 R9, R9, R4, R218 ;  /* 0x0000000409097210 */ /* 0x000fe40007ffe0da */
[----:B------:R-:W-:-:S02]  /*1110*/  SHF.R.S32.HI R0, RZ, 0x1f, R207 ;  /* 0x0000001fff007819 */ /* 0x000fc400000114cf */
[----:B------:R-:W-:Y:S02]  /*1120*/  SHF.R.S32.HI R4, RZ, 0x1f, R205 ;  /* 0x0000001fff047819 */ /* 0x000fe400000114cd */
[----:B------:R-:W-:Y:S02]  /*1130*/  SHF.R.S32.HI R13, RZ, 0x1f, R206 ;  /* 0x0000001fff0d7819 */ /* 0x000fe400000114ce */
[----:B------:R-:W-:Y:S02]  /*1140*/  SHF.L.U64.HI R14, R207, 0x1, R0 ;  /* 0x00000001cf0e7819 */ /* 0x000fe40000010200 */
[----:B------:R-:W-:Y:S02]  /*1150*/  IADD3 R225, R15, -R225, RZ ;  /* 0x800000e10fe17210 */ /* 0x000fe40007ffe0ff */
[----:B------:R-:W-:Y:S01]  /*1160*/  SHF.L.U64.HI R11, R205, 0x1, R4 ;  /* 0x00000001cd0b7819 */ /* 0x000fe20000010204 */
[----:B------:R-:W-:Y:S01]  /*1170*/  STL [R1+0x48], R14 ;  /* 0x0000480e01007387 */ /* 0x000fe20000100800 */
[----:B------:R-:W-:Y:S01]  /*1180*/  SHF.R.S32.HI R15, RZ, 0x1f, R208 ;  /* 0x0000001fff0f7819 */ /* 0x000fe200000114d0 */
[----:B------:R-:W-:Y:S01]  /*1190*/  IMAD.SHL.U32 R222, R225, 0x8, RZ ;  /* 0x00000008e1de7824 */ /* 0x000fe200078e00ff */
[----:B------:R-:W-:Y:S01]  /*11a0*/  SHF.L.U64.HI R0, R206, 0x1, R13 ;  /* 0x00000001ce007819 */ /* 0x000fe2000001020d */
[----:B------:R-:W-:Y:S01]  /*11b0*/  STL [R1+0x4c], R11 ;  /* 0x00004c0b01007387 */ /* 0x000fe20000100800 */
[----:B------:R-:W-:-:S02]  /*11c0*/  LOP3.LUT R5, R204, 0x38, R16, 0xf8, !PT ;  /* 0x00000038cc057812 */ /* 0x000fc400078ef810 */
[----:B------:R-:W-:Y:S01]  /*11d0*/  SHF.R.S32.HI R8, RZ, 0x1f, R209 ;  /* 0x0000001fff087819 */ /* 0x000fe200000114d1 */
[----:B------:R0:W-:Y:S01]  /*11e0*/  STL [R1+0x50], R0 ;  /* 0x0000500001007387 */ /* 0x0001e20000100800 */
[----:B------:R-:W-:Y:S02]  /*11f0*/  SHF.L.U64.HI R4, R208, 0x1, R15 ;  /* 0x00000001d0047819 */ /* 0x000fe4000001020f */
[----:B------:R-:W-:Y:S02]  /*1200*/  LOP3.LUT R5, R218, R5, R12, 0xf6, !PT ;  /* 0x00000005da057212 */ /* 0x000fe400078ef60c */
[----:B------:R-:W-:Y:S01]  /*1210*/  LEA R3, R3, UR60, 0x1 ;  /* 0x0000003c03037c11 */ /* 0x000fe2000f8e08ff */
[----:B------:R1:W-:Y:S01]  /*1220*/  STL [R1+0x54], R4 ;  /* 0x0000540401007387 */ /* 0x0003e20000100800 */
[----:B------:R-:W-:Y:S02]  /*1230*/  IADD3 R23, R16, 0x60, RZ ;  /* 0x0000006010177810 */ /* 0x000fe40007ffe0ff */
[----:B------:R-:W-:-:S02]  /*1240*/  SHF.R.S32.HI R17, RZ, 0x1f, R16 ;  /* 0x0000001fff117819 */ /* 0x000fc40000011410 */
[----:B0-----:R-:W-:Y:S02]  /*1250*/  SHF.L.U64.HI R0, R209, 0x1, R8 ;  /* 0x00000001d1007819 */ /* 0x001fe40000010208 */
[----:B------:R-:W-:Y:S02]  /*1260*/  IADD3 R224, R222, 0x80, RZ ;  /* 0x00000080dee07810 */ /* 0x000fe40007ffe0ff */
[----:B------:R-:W-:Y:S01]  /*1270*/  SHF.R.S32.HI R201, RZ, 0x1f, R23 ;  /* 0x0000001fffc97819 */ /* 0x000fe20000011417 */
[----:B------:R0:W-:Y:S01]  /*1280*/  STL [R1+0x58], R0 ;  /* 0x0000580001007387 */ /* 0x0001e20000100800 */
[----:B-1----:R-:W-:Y:S02]  /*1290*/  LEA R4, R5, UR60, 0x1 ;  /* 0x0000003c05047c11 */ /* 0x002fe4000f8e08ff */
[----:B------:R-:W-:Y:S02]  /*12a0*/  SHF.R.S32.HI R200, RZ, 0x1f, R22 ;  /* 0x0000001fffc87819 */ /* 0x000fe40000011416 */
[----:B------:R-:W-:Y:S01]  /*12b0*/  SHF.R.S32.HI R199, RZ, 0x1f, R192 ;  /* 0x0000001fffc77819 */ /* 0x000fe200000114c0 */
[----:B------:R1:W-:Y:S01]  /*12c0*/  STL [R1+0x68], R4 ;  /* 0x0000680401007387 */ /* 0x0003e20000100800 */
[----:B------:R-:W-:-:S02]  /*12d0*/  SHF.R.S32.HI R195, RZ, 0x3, R195 ;  /* 0x00000003ffc37819 */ /* 0x000fc400000114c3 */
[----:B------:R-:W-:Y:S01]  /*12e0*/  SHF.R.S32.HI R198, RZ, 0x3, R198 ;  /* 0x00000003ffc67819 */ /* 0x000fe200000114c6 */
[----:B------:R2:W-:Y:S01]  /*12f0*/  STL [R1+0x6c], R3 ;  /* 0x00006c0301007387 */ /* 0x0005e20000100800 */
[----:B0-----:R-:W-:Y:S02]  /*1300*/  LEA R0, R7, UR60, 0x1 ;  /* 0x0000003c07007c11 */ /* 0x001fe4000f8e08ff */
[----:B-1----:R-:W-:-:S03]  /*1310*/  LEA R4, R6, UR60, 0x1 ;  /* 0x0000003c06047c11 */ /* 0x002fc6000f8e08ff */
[----:B------:R0:W-:Y:S01]  /*1320*/  STL [R1+0x60], R0 ;  /* 0x0000600001007387 */ /* 0x0001e20000100800 */
[----:B--2---:R-:W-:-:S03]  /*1330*/  LEA R3, R9, UR60, 0x1 ;  /* 0x0000003c09037c11 */ /* 0x004fc6000f8e08ff */
[----:B------:R1:W-:Y:S01]  /*1340*/  STL [R1+0x64], R4 ;  /* 0x0000640401007387 */ /* 0x0003e20000100800 */
[----:B0-----:R-:W-:-:S05]  /*1350*/  LEA R0, R2, R10, 0x3 ;  /* 0x0000000a02007211 */ /* 0x001fca00078e18ff */
[----:B------:R1:W-:Y:S04]  /*1360*/  STL [R1+0x78], R0 ;  /* 0x0000780001007387 */ /* 0x0003e80000100800 */
[----:B------:R1:W-:Y:S02]  /*1370*/  STL [R1+0x5c], R3 ;  /* 0x00005c0301007387 */ /* 0x0003e40000100800 */
.L_x_663:
[----:B01-34-:R-:W0:Y:S01]  /*1380*/  LDC.64 R2, c[0x0][0xc88] ;  /* 0x00032200ff027b82 */ /* 0x01be220000000a00 */
[----:B------:R-:W-:Y:S01]  /*1390*/  ULDC.64 UR4, c[0x0][0xa28] ;  /* 0x00028a0000047ab9 */ /* 0x000fe20000000a00 */
[----:B------:R-:W-:Y:S01]  /*13a0*/  ULDC.64 UR8, c[0x0][0xa18] ;  /* 0x0002860000087ab9 */ /* 0x000fe20000000a00 */
[----:B------:R-:W-:Y:S01]  /*13b0*/  ULDC.64 UR6, c[0x0][0xa08] ;  /* 0x0002820000067ab9 */ /* 0x000fe20000000a00 */
[----:B0-----:R-:W-:-:S05]  /*13c0*/  IMAD.WIDE R2, R31, 0x4, R2 ;  /* 0x000000041f027825 */ /* 0x001fca00078e0202 */
[----:B------:R-:W2:Y:S01]  /*13d0*/  LDG.E R229, desc[UR56][R2.64] ;  /* 0x0000003802e57981 */ /* 0x000ea2000c1e1900 */
[----:B------:R-:W-:Y:S01]  /*13e0*/  ISETP.NE.U32.AND P2, PT, RZ, UR4, PT ;  /* 0x00000004ff007c0c */ /* 0x000fe2000bf45070 */
[----:B------:R-:W-:Y:S01]  /*13f0*/  IMAD.MOV.U32 R9, RZ, RZ, RZ ;  /* 0x000000ffff097224 */ /* 0x000fe200078e00ff */
[----:B------:R-:W-:Y:S02]  /*1400*/  ISETP.NE.U32.AND P1, PT, RZ, UR8, PT ;  /* 0x00000008ff007c0c */ /* 0x000fe4000bf25070 */
[----:B------:R-:W-:Y:S02]  /*1410*/  ISETP.NE.AND.EX P2, PT, RZ, UR5, PT, P2 ;  /* 0x00000005ff007c0c */ /* 0x000fe4000bf45320 */
[----:B------:R-:W-:Y:S02]  /*1420*/  ISETP.NE.AND.EX P1, PT, RZ, UR9, PT, P1 ;  /* 0x00000009ff007c0c */ /* 0x000fe4000bf25310 */
[----:B------:R-:W-:Y:S02]  /*1430*/  ISETP.NE.U32.AND P0, PT, RZ, UR6, PT ;  /* 0x00000006ff007c0c */ /* 0x000fe4000bf05070 */
[----:B------:R-:W-:-:S02]  /*1440*/  MOV R27, RZ ;  /* 0x000000ff001b7202 */ /* 0x000fc40000000f00 */
[----:B------:R-:W-:Y:S02]  /*1450*/  ISETP.NE.AND.EX P0, PT, RZ, UR7, PT, P0 ;  /* 0x00000007ff007c0c */ /* 0x000fe4000bf05300 */
[----:B--2---:R-:W-:Y:S01]  /*1460*/  SHF.R.S32.HI R0, RZ, 0x1f, R229 ;  /* 0x0000001fff007819 */ /* 0x004fe200000114e5 */
[C---:B------:R-:W-:Y:S02]  /*1470*/  IMAD.SHL.U32 R227, R229.reuse, 0x4, RZ ;  /* 0x00000004e5e37824 */ /* 0x040fe400078e00ff */
[C---:B------:R-:W-:Y:S02]  /*1480*/  @P2 LEA R2, P3, R229.reuse, UR4, 0x2 ;  /* 0x00000004e5022c11 */ /* 0x040fe4000f8610ff */
[C-C-:B------:R-:W-:Y:S01]  /*1490*/  SHF.L.U64.HI R228, R229.reuse, 0x2, R0.reuse ;  /* 0x00000002e5e47819 */ /* 0x140fe20000010200 */
[----:B------:R0:W-:Y:S01]  /*14a0*/  STL [R1+0x44], R0 ;  /* 0x0000440001007387 */ /* 0x0001e20000100800 */
[----:B------:R-:W-:Y:S01]  /*14b0*/  @P2 LEA.HI.X R3, R229, UR5, R0, 0x2, P3 ;  /* 0x00000005e5032c11 */ /* 0x000fe200098f1400 */
[----:B------:R-:W-:Y:S01]  /*14c0*/  ULDC UR4, c[0x0][0x288] ;  /* 0x0000a20000047ab9 */ /* 0x000fe20000000800 */
[----:B------:R-:W-:-:S03]  /*14d0*/  IADD3 R6, P4, R227, UR6, RZ ;  /* 0x00000006e3067c10 */ /* 0x000fc6000ff9e0ff */
[----:B------:R0:W5:Y:S01]  /*14e0*/  @P2 LDG.E R9, desc[UR56][R2.64] ;  /* 0x0000003802092981 */ /* 0x000162000c1e1900 */
[----:B------:R-:W-:Y:S01]  /*14f0*/  @P1 IADD3 R4, P2, R227, UR8, RZ ;  /* 0x00000008e3041c10 */ /* 0x000fe2000ff5e0ff */
[----:B------:R-:W-:Y:S01]  /*1500*/  IMAD.U32 R140, RZ, RZ, UR4 ;  /* 0x00000004ff8c7e24 */ /* 0x000fe2000f8e00ff */
[C---:B------:R-:W-:Y:S01]  /*1510*/  IADD3.X R7, R228.reuse, UR7, RZ, P4, !PT ;  /* 0x00000007e4077c10 */ /* 0x040fe2000a7fe4ff */
[----:B------:R0:W-:Y:S01]  /*1520*/  STL [R1+0x40], R29 ;  /* 0x0000401d01007387 */ /* 0x0001e20000100800 */
[----:B------:R-:W-:Y:S01]  /*1530*/  @P1 IADD3.X R5, R228, UR9, RZ, P2, !PT ;  /* 0x00000009e4051c10 */ /* 0x000fe200097fe4ff */
[----:B------:R-:W-:Y:S01]  /*1540*/  ULDC.64 UR4, c[0x0][0x418] ;  /* 0x0001060000047ab9 */ /* 0x000fe20000000a00 */
[----:B------:R-:W-:Y:S01]  /*1550*/  ULDC.64 UR8, c[0x0][0xa20] ;  /* 0x0002880000087ab9 */ /* 0x000fe20000000a00 */
[----:B------:R0:W5:Y:S04]  /*1560*/  @P0 LDG.E R27, desc[UR56][R6.64] ;  /* 0x00000038061b0981 */ /* 0x000168000c1e1900 */
[----:B------:R0:W5:Y:S01]  /*1570*/  @P1 LDG.E R140, desc[UR56][R4.64] ;  /* 0x00000038048c1981 */ /* 0x000162000c1e1900 */
[----:B------:R-:W-:-:S03]  /*1580*/  UISETP.NE.U32.AND UP0, UPT, UR4, URZ, UPT ;  /* 0x0000003f0400728c */ /* 0x000fc6000bf05070 */
[----:B------:R-:W-:Y:S01]  /*1590*/  ULDC UR4, c[0x0][0x424] ;  /* 0x0001090000047ab9 */ /* 0x000fe20000000800 */
[----:B------:R-:W-:Y:S01]  /*15a0*/  UISETP.NE.AND.EX UP0, UPT, UR5, URZ, UPT, UP0 ;  /* 0x0000003f0500728c */ /* 0x000fe2000bf05300 */
[----:B------:R-:W-:Y:S02]  /*15b0*/  ISETP.NE.U32.AND P2, PT, RZ, UR8, PT ;  /* 0x00000008ff007c0c */ /* 0x000fe4000bf45070 */
[----:B------:R-:W-:Y:S01]  /*15c0*/  ULDC UR5, c[0x0][0x2f0] ;  /* 0x0000bc0000057ab9 */ /* 0x000fe20000000800 */
[----:B------:R-:W-:Y:S01]  /*15d0*/  USEL UR4, UR4, 0x1, UP0 ;  /* 0x0000000104047887 */ /* 0x000fe20008000000 */
[----:B------:R-:W-:-:S03]  /*15e0*/  ISETP.NE.AND.EX P2, PT, RZ, UR9, PT, P2 ;  /* 0x00000009ff007c0c */ /* 0x000fc6000bf45320 */
[----:B------:R-:W-:-:S03]  /*15f0*/  UIMAD UR4, UR4, UR5, URZ ;  /* 0x00000005040472a4 */ /* 0x000fc6000f8e023f */
[----:B------:R-:W-:Y:S01]  /*1600*/  ULDC UR5, c[0x0][0x348] ;  /* 0x0000d20000057ab9 */ /* 0x000fe20000000800 */
[----:B------:R-:W-:Y:S01]  /*1610*/  IMAD.MOV.U32 R226, RZ, RZ, R30 ;  /* 0x000000ffffe27224 */ /* 0x000fe200078e001e */
[----:B------:R-:W-:Y:S01]  /*1620*/  MOV R25, R229 ;  /* 0x000000e500197202 */ /* 0x000fe20000000f00 */
[----:B0-----:R-:W-:Y:S06]  /*1630*/  @P1 BRA `(.L_x_449) ;  /* 0x0000000000241947 */ /* 0x001fec0003800000 */
[----:B------:R-:W-:Y:S02]  /*1640*/  ULDC.64 UR6, c[0x0][0xa00] ;  /* 0x0002800000067ab9 */ /* 0x000fe40000000a00 */
[----:B------:R-:W-:-:S04]  /*1650*/  ISETP.NE.U32.AND P1, PT, RZ, UR6, PT ;  /* 0x00000006ff007c0c */ /* 0x000fc8000bf25070 */
[----:B------:R-:W-:-:S13]  /*1660*/  ISETP.NE.AND.EX P1, PT, RZ, UR7, PT, P1 ;  /* 0x00000007ff007c0c */ /* 0x000fda000bf25310 */
[----:B------:R-:W-:Y:S05]  /*1670*/  @!P1 BRA `(.L_x_449) ;  /* 0x0000000000149947 */ /* 0x000fea0003800000 */
[----:B------:R-:W0:Y:S02]  /*1680*/  LDC.64 R2, c[0x0][0xa00] ;  /* 0x00028000ff027b82 */ /* 0x000e240000000a00 */
[----:B0-----:R-:W-:-:S05]  /*1690*/  IMAD.WIDE R2, R25, 0x4, R2 ;  /* 0x0000000419027825 */ /* 0x001fca00078e0202 */
[----:B-----5:R-:W2:Y:S04]  /*16a0*/  LDG.E R140, desc[UR56][R2.64] ;  /* 0x00000038028c7981 */ /* 0x020ea8000c1e1900 */
[----:B------:R-:W2:Y:S02]  /*16b0*/  LDG.E R5, desc[UR56][R2.64+0x4] ;  /* 0x0000043802057981 */ /* 0x000ea4000c1e1900 */
[----:B--2---:R-:W-:-:S07]  /*16c0*/  IMAD.IADD R140, R5, 0x1, -R140 ;  /* 0x00000001058c7824 */ /* 0x004fce00078e0a8c */
.L_x_449:
[----:B------:R-:W-:Y:S01]  /*16d0*/  IMAD.U32 R24, RZ, RZ, UR5 ;  /* 0x00000005ff187e24 */ /* 0x000fe2000f8e00ff */
[----:B------:R-:W-:Y:S01]  /*16e0*/  MOV R26, UR4 ;  /* 0x00000004001a7c02 */ /* 0x000fe20008000f00 */
[----:B------:R-:W-:Y:S06]  /*16f0*/  @!P2 BRA `(.L_x_450) ;  /* 0x000000000010a947 */ /* 0x000fec0003800000 */
[----:B------:R-:W-:-:S04]  /*1700*/  IADD3 R2, P0, R227, UR8, RZ ;  /* 0x00000008e3027c10 */ /* 0x000fc8000ff1e0ff */
[----:B------:R-:W-:-:S05]  /*1710*/  IADD3.X R3, R228, UR9, RZ, P0, !PT ;  /* 0x00000009e4037c10 */ /* 0x000fca00087fe4ff */
[----:B------:R0:W5:Y:S01]  /*1720*/  LDG.E R26, desc[UR56][R2.64] ;  /* 0x00000038021a7981 */ /* 0x000162000c1e1900 */
[----:B------:R-:W-:Y:S05]  /*1730*/  BRA `(.L_x_451) ;  /* 0x0000000000107947 */ /* 0x000fea0003800000 */
.L_x_450:
[----:B------:R-:W-:Y:S05]  /*1740*/  @!P0 BRA `(.L_x_451) ;  /* 0x00000000000c8947 */ /* 0x000fea0003800000 */
[----:B------:R-:W2:Y:S04]  /*1750*/  LDG.E R3, desc[UR56][R6.64] ;  /* 0x0000003806037981 */ /* 0x000ea8000c1e1900 */
[----:B------:R-:W2:Y:S02]  /*1760*/  LDG.E R26, desc[UR56][R6.64+0x4] ;  /* 0x00000438061a7981 */ /* 0x000ea4000c1e1900 */
[----:B--2---:R-:W-:-:S07]  /*1770*/  IMAD.IADD R26, R26, 0x1, -R3 ;  /* 0x000000011a1a7824 */ /* 0x004fce00078e0a03 */
.L_x_451:
[----:B------:R-:W-:Y:S02]  /*1780*/  ULDC.64 UR4, c[0x0][0xa10] ;  /* 0x0002840000047ab9 */ /* 0x000fe40000000a00 */
[----:B------:R-:W-:-:S04]  /*1790*/  ISETP.NE.U32.AND P0, PT, RZ, UR4, PT ;  /* 0x00000004ff007c0c */ /* 0x000fc8000bf05070 */
[----:B------:R-:W-:Y:S01]  /*17a0*/  ISETP.NE.AND.EX P0, PT, RZ, UR5, PT, P0 ;  /* 0x00000005ff007c0c */ /* 0x000fe2000bf05300 */
[----:B------:R-:W-:-:S12]  /*17b0*/  ULDC.64 UR4, c[0x0][0xa30] ;  /* 0x00028c0000047ab9 */ /* 0x000fd80000000a00 */
[----:B0-----:R-:W0:Y:S02]  /*17c0*/  @P0 LDC.64 R2, c[0x0][0xa10] ;  /* 0x00028400ff020b82 */ /* 0x001e240000000a00 */
[----:B0-----:R-:W-:-:S05]  /*17d0*/  @P0 IMAD.WIDE R2, R25, 0x4, R2 ;  /* 0x0000000419020825 */ /* 0x001fca00078e0202 */
[----:B------:R-:W2:Y:S04]  /*17e0*/  @P0 LDG.E R0, desc[UR56][R2.64] ;  /* 0x0000003802000981 */ /* 0x000ea8000c1e1900 */
[----:B------:R-:W2:Y:S01]  /*17f0*/  @P0 LDG.E R7, desc[UR56][R2.64+0x4] ;  /* 0x0000043802070981 */ /* 0x000ea2000c1e1900 */
[----:B------:R-:W-:Y:S01]  /*1800*/  ISETP.NE.U32.AND P1, PT, RZ, UR4, PT ;  /* 0x00000004ff007c0c */ /* 0x000fe2000bf25070 */
[----:B-----5:R-:W-:-:S03]  /*1810*/  IMAD.MOV.U32 R136, RZ, RZ, R26 ;  /* 0x000000ffff887224 */ /* 0x020fc600078e001a */
[----:B------:R-:W-:-:S13]  /*1820*/  ISETP.NE.AND.EX P1, PT, RZ, UR5, PT, P1 ;  /* 0x00000005ff007c0c */ /* 0x000fda000bf25310 */
[----:B------:R-:W-:-:S04]  /*1830*/  @P1 IADD3 R4, P2, R227, UR4, RZ ;  /* 0x00000004e3041c10 */ /* 0x000fc8000ff5e0ff */
[----:B------:R-:W-:-:S05]  /*1840*/  @P1 IADD3.X R5, R228, UR5, RZ, P2, !PT ;  /* 0x00000005e4051c10 */ /* 0x000fca00097fe4ff */
[----:B------:R0:W5:Y:S01]  /*1850*/  @P1 LDG.E R136, desc[UR56][R4.64] ;  /* 0x0000003804881981 */ /* 0x000162000c1e1900 */
[----:B------:R-:W-:Y:S02]  /*1860*/  IADD3 R9, -R9, R26, RZ ;  /* 0x0000001a09097210 */ /* 0x000fe40007ffe1ff */
[----:B------:R-:W-:-:S03]  /*1870*/  PLOP3.LUT P2, PT, PT, PT, PT, 0x80, 0x0 ;  /* 0x000000000000781c */ /* 0x000fc60003f4f070 */
[----:B------:R-:W-:-:S05]  /*1880*/  IMAD.MOV R122, RZ, RZ, -R9 ;  /* 0x000000ffff7a7224 */ /* 0x000fca00078e0a09 */
[----:B------:R-:W-:Y:S01]  /*1890*/  VIMNMX R122, RZ, R122, !PT ;  /* 0x0000007aff7a7248 */ /* 0x000fe20007fe0100 */
[----:B--2---:R-:W-:-:S04]  /*18a0*/  @P0 IMAD.IADD R24, R7, 0x1, -R0 ;  /* 0x0000000107180824 */ /* 0x004fc800078e0a00 */
[----:B------:R-:W-:-:S05]  /*18b0*/  IMAD.IADD R141, R9, 0x1, R24 ;  /* 0x00000001098d7824 */ /* 0x000fca00078e0218 */
[----:B------:R-:W-:-:S05]  /*18c0*/  IADD3 R0, R141, 0x5f, RZ ;  /* 0x0000005f8d007810 */ /* 0x000fca0007ffe0ff */
[----:B------:R-:W-:-:S05]  /*18d0*/  IMAD.HI R0, R0, 0x2aaaaaab, RZ ;  /* 0x2aaaaaab00007827 */ /* 0x000fca00078e02ff */
[----:B------:R-:W-:-:S04]  /*18e0*/  SHF.R.U32.HI R3, RZ, 0x1f, R0 ;  /* 0x0000001fff037819 */ /* 0x000fc80000011600 */
[----:B------:R-:W-:-:S05]  /*18f0*/  LEA.HI.SX32 R142, R0, R3, 0x1c ;  /* 0x00000003008e7211 */ /* 0x000fca00078fe2ff */
[----:B------:R-:W-:-:S05]  /*1900*/  IMAD R3, R142, 0x60, -R9 ;  /* 0x000000608e037824 */ /* 0x000fca00078e0a09 */
[----:B------:R-:W-:-:S04]  /*1910*/  VIMNMX R3, R3, R24, PT ;  /* 0x0000001803037248 */ /* 0x000fc80003fe0100 */
[----:B------:R-:W-:Y:S01]  /*1920*/  ISETP.GT.AND P0, PT, R3, R122, PT ;  /* 0x0000007a0300720c */ /* 0x000fe20003f04270 */
[----:B------:R-:W-:-:S05]  /*1930*/  IMAD.WIDE.U32 R122, R122, -0x55555555, RZ ;  /* 0xaaaaaaab7a7a7825 */ /* 0x000fca00078e00ff */
[----:B------:R-:W-:-:S04]  /*1940*/  SHF.R.U32.HI R122, RZ, 0x6, R123 ;  /* 0x00000006ff7a7819 */ /* 0x000fc8000001167b */
[----:B------:R-:W-:-:S03]  /*1950*/  MOV R2, R122 ;  /* 0x0000007a00027202 */ /* 0x000fc60000000f00 */
[----:B------:R-:W-:-:S04]  /*1960*/  @P0 VIADD R0, R3, 0x5f ;  /* 0x0000005f03000836 */ /* 0x000fc80000000000 */
[----:B------:R-:W-:-:S05]  /*1970*/  @P0 IMAD.HI R0, R0, 0x2aaaaaab, RZ ;  /* 0x2aaaaaab00000827 */ /* 0x000fca00078e02ff */
[----:B------:R-:W-:-:S04]  /*1980*/  @P0 SHF.R.U32.HI R3, RZ, 0x1f, R0 ;  /* 0x0000001fff030819 */ /* 0x000fc80000011600 */
[----:B------:R-:W-:-:S04]  /*1990*/  @P0 LEA.HI.SX32 R2, R0, R3, 0x1c ;  /* 0x0000000300020211 */ /* 0x000fc800078fe2ff */
[----:B------:R-:W-:-:S13]  /*19a0*/  ISETP.GT.AND P0, PT, R2, R122, PT ;  /* 0x0000007a0200720c */ /* 0x000fda0003f04270 */
[----:B0-----:R-:W-:Y:S05]  /*19b0*/  @!P0 BRA `(.L_x_452) ;  /* 0x0000008c00ac8947 */ /* 0x001fea0003800000 */
[----:B------:R-:W-:Y:S01]  /*19c0*/  VIADD R0, R18, 0x1e400 ;  /* 0x0001e40012007836 */ /* 0x000fe20000000000 */
[----:B------:R-:W-:Y:S04]  /*19d0*/  BSSY B6, `(.L_x_453) ;  /* 0x0000013000067945 */ /* 0x000fe80003800000 */
[----:B------:R-:W-:-:S13]  /*19e0*/  LOP3.LUT P0, RZ, R0, 0x3ff, RZ, 0xc0, !PT ;  /* 0x000003ff00ff7812 */ /* 0x000fda000780c0ff */
[----:B------:R-:W-:Y:S05]  /*19f0*/  @!P0 BRA `(.L_x_454) ;  /* 0x0000000000408947 */ /* 0x000fea0003800000 */
[----:B------:R-:W-:Y:S01]  /*1a00*/  MOV R0, 0x0 ;  /* 0x0000000000007802 */ /* 0x000fe20000000f00 */
[----:B------:R-:W-:Y:S01]  /*1a10*/  ULDC.64 UR4, c[0x4][0x88] ;  /* 0x0100220000047ab9 */ /* 0x000fe20000000a00 */
[----:B------:R-:W-:Y:S01]  /*1a20*/  ULDC.64 UR6, c[0x4][0x18] ;  /* 0x0100060000067ab9 */ /* 0x000fe20000000a00 */
[----:B------:R-:W-:Y:S01]  /*1a30*/  IMAD.U32 R4, RZ, RZ, UR4 ;  /* 0x00000004ff047e24 */ /* 0x000fe2000f8e00ff */
[----:B------:R0:W1:Y:S01]  /*1a40*/  LDC.64 R14, c[0x4][R0] ;  /* 0x01000000000e7b82 */ /* 0x0000620000000a00 */
[----:B------:R-:W-:Y:S01]  /*1a50*/  MOV R5, UR5 ;  /* 0x0000000500057c02 */ /* 0x000fe20008000f00 */
[----:B------:R-:W-:Y:S01]  /*1a60*/  ULDC.64 UR4, c[0x4][0x90] ;  /* 0x0100240000047ab9 */ /* 0x000fe20000000a00 */
[----:B------:R-:W-:Y:S01]  /*1a70*/  MOV R10, UR6 ;  /* 0x00000006000a7c02 */ /* 0x000fe20008000f00 */
[----:B------:R-:W-:Y:S01]  /*1a80*/  IMAD.U32 R6, RZ, RZ, UR4 ;  /* 0x00000004ff067e24 */ /* 0x000fe2000f8e00ff */
[----:B------:R-:W-:Y:S01]  /*1a90*/  MOV R12, 0x1 ;  /* 0x00000001000c7802 */ /* 0x000fe20000000f00 */
[----:B------:R-:W-:-:S02]  /*1aa0*/  IMAD.U32 R7, RZ, RZ, UR5 ;  /* 0x00000005ff077e24 */ /* 0x000fc4000f8e00ff */
[----:B------:R-:W-:Y:S02]  /*1ab0*/  IMAD.U32 R11, RZ, RZ, UR7 ;  /* 0x00000007ff0b7e24 */ /* 0x000fe4000f8e00ff */
[----:B------:R-:W-:Y:S02]  /*1ac0*/  IMAD.MOV.U32 R8, RZ, RZ, 0x70 ;  /* 0x00000070ff087424 */ /* 0x000fe400078e00ff */
[----:B0-----:R-:W-:-:S07]  /*1ad0*/  IMAD.MOV.U32 R13, RZ, RZ, RZ ;  /* 0x000000ffff0d7224 */ /* 0x001fce00078e00ff */
[----:B------:R-:W-:-:S07]  /*1ae0*/  LEPC R20, `(.L_x_454) ;  /* 0x000000001014794e */ /* 0x000fce0000000000 */
[----:B-1---5:R-:W-:Y:S05]  /*1af0*/  CALL.ABS.NOINC R14 ;  /* 0x000000000e007343 */ /* 0x022fea0003c00000 */
.L_x_454:
[----:B------:R-:W-:Y:S05]  /*1b00*/  BSYNC B6 ;  /* 0x0000000000067941 */ /* 0x000fea0003800000 */
.L_x_453:
[----:B------:R-:W-:Y:S01]  /*1b10*/  VIADD R115, R18, 0x400 ;  /* 0x0000040012737836 */ /* 0x000fe20000000000 */
[----:B------:R-:W-:Y:S04]  /*1b20*/  BSSY B6, `(.L_x_455) ;  /* 0x0000013000067945 */ /* 0x000fe80003800000 */
[----:B------:R-:W-:-:S13]  /*1b30*/  LOP3.LUT P0, RZ, R115, 0x3ff, RZ, 0xc0, !PT ;  /* 0x000003ff73ff7812 */ /* 0x000fda000780c0ff */
[----:B------:R-:W-:Y:S05]  /*1b40*/  @!P0 BRA `(.L_x_456) ;  /* 0x0000000000408947 */ /* 0x000fea0003800000 */
[----:B------:R-:W-:Y:S01]  /*1b50*/  MOV R0, 0x0 ;  /* 0x0000000000007802 */ /* 0x000fe20000000f00 */
[----:B------:R-:W-:Y:S01]  /*1b60*/  ULDC.64 UR4, c[0x4][0x88] ;  /* 0x0100220000047ab9 */ /* 0x000fe20000000a00 */
[----:B------:R-:W-:Y:S01]  /*1b70*/  ULDC.64 UR6, c[0x4][0x18] ;  /* 0x0100060000067ab9 */ /* 0x000fe20000000a00 */
[----:B------:R-:W-:Y:S01]  /*1b80*/  MOV R4, UR4 ;  /* 0x0000000400047c02 */ /* 0x000fe20008000f00 */
[----:B------:R0:W1:Y:S01]  /*1b90*/  LDC.64 R14, c[0x4][R0] ;  /* 0x01000000000e7b82 */ /* 0x0000620000000a00 */
[----:B------:R-:W-:Y:S01]  /*1ba0*/  IMAD.U32 R5, RZ, RZ, UR5 ;  /* 0x00000005ff057e24 */ /* 0x000fe2000f8e00ff */
[----:B------:R-:W-:Y:S01]  /*1bb0*/  ULDC.64 UR4, c[0x4][0x90] ;  /* 0x0100240000047ab9 */ /* 0x000fe20000000a00 */
[----:B------:R-:W-:Y:S01]  /*1bc0*/  IMAD.U32 R10, RZ, RZ, UR6 ;  /* 0x00000006ff0a7e24 */ /* 0x000fe2000f8e00ff */
[----:B------:R-:W-:Y:S01]  /*1bd0*/  MOV R7, UR5 ;  /* 0x0000000500077c02 */ /* 0x000fe20008000f00 */
[----:B------:R-:W-:Y:S01]  /*1be0*/  IMAD.U32 R6, RZ, RZ, UR4 ;  /* 0x00000004ff067e24 */ /* 0x000fe2000f8e00ff */
[----:B------:R-:W-:Y:S01]  /*1bf0*/  MOV R8, 0x70 ;  /* 0x0000007000087802 */ /* 0x000fe20000000f00 */
[----:B------:R-:W-:-:S02]  /*1c00*/  IMAD.U32 R11, RZ, RZ, UR7 ;  /* 0x00000007ff0b7e24 */ /* 0x000fc4000f8e00ff */
[----:B------:R-:W-:Y:S02]  /*1c10*/  IMAD.MOV.U32 R12, RZ, RZ, 0x1 ;  /* 0x00000001ff0c7424 */ /* 0x000fe400078e00ff */
[----:B0-----:R-:W-:-:S07]  /*1c20*/  IMAD.MOV.U32 R13, RZ, RZ, RZ ;  /* 0x000000ffff0d7224 */ /* 0x001fce00078e00ff */
[----:B------:R-:W-:-:S07]  /*1c30*/  LEPC R20, `(.L_x_456) ;  /* 0x000000001014794e */ /* 0x000fce0000000000 */
[----:B-1---5:R-:W-:Y:S05]  /*1c40*/  CALL.ABS.NOINC R14 ;  /* 0x000000000e007343 */ /* 0x022fea0003c00000 */
.L_x_456:
[----:B------:R-:W-:Y:S05]  /*1c50*/  BSYNC B6 ;  /* 0x0000000000067941 */ /* 0x000fea0003800000 */
.L_x_455:
[----:B------:R-:W-:Y:S01]  /*1c60*/  ULDC.64 UR4, c[0x0][0x9f8] ;  /* 0x00027e0000047ab9 */ /* 0x000fe20000000a00 */
[----:B------:R-:W2:Y:S01]  /*1c70*/  LDL.LU R20, [R1] ;  /* 0x0000000001147983 */ /* 0x000ea20000300800 */
[----:B------:R-:W-:Y:S01]  /*1c80*/  ISETP.NE.U32.AND P0, PT, RZ, UR4, PT ;  /* 0x00000004ff007c0c */ /* 0x000fe2000bf05070 */
[----:B------:R-:W0:Y:S03]  /*1c90*/  LDC.64 R94, c[0x0][0x3f8] ;  /* 0x0000fe00ff5e7b82 */ /* 0x000e260000000a00 */
[----:B------:R-:W-:-:S05]  /*1ca0*/  ISETP.NE.AND.EX P0, PT, RZ, UR5, PT, P0 ;  /* 0x00000005ff007c0c */ /* 0x000fca000bf05300 */
[----:B------:R-:W1:Y:S08]  /*1cb0*/  LDC.64 R88, c[0x0][0x408] ;  /* 0x00010200ff587b82 */ /* 0x000e700000000a00 */
[----:B------:R-:W-:Y:S01]  /*1cc0*/  @P0 IADD3 R4, P1, R227, UR4, RZ ;  /* 0x00000004e3040c10 */ /* 0x000fe2000ff3e0ff */
[----:B------:R-:W3:Y:S01]  /*1cd0*/  LDC R121, c[0x0][0x3f4] ;  /* 0x0000fd00ff797b82 */ /* 0x000ee20000000800 */
[----:B------:R-:W-:-:S02]  /*1ce0*/  ULDC UR4, c[0x0][0x2f4] ;  /* 0x0000bd0000047ab9 */ /* 0x000fc40000000800 */
[----:B------:R-:W-:-:S05]  /*1cf0*/  @P0 IADD3.X R5, R228, UR5, RZ, P1, !PT ;  /* 0x00000005e4050c10 */ /* 0x000fca0008ffe4ff */
[----:B------:R4:W2:Y:S01]  /*1d00*/  @P0 LDG.E R25, desc[UR56][R4.64] ;  /* 0x0000003804190981 */ /* 0x0008a2000c1e1900 */
[----:B------:R-:W-:Y:S01]  /*1d10*/  ISETP.GE.AND P1, PT, R194, UR4, PT ;  /* 0x00000004c2007c0c */ /* 0x000fe2000bf26270 */
[--C-:B0-----:R-:W-:Y:S01]  /*1d20*/  IMAD.WIDE.U32 R96, R202, R94, R16.reuse ;  /* 0x0000005eca607225 */ /* 0x101fe200078e0010 */
[----:B------:R-:W-:Y:S01]  /*1d30*/  ISETP.GE.AND P0, PT, R16, UR4, PT ;  /* 0x0000000410007c0c */ /* 0x000fe2000bf06270 */
[----:B------:R-:W0:Y:S01]  /*1d40*/  S2R R28, SR_TID.X ;  /* 0x00000000001c7919 */ /* 0x000e220000002100 */
[----:B------:R-:W-:Y:S01]  /*1d50*/  SEL R3, RZ, 0xffffffff, P1 ;  /* 0xffffffffff037807 */ /* 0x000fe20000800000 */
[----:B------:R-:W-:Y:S01]  /*1d60*/  IMAD R125, R95, 0x60, RZ ;  /* 0x000000605f7d7824 */ /* 0x000fe200078e02ff */
[----:B------:R-:W-:Y:S01]  /*1d70*/  SEL R0, RZ, 0x1, P0 ;  /* 0x00000001ff007807 */ /* 0x000fe20000000000 */
[----:B-1----:R-:W-:Y:S01]  /*1d80*/  IMAD.WIDE.U32 R90, R202, R88, R16 ;  /* 0x00000058ca5a7225 */ /* 0x002fe200078e0010 */
[----:B------:R-:W-:Y:S01]  /*1d90*/  SHF.L.U32 R3, R3, 0x1, RZ ;  /* 0x0000000103037819 */ /* 0x000fe200000006ff */
[----:B------:R-:W1:Y:S01]  /*1da0*/  S2R R137, SR_TID.X ;  /* 0x0000000000897919 */ /* 0x000e620000002100 */
[----:B----4-:R-:W-:Y:S01]  /*1db0*/  SHF.R.S32.HI R5, RZ, 0x1f, R202 ;  /* 0x0000001fff057819 */ /* 0x010fe200000114ca */
[----:B------:R-:W-:Y:S01]  /*1dc0*/  IMAD.SHL.U32 R107, R88, 0x40, RZ ;  /* 0x00000040586b7824 */ /* 0x000fe200078e00ff */
[----:B------:R-:W-:-:S02]  /*1dd0*/  ISETP.GE.AND P0, PT, R193, UR4, PT ;  /* 0x00000004c1007c0c */ /* 0x000fc4000bf06270 */
[----:B------:R-:W-:Y:S01]  /*1de0*/  ISETP.GE.AND P1, PT, R23, UR4, PT ;  /* 0x0000000417007c0c */ /* 0x000fe2000bf26270 */
[----:B------:R-:W-:Y:S01]  /*1df0*/  IMAD R6, R5, R94, RZ ;  /* 0x0000005e05067224 */ /* 0x000fe200078e02ff */
[----:B------:R-:W-:Y:S01]  /*1e00*/  LOP3.LUT R0, R3, 0x2, R0, 0xe2, !PT ;  /* 0x0000000203007812 */ /* 0x000fe200078ee200 */
[----:B------:R-:W-:Y:S01]  /*1e10*/  IMAD R5, R5, R88, RZ ;  /* 0x0000005805057224 */ /* 0x000fe200078e02ff */
[----:B------:R-:W-:Y:S01]  /*1e20*/  SHF.R.S32.HI R197, RZ, 0x1f, R196 ;  /* 0x0000001fffc57819 */ /* 0x000fe200000114c4 */
[C---:B------:R-:W-:Y:S01]  /*1e30*/  IMAD R7, R202.reuse, R95, R6 ;  /* 0x0000005fca077224 */ /* 0x040fe200078e0206 */
[----:B------:R-:W-:Y:S01]  /*1e40*/  SEL R3, RZ, 0x4, P0 ;  /* 0x00000004ff037807 */ /* 0x000fe20000000000 */
[C---:B------:R-:W-:Y:S01]  /*1e50*/  IMAD R9, R202.reuse, R89, R5 ;  /* 0x00000059ca097224 */ /* 0x040fe200078e0205 */
[----:B------:R-:W-:Y:S01]  /*1e60*/  SEL R4, RZ, 0x8, P1 ;  /* 0x00000008ff047807 */ /* 0x000fe20000800000 */
[----:B------:R-:W-:Y:S01]  /*1e70*/  IMAD.WIDE.U32 R98, R202, R94, R196 ;  /* 0x0000005eca627225 */ /* 0x000fe200078e00c4 */
[----:B------:R-:W-:-:S02]  /*1e80*/  ISETP.GE.AND P2, PT, R22, UR4, PT ;  /* 0x0000000416007c0c */ /* 0x000fc4000bf46270 */
[----:B------:R-:W-:Y:S01]  /*1e90*/  LOP3.LUT R0, R4, R0, R3, 0xfe, !PT ;  /* 0x0000000004007212 */ /* 0x000fe200078efe03 */
[----:B------:R-:W-:Y:S01]  /*1ea0*/  IMAD.IADD R99, R99, 0x1, R7 ;  /* 0x0000000163637824 */ /* 0x000fe200078e0207 */
[----:B------:R-:W-:Y:S01]  /*1eb0*/  SEL R3, RZ, 0x10, P2 ;  /* 0x00000010ff037807 */ /* 0x000fe20001000000 */
[----:B------:R-:W-:Y:S01]  /*1ec0*/  IMAD.IADD R97, R7, 0x1, R97 ;  /* 0x0000000107617824 */ /* 0x000fe200078e0261 */
[-C--:B---3--:R-:W-:Y:S01]  /*1ed0*/  ISETP.GE.AND P0, PT, R16, R121.reuse, PT ;  /* 0x000000791000720c */ /* 0x088fe20003f06270 */
[-C--:B------:R-:W-:Y:S01]  /*1ee0*/  IMAD.WIDE.U32 R92, R202, R88.reuse, R196 ;  /* 0x00000058ca5c7225 */ /* 0x080fe200078e00c4 */
[-C--:B------:R-:W-:Y:S02]  /*1ef0*/  ISETP.GE.AND P1, PT, R194, R121.reuse, PT ;  /* 0x00000079c200720c */ /* 0x080fe40003f26270 */
[----:B------:R-:W-:Y:S01]  /*1f00*/  ISETP.GE.AND P3, PT, R193, R121, PT ;  /* 0x00000079c100720c */ /* 0x000fe20003f66270 */
[----:B------:R-:W-:Y:S01]  /*1f10*/  IMAD.IADD R93, R93, 0x1, R9 ;  /* 0x000000015d5d7824 */ /* 0x000fe200078e0209 */
[----:B------:R-:W-:Y:S01]  /*1f20*/  LOP3.LUT R7, R0, R3, RZ, 0xfc, !PT ;  /* 0x0000000300077212 */ /* 0x000fe200078efcff */
[----:B------:R-:W-:Y:S01]  /*1f30*/  IMAD.IADD R91, R9, 0x1, R91 ;  /* 0x00000001095b7824 */ /* 0x000fe200078e025b */
[C---:B------:R-:W-:Y:S01]  /*1f40*/  SEL R3, R121.reuse, RZ, P0 ;  /* 0x000000ff79037207 */ /* 0x040fe20000000000 */
[----:B0-----:R-:W-:Y:S01]  /*1f50*/  VIADD R28, R28, 0xffffff80 ;  /* 0xffffff801c1c7836 */ /* 0x001fe20000000000 */
[C---:B------:R-:W-:Y:S01]  /*1f60*/  SEL R5, R121.reuse, RZ, P1 ;  /* 0x000000ff79057207 */ /* 0x040fe20000800000 */
[----:B-----5:R-:W-:Y:S01]  /*1f70*/  IMAD.WIDE.U32 R92, R136, R88, R92 ;  /* 0x00000058885c7225 */ /* 0x020fe200078e005c */
[----:B------:R-:W-:-:S02]  /*1f80*/  SEL R0, R121, RZ, P3 ;  /* 0x000000ff79007207 */ /* 0x000fc40001800000 */
[----:B------:R-:W-:Y:S01]  /*1f90*/  IADD3 R3, R16, R3, RZ ;  /* 0x0000000310037210 */ /* 0x000fe20007ffe0ff */
[----:B------:R-:W-:Y:S01]  /*1fa0*/  IMAD.IADD R5, R194, 0x1, R5 ;  /* 0x00000001c2057824 */ /* 0x000fe200078e0205 */
[----:B------:R-:W-:Y:S01]  /*1fb0*/  SHF.R.U32.HI R21, RZ, 0x3, R204 ;  /* 0x00000003ff157819 */ /* 0x000fe200000116cc */
[----:B------:R-:W-:Y:S01]  /*1fc0*/  IMAD.IADD R10, R193, 0x1, R0 ;  /* 0x00000001c10a7824 */ /* 0x000fe200078e0200 */
[----:B------:R-:W-:Y:S01]  /*1fd0*/  SHF.R.S32.HI R0, RZ, 0x1f, R3 ;  /* 0x0000001fff007819 */ /* 0x000fe20000011403 */
[----:B------:R-:W-:Y:S01]  /*1fe0*/  IMAD.WIDE.U32 R90, R136, R88, R90 ;  /* 0x00000058885a7225 */ /* 0x000fe200078e005a */
[----:B------:R-:W-:Y:S02]  /*1ff0*/  SHF.R.S32.HI R6, RZ, 0x1f, R5 ;  /* 0x0000001fff067819 */ /* 0x000fe40000011405 */
[-C--:B------:R-:W-:Y:S01]  /*2000*/  LEA.HI R4, R0, R3.reuse, RZ, 0x3 ;  /* 0x0000000300047211 */ /* 0x080fe200078f18ff */
[----:B------:R-:W-:Y:S01]  /*2010*/  IMAD.WIDE.U32 R98, R136, R94, R98 ;  /* 0x0000005e88627225 */ /* 0x000fe200078e0062 */
[----:B------:R-:W-:-:S02]  /*2020*/  LEA.HI R0, R0, R3, RZ, 0x6 ;  /* 0x0000000300007211 */ /* 0x000fc400078f30ff */
[-C--:B------:R-:W-:Y:S01]  /*2030*/  LEA.HI R3, R6, R5.reuse, RZ, 0x6 ;  /* 0x0000000506037211 */ /* 0x080fe200078f30ff */
[----:B------:R-:W-:Y:S01]  /*2040*/  IMAD.WIDE.U32 R96, R136, R94, R96 ;  /* 0x0000005e88607225 */ /* 0x000fe200078e0060 */
[----:B------:R-:W-:Y:S02]  /*2050*/  LEA.HI R5, R6, R5, RZ, 0x3 ;  /* 0x0000000506057211 */ /* 0x000fe400078f18ff */
[----:B------:R-:W-:Y:S01]  /*2060*/  SHF.R.S32.HI R0, RZ, 0x6, R0 ;  /* 0x00000006ff007819 */ /* 0x000fe20000011400 */
[----:B------:R-:W-:Y:S01]  /*2070*/  IMAD.SHL.U32 R121, R121, 0x2, RZ ;  /* 0x0000000279797824 */ /* 0x000fe200078e00ff */
[----:B------:R-:W-:Y:S02]  /*2080*/  SHF.R.S32.HI R6, RZ, 0x6, R3 ;  /* 0x00000006ff067819 */ /* 0x000fe40000011403 */
[C-C-:B------:R-:W-:Y:S01]  /*2090*/  LOP3.LUT R3, R215.reuse, 0x38, R4.reuse, 0xf8, !PT ;  /* 0x00000038d7037812 */ /* 0x140fe200078ef804 */
[----:B------:R-:W-:Y:S01]  /*20a0*/  IMAD R135, R0, 0x1800, R217 ;  /* 0x0000180000877824 */ /* 0x000fe200078e02d9 */
[----:B------:R-:W-:Y:S01]  /*20b0*/  LOP3.LUT R8, R204, 0x38, R4, 0xf8, !PT ;  /* 0x00000038cc087812 */ /* 0x000fe200078ef804 */
[----:B------:R-:W-:Y:S01]  /*20c0*/  IMAD R132, R0, 0x1800, R218 ;  /* 0x0000180000847824 */ /* 0x000fe200078e02da */
[----:B------:R-:W-:Y:S01]  /*20d0*/  LOP3.LUT R9, R215, 0x38, R5, 0xf8, !PT ;  /* 0x00000038d7097812 */ /* 0x000fe200078ef805 */
[C---:B------:R-:W-:Y:S01]  /*20e0*/  IMAD R133, R6.reuse, 0x1800, R217 ;  /* 0x0000180006857824 */ /* 0x040fe200078e02d9 */
[----:B------:R-:W-:Y:S01]  /*20f0*/  SHF.R.S32.HI R11, RZ, 0x1f, R10 ;  /* 0x0000001fff0b7819 */ /* 0x000fe2000001140a */
[----:B------:R-:W-:Y:S01]  /*2100*/  IMAD R129, R6, 0x1800, R218 ;  /* 0x0000180006817824 */ /* 0x000fe200078e02da */
[----:B------:R-:W-:-:S02]  /*2110*/  LOP3.LUT R0, R3, R216, RZ, 0x3c, !PT ;  /* 0x000000d803007212 */ /* 0x000fc400078e3cff */
[----:B------:R-:W-:Y:S02]  /*2120*/  LOP3.LUT R3, R8, R21, RZ, 0x3c, !PT ;  /* 0x0000001508037212 */ /* 0x000fe400078e3cff */
[----:B------:R-:W-:Y:S02]  /*2130*/  LOP3.LUT R8, R9, R216, RZ, 0x3c, !PT ;  /* 0x000000d809087212 */ /* 0x000fe400078e3cff */
[CC--:B------:R-:W-:Y:S01]  /*2140*/  LEA.HI R12, R11.reuse, R10.reuse, RZ, 0x3 ;  /* 0x0000000a0b0c7211 */ /* 0x0c0fe200078f18ff */
[----:B------:R-:W-:Y:S01]  /*2150*/  IMAD.IADD R132, R132, 0x1, R3 ;  /* 0x0000000184847824 */ /* 0x000fe200078e0203 */
[----:B------:R-:W-:Y:S01]  /*2160*/  LEA.HI R10, R11, R10, RZ, 0x6 ;  /* 0x0000000a0b0a7211 */ /* 0x000fe200078f30ff */
[----:B------:R-:W-:Y:S01]  /*2170*/  IMAD.IADD R133, R133, 0x1, R8 ;  /* 0x0000000185857824 */ /* 0x000fe200078e0208 */
[----:B------:R-:W-:Y:S02]  /*2180*/  IADD3 R135, R135, R0, RZ ;  /* 0x0000000087877210 */ /* 0x000fe40007ffe0ff */
[----:B------:R-:W-:-:S02]  /*2190*/  LOP3.LUT R0, R204, 0x38, R5, 0xf8, !PT ;  /* 0x00000038cc007812 */ /* 0x000fc400078ef805 */
[----:B------:R-:W-:Y:S02]  /*21a0*/  LOP3.LUT R3, R215, 0x38, R12, 0xf8, !PT ;  /* 0x00000038d7037812 */ /* 0x000fe400078ef80c */
[----:B------:R-:W-:Y:S02]  /*21b0*/  SHF.R.S32.HI R10, RZ, 0x6, R10 ;  /* 0x00000006ff0a7819 */ /* 0x000fe4000001140a */
[----:B------:R-:W-:Y:S02]  /*21c0*/  LOP3.LUT R8, R204, 0x38, R12, 0xf8, !PT ;  /* 0x00000038cc087812 */ /* 0x000fe400078ef80c */
[----:B------:R-:W-:Y:S01]  /*21d0*/  LOP3.LUT P2, RZ, R223, 0x4, RZ, 0xc0, !PT ;  /* 0x00000004dfff7812 */ /* 0x000fe2000784c0ff */
[----:B------:R-:W-:Y:S01]  /*21e0*/  IMAD R128, R10, 0x1800, R218 ;  /* 0x000018000a807824 */ /* 0x000fe200078e02da */
[----:B------:R-:W-:Y:S01]  /*21f0*/  LOP3.LUT R6, R0, R21, RZ, 0x3c, !PT ;  /* 0x0000001500067212 */ /* 0x000fe200078e3cff */
[----:B------:R-:W-:Y:S01]  /*2200*/  IMAD R131, R10, 0x1800, R217 ;  /* 0x000018000a837824 */ /* 0x000fe200078e02d9 */
[----:B------:R-:W-:-:S02]  /*2210*/  LOP3.LUT R0, R3, R216, RZ, 0x3c, !PT ;  /* 0x000000d803007212 */ /* 0x000fc400078e3cff */
[----:B------:R-:W-:Y:S02]  /*2220*/  SHF.R.S32.HI R9, RZ, 0x1f, R136 ;  /* 0x0000001fff097819 */ /* 0x000fe40000011488 */
[----:B------:R-:W-:Y:S01]  /*2230*/  LOP3.LUT R3, R8, R21, RZ, 0x3c, !PT ;  /* 0x0000001508037212 */ /* 0x000fe200078e3cff */
[----:B------:R-:W-:Y:S01]  /*2240*/  IMAD.IADD R131, R131, 0x1, R0 ;  /* 0x0000000183837824 */ /* 0x000fe200078e0200 */
[----:B------:R-:W-:Y:S01]  /*2250*/  IADD3 R129, R129, R6, RZ ;  /* 0x0000000681817210 */ /* 0x000fe20007ffe0ff */
[----:B------:R-:W-:Y:S01]  /*2260*/  IMAD R6, R9, R94, RZ ;  /* 0x0000005e09067224 */ /* 0x000fe200078e02ff */
[----:B------:R-:W-:Y:S01]  /*2270*/  SHF.R.S32.HI R21, RZ, 0x1f, R28 ;  /* 0x0000001fff157819 */ /* 0x000fe2000001141c */
[----:B------:R-:W-:Y:S01]  /*2280*/  IMAD.IADD R128, R128, 0x1, R3 ;  /* 0x0000000180807824 */ /* 0x000fe200078e0203 */
[----:B------:R-:W-:Y:S01]  /*2290*/  LOP3.LUT R3, R215, 0x18, R16, 0xf8, !PT ;  /* 0x00000018d7037812 */ /* 0x000fe200078ef810 */
[C---:B------:R-:W-:Y:S01]  /*22a0*/  IMAD R101, R136.reuse, R95, R6 ;  /* 0x0000005f88657224 */ /* 0x040fe200078e0206 */
[----:B------:R-:W-:Y:S01]  /*22b0*/  LEA.HI R21, R21, R28, RZ, 0x2 ;  /* 0x0000001c15157211 */ /* 0x000fe200078f10ff */
[----:B------:R-:W-:Y:S01]  /*22c0*/  IMAD R0, R9, R88, RZ ;  /* 0x0000005809007224 */ /* 0x000fe200078e02ff */
[----:B------:R-:W-:Y:S01]  /*22d0*/  LOP3.LUT R6, R3, R216, RZ, 0x3c, !PT ;  /* 0x000000d803067212 */ /* 0x000fe200078e3cff */
[----:B------:R-:W-:Y:S01]  /*22e0*/  IMAD R9, R89, 0x60, RZ ;  /* 0x0000006059097824 */ /* 0x000fe200078e02ff */
[----:B------:R-:W-:Y:S01]  /*22f0*/  LOP3.LUT R21, R21, 0xfffffffc, RZ, 0xc0, !PT ;  /* 0xfffffffc15157812 */ /* 0x000fe200078ec0ff */
[----:B------:R-:W-:Y:S01]  /*2300*/  IMAD R11, R136, R89, R0 ;  /* 0x00000059880b7224 */ /* 0x000fe200078e0200 */
[----:B------:R-:W-:-:S02]  /*2310*/  IADD3 R127, R217, R6, RZ ;  /* 0x00000006d97f7210 */ /* 0x000fc40007ffe0ff */
[C---:B------:R-:W-:Y:S01]  /*2320*/  SHF.L.U64.HI R106, R88.reuse, 0x6, R89 ;  /* 0x00000006586a7819 */ /* 0x040fe20000010259 */
[----:B------:R-:W-:Y:S01]  /*2330*/  IMAD.WIDE.U32 R88, R88, 0x60, RZ ;  /* 0x0000006058587825 */ /* 0x000fe200078e00ff */
[----:B------:R-:W-:Y:S02]  /*2340*/  SHF.R.S32.HI R114, RZ, 0x3, R4 ;  /* 0x00000003ff727819 */ /* 0x000fe40000011404 */
[----:B------:R-:W-:Y:S01]  /*2350*/  LOP3.LUT R3, R4, 0xfffffff8, RZ, 0xc0, !PT ;  /* 0xfffffff804037812 */ /* 0x000fe200078ec0ff */
[----:B------:R-:W-:Y:S01]  /*2360*/  IMAD.IADD R126, R89, 0x1, R9 ;  /* 0x00000001597e7824 */ /* 0x000fe200078e0209 */
[C---:B------:R-:W-:Y:S01]  /*2370*/  SHF.L.U64.HI R104, R94.reuse, 0x6, R95 ;  /* 0x000000065e687819 */ /* 0x040fe2000001025f */
[----:B------:R-:W-:Y:S01]  /*2380*/  IMAD.IADD R102, R93, 0x1, R11 ;  /* 0x000000015d667824 */ /* 0x000fe200078e020b */
[C---:B------:R-:W-:Y:S01]  /*2390*/  SHF.L.U32 R105, R94.reuse, 0x6, RZ ;  /* 0x000000065e697819 */ /* 0x040fe200000006ff */
[----:B------:R-:W-:Y:S01]  /*23a0*/  IMAD.WIDE.U32 R94, R94, 0x60, RZ ;  /* 0x000000605e5e7825 */ /* 0x000fe200078e00ff */
[----:B------:R-:W-:-:S02]  /*23b0*/  IADD3 R21, R28, -R21, RZ ;  /* 0x800000151c157210 */ /* 0x000fc40007ffe0ff */
[----:B------:R-:W-:Y:S01]  /*23c0*/  SHF.R.S32.HI R113, RZ, 0x3, R5 ;  /* 0x00000003ff717819 */ /* 0x000fe20000011405 */
[----:B------:R-:W-:Y:S01]  /*23d0*/  IMAD.IADD R125, R95, 0x1, R125 ;  /* 0x000000015f7d7824 */ /* 0x000fe200078e027d */
[----:B------:R-:W-:Y:S01]  /*23e0*/  LOP3.LUT R4, R5, 0xfffffff8, RZ, 0xc0, !PT ;  /* 0xfffffff805047812 */ /* 0x000fe200078ec0ff */
[----:B------:R-:W-:Y:S01]  /*23f0*/  IMAD R111, R21, 0x40, R202 ;  /* 0x00000040156f7824 */ /* 0x000fe200078e02ca */
[----:B------:R-:W-:Y:S02]  /*2400*/  LOP3.LUT R5, R12, 0xfffffff8, RZ, 0xc0, !PT ;  /* 0xfffffff80c057812 */ /* 0x000fe400078ec0ff */
[----:B------:R-:W-:Y:S01]  /*2410*/  IADD3 R103, R99, R101, RZ ;  /* 0x0000006563677210 */ /* 0x000fe20007ffe0ff */
[----:B------:R-:W-:Y:S01]  /*2420*/  IMAD.IADD R101, R101, 0x1, R97 ;  /* 0x0000000165657824 */ /* 0x000fe200078e0261 */
[----:B------:R-:W-:Y:S02]  /*2430*/  IADD3 R124, R27, R26, RZ ;  /* 0x0000001a1b7c7210 */ /* 0x000fe40007ffe0ff */
[----:B------:R-:W-:-:S02]  /*2440*/  SHF.R.S32.HI R0, RZ, 0x1f, R30 ;  /* 0x0000001fff007819 */ /* 0x000fc4000001141e */
[----:B-1----:R-:W-:Y:S02]  /*2450*/  LEA.HI R137, R137, 0x8, RZ, 0x19 ;  /* 0x0000000889897811 */ /* 0x002fe400078fc8ff */
[----:B------:R-:W-:Y:S02]  /*2460*/  IADD3 R100, R11, R91, RZ ;  /* 0x0000005b0b647210 */ /* 0x000fe40007ffe0ff */
[----:B------:R-:W-:Y:S02]  /*2470*/  SHF.R.S32.HI R112, RZ, 0x3, R12 ;  /* 0x00000003ff707819 */ /* 0x000fe4000001140c */
[----:B------:R-:W-:Y:S02]  /*2480*/  SHF.R.S32.HI R110, RZ, 0x1f, R3 ;  /* 0x0000001fff6e7819 */ /* 0x000fe40000011403 */
[----:B------:R-:W-:Y:S02]  /*2490*/  SHF.R.S32.HI R109, RZ, 0x1f, R4 ;  /* 0x0000001fff6d7819 */ /* 0x000fe40000011404 */
[----:B------:R-:W-:-:S02]  /*24a0*/  SHF.R.S32.HI R108, RZ, 0x1f, R5 ;  /* 0x0000001fff6c7819 */ /* 0x000fc40000011405 */
[----:B--2---:R-:W-:-:S04]  /*24b0*/  LOP3.LUT R20, R20, 0xfffffffe, RZ, 0xc0, !PT ;  /* 0xfffffffe14147812 */ /* 0x004fc800078ec0ff */
[----:B------:R-:W-:-:S04]  /*24c0*/  @P3 LOP3.LUT R20, R20, 0x1, RZ, 0xfc, !PT ;  /* 0x0000000114143812 */ /* 0x000fc800078efcff */
[----:B------:R-:W-:-:S04]  /*24d0*/  LOP3.LUT R20, R20, 0xfffffffb, RZ, 0xc0, !PT ;  /* 0xfffffffb14147812 */ /* 0x000fc800078ec0ff */
[----:B------:R-:W-:Y:S02]  /*24e0*/  @P2 LOP3.LUT R20, R20, 0x4, RZ, 0xfc, !PT ;  /* 0x0000000414142812 */ /* 0x000fe400078efcff */
[----:B------:R-:W-:-:S03]  /*24f0*/  ISETP.GE.AND P2, PT, R192, UR4, PT ;  /* 0x00000004c0007c0c */ /* 0x000fc6000bf46270 */
[----:B------:R0:W-:Y:S01]  /*2500*/  STL [R1], R20 ;  /* 0x0000001401007387 */ /* 0x0001e20000100800 */
[----:B------:R-:W-:-:S04]  /*2510*/  SEL R6, RZ, 0x20, P2 ;  /* 0x00000020ff067807 */ /* 0x000fc80001000000 */
[C---:B0-----:R-:W-:Y:S02]  /*2520*/  LOP3.LUT R20, R7.reuse, R6, RZ, 0xfc, !PT ;  /* 0x0000000607147212 */ /* 0x041fe400078efcff */
[----:B------:R-:W-:Y:S02]  /*2530*/  LOP3.LUT R6, R7, 0x1, RZ, 0xc0, !PT ;  /* 0x0000000107067812 */ /* 0x000fe400078ec0ff */
[C---:B------:R-:W-:Y:S02]  /*2540*/  LOP3.LUT R7, R20.reuse, 0x2, RZ, 0xc0, !PT ;  /* 0x0000000214077812 */ /* 0x040fe400078ec0ff */
[C---:B------:R-:W-:Y:S02]  /*2550*/  LOP3.LUT R8, R20.reuse, 0x4, RZ, 0xc0, !PT ;  /* 0x0000000414087812 */ /* 0x040fe400078ec0ff */
[C---:B------:R-:W-:Y:S02]  /*2560*/  LOP3.LUT R9, R20.reuse, 0x8, RZ, 0xc0, !PT ;  /* 0x0000000814097812 */ /* 0x040fe400078ec0ff */
[----:B------:R-:W-:-:S02]  /*2570*/  LOP3.LUT R10, R20, 0x10, RZ, 0xc0, !PT ;  /* 0x00000010140a7812 */ /* 0x000fc400078ec0ff */
[----:B------:R-:W-:Y:S02]  /*2580*/  SHF.R.S32.HI R123, RZ, 0x1f, R25 ;  /* 0x0000001fff7b7819 */ /* 0x000fe40000011419 */
[----:B------:R-:W-:-:S07]  /*2590*/  LOP3.LUT R20, R20, 0x20, RZ, 0xc0, !PT ;  /* 0x0000002014147812 */ /* 0x000fce00078ec0ff */
.L_x_562:
[----:B--2---:R-:W2:Y:S01]  /*25a0*/  LDL.LU R33, [R1] ;  /* 0x0000000001217983 */ /* 0x004ea20000300800 */
[----:B------:R-:W0:Y:S01]  /*25b0*/  LDC R31, c[0x0][0x430] ;  /* 0x00010c00ff1f7b82 */ /* 0x000e220000000800 */
[----:B------:R-:W-:Y:S02]  /*25c0*/  VIADD R2, R2, 0xffffffff ;  /* 0xffffffff02027836 */ /* 0x000fe40000000000 */
[----:B------:R-:W-:Y:S02]  /*25d0*/  IMAD.MOV.U32 R21, RZ, RZ, RZ ;  /* 0x000000ffff157224 */ /* 0x000fe400078e00ff */
[----:B------:R-:W-:-:S03]  /*25e0*/  IMAD R13, R2, 0x60, R111 ;  /* 0x00000060020d7824 */ /* 0x000fc600078e026f */
[----:B------:R-:W1:Y:S01]  /*25f0*/  LDC R120, c[0x0][0x3f4] ;  /* 0x0000fd00ff787b82 */ /* 0x000e620000000800 */
[----:B------:R-:W-:Y:S01]  /*2600*/  IMAD.IADD R32, R124, 0x1, R13 ;  /* 0x000000017c207824 */ /* 0x000fe200078e020d */
[----:B------:R-:W-:-:S04]  /*2610*/  ISETP.GE.AND P2, PT, R13, R24, PT ;  /* 0x000000180d00720c */ /* 0x000fc80003f46270 */
[----:B------:R-:W-:Y:S02]  /*2620*/  ISETP.GT.OR P2, PT, R111, 0x5f, P2 ;  /* 0x0000005f6f00780c */ /* 0x000fe40001744670 */
[----:B------:R-:W-:Y:S02]  /*2630*/  MOV R26, R32 ;  /* 0x00000020001a7202 */ /* 0x000fe40000000f00 */
[----:B0-----:R-:W-:-:S09]  /*2640*/  ISETP.NE.AND P3, PT, R31, 0x1, PT ;  /* 0x000000011f00780c */ /* 0x001fd20003f65270 */
[----:B------:R-:W0:Y:S08]  /*2650*/  @!P2 LDC.64 R14, c[0x0][0x428] ;  /* 0x00010a00ff0eab82 */ /* 0x000e300000000a00 */
[----:B------:R-:W3:Y:S08]  /*2660*/  @!P2 LDC.64 R12, c[0x0][0x418] ;  /* 0x00010600ff0cab82 */ /* 0x000ef00000000a00 */
[----:B------:R-:W4:Y:S08]  /*2670*/  @P3 LDC R11, c[0x0][0x434] ;  /* 0x00010d00ff0b3b82 */ /* 0x000f300000000800 */
[----:B------:R-:W1:Y:S01]  /*2680*/  @P3 LDC R28, c[0x0][0x438] ;  /* 0x00010e00ff1c3b82 */ /* 0x000e620000000800 */
[----:B----4-:R-:W-:-:S05]  /*2690*/  @P3 IMAD.HI.U32 R11, R32, R11, RZ ;  /* 0x0000000b200b3227 */ /* 0x010fca00078e00ff */
[----:B-1----:R-:W-:Y:S01]  /*26a0*/  @P3 SHF.R.U32.HI R26, RZ, R28, R11 ;  /* 0x0000001cff1a3219 */ /* 0x002fe2000001160b */
[----:B0-----:R-:W-:-:S03]  /*26b0*/  @!P2 IMAD R28, R123, R14, RZ ;  /* 0x0000000e7b1ca224 */ /* 0x001fc600078e02ff */
[----:B------:R-:W-:Y:S01]  /*26c0*/  @!P2 SHF.R.S32.HI R27, RZ, 0x1f, R26 ;  /* 0x0000001fff1ba819 */ /* 0x000fe2000001141a */
[C---:B------:R-:W-:Y:S02]  /*26d0*/  @!P2 IMAD R11, R25.reuse, R15, R28 ;  /* 0x0000000f190ba224 */ /* 0x040fe400078e021c */
[----:B------:R-:W-:-:S04]  /*26e0*/  @!P2 IMAD.WIDE.U32 R14, R25, R14, R26 ;  /* 0x0000000e190ea225 */ /* 0x000fc800078e001a */
[----:B------:R-:W-:Y:S01]  /*26f0*/  @!P2 IMAD.IADD R11, R15, 0x1, R11 ;  /* 0x000000010f0ba824 */ /* 0x000fe200078e020b */
[----:B---3--:R-:W-:-:S04]  /*2700*/  @!P2 LEA R12, P3, R14, R12, 0x2 ;  /* 0x0000000c0e0ca211 */ /* 0x008fc800078610ff */
[----:B------:R-:W-:-:S05]  /*2710*/  @!P2 LEA.HI.X R13, R14, R13, R11, 0x2, P3 ;  /* 0x0000000d0e0da211 */ /* 0x000fca00018f140b */
[----:B------:R0:W5:Y:S01]  /*2720*/  @!P2 LDG.E R21, desc[UR56][R12.64] ;  /* 0x000000380c15a981 */ /* 0x000162000c1e1900 */
[----:B------:R-:W-:Y:S01]  /*2730*/  ISETP.GT.AND P2, PT, R2, R122, PT ;  /* 0x0000007a0200720c */ /* 0x000fe20003f44270 */
[----:B------:R-:W-:Y:S01]  /*2740*/  IMAD R14, R19, 0x4800, R127 ;  /* 0x00004800130e7824 */ /* 0x000fe200078e027f */
[----:B------:R-:W-:Y:S01]  /*2750*/  LOP3.LUT P4, RZ, R223, 0x4, RZ, 0xc0, !PT ;  /* 0x00000004dfff7812 */ /* 0x000fe2000788c0ff */
[----:B------:R-:W-:Y:S05]  /*2760*/  YIELD ;  /* 0x0000000000007946 */ /* 0x000fea0003800000 */
[----:B------:R-:W-:Y:S01]  /*2770*/  IADD3 R26, -R26, RZ, RZ ;  /* 0x000000ff1a1a7210 */ /* 0x000fe20007ffe1ff */
[C---:B------:R-:W-:Y:S01]  /*2780*/  VIADD R28, R14.reuse, 0x20 ;  /* 0x000000200e1c7836 */ /* 0x040fe20000000000 */
[----:B------:R-:W-:Y:S01]  /*2790*/  BSSY B0, `(.L_x_457) ;  /* 0x0000784000007945 */ /* 0x000fe20003800000 */
[----:B------:R-:W-:-:S02]  /*27a0*/  LEA R27, R14, R115, 0x1 ;  /* 0x000000730e1b7211 */ /* 0x000fc400078e08ff */
[----:B------:R-:W-:Y:S02]  /*27b0*/  IMAD R26, R31, R26, R32 ;  /* 0x0000001a1f1a7224 */ /* 0x000fe400078e0220 */
[----:B------:R-:W-:-:S04]  /*27c0*/  @P4 VIADD R28, R14, 0xffffffe0 ;  /* 0xffffffe00e1c4836 */ /* 0x000fc80000000000 */
[----:B------:R-:W-:Y:S01]  /*27d0*/  IMAD R28, R28, 0x2, R115 ;  /* 0x000000021c1c7824 */ /* 0x000fe200078e0273 */
[----:B--2---:R-:W-:-:S04]  /*27e0*/  LOP3.LUT R33, R33, 0xfffffffd, RZ, 0xc0, !PT ;  /* 0xfffffffd21217812 */ /* 0x004fc800078ec0ff */
[----:B------:R-:W-:Y:S02]  /*27f0*/  @P2 LOP3.LUT R33, R33, 0x2, RZ, 0xfc, !PT ;  /* 0x0000000221212812 */ /* 0x000fe400078efcff */
[----:B------:R-:W-:-:S03]  /*2800*/  ISETP.GE.AND P2, PT, R120, 0x1, PT ;  /* 0x000000017800780c */ /* 0x000fc60003f46270 */
[----:B------:R0:W-:Y:S10]  /*2810*/  STL [R1], R33 ;  /* 0x0000002101007387 */ /* 0x0001f40000100800 */
[----:B0-----:R-:W-:Y:S05]  /*2820*/  @!P2 BRA `(.L_x_458) ;  /* 0x000000700014a947 */ /* 0x001fea0003800000 */
[----:B------:R-:W-:Y:S01]  /*2830*/  SHF.R.S32.HI R31, RZ, 0x1f, R26 ;  /* 0x0000001fff1f7819 */ /* 0x000fe2000001141a */
[----:B------:R-:W-:Y:S01]  /*2840*/  ULDC.64 UR4, c[0x0][0x300] ;  /* 0x0000c00000047ab9 */ /* 0x000fe20000000a00 */
[----:B-----5:R-:W-:Y:S01]  /*2850*/  SHF.R.S32.HI R84, RZ, 0x1f, R21 ;  /* 0x0000001fff547819 */ /* 0x020fe20000011415 */
[----:B------:R-:W-:Y:S01]  /*2860*/  IMAD.WIDE.U32 R12, R26, UR4, RZ ;  /* 0x000000041a0c7c25 */ /* 0x000fe2000f8e00ff */
[----:B------:R-:W-:Y:S02]  /*2870*/  ULDC.U8 UR6, c[0x0][0x410] ;  /* 0x0001040000067ab9 */ /* 0x000fe40000000000 */
[----:B------:R-:W-:Y:S01]  /*2880*/  ISETP.NE.AND P2, PT, RZ, UR6, PT ;  /* 0x00000006ff007c0c */ /* 0x000fe2000bf45270 */
[----:B------:R-:W-:Y:S02]  /*2890*/  IMAD R11, R31, UR4, RZ ;  /* 0x000000041f0b7c24 */ /* 0x000fe4000f8e02ff */
[----:B------:R-:W-:Y:S02]  /*28a0*/  IMAD R32, R126, R2, RZ ;  /* 0x000000027e207224 */ /* 0x000fe400078e02ff */
[----:B------:R-:W-:Y:S01]  /*28b0*/  IMAD R11, R26, UR5, R11 ;  /* 0x000000051a0b7c24 */ /* 0x000fe2000f8e020b */
[----:B------:R-:W-:Y:S01]  /*28c0*/  ULDC.64 UR4, c[0x0][0x310] ;  /* 0x0000c40000047ab9 */ /* 0x000fe20000000a00 */
[----:B------:R-:W-:-:S02]  /*28d0*/  IMAD R85, R2, -0x60, R24 ;  /* 0xffffffa002557824 */ /* 0x000fc400078e0218 */
[----:B------:R-:W-:Y:S02]  /*28e0*/  IMAD R14, R84, UR4, RZ ;  /* 0x00000004540e7c24 */ /* 0x000fe4000f8e02ff */
[----:B------:R-:W-:Y:S01]  /*28f0*/  IMAD.IADD R13, R13, 0x1, R11 ;  /* 0x000000010d0d7824 */ /* 0x000fe200078e020b */
[----:B------:R-:W-:Y:S01]  /*2900*/  SHF.R.S32.HI R11, RZ, 0x1f, R2 ;  /* 0x0000001fff0b7819 */ /* 0x000fe20000011402 */
[----:B------:R-:W-:Y:S01]  /*2910*/  IMAD R15, R21, UR5, R14 ;  /* 0x00000005150f7c24 */ /* 0x000fe2000f8e020e */
[----:B------:R-:W-:Y:S01]  /*2920*/  VIMNMX R85, R85, 0x60, PT ;  /* 0x0000006055557848 */ /* 0x000fe20003fe0100 */
[----:B------:R-:W-:Y:S01]  /*2930*/  IMAD.WIDE.U32 R12, R21, UR4, R12 ;  /* 0x00000004150c7c25 */ /* 0x000fe2000f8e000c */
[----:B------:R-:W-:-:S03]  /*2940*/  ULDC.64 UR4, c[0x0][0x308] ;  /* 0x0000c20000047ab9 */ /* 0x000fc60000000a00 */
[----:B------:R-:W-:Y:S01]  /*2950*/  IMAD R14, R125, R2, RZ ;  /* 0x000000027d0e7224 */ /* 0x000fe200078e02ff */
[----:B------:R-:W-:Y:S01]  /*2960*/  IADD3 R13, R13, R15, RZ ;  /* 0x0000000f0d0d7210 */ /* 0x000fe20007ffe0ff */
[----:B------:R-:W-:Y:S02]  /*2970*/  IMAD R15, R0, UR4, RZ ;  /* 0x00000004000f7c24 */ /* 0x000fe4000f8e02ff */
[C---:B------:R-:W-:Y:S02]  /*2980*/  IMAD R33, R11.reuse, R94, R14 ;  /* 0x0000005e0b217224 */ /* 0x040fe400078e020e */
[----:B------:R-:W-:Y:S02]  /*2990*/  IMAD R35, R11, R88, R32 ;  /* 0x000000580b237224 */ /* 0x000fe400078e0220 */
[C---:B------:R-:W-:Y:S02]  /*29a0*/  IMAD R11, R30.reuse, UR5, R15 ;  /* 0x000000051e0b7c24 */ /* 0x040fe4000f8e020f */
[----:B------:R-:W-:Y:S01]  /*29b0*/  IMAD.WIDE.U32 R118, R30, UR4, R12 ;  /* 0x000000041e767c25 */ /* 0x000fe2000f8e000c */
[----:B------:R-:W-:-:S03]  /*29c0*/  ULDC.64 UR4, c[0x0][0x2e8] ;  /* 0x0000ba0000047ab9 */ /* 0x000fc60000000a00 */
[----:B------:R-:W-:Y:S01]  /*29d0*/  IMAD.IADD R11, R119, 0x1, R11 ;  /* 0x00000001770b7824 */ /* 0x000fe200078e020b */
[----:B------:R-:W-:Y:S01]  /*29e0*/  LEA R119, P3, R118, UR4, 0x1 ;  /* 0x0000000476777c11 */ /* 0x000fe2000f8608ff */
[----:B------:R-:W-:-:S03]  /*29f0*/  IMAD.WIDE.U32 R12, R88, R2, RZ ;  /* 0x00000002580c7225 */ /* 0x000fc600078e00ff */
[----:B------:R-:W-:Y:S01]  /*2a00*/  LEA.HI.X R118, R118, UR5, R11, 0x1, P3 ;  /* 0x0000000576767c11 */ /* 0x000fe200098f0c0b */
[----:B------:R-:W-:Y:S01]  /*2a10*/  IMAD.WIDE.U32 R14, R94, R2, RZ ;  /* 0x000000025e0e7225 */ /* 0x000fe200078e00ff */
[----:B------:R-:W-:-:S03]  /*2a20*/  IADD3 R80, R13, R35, RZ ;  /* 0x000000230d507210 */ /* 0x000fc60007ffe0ff */
[----:B------:R-:W-:Y:S01]  /*2a30*/  IMAD.IADD R11, R15, 0x1, R33 ;  /* 0x000000010f0b7824 */ /* 0x000fe200078e0221 */
[----:B------:R-:W-:Y:S06]  /*2a40*/  @!P2 BRA `(.L_x_459) ;  /* 0x00000034004ca947 */ /* 0x000fec0003800000 */
[----:B------:R-:W-:Y:S01]  /*2a50*/  ISETP.GE.AND P3, PT, R202, R85, PT ;  /* 0x00000055ca00720c */ /* 0x000fe20003f66270 */
[----:B------:R-:W-:Y:S01]  /*2a60*/  BSSY B1, `(.L_x_460) ;  /* 0x0000037000017945 */ /* 0x000fe20003800000 */
        /* <DEDUP_REMOVED lines=12> */
[----:B------:R-:W-:Y:S01]  /*2b30*/  CS2R R78, SRZ ;  /* 0x00000000004e7805 */ /* 0x000fe2000001ff00 */
[----:B------:R-:W-:Y:S06]  /*2b40*/  @P3 BRA `(.L_x_461) ;  /* 0x0000000000a03947 */ /* 0x000fec0003800000 */
[----:B------:R-:W-:Y:S01]  /*2b50*/  IADD3 R35, P2, R98, R14, RZ ;  /* 0x0000000e62237210 */ /* 0x000fe20007f5e0ff */
[----:B------:R-:W-:Y:S01]  /*2b60*/  ULDC.64 UR4, c[0x0][0x3e8] ;  /* 0x0000fa0000047ab9 */ /* 0x000fe20000000a00 */
[----:B------:R-:W-:Y:S02]  /*2b70*/  CS2R R76, SRZ ;  /* 0x00000000004c7805 */ /* 0x000fe4000001ff00 */
[----:B------:R-:W-:Y:S01]  /*2b80*/  CS2R R78, SRZ ;  /* 0x00000000004e7805 */ /* 0x000fe2000001ff00 */
[----:B------:R-:W-:Y:S01]  /*2b90*/  IMAD.X R36, R11, 0x1, R103, P2 ;  /* 0x000000010b247824 */ /* 0x000fe200010e0667 */
[----:B------:R-:W-:-:S04]  /*2ba0*/  LEA R34, P2, R35, UR4, 0x1 ;  /* 0x0000000423227c11 */ /* 0x000fc8000f8408ff */
[----:B------:R-:W-:Y:S01]  /*2bb0*/  LEA.HI.X R35, R35, UR5, R36, 0x1, P2 ;  /* 0x0000000523237c11 */ /* 0x000fe200090f0c24 */
[----:B------:R-:W-:Y:S01]  /*2bc0*/  ULDC.64 UR4, c[0x0][0x400] ;  /* 0x0001000000047ab9 */ /* 0x000fe20000000a00 */
[----:B------:R-:W-:-:S05]  /*2bd0*/  IADD3 R37, P2, R92, R12, RZ ;  /* 0x0000000c5c257210 */ /* 0x000fca0007f5e0ff */
[----:B------:R-:W-:Y:S01]  /*2be0*/  IMAD.X R38, R80, 0x1, R102, P2 ;  /* 0x0000000150267824 */ /* 0x000fe200010e0666 */
[----:B------:R-:W-:-:S04]  /*2bf0*/  LEA R36, P2, R37, UR4, 0x1 ;  /* 0x0000000425247c11 */ /* 0x000fc8000f8408ff */
[----:B------:R-:W-:Y:S02]  /*2c00*/  LEA.HI.X R37, R37, UR5, R38, 0x1, P2 ;  /* 0x0000000525257c11 */ /* 0x000fe400090f0c26 */
[----:B------:R-:W-:Y:S02]  /*2c10*/  ISETP.GE.AND P2, PT, R196, R120, PT ;  /* 0x00000078c400720c */ /* 0x000fe40003f46270 */
[----:B------:R-:W-:Y:S02]  /*2c20*/  CS2R R72, SRZ ;  /* 0x0000000000487805 */ /* 0x000fe4000001ff00 */
[----:B------:R-:W-:-:S09]  /*2c30*/  CS2R R74, SRZ ;  /* 0x00000000004a7805 */ /* 0x000fd2000001ff00 */
[----:B------:R0:W5:Y:S04]  /*2c40*/  @!P2 LDG.E.64 R76, desc[UR56][R34.64] ;  /* 0x00000038224ca981 */ /* 0x000168000c1e1b00 */
[----:B------:R0:W5:Y:S01]  /*2c50*/  @!P2 LDG.E.64 R78, desc[UR56][R36.64] ;  /* 0x00000038244ea981 */ /* 0x000162000c1e1b00 */
        /* <DEDUP_REMOVED lines=20> */
[----:B------:R-:W-:-:S13]  /*2da0*/  ISETP.GE.AND P2, PT, R209, R120, PT ;  /* 0x00000078d100720c */ /* 0x000fda0003f46270 */
[----:B------:R0:W5:Y:S04]  /*2db0*/  @!P2 LDG.E.64 R56, desc[UR56][R34.64+0xa0] ;  /* 0x0000a0382238a981 */ /* 0x000168000c1e1b00 */
[----:B------:R0:W5:Y:S02]  /*2dc0*/  @!P2 LDG.E.64 R58, desc[UR56][R36.64+0xa0] ;  /* 0x0000a038243aa981 */ /* 0x000164000c1e1b00 */
.L_x_461:
[----:B------:R-:W-:Y:S05]  /*2dd0*/  BSYNC B1 ;  /* 0x0000000000017941 */ /* 0x000fea0003800000 */
.L_x_460:
[----:B0-----:R-:W-:Y:S01]  /*2de0*/  IADD3 R34, R202, 0x40, RZ ;  /* 0x00000040ca227810 */ /* 0x001fe20007ffe0ff */
[----:B------:R-:W-:Y:S01]  /*2df0*/  BSSY B1, `(.L_x_462) ;  /* 0x0000038000017945 */ /* 0x000fe20003800000 */
[----:B------:R-:W-:Y:S02]  /*2e00*/  CS2R R36, SRZ ;  /* 0x0000000000247805 */ /* 0x000fe4000001ff00 */
[----:B------:R-:W-:Y:S02]  /*2e10*/  CS2R R40, SRZ ;  /* 0x0000000000287805 */ /* 0x000fe4000001ff00 */
[----:B------:R-:W-:Y:S02]  /*2e20*/  ISETP.GE.AND P4, PT, R34, R85, PT ;  /* 0x000000552200720c */ /* 0x000fe40003f86270 */
        /* <DEDUP_REMOVED lines=8> */
[----:B-----5:R-:W-:Y:S01]  /*2eb0*/  IMAD.MOV.U32 R81, RZ, RZ, R56 ;  /* 0x000000ffff517224 */ /* 0x020fe200078e0038 */
[----:B------:R-:W-:Y:S01]  /*2ec0*/  CS2R R54, SRZ ;  /* 0x0000000000367805 */ /* 0x000fe2000001ff00 */
[----:B------:R-:W-:Y:S01]  /*2ed0*/  IMAD.MOV.U32 R82, RZ, RZ, R57 ;  /* 0x000000ffff527224 */ /* 0x000fe200078e0039 */
[----:B------:R-:W-:Y:S06]  /*2ee0*/  @P4 BRA `(.L_x_463) ;  /* 0x0000000000a04947 */ /* 0x000fec0003800000 */
[----:B------:R-:W-:Y:S01]  /*2ef0*/  IADD3 R14, P2, P5, R98, R14, R105 ;  /* 0x0000000e620e7210 */ /* 0x000fe20007d5e069 */
[----:B------:R-:W-:Y:S01]  /*2f00*/  ULDC.64 UR4, c[0x0][0x3e8] ;  /* 0x0000fa0000047ab9 */ /* 0x000fe20000000a00 */
[----:B------:R-:W-:Y:S02]  /*2f10*/  CS2R R52, SRZ ;  /* 0x0000000000347805 */ /* 0x000fe4000001ff00 */
[----:B------:R-:W-:Y:S02]  /*2f20*/  CS2R R54, SRZ ;  /* 0x0000000000367805 */ /* 0x000fe4000001ff00 */
[----:B------:R-:W-:Y:S02]  /*2f30*/  IADD3.X R13, R103, R11, R104, P2, P5 ;  /* 0x0000000b670d7210 */ /* 0x000fe400017ea468 */
[----:B------:R-:W-:-:S04]  /*2f40*/  IADD3 R11, P2, P5, R92, R12, R107 ;  /* 0x0000000c5c0b7210 */ /* 0x000fc80007d5e06b */
[----:B------:R-:W-:Y:S02]  /*2f50*/  IADD3.X R80, R102, R80, R106, P2, P5 ;  /* 0x0000005066507210 */ /* 0x000fe400017ea46a */
[----:B------:R-:W-:-:S04]  /*2f60*/  LEA R12, P2, R14, UR4, 0x1 ;  /* 0x000000040e0c7c11 */ /* 0x000fc8000f8408ff */
[----:B------:R-:W-:Y:S01]  /*2f70*/  LEA.HI.X R13, R14, UR5, R13, 0x1, P2 ;  /* 0x000000050e0d7c11 */ /* 0x000fe200090f0c0d */
[----:B------:R-:W-:Y:S02]  /*2f80*/  ULDC.64 UR4, c[0x0][0x400] ;  /* 0x0001000000047ab9 */ /* 0x000fe40000000a00 */
        /* <DEDUP_REMOVED lines=30> */
.L_x_463:
[----:B------:R-:W-:Y:S05]  /*3170*/  BSYNC B1 ;  /* 0x0000000000017941 */ /* 0x000fea0003800000 */
.L_x_462:
[----:B0-----:R-:W-:Y:S01]  /*3180*/  IMAD.MOV.U32 R12, RZ, RZ, R61 ;  /* 0x000000ffff0c7224 */ /* 0x001fe200078e003d */
[----:B------:R-:W-:Y:S01]  /*3190*/  MOV R11, R60 ;  /* 0x0000003c000b7202 */ /* 0x000fe20000000f00 */
[----:B------:R-:W-:Y:S01]  /*31a0*/  IMAD.MOV.U32 R13, RZ, RZ, R68 ;  /* 0x000000ffff0d7224 */ /* 0x000fe200078e0044 */
[----:B------:R-:W-:Y:S01]  /*31b0*/  UISETP.NE.AND UP0, UPT, UR59, 0x3, UPT ;  /* 0x000000033b00788c */ /* 0x000fe2000bf05270 */
[----:B------:R-:W-:Y:S01]  /*31c0*/  IMAD.MOV.U32 R14, RZ, RZ, R69 ;  /* 0x000000ffff0e7224 */ /* 0x000fe200078e0045 */
[----:B------:R-:W-:Y:S01]  /*31d0*/  PRMT R154, R12, 0x5410, R11 ;  /* 0x000054100c9a7816 */ /* 0x000fe2000000000b */
[----:B------:R-:W-:Y:S01]  /*31e0*/  IMAD.MOV.U32 R11, RZ, RZ, R64 ;  /* 0x000000ffff0b7224 */ /* 0x000fe200078e0040 */
[----:B------:R-:W-:Y:S02]  /*31f0*/  MOV R12, R65 ;  /* 0x00000041000c7202 */ /* 0x000fe40000000f00 */
[----:B------:R-:W-:Y:S01]  /*3200*/  PRMT R158, R13, 0x5410, R14 ;  /* 0x000054100d9e7816 */ /* 0x000fe2000000000e */
[----:B------:R-:W-:Y:S01]  /*3210*/  IMAD.MOV.U32 R13, RZ, RZ, R76 ;  /* 0x000000ffff0d7224 */ /* 0x000fe200078e004c */
[----:B------:R-:W-:Y:S01]  /*3220*/  PRMT R156, R12, 0x7610, R156 ;  /* 0x000076100c9c7816 */ /* 0x000fe2000000009c */
[----:B------:R-:W-:Y:S01]  /*3230*/  IMAD.MOV.U32 R12, RZ, RZ, R73 ;  /* 0x000000ffff0c7224 */ /* 0x000fe200078e0049 */
[----:B------:R-:W-:-:S02]  /*3240*/  PRMT R157, R157, 0x5410, R11 ;  /* 0x000054109d9d7816 */ /* 0x000fc4000000000b */
[----:B------:R-:W-:Y:S02]  /*3250*/  MOV R11, R72 ;  /* 0x00000048000b7202 */ /* 0x000fe40000000f00 */
[----:B------:R-:W-:Y:S02]  /*3260*/  MOV R14, R77 ;  /* 0x0000004d000e7202 */ /* 0x000fe40000000f00 */
[----:B------:R-:W-:Y:S01]  /*3270*/  PRMT R159, R11, 0x5410, R12 ;  /* 0x000054100b9f7816 */ /* 0x000fe2000000000c */
[----:B------:R-:W-:Y:S01]  /*3280*/  IMAD.MOV.U32 R11, RZ, RZ, R58 ;  /* 0x000000ffff0b7224 */ /* 0x000fe200078e003a */
[----:B------:R-:W-:Y:S01]  /*3290*/  PRMT R160, R14, 0x7610, R160 ;  /* 0x000076100ea07816 */ /* 0x000fe200000000a0 */
[----:B------:R-:W-:Y:S01]  /*32a0*/  IMAD.MOV.U32 R12, RZ, RZ, R59 ;  /* 0x000000ffff0c7224 */ /* 0x000fe200078e003b */
[----:B------:R-:W-:Y:S01]  /*32b0*/  PRMT R147, R13, 0x7610, R147 ;  /* 0x000076100d937816 */ /* 0x000fe20000000093 */
[----:B------:R-:W-:Y:S01]  /*32c0*/  IMAD.MOV.U32 R14, RZ, RZ, R63 ;  /* 0x000000ffff0e7224 */ /* 0x000fe200078e003f */
[----:B------:R-:W-:-:S02]  /*32d0*/  MOV R13, R62 ;  /* 0x0000003e000d7202 */ /* 0x000fc40000000f00 */
[----:B------:R-:W-:Y:S01]  /*32e0*/  PRMT R153, R11, 0x5410, R12 ;  /* 0x000054100b997816 */ /* 0x000fe2000000000c */
[----:B------:R-:W-:Y:S01]  /*32f0*/  IMAD.MOV.U32 R11, RZ, RZ, R66 ;  /* 0x000000ffff0b7224 */ /* 0x000fe200078e0042 */
[----:B------:R-:W-:Y:S01]  /*3300*/  PRMT R155, R13, 0x5410, R14 ;  /* 0x000054100d9b7816 */ /* 0x000fe2000000000e */
[----:B------:R-:W-:Y:S01]  /*3310*/  IMAD.MOV.U32 R13, RZ, RZ, R70 ;  /* 0x000000ffff0d7224 */ /* 0x000fe200078e0046 */
[----:B------:R-:W-:Y:S01]  /*3320*/  MOV R12, R67 ;  /* 0x00000043000c7202 */ /* 0x000fe20000000f00 */
[----:B------:R-:W-:Y:S01]  /*3330*/  IMAD.MOV.U32 R14, RZ, RZ, R71 ;  /* 0x000000ffff0e7224 */ /* 0x000fe200078e0047 */
[----:B------:R-:W-:Y:S02]  /*3340*/  PRMT R157, R11, 0x7610, R157 ;  /* 0x000076100b9d7816 */ /* 0x000fe4000000009d */
        /* <DEDUP_REMOVED lines=8> */
[----:B-----5:R-:W-:Y:S01]  /*33d0*/  IMAD.MOV.U32 R11, RZ, RZ, R32 ;  /* 0x000000ffff0b7224 */ /* 0x020fe200078e0020 */
        /* <DEDUP_REMOVED lines=11> */
[----:B------:R-:W-:Y:S02]  /*3490*/  PLOP3.LUT P2, PT, PT, PT, UP0, 0x80, 0x0 ;  /* 0x000000000000781c */ /* 0x000fe40003f4f008 */
[----:B------:R-:W-:Y:S01]  /*34a0*/  PRMT R134, R14, 0x5410, R13 ;  /* 0x000054100e867816 */ /* 0x000fe2000000000d */
[----:B------:R-:W-:Y:S01]  /*34b0*/  IMAD.MOV.U32 R13, RZ, RZ, R49 ;  /* 0x000000ffff0d7224 */ /* 0x000fe200078e0031 */
[----:B------:R-:W-:Y:S01]  /*34c0*/  PRMT R139, R12, 0x5410, R11 ;  /* 0x000054100c8b7816 */ /* 0x000fe2000000000b */
[----:B------:R-:W-:Y:S01]  /*34d0*/  IMAD.MOV.U32 R12, RZ, RZ, R52 ;  /* 0x000000ffff0c7224 */ /* 0x000fe200078e0034 */
[----:B------:R-:W-:-:S02]  /*34e0*/  MOV R14, R48 ;  /* 0x00000030000e7202 */ /* 0x000fc40000000f00 */
[----:B------:R-:W-:Y:S02]  /*34f0*/  MOV R11, R53 ;  /* 0x00000035000b7202 */ /* 0x000fe40000000f00 */
        /* <DEDUP_REMOVED lines=11> */
[----:B------:R-:W-:Y:S01]  /*35b0*/  MOV R13, R43 ;  /* 0x0000002b000d7202 */ /* 0x000fe20000000f00 */
[----:B------:R-:W-:-:S03]  /*35c0*/  IMAD.MOV.U32 R11, RZ, RZ, R47 ;  /* 0x000000ffff0b7224 */ /* 0x000fc600078e002f */
[----:B------:R-:W-:Y:S01]  /*35d0*/  PRMT R138, R14, 0x5410, R13 ;  /* 0x000054100e8a7816 */ /* 0x000fe2000000000d */
[----:B------:R-:W-:Y:S01]  /*35e0*/  IMAD.MOV.U32 R13, RZ, RZ, R51 ;  /* 0x000000ffff0d7224 */ /* 0x000fe200078e0033 */
[----:B------:R-:W-:Y:S01]  /*35f0*/  PRMT R143, R12, 0x5410, R11 ;  /* 0x000054100c8f7816 */ /* 0x000fe2000000000b */
[----:B------:R-:W-:Y:S01]  /*3600*/  IMAD.MOV.U32 R12, RZ, RZ, R54 ;  /* 0x000000ffff0c7224 */ /* 0x000fe200078e0036 */
[----:B------:R-:W-:Y:S02]  /*3610*/  MOV R14, R50 ;  /* 0x00000032000e7202 */ /* 0x000fe40000000f00 */
[----:B------:R-:W-:Y:S02]  /*3620*/  MOV R11, R55 ;  /* 0x00000037000b7202 */ /* 0x000fe40000000f00 */
[----:B------:R-:W-:Y:S02]  /*3630*/  PRMT R149, R14, 0x5410, R13 ;  /* 0x000054100e957816 */ /* 0x000fe4000000000d */
[----:B------:R-:W-:Y:S01]  /*3640*/  PRMT R151, R12, 0x5410, R11 ;  /* 0x000054100c977816 */ /* 0x000fe2000000000b */
[----:B------:R-:W-:Y:S06]  /*3650*/  @!P2 BRA `(.L_x_464) ;  /* 0x000000000004a947 */ /* 0x000fec0003800000 */
[----:B------:R-:W-:Y:S01]  /*3660*/  BPT.TRAP 0x1 ;  /* 0x000000040000795c */ /* 0x000fe20000300000 */
.L_x_464:
[----:B------:R-:W-:Y:S01]  /*3670*/  IMAD R86, R19, 0x8, R18 ;  /* 0x0000000813567824 */ /* 0x000fe200078e0212 */
[----:B------:R-:W-:Y:S01]  /*3680*/  SHF.L.U32 R87, R203, 0x1f, RZ ;  /* 0x0000001fcb577819 */ /* 0x000fe200000006ff */
[----:B------:R-:W-:Y:S03]  /*3690*/  BSSY B1, `(.L_x_465) ;  /* 0x0000003000017945 */ /* 0x000fe60003800000 */
[----:B------:R-:W0:Y:S02]  /*36a0*/  SYNCS.PHASECHK.TRANS64.TRYWAIT P5, [R86+URZ+0x30890], R87 ;  /* 0x03089057560075a7 */ /* 0x000e2400080a017f */
[----:B0-----:R-:W-:Y:S05]  /*36b0*/  @!P5 BRA `(.L_x_466) ;  /* 0x000001c00060d947 */ /* 0x001fea0003800000 */
.L_x_788:
[----:B------:R-:W-:Y:S05]  /*36c0*/  BSYNC B1 ;  /* 0x0000000000017941 */ /* 0x000fea0003800000 */
.L_x_465:
[----:B------:R-:W-:-:S03]  /*36d0*/  UMOV UR4, 0xffffffff ;  /* 0xffffffff00047882 */ /* 0x000fc60000000000 */
[----:B------:R-:W-:Y:S05]  /*36e0*/  BRA.DIV UR4, `(.L_x_467) ;  /* 0x000001c204687947 */ /* 0x000fea000b800000 */
[----:B------:R1:W2:Y:S04]  /*36f0*/  SHFL.IDX PT, R82, R118, RZ, 0x1c1f ;  /* 0x001c1fff76527589 */ /* 0x0002a800000e0000 */
[----:B------:R1:W3:Y:S02]  /*3700*/  SHFL.IDX PT, R11, R119, RZ, 0x1c1f ;  /* 0x001c1fff770b7589 */ /* 0x0002e400000e0000 */
.L_x_792:
[----:B------:R-:W-:Y:S04]  /*3710*/  BSSY B1, `(.L_x_468) ;  /* 0x0000146000017945 */ /* 0x000fe80003800000 */
[----:B------:R-:W-:Y:S05]  /*3720*/  @P3 BRA `(.L_x_469) ;  /* 0x0000001400103947 */ /* 0x000fea0003800000 */
[----:B------:R-:W-:Y:S01]  /*3730*/  ISETP.NE.AND P3, PT, R6, RZ, PT ;  /* 0x000000ff0600720c */ /* 0x000fe20003f65270 */
[----:B------:R-:W-:-:S12]  /*3740*/  BSSY B2, `(.L_x_470) ;  /* 0x0000036000027945 */ /* 0x000fd80003800000 */
[----:B------:R-:W-:Y:S05]  /*3750*/  @!P3 BRA `(.L_x_471) ;  /* 0x0000000000d0b947 */ /* 0x000fea0003800000 */
[----:B------:R4:W0:Y:S01]  /*3760*/  LDS.128 R12, [R27+0x1e000] ;  /* 0x01e000001b0c7984 */ /* 0x0008220000000c00 */
[C---:B---3--:R-:W-:Y:S01]  /*3770*/  LEA R80, P3, R16.reuse, R11, 0x1 ;  /* 0x0000000b10507211 */ /* 0x048fe200078608ff */
[----:B------:R-:W-:Y:S03]  /*3780*/  BSSY B3, `(.L_x_472) ;  /* 0x0000030000037945 */ /* 0x000fe60003800000 */
[----:B--2---:R-:W-:Y:S02]  /*3790*/  LEA.HI.X R81, R16, R82, R17, 0x1, P3 ;  /* 0x0000005210517211 */ /* 0x004fe400018f0c11 */
[----:B------:R-:W-:-:S13]  /*37a0*/  ISETP.GE.AND P3, PT, R196, R120, PT ;  /* 0x00000078c400720c */ /* 0x000fda0003f66270 */
[----:B----4-:R-:W-:Y:S05]  /*37b0*/  @P3 BRA `(.L_x_473) ;  /* 0x0000000000b03947 */ /* 0x010fea0003800000 */
[----:B------:R-:W-:Y:S01]  /*37c0*/  SHF.R.U64 R144, R78, 0x10, R79 ;  /* 0x000000104e907819 */ /* 0x000fe2000000124f */
[----:B0-----:R-:W-:Y:S01]  /*37d0*/  IMAD.MOV.U32 R78, RZ, RZ, R13 ;  /* 0x000000ffff4e7224 */ /* 0x001fe200078e000d */
[----:B------:R-:W-:Y:S02]  /*37e0*/  SHF.R.U64 R76, R76, 0x10, R77 ;  /* 0x000000104c4c7819 */ /* 0x000fe4000000124d */
[----:B------:R-:W-:Y:S01]  /*37f0*/  SHF.R.U32.HI R79, RZ, 0x10, R79 ;  /* 0x00000010ff4f7819 */ /* 0x000fe2000001164f */
[----:B------:R-:W-:Y:S02]  /*3800*/  HADD2.F32 R144, -RZ, R144.H0_H0 ;  /* 0x20000090ff907230 */ /* 0x000fe40000004100 */
[--C-:B------:R-:W-:Y:S02]  /*3810*/  HADD2.F32 R13, -RZ, R78.reuse.H1_H1 ;  /* 0x3000004eff0d7230 */ /* 0x100fe40000004100 */
[----:B------:R-:W-:Y:S02]  /*3820*/  HADD2.F32 R145, -RZ, R78.H0_H0 ;  /* 0x2000004eff917230 */ /* 0x000fe40000004100 */
[----:B------:R-:W-:-:S02]  /*3830*/  HADD2.F32 R76, -RZ, R76.H0_H0 ;  /* 0x2000004cff4c7230 */ /* 0x000fc40000004100 */
[-C--:B------:R-:W-:Y:S01]  /*3840*/  FMUL.FTZ R78, R13, R144.reuse ;  /* 0x000000900d4e7220 */ /* 0x080fe20000410000 */
[----:B------:R-:W-:-:S03]  /*3850*/  FMUL.FTZ R144, R145, R144 ;  /* 0x0000009091907220 */ /* 0x000fc60000410000 */
[-C--:B------:R-:W-:Y:S01]  /*3860*/  FFMA.FTZ R78, R145, R76.reuse, -R78 ;  /* 0x0000004c914e7223 */ /* 0x080fe2000001084e */
[----:B------:R-:W-:Y:S02]  /*3870*/  HADD2.F32 R145, -RZ, R147.H1_H1 ;  /* 0x30000093ff917230 */ /* 0x000fe40000004100 */
[----:B------:R-:W-:Y:S01]  /*3880*/  FFMA.FTZ R13, R13, R76, R144 ;  /* 0x0000004c0d0d7223 */ /* 0x000fe20000010090 */
[----:B------:R-:W-:Y:S01]  /*3890*/  IMAD.MOV.U32 R144, RZ, RZ, R15 ;  /* 0x000000ffff907224 */ /* 0x000fe200078e000f */
[----:B------:R-:W-:Y:S02]  /*38a0*/  SHF.R.U32.HI R76, RZ, 0x10, R77 ;  /* 0x00000010ff4c7819 */ /* 0x000fe4000001164d */
[----:B------:R-:W-:Y:S01]  /*38b0*/  MOV R77, R12 ;  /* 0x0000000c004d7202 */ /* 0x000fe20000000f00 */
[----:B------:R-:W-:Y:S01]  /*38c0*/  HADD2.F32 R12, -RZ, R79.H0_H0 ;  /* 0x2000004fff0c7230 */ /* 0x000fe20000004100 */
[----:B------:R-:W-:Y:S01]  /*38d0*/  F2FP.F16.F32.PACK_AB R13, R13, R78 ;  /* 0x0000004e0d0d723e */ /* 0x000fe200000000ff */
[----:B------:R-:W-:-:S02]  /*38e0*/  HADD2.F32 R15, -RZ, R144.H1_H1 ;  /* 0x30000090ff0f7230 */ /* 0x000fc40000004100 */
[----:B------:R-:W-:Y:S02]  /*38f0*/  HADD2.F32 R79, -RZ, R144.H0_H0 ;  /* 0x20000090ff4f7230 */ /* 0x000fe40000004100 */
[----:B------:R-:W-:Y:S02]  /*3900*/  HADD2.F32 R76, -RZ, R76.H0_H0 ;  /* 0x2000004cff4c7230 */ /* 0x000fe40000004100 */
[-C--:B------:R-:W-:Y:S01]  /*3910*/  FMUL.FTZ R144, R15, R12.reuse ;  /* 0x0000000c0f907220 */ /* 0x080fe20000410000 */
[----:B------:R-:W-:-:S03]  /*3920*/  FMUL.FTZ R148, R79, R12 ;  /* 0x0000000c4f947220 */ /* 0x000fc60000410000 */
[-C--:B------:R-:W-:Y:S01]  /*3930*/  FFMA.FTZ R12, R79, R76.reuse, -R144 ;  /* 0x0000004c4f0c7223 */ /* 0x080fe20000010890 */
[--C-:B------:R-:W-:Y:S02]  /*3940*/  HADD2.F32 R144, -RZ, R77.reuse.H0_H0 ;  /* 0x2000004dff907230 */ /* 0x100fe40000004100 */
[----:B------:R-:W-:Y:S01]  /*3950*/  FFMA.FTZ R15, R15, R76, R148 ;  /* 0x0000004c0f0f7223 */ /* 0x000fe20000010094 */
[----:B------:R-:W-:Y:S02]  /*3960*/  IMAD.MOV.U32 R76, RZ, RZ, R14 ;  /* 0x000000ffff4c7224 */ /* 0x000fe400078e000e */
[----:B------:R-:W-:Y:S02]  /*3970*/  HADD2.F32 R14, -RZ, R77.H1_H1 ;  /* 0x3000004dff0e7230 */ /* 0x000fe40000004100 */
[----:B------:R-:W-:Y:S01]  /*3980*/  HADD2.F32 R79, -RZ, R147.H0_H0 ;  /* 0x20000093ff4f7230 */ /* 0x000fe20000004100 */
[----:B------:R-:W-:Y:S01]  /*3990*/  F2FP.F16.F32.PACK_AB R15, R15, R12 ;  /* 0x0000000c0f0f723e */ /* 0x000fe200000000ff */
[----:B------:R-:W-:-:S02]  /*39a0*/  HADD2.F32 R147, -RZ, R162.H1_H1 ;  /* 0x300000a2ff937230 */ /* 0x000fc40000004100 */
[-C--:B------:R-:W-:Y:S01]  /*39b0*/  FMUL.FTZ R77, R14, R145.reuse ;  /* 0x000000910e4d7220 */ /* 0x080fe20000410000 */
[----:B------:R-:W-:-:S03]  /*39c0*/  FMUL.FTZ R145, R144, R145 ;  /* 0x0000009190917220 */ /* 0x000fc60000410000 */
[-C--:B------:R-:W-:Y:S01]  /*39d0*/  FFMA.FTZ R77, R144, R79.reuse, -R77 ;  /* 0x0000004f904d7223 */ /* 0x080fe2000001084d */
[--C-:B------:R-:W-:Y:S02]  /*39e0*/  HADD2.F32 R144, -RZ, R76.reuse.H0_H0 ;  /* 0x2000004cff907230 */ /* 0x100fe40000004100 */
[----:B------:R-:W-:Y:S01]  /*39f0*/  FFMA.FTZ R14, R14, R79, R145 ;  /* 0x0000004f0e0e7223 */ /* 0x000fe20000010091 */
[----:B------:R-:W-:Y:S02]  /*3a00*/  HADD2.F32 R76, -RZ, R76.H1_H1 ;  /* 0x3000004cff4c7230 */ /* 0x000fe40000004100 */
[----:B------:R-:W-:Y:S02]  /*3a10*/  HADD2.F32 R79, -RZ, R160.H0_H0 ;  /* 0x200000a0ff4f7230 */ /* 0x000fe40000004100 */
[----:B------:R-:W-:Y:S01]  /*3a20*/  F2FP.F16.F32.PACK_AB R12, R14, R77 ;  /* 0x0000004d0e0c723e */ /* 0x000fe200000000ff */
[-C--:B------:R-:W-:Y:S01]  /*3a30*/  FMUL.FTZ R145, R76, R147.reuse ;  /* 0x000000934c917220 */ /* 0x080fe20000410000 */
[----:B------:R-:W-:-:S03]  /*3a40*/  FMUL.FTZ R147, R144, R147 ;  /* 0x0000009390937220 */ /* 0x000fc60000410000 */
[-C--:B------:R-:W-:Y:S01]  /*3a50*/  FFMA.FTZ R145, R144, R79.reuse, -R145 ;  /* 0x0000004f90917223 */ /* 0x080fe20000010891 */
[----:B------:R-:W-:-:S05]  /*3a60*/  FFMA.FTZ R76, R76, R79, R147 ;  /* 0x0000004f4c4c7223 */ /* 0x000fca0000010093 */
[----:B------:R-:W-:-:S07]  /*3a70*/  F2FP.F16.F32.PACK_AB R14, R76, R145 ;  /* 0x000000914c0e723e */ /* 0x000fce00000000ff */
.L_x_473:
[----:B------:R-:W-:Y:S05]  /*3a80*/  BSYNC B3 ;  /* 0x0000000000037941 */ /* 0x000fea0003800000 */
.L_x_472:
[----:B0-----:R4:W-:Y:S02]  /*3a90*/  ST.E.128 desc[UR56][R80.64], R12 ;  /* 0x0000000c50007985 */ /* 0x0019e4000c101d38 */
.L_x_471:
[----:B------:R-:W-:Y:S05]  /*3aa0*/  BSYNC B2 ;  /* 0x0000000000027941 */ /* 0x000fea0003800000 */
.L_x_470:
[----:B------:R-:W-:Y:S01]  /*3ab0*/  ISETP.NE.AND P3, PT, R7, RZ, PT ;  /* 0x000000ff0700720c */ /* 0x000fe20003f65270 */
[----:B------:R-:W-:-:S12]  /*3ac0*/  BSSY B2, `(.L_x_474) ;  /* 0x0000035000027945 */ /* 0x000fd80003800000 */
[----:B------:R-:W-:Y:S05]  /*3ad0*/  @!P3 BRA `(.L_x_475) ;  /* 0x0000000000ccb947 */ /* 0x000fea0003800000 */
[----:B----4-:R4:W0:Y:S01]  /*3ae0*/  LDS.128 R12, [R28+0x1e000] ;  /* 0x01e000001c0c7984 */ /* 0x0108220000000c00 */
[----:B------:R-:W-:Y:S01]  /*3af0*/  ISETP.GE.AND P3, PT, R207, R120, PT ;  /* 0x00000078cf00720c */ /* 0x000fe20003f66270 */
[----:B---3--:R-:W-:Y:S01]  /*3b00*/  IMAD.MOV.U32 R76, RZ, RZ, R11 ;  /* 0x000000ffff4c7224 */ /* 0x008fe200078e000b */
[----:B------:R-:W-:Y:S01]  /*3b10*/  SHF.L.U32 R79, R195, 0x3, RZ ;  /* 0x00000003c34f7819 */ /* 0x000fe200000006ff */
[----:B--2---:R-:W-:Y:S01]  /*3b20*/  IMAD.MOV.U32 R77, RZ, RZ, R82 ;  /* 0x000000ffff4d7224 */ /* 0x004fe200078e0052 */
[----:B------:R-:W-:Y:S03]  /*3b30*/  BSSY B3, `(.L_x_476) ;  /* 0x000002c000037945 */ /* 0x000fe60003800000 */
[----:B------:R-:W-:-:S06]  /*3b40*/  IMAD.WIDE R76, R79, 0x2, R76 ;  /* 0x000000024f4c7825 */ /* 0x000fcc00078e024c */
[----:B----4-:R-:W-:Y:S05]  /*3b50*/  @P3 BRA `(.L_x_477) ;  /* 0x0000000000a43947 */ /* 0x010fea0003800000 */
[----:B------:R-:W-:Y:S01]  /*3b60*/  SHF.R.U64 R78, R74, 0x10, R75 ;  /* 0x000000104a4e7819 */ /* 0x000fe2000000124b */
[----:B------:R-:W-:Y:S01]  /*3b70*/  HADD2.F32 R80, -RZ, R161.H1_H1 ;  /* 0x300000a1ff507230 */ /* 0x000fe20000004100 */
[----:B0-----:R-:W-:Y:S01]  /*3b80*/  MOV R74, R13 ;  /* 0x0000000d004a7202 */ /* 0x001fe20000000f00 */
[----:B------:R-:W-:Y:S01]  /*3b90*/  HADD2.F32 R81, -RZ, R14.H0_H0 ;  /* 0x2000000eff517230 */ /* 0x000fe20000004100 */
[----:B------:R-:W-:Y:S01]  /*3ba0*/  SHF.R.U64 R72, R72, 0x10, R73 ;  /* 0x0000001048487819 */ /* 0x000fe20000001249 */
        /* <DEDUP_REMOVED lines=9> */
[----:B------:R-:W-:Y:S01]  /*3c40*/  SHF.R.U32.HI R72, RZ, 0x10, R75 ;  /* 0x00000010ff487819 */ /* 0x000fe2000001164b */
[----:B------:R-:W-:Y:S01]  /*3c50*/  HADD2.F32 R78, -RZ, R15.H0_H0 ;  /* 0x2000000fff4e7230 */ /* 0x000fe20000004100 */
[----:B------:R-:W-:Y:S01]  /*3c60*/  SHF.R.U32.HI R75, RZ, 0x10, R73 ;  /* 0x00000010ff4b7819 */ /* 0x000fe20000011649 */
[----:B------:R-:W-:Y:S01]  /*3c70*/  HADD2.F32 R14, -RZ, R159.H1_H1 ;  /* 0x3000009fff0e7230 */ /* 0x000fe20000004100 */
[----:B------:R-:W-:Y:S01]  /*3c80*/  F2FP.F16.F32.PACK_AB R13, R13, R74 ;  /* 0x0000004a0d0d723e */ /* 0x000fe200000000ff */
[----:B------:R-:W-:Y:S02]  /*3c90*/  HADD2.F32 R73, -RZ, R72.H0_H0 ;  /* 0x20000048ff497230 */ /* 0x000fe40000004100 */
[----:B------:R-:W-:-:S02]  /*3ca0*/  HADD2.F32 R72, -RZ, R15.H1_H1 ;  /* 0x3000000fff487230 */ /* 0x000fc40000004100 */
[----:B------:R-:W-:-:S03]  /*3cb0*/  HADD2.F32 R75, -RZ, R75.H0_H0 ;  /* 0x2000004bff4b7230 */ /* 0x000fc60000004100 */
[-C--:B------:R-:W-:Y:S01]  /*3cc0*/  FMUL.FTZ R15, R72, R73.reuse ;  /* 0x00000049480f7220 */ /* 0x080fe20000410000 */
[----:B------:R-:W-:-:S03]  /*3cd0*/  FMUL.FTZ R73, R78, R73 ;  /* 0x000000494e497220 */ /* 0x000fc60000410000 */
[-C--:B------:R-:W-:Y:S01]  /*3ce0*/  FFMA.FTZ R15, R78, R75.reuse, -R15 ;  /* 0x0000004b4e0f7223 */ /* 0x080fe2000001080f */
[----:B------:R-:W-:Y:S01]  /*3cf0*/  FFMA.FTZ R72, R72, R75, R73 ;  /* 0x0000004b48487223 */ /* 0x000fe20000010049 */
[--C-:B------:R-:W-:Y:S02]  /*3d00*/  HADD2.F32 R73, -RZ, R12.reuse.H1_H1 ;  /* 0x3000000cff497230 */ /* 0x100fe40000004100 */
[----:B------:R-:W-:Y:S02]  /*3d10*/  HADD2.F32 R75, -RZ, R12.H0_H0 ;  /* 0x2000000cff4b7230 */ /* 0x000fe40000004100 */
[----:B------:R-:W-:Y:S02]  /*3d20*/  HADD2.F32 R78, -RZ, R159.H0_H0 ;  /* 0x2000009fff4e7230 */ /* 0x000fe40000004100 */
[-C--:B------:R-:W-:Y:S01]  /*3d30*/  FMUL.FTZ R12, R73, R80.reuse ;  /* 0x00000050490c7220 */ /* 0x080fe20000410000 */
[----:B------:R-:W-:Y:S01]  /*3d40*/  F2FP.F16.F32.PACK_AB R15, R72, R15 ;  /* 0x0000000f480f723e */ /* 0x000fe200000000ff */
[----:B------:R-:W-:-:S02]  /*3d50*/  FMUL.FTZ R80, R75, R80 ;  /* 0x000000504b507220 */ /* 0x000fc40000410000 */
[-C--:B------:R-:W-:Y:S01]  /*3d60*/  FFMA.FTZ R75, R75, R78.reuse, -R12 ;  /* 0x0000004e4b4b7223 */ /* 0x080fe2000001080c */
[----:B------:R-:W-:Y:S02]  /*3d70*/  HADD2.F32 R12, -RZ, R162.H0_H0 ;  /* 0x200000a2ff0c7230 */ /* 0x000fe40000004100 */
[----:B------:R-:W-:-:S03]  /*3d80*/  FFMA.FTZ R80, R73, R78, R80 ;  /* 0x0000004e49507223 */ /* 0x000fc60000010050 */
[-C--:B------:R-:W-:Y:S01]  /*3d90*/  FMUL.FTZ R78, R79, R12.reuse ;  /* 0x0000000c4f4e7220 */ /* 0x080fe20000410000 */
[----:B------:R-:W-:-:S03]  /*3da0*/  FMUL.FTZ R12, R81, R12 ;  /* 0x0000000c510c7220 */ /* 0x000fc60000410000 */
[-C--:B------:R-:W-:Y:S01]  /*3db0*/  FFMA.FTZ R78, R81, R14.reuse, -R78 ;  /* 0x0000000e514e7223 */ /* 0x080fe2000001084e */
[----:B------:R-:W-:Y:S01]  /*3dc0*/  FFMA.FTZ R79, R79, R14, R12 ;  /* 0x0000000e4f4f7223 */ /* 0x000fe2000001000c */
[----:B------:R-:W-:-:S04]  /*3dd0*/  F2FP.F16.F32.PACK_AB R12, R80, R75 ;  /* 0x0000004b500c723e */ /* 0x000fc800000000ff */
[----:B------:R-:W-:-:S07]  /*3de0*/  F2FP.F16.F32.PACK_AB R14, R79, R78 ;  /* 0x0000004e4f0e723e */ /* 0x000fce00000000ff */
.L_x_477:
[----:B------:R-:W-:Y:S05]  /*3df0*/  BSYNC B3 ;  /* 0x0000000000037941 */ /* 0x000fea0003800000 */
.L_x_476:
[----:B0-----:R0:W-:Y:S02]  /*3e00*/  ST.E.128 desc[UR56][R76.64], R12 ;  /* 0x0000000c4c007985 */ /* 0x0011e4000c101d38 */
.L_x_475:
[----:B------:R-:W-:Y:S05]  /*3e10*/  BSYNC B2 ;  /* 0x0000000000027941 */ /* 0x000fea0003800000 */
.L_x_474:
[----:B------:R-:W-:Y:S01]  /*3e20*/  ISETP.NE.AND P3, PT, R8, RZ, PT ;  /* 0x000000ff0800720c */ /* 0x000fe20003f65270 */
[----:B------:R-:W-:-:S12]  /*3e30*/  BSSY B2, `(.L_x_478) ;  /* 0x0000035000027945 */ /* 0x000fd80003800000 */
[----:B------:R-:W-:Y:S05]  /*3e40*/  @!P3 BRA `(.L_x_479) ;  /* 0x0000000000ccb947 */ /* 0x000fea0003800000 */
[----:B0---4-:R0:W4:Y:S01]  /*3e50*/  LDS.128 R12, [R27+0x21000] ;  /* 0x021000001b0c7984 */ /* 0x0111220000000c00 */
[----:B------:R-:W-:Y:S01]  /*3e60*/  ISETP.GE.AND P3, PT, R205, R120, PT ;  /* 0x00000078cd00720c */ /* 0x000fe20003f66270 */
[----:B------:R-:W-:Y:S01]  /*3e70*/  IMAD.SHL.U32 R75, R198, 0x8, RZ ;  /* 0x00000008c64b7824 */ /* 0x000fe200078e00ff */
[----:B--2---:R-:W-:Y:S01]  /*3e80*/  MOV R73, R82 ;  /* 0x0000005200497202 */ /* 0x004fe20000000f00 */
[----:B---3--:R-:W-:Y:S01]  /*3e90*/  IMAD.MOV.U32 R72, RZ, RZ, R11 ;  /* 0x000000ffff487224 */ /* 0x008fe200078e000b */
[----:B------:R-:W-:Y:S03]  /*3ea0*/  BSSY B3, `(.L_x_480) ;  /* 0x000002c000037945 */ /* 0x000fe60003800000 */
[----:B------:R-:W-:-:S06]  /*3eb0*/  IMAD.WIDE R72, R75, 0x2, R72 ;  /* 0x000000024b487825 */ /* 0x000fcc00078e0248 */
[----:B0-----:R-:W-:Y:S05]  /*3ec0*/  @P3 BRA `(.L_x_481) ;  /* 0x0000000000a43947 */ /* 0x001fea0003800000 */
[----:B------:R-:W-:Y:S01]  /*3ed0*/  SHF.R.U64 R74, R68, 0x10, R69 ;  /* 0x00000010444a7819 */ /* 0x000fe20000001245 */
[----:B----4-:R-:W-:Y:S01]  /*3ee0*/  HADD2.F32 R76, -RZ, R15.H0_H0 ;  /* 0x2000000fff4c7230 */ /* 0x010fe20000004100 */
[----:B------:R-:W-:Y:S01]  /*3ef0*/  SHF.R.U32.HI R75, RZ, 0x10, R71 ;  /* 0x00000010ff4b7819 */ /* 0x000fe20000011647 */
[----:B------:R-:W-:Y:S01]  /*3f00*/  HADD2.F32 R79, -RZ, R158.H1_H1 ;  /* 0x3000009eff4f7230 */ /* 0x000fe20000004100 */
[----:B------:R-:W-:Y:S01]  /*3f10*/  SHF.R.U32.HI R68, RZ, 0x10, R69 ;  /* 0x00000010ff447819 */ /* 0x000fe20000011645 */
[----:B------:R-:W-:Y:S01]  /*3f20*/  HADD2.F32 R74, -RZ, R74.H0_H0 ;  /* 0x2000004aff4a7230 */ /* 0x000fe20000004100 */
[----:B------:R-:W-:Y:S01]  /*3f30*/  SHF.R.U64 R69, R70, 0x10, R71 ;  /* 0x0000001046457819 */ /* 0x000fe20000001247 */
[----:B------:R-:W-:Y:S02]  /*3f40*/  HADD2.F32 R75, -RZ, R75.H0_H0 ;  /* 0x2000004bff4b7230 */ /* 0x000fe40000004100 */
[----:B------:R-:W-:Y:S02]  /*3f50*/  HADD2.F32 R70, -RZ, R15.H1_H1 ;  /* 0x3000000fff467230 */ /* 0x000fe40000004100 */
[----:B------:R-:W-:-:S02]  /*3f60*/  HADD2.F32 R78, -RZ, R69.H0_H0 ;  /* 0x20000045ff4e7230 */ /* 0x000fc40000004100 */
[--C-:B------:R-:W-:Y:S02]  /*3f70*/  HADD2.F32 R69, -RZ, R13.reuse.H1_H1 ;  /* 0x3000000dff457230 */ /* 0x100fe40000004100 */
[-C--:B------:R-:W-:Y:S01]  /*3f80*/  FMUL.FTZ R15, R70, R75.reuse ;  /* 0x0000004b460f7220 */ /* 0x080fe20000410000 */
[----:B------:R-:W-:Y:S02]  /*3f90*/  HADD2.F32 R13, -RZ, R13.H0_H0 ;  /* 0x2000000dff0d7230 */ /* 0x000fe40000004100 */
[C---:B------:R-:W-:Y:S01]  /*3fa0*/  FMUL.FTZ R75, R76.reuse, R75 ;  /* 0x0000004b4c4b7220 */ /* 0x040fe20000410000 */
[----:B------:R-:W-:Y:S02]  /*3fb0*/  HADD2.F32 R71, -RZ, R68.H0_H0 ;  /* 0x20000044ff477230 */ /* 0x000fe40000004100 */
[-C--:B------:R-:W-:Y:S01]  /*3fc0*/  FMUL.FTZ R68, R69, R78.reuse ;  /* 0x0000004e45447220 */ /* 0x080fe20000410000 */
[----:B------:R-:W-:Y:S02]  /*3fd0*/  FMUL.FTZ R78, R13, R78 ;  /* 0x0000004e0d4e7220 */ /* 0x000fe40000410000 */
[-C--:B------:R-:W-:Y:S01]  /*3fe0*/  FFMA.FTZ R15, R76, R71.reuse, -R15 ;  /* 0x000000474c0f7223 */ /* 0x080fe2000001080f */
[----:B------:R-:W-:Y:S01]  /*3ff0*/  FFMA.FTZ R70, R70, R71, R75 ;  /* 0x0000004746467223 */ /* 0x000fe2000001004b */
[----:B------:R-:W-:-:S02]  /*4000*/  HADD2.F32 R71, -RZ, R160.H1_H1 ;  /* 0x300000a0ff477230 */ /* 0x000fc40000004100 */
[-C--:B------:R-:W-:Y:S01]  /*4010*/  FFMA.FTZ R13, R13, R74.reuse, -R68 ;  /* 0x0000004a0d0d7223 */ /* 0x080fe20000010844 */
[--C-:B------:R-:W-:Y:S02]  /*4020*/  HADD2.F32 R75, -RZ, R12.reuse.H1_H1 ;  /* 0x3000000cff4b7230 */ /* 0x100fe40000004100 */
[----:B------:R-:W-:Y:S01]  /*4030*/  FFMA.FTZ R68, R69, R74, R78 ;  /* 0x0000004a45447223 */ /* 0x000fe2000001004e */
[----:B------:R-:W-:Y:S01]  /*4040*/  HADD2.F32 R76, -RZ, R12.H0_H0 ;  /* 0x2000000cff4c7230 */ /* 0x000fe20000004100 */
[----:B------:R-:W-:Y:S01]  /*4050*/  F2FP.F16.F32.PACK_AB R15, R70, R15 ;  /* 0x0000000f460f723e */ /* 0x000fe200000000ff */
[----:B------:R-:W-:Y:S02]  /*4060*/  HADD2.F32 R69, -RZ, R161.H0_H0 ;  /* 0x200000a1ff457230 */ /* 0x000fe40000004100 */
[-C--:B------:R-:W-:Y:S01]  /*4070*/  FMUL.FTZ R77, R75, R71.reuse ;  /* 0x000000474b4d7220 */ /* 0x080fe20000410000 */
[----:B------:R-:W-:Y:S02]  /*4080*/  HADD2.F32 R12, -RZ, R14.H1_H1 ;  /* 0x3000000eff0c7230 */ /* 0x000fe40000004100 */
[----:B------:R-:W-:Y:S01]  /*4090*/  FMUL.FTZ R78, R76, R71 ;  /* 0x000000474c4e7220 */ /* 0x000fe20000410000 */
[----:B------:R-:W-:Y:S01]  /*40a0*/  HADD2.F32 R74, -RZ, R158.H0_H0 ;  /* 0x2000009eff4a7230 */ /* 0x000fe20000004100 */
[----:B------:R-:W-:Y:S01]  /*40b0*/  F2FP.F16.F32.PACK_AB R13, R68, R13 ;  /* 0x0000000d440d723e */ /* 0x000fe200000000ff */
[----:B------:R-:W-:-:S02]  /*40c0*/  HADD2.F32 R14, -RZ, R14.H0_H0 ;  /* 0x2000000eff0e7230 */ /* 0x000fc40000004100 */
[-C--:B------:R-:W-:Y:S01]  /*40d0*/  FMUL.FTZ R71, R12, R69.reuse ;  /* 0x000000450c477220 */ /* 0x080fe20000410000 */
[-C--:B------:R-:W-:Y:S01]  /*40e0*/  FFMA.FTZ R77, R76, R74.reuse, -R77 ;  /* 0x0000004a4c4d7223 */ /* 0x080fe2000001084d */
[----:B------:R-:W-:Y:S01]  /*40f0*/  FFMA.FTZ R78, R75, R74, R78 ;  /* 0x0000004a4b4e7223 */ /* 0x000fe2000001004e */
[C---:B------:R-:W-:Y:S01]  /*4100*/  FMUL.FTZ R69, R14.reuse, R69 ;  /* 0x000000450e457220 */ /* 0x040fe20000410000 */
[----:B------:R-:W-:-:S03]  /*4110*/  FFMA.FTZ R71, R14, R79, -R71 ;  /* 0x0000004f0e477223 */ /* 0x000fc60000010847 */
[----:B------:R-:W-:Y:S01]  /*4120*/  FFMA.FTZ R12, R12, R79, R69 ;  /* 0x0000004f0c0c7223 */ /* 0x000fe20000010045 */
[----:B------:R-:W-:-:S04]  /*4130*/  F2FP.F16.F32.PACK_AB R78, R78, R77 ;  /* 0x0000004d4e4e723e */ /* 0x000fc800000000ff */
[----:B------:R-:W-:Y:S01]  /*4140*/  F2FP.F16.F32.PACK_AB R14, R12, R71 ;  /* 0x000000470c0e723e */ /* 0x000fe200000000ff */
[----:B------:R-:W-:-:S07]  /*4150*/  IMAD.MOV.U32 R12, RZ, RZ, R78 ;  /* 0x000000ffff0c7224 */ /* 0x000fce00078e004e */
.L_x_481:
[----:B------:R-:W-:Y:S05]  /*4160*/  BSYNC B3 ;  /* 0x0000000000037941 */ /* 0x000fea0003800000 */
.L_x_480:
[----:B----4-:R0:W-:Y:S02]  /*4170*/  ST.E.128 desc[UR56][R72.64], R12 ;  /* 0x0000000c48007985 */ /* 0x0101e4000c101d38 */
.L_x_479:
[----:B------:R-:W-:Y:S05]  /*4180*/  BSYNC B2 ;  /* 0x0000000000027941 */ /* 0x000fea0003800000 */
.L_x_478:
[----:B------:R-:W-:Y:S01]  /*4190*/  ISETP.NE.AND P3, PT, R9, RZ, PT ;  /* 0x000000ff0900720c */ /* 0x000fe20003f65270 */
[----:B------:R-:W-:-:S12]  /*41a0*/  BSSY B2, `(.L_x_482) ;  /* 0x0000033000027945 */ /* 0x000fd80003800000 */
[----:B------:R-:W-:Y:S05]  /*41b0*/  @!P3 BRA `(.L_x_483) ;  /* 0x0000000000c4b947 */ /* 0x000fea0003800000 */
[----:B0---4-:R0:W4:Y:S01]  /*41c0*/  LDS.128 R12, [R28+0x21000] ;  /* 0x021000001c0c7984 */ /* 0x0111220000000c00 */
[C---:B---3--:R-:W-:Y:S01]  /*41d0*/  LEA R68, P3, R23.reuse, R11, 0x1 ;  /* 0x0000000b17447211 */ /* 0x048fe200078608ff */
[----:B------:R-:W-:Y:S03]  /*41e0*/  BSSY B3, `(.L_x_484) ;  /* 0x000002d000037945 */ /* 0x000fe60003800000 */
[----:B--2---:R-:W-:Y:S02]  /*41f0*/  LEA.HI.X R69, R23, R82, R201, 0x1, P3 ;  /* 0x0000005217457211 */ /* 0x004fe400018f0cc9 */
[----:B------:R-:W-:-:S13]  /*4200*/  ISETP.GE.AND P3, PT, R206, R120, PT ;  /* 0x00000078ce00720c */ /* 0x000fda0003f66270 */
[----:B0-----:R-:W-:Y:S05]  /*4210*/  @P3 BRA `(.L_x_485) ;  /* 0x0000000000a43947 */ /* 0x001fea0003800000 */
[----:B------:R-:W-:Y:S01]  /*4220*/  SHF.R.U64 R70, R64, 0x10, R65 ;  /* 0x0000001040467819 */ /* 0x000fe20000001241 */
[----:B----4-:R-:W-:Y:S01]  /*4230*/  HADD2.F32 R72, -RZ, R15.H0_H0 ;  /* 0x2000000fff487230 */ /* 0x010fe20000004100 */
[----:B------:R-:W-:Y:S01]  /*4240*/  SHF.R.U32.HI R71, RZ, 0x10, R67 ;  /* 0x00000010ff477819 */ /* 0x000fe20000011643 */
[----:B------:R-:W-:Y:S01]  /*4250*/  HADD2.F32 R75, -RZ, R156.H0_H0 ;  /* 0x2000009cff4b7230 */ /* 0x000fe20000004100 */
        /* <DEDUP_REMOVED lines=15> */
[----:B------:R-:W-:-:S02]  /*4350*/  HADD2.F32 R67, -RZ, R157.H0_H0 ;  /* 0x2000009dff437230 */ /* 0x000fc40000004100 */
[-C--:B------:R-:W-:Y:S01]  /*4360*/  FFMA.FTZ R13, R13, R70.reuse, -R64 ;  /* 0x000000460d0d7223 */ /* 0x080fe20000010840 */
[--C-:B------:R-:W-:Y:S02]  /*4370*/  HADD2.F32 R71, -RZ, R12.reuse.H1_H1 ;  /* 0x3000000cff477230 */ /* 0x100fe40000004100 */
[----:B------:R-:W-:Y:S01]  /*4380*/  FFMA.FTZ R64, R65, R70, R74 ;  /* 0x0000004641407223 */ /* 0x000fe2000001004a */
[----:B------:R-:W-:Y:S01]  /*4390*/  HADD2.F32 R72, -RZ, R12.H0_H0 ;  /* 0x2000000cff487230 */ /* 0x000fe20000004100 */
[----:B------:R-:W-:Y:S01]  /*43a0*/  F2FP.F16.F32.PACK_AB R15, R66, R15 ;  /* 0x0000000f420f723e */ /* 0x000fe200000000ff */
[----:B------:R-:W-:Y:S02]  /*43b0*/  HADD2.F32 R65, -RZ, R156.H1_H1 ;  /* 0x3000009cff417230 */ /* 0x000fe40000004100 */
[-C--:B------:R-:W-:Y:S01]  /*43c0*/  FMUL.FTZ R73, R71, R67.reuse ;  /* 0x0000004347497220 */ /* 0x080fe20000410000 */
[--C-:B------:R-:W-:Y:S02]  /*43d0*/  HADD2.F32 R12, -RZ, R14.reuse.H1_H1 ;  /* 0x3000000eff0c7230 */ /* 0x100fe40000004100 */
[----:B------:R-:W-:Y:S01]  /*43e0*/  FMUL.FTZ R74, R72, R67 ;  /* 0x00000043484a7220 */ /* 0x000fe20000410000 */
[----:B------:R-:W-:Y:S01]  /*43f0*/  HADD2.F32 R70, -RZ, R157.H1_H1 ;  /* 0x3000009dff467230 */ /* 0x000fe20000004100 */
        /* <DEDUP_REMOVED lines=11> */
.L_x_485:
[----:B------:R-:W-:Y:S05]  /*44b0*/  BSYNC B3 ;  /* 0x0000000000037941 */ /* 0x000fea0003800000 */
.L_x_484:
[----:B----4-:R0:W-:Y:S02]  /*44c0*/  ST.E.128 desc[UR56][R68.64], R12 ;  /* 0x0000000c44007985 */ /* 0x0101e4000c101d38 */
.L_x_483:
[----:B------:R-:W-:Y:S05]  /*44d0*/  BSYNC B2 ;  /* 0x0000000000027941 */ /* 0x000fea0003800000 */
.L_x_482:
        /* <DEDUP_REMOVED lines=9> */
[--C-:B------:R-:W-:Y:S01]  /*4570*/  SHF.R.U64 R62, R62, 0x10, R63.reuse ;  /* 0x000000103e3e7819 */ /* 0x100fe2000000123f */
[----:B----4-:R-:W-:Y:S01]  /*4580*/  HADD2.F32 R67, -RZ, R13.H1_H1 ;  /* 0x3000000dff437230 */ /* 0x010fe20000004100 */
[----:B------:R-:W-:Y:S01]  /*4590*/  SHF.R.U32.HI R63, RZ, 0x10, R63 ;  /* 0x00000010ff3f7819 */ /* 0x000fe2000001163f */
[----:B------:R-:W-:Y:S01]  /*45a0*/  HADD2.F32 R66, -RZ, R15.H1_H1 ;  /* 0x3000000fff427230 */ /* 0x000fe20000004100 */
[--C-:B------:R-:W-:Y:S01]  /*45b0*/  SHF.R.U64 R60, R60, 0x10, R61.reuse ;  /* 0x000000103c3c7819 */ /* 0x100fe2000000123d */
[----:B------:R-:W-:Y:S01]  /*45c0*/  HADD2.F32 R62, -RZ, R62.H0_H0 ;  /* 0x2000003eff3e7230 */ /* 0x000fe20000004100 */
[----:B------:R-:W-:Y:S01]  /*45d0*/  SHF.R.U32.HI R61, RZ, 0x10, R61 ;  /* 0x00000010ff3d7819 */ /* 0x000fe2000001163d */
[----:B------:R-:W-:Y:S02]  /*45e0*/  HADD2.F32 R63, -RZ, R63.H0_H0 ;  /* 0x2000003fff3f7230 */ /* 0x000fe40000004100 */
[----:B------:R-:W-:Y:S02]  /*45f0*/  HADD2.F32 R13, -RZ, R13.H0_H0 ;  /* 0x2000000dff0d7230 */ /* 0x000fe40000004100 */
[----:B------:R-:W-:Y:S01]  /*4600*/  FMUL.FTZ R70, R67, R62 ;  /* 0x0000003e43467220 */ /* 0x000fe20000410000 */
[----:B------:R-:W-:-:S02]  /*4610*/  HADD2.F32 R68, -RZ, R15.H0_H0 ;  /* 0x2000000fff447230 */ /* 0x000fc40000004100 */
[-C--:B------:R-:W-:Y:S01]  /*4620*/  FMUL.FTZ R15, R66, R63.reuse ;  /* 0x0000003f420f7220 */ /* 0x080fe20000410000 */
[----:B------:R-:W-:Y:S02]  /*4630*/  HADD2.F32 R60, -RZ, R60.H0_H0 ;  /* 0x2000003cff3c7230 */ /* 0x000fe40000004100 */
[C---:B------:R-:W-:Y:S01]  /*4640*/  FMUL.FTZ R62, R13.reuse, R62 ;  /* 0x0000003e0d3e7220 */ /* 0x040fe20000410000 */
[----:B------:R-:W-:Y:S02]  /*4650*/  HADD2.F32 R61, -RZ, R61.H0_H0 ;  /* 0x2000003dff3d7230 */ /* 0x000fe40000004100 */
[----:B------:R-:W-:Y:S01]  /*4660*/  FMUL.FTZ R63, R68, R63 ;  /* 0x0000003f443f7220 */ /* 0x000fe20000410000 */
[-C--:B------:R-:W-:Y:S01]  /*4670*/  FFMA.FTZ R70, R13, R60.reuse, -R70 ;  /* 0x0000003c0d467223 */ /* 0x080fe20000010846 */
[----:B------:R-:W-:Y:S02]  /*4680*/  FFMA.FTZ R67, R67, R60, R62 ;  /* 0x0000003c43437223 */ /* 0x000fe4000001003e */
[----:B------:R-:W-:Y:S01]  /*4690*/  FFMA.FTZ R66, R66, R61, R63 ;  /* 0x0000003d42427223 */ /* 0x000fe2000001003f */
[----:B------:R-:W-:-:S02]  /*46a0*/  HADD2.F32 R63, -RZ, R155.H0_H0 ;  /* 0x2000009bff3f7230 */ /* 0x000fc40000004100 */
[----:B------:R-:W-:Y:S01]  /*46b0*/  FFMA.FTZ R15, R68, R61, -R15 ;  /* 0x0000003d440f7223 */ /* 0x000fe2000001080f */
[--C-:B------:R-:W-:Y:S02]  /*46c0*/  HADD2.F32 R60, -RZ, R12.reuse.H1_H1 ;  /* 0x3000000cff3c7230 */ /* 0x100fe40000004100 */
[----:B------:R-:W-:Y:S02]  /*46d0*/  HADD2.F32 R62, -RZ, R12.H0_H0 ;  /* 0x2000000cff3e7230 */ /* 0x000fe40000004100 */
[----:B------:R-:W-:Y:S02]  /*46e0*/  HADD2.F32 R155, -RZ, R155.H1_H1 ;  /* 0x3000009bff9b7230 */ /* 0x000fe40000004100 */
[-C--:B------:R-:W-:Y:S01]  /*46f0*/  FMUL.FTZ R69, R60, R63.reuse ;  /* 0x0000003f3c457220 */ /* 0x080fe20000410000 */
[--C-:B------:R-:W-:Y:S02]  /*4700*/  HADD2.F32 R12, -RZ, R14.reuse.H1_H1 ;  /* 0x3000000eff0c7230 */ /* 0x100fe40000004100 */
[----:B------:R-:W-:Y:S01]  /*4710*/  FMUL.FTZ R63, R62, R63 ;  /* 0x0000003f3e3f7220 */ /* 0x000fe20000410000 */
[----:B------:R-:W-:Y:S01]  /*4720*/  HADD2.F32 R14, -RZ, R14.H0_H0 ;  /* 0x2000000eff0e7230 */ /* 0x000fe20000004100 */
[----:B------:R-:W-:Y:S01]  /*4730*/  F2FP.F16.F32.PACK_AB R15, R66, R15 ;  /* 0x0000000f420f723e */ /* 0x000fe200000000ff */
[----:B------:R-:W-:-:S02]  /*4740*/  HADD2.F32 R13, -RZ, R154.H1_H1 ;  /* 0x3000009aff0d7230 */ /* 0x000fc40000004100 */
[-C--:B------:R-:W-:Y:S01]  /*4750*/  FMUL.FTZ R71, R12, R155.reuse ;  /* 0x0000009b0c477220 */ /* 0x080fe20000410000 */
[----:B------:R-:W-:Y:S02]  /*4760*/  HADD2.F32 R61, -RZ, R154.H0_H0 ;  /* 0x2000009aff3d7230 */ /* 0x000fe40000004100 */
[----:B------:R-:W-:Y:S01]  /*4770*/  FMUL.FTZ R155, R14, R155 ;  /* 0x0000009b0e9b7220 */ /* 0x000fe20000410000 */
[-C--:B------:R-:W-:Y:S01]  /*4780*/  FFMA.FTZ R62, R62, R13.reuse, -R69 ;  /* 0x0000000d3e3e7223 */ /* 0x080fe20000010845 */
[----:B------:R-:W-:Y:S01]  /*4790*/  FFMA.FTZ R63, R60, R13, R63 ;  /* 0x0000000d3c3f7223 */ /* 0x000fe2000001003f */
[-C--:B------:R-:W-:Y:S01]  /*47a0*/  FFMA.FTZ R71, R14, R61.reuse, -R71 ;  /* 0x0000003d0e477223 */ /* 0x080fe20000010847 */
[----:B------:R-:W-:Y:S01]  /*47b0*/  FFMA.FTZ R12, R12, R61, R155 ;  /* 0x0000003d0c0c7223 */ /* 0x000fe2000001009b */
[----:B------:R-:W-:Y:S02]  /*47c0*/  F2FP.F16.F32.PACK_AB R13, R67, R70 ;  /* 0x00000046430d723e */ /* 0x000fe400000000ff */
[----:B------:R-:W-:-:S02]  /*47d0*/  F2FP.F16.F32.PACK_AB R62, R63, R62 ;  /* 0x0000003e3f3e723e */ /* 0x000fc400000000ff */
[----:B------:R-:W-:Y:S02]  /*47e0*/  F2FP.F16.F32.PACK_AB R14, R12, R71 ;  /* 0x000000470c0e723e */ /* 0x000fe400000000ff */
[----:B------:R-:W-:-:S07]  /*47f0*/  MOV R12, R62 ;  /* 0x0000003e000c7202 */ /* 0x000fce0000000f00 */
.L_x_489:
[----:B------:R-:W-:Y:S05]  /*4800*/  BSYNC B3 ;  /* 0x0000000000037941 */ /* 0x000fea0003800000 */
.L_x_488:
[----:B----4-:R0:W-:Y:S02]  /*4810*/  ST.E.128 desc[UR56][R64.64], R12 ;  /* 0x0000000c40007985 */ /* 0x0101e4000c101d38 */
.L_x_487:
[----:B------:R-:W-:Y:S05]  /*4820*/  BSYNC B2 ;  /* 0x0000000000027941 */ /* 0x000fea0003800000 */
.L_x_486:
[----:B------:R-:W-:-:S13]  /*4830*/  ISETP.NE.AND P3, PT, R20, RZ, PT ;  /* 0x000000ff1400720c */ /* 0x000fda0003f65270 */
[----:B------:R-:W-:Y:S05]  /*4840*/  @!P3 BRA `(.L_x_469) ;  /* 0x0000000000c8b947 */ /* 0x000fea0003800000 */
[----:B0---4-:R0:W4:Y:S01]  /*4850*/  LDS.128 R12, [R28+0x24000] ;  /* 0x024000001c0c7984 */ /* 0x0111220000000c00 */
[C---:B---3--:R-:W-:Y:S01]  /*4860*/  LEA R60, P3, R192.reuse, R11, 0x1 ;  /* 0x0000000bc03c7211 */ /* 0x048fe200078608ff */
[----:B------:R-:W-:Y:S03]  /*4870*/  BSSY B2, `(.L_x_490) ;  /* 0x000002e000027945 */ /* 0x000fe60003800000 */
[----:B--2---:R-:W-:Y:S02]  /*4880*/  LEA.HI.X R61, R192, R82, R199, 0x1, P3 ;  /* 0x00000052c03d7211 */ /* 0x004fe400018f0cc7 */
[----:B------:R-:W-:-:S13]  /*4890*/  ISETP.GE.AND P3, PT, R209, R120, PT ;  /* 0x00000078d100720c */ /* 0x000fda0003f66270 */
[----:B0-----:R-:W-:Y:S05]  /*48a0*/  @P3 BRA `(.L_x_491) ;  /* 0x0000000000a83947 */ /* 0x001fea0003800000 */
[--C-:B------:R-:W-:Y:S02]  /*48b0*/  SHF.R.U64 R11, R58, 0x10, R59.reuse ;  /* 0x000000103a0b7819 */ /* 0x100fe4000000123b */
[----:B------:R-:W-:Y:S02]  /*48c0*/  SHF.R.U32.HI R64, RZ, 0x10, R59 ;  /* 0x00000010ff407819 */ /* 0x000fe4000001163b */
[--C-:B------:R-:W-:Y:S01]  /*48d0*/  SHF.R.U64 R63, R56, 0x10, R57.reuse ;  /* 0x00000010383f7819 */ /* 0x100fe20000001239 */
[----:B----4-:R-:W-:Y:S01]  /*48e0*/  IMAD.MOV.U32 R56, RZ, RZ, R12 ;  /* 0x000000ffff387224 */ /* 0x010fe200078e000c */
[----:B------:R-:W-:Y:S01]  /*48f0*/  SHF.R.U32.HI R62, RZ, 0x10, R57 ;  /* 0x00000010ff3e7819 */ /* 0x000fe20000011639 */
[----:B------:R-:W-:Y:S02]  /*4900*/  HADD2.F32 R59, -RZ, R11.H0_H0 ;  /* 0x2000000bff3b7230 */ /* 0x000fe40000004100 */
[----:B------:R-:W-:Y:S02]  /*4910*/  HADD2.F32 R64, -RZ, R64.H0_H0 ;  /* 0x20000040ff407230 */ /* 0x000fe40000004100 */
[----:B------:R-:W-:-:S02]  /*4920*/  HADD2.F32 R12, -RZ, R13.H1_H1 ;  /* 0x3000000dff0c7230 */ /* 0x000fc40000004100 */
[----:B------:R-:W-:Y:S02]  /*4930*/  HADD2.F32 R11, -RZ, R13.H0_H0 ;  /* 0x2000000dff0b7230 */ /* 0x000fe40000004100 */
[--C-:B------:R-:W-:Y:S02]  /*4940*/  HADD2.F32 R57, -RZ, R15.reuse.H1_H1 ;  /* 0x3000000fff397230 */ /* 0x100fe40000004100 */
[-C--:B------:R-:W-:Y:S01]  /*4950*/  FMUL.FTZ R66, R12, R59.reuse ;  /* 0x0000003b0c427220 */ /* 0x080fe20000410000 */
[----:B------:R-:W-:Y:S02]  /*4960*/  HADD2.F32 R13, -RZ, R15.H0_H0 ;  /* 0x2000000fff0d7230 */ /* 0x000fe40000004100 */
[----:B------:R-:W-:Y:S01]  /*4970*/  FMUL.FTZ R59, R11, R59 ;  /* 0x0000003b0b3b7220 */ /* 0x000fe20000410000 */
[----:B------:R-:W-:Y:S02]  /*4980*/  HADD2.F32 R58, -RZ, R63.H0_H0 ;  /* 0x2000003fff3a7230 */ /* 0x000fe40000004100 */
[----:B------:R-:W-:Y:S01]  /*4990*/  FMUL.FTZ R68, R57, R64 ;  /* 0x0000004039447220 */ /* 0x000fe20000410000 */
[----:B------:R-:W-:-:S02]  /*49a0*/  HADD2.F32 R62, -RZ, R62.H0_H0 ;  /* 0x2000003eff3e7230 */ /* 0x000fc40000004100 */
[----:B------:R-:W-:Y:S01]  /*49b0*/  FMUL.FTZ R64, R13, R64 ;  /* 0x000000400d407220 */ /* 0x000fe20000410000 */
[--C-:B------:R-:W-:Y:S02]  /*49c0*/  HADD2.F32 R15, -RZ, R56.reuse.H1_H1 ;  /* 0x30000038ff0f7230 */ /* 0x100fe40000004100 */
[-C--:B------:R-:W-:Y:S01]  /*49d0*/  FFMA.FTZ R11, R11, R58.reuse, -R66 ;  /* 0x0000003a0b0b7223 */ /* 0x080fe20000010842 */
[----:B------:R-:W-:Y:S01]  /*49e0*/  FFMA.FTZ R12, R12, R58, R59 ;  /* 0x0000003a0c0c7223 */ /* 0x000fe2000001003b */
[-C--:B------:R-:W-:Y:S01]  /*49f0*/  FFMA.FTZ R66, R57, R62.reuse, R64 ;  /* 0x0000003e39427223 */ /* 0x080fe20000010040 */
[----:B------:R-:W-:Y:S02]  /*4a00*/  HADD2.F32 R59, -RZ, R153.H0_H0 ;  /* 0x20000099ff3b7230 */ /* 0x000fe40000004100 */
[----:B------:R-:W-:Y:S01]  /*4a10*/  FFMA.FTZ R13, R13, R62, -R68 ;  /* 0x0000003e0d0d7223 */ /* 0x000fe20000010844 */
[----:B------:R-:W-:Y:S01]  /*4a20*/  HADD2.F32 R56, -RZ, R56.H0_H0 ;  /* 0x20000038ff387230 */ /* 0x000fe20000004100 */
[----:B------:R-:W-:Y:S01]  /*4a30*/  F2FP.F16.F32.PACK_AB R11, R12, R11 ;  /* 0x0000000b0c0b723e */ /* 0x000fe200000000ff */
[----:B------:R-:W-:-:S02]  /*4a40*/  HADD2.F32 R57, -RZ, R14.H1_H1 ;  /* 0x3000000eff397230 */ /* 0x000fc40000004100 */
[-C--:B------:R-:W-:Y:S01]  /*4a50*/  FMUL.FTZ R63, R15, R59.reuse ;  /* 0x0000003b0f3f7220 */ /* 0x080fe20000410000 */
[----:B------:R-:W-:Y:S02]  /*4a60*/  HADD2.F32 R153, -RZ, R153.H1_H1 ;  /* 0x30000099ff997230 */ /* 0x000fe40000004100 */
[----:B------:R-:W-:Y:S01]  /*4a70*/  FMUL.FTZ R62, R56, R59 ;  /* 0x0000003b383e7220 */ /* 0x000fe20000410000 */
[----:B------:R-:W-:Y:S02]  /*4a80*/  HADD2.F32 R14, -RZ, R14.H0_H0 ;  /* 0x2000000eff0e7230 */ /* 0x000fe40000004100 */
[--C-:B------:R-:W-:Y:S02]  /*4a90*/  HADD2.F32 R58, -RZ, R152.reuse.H0_H0 ;  /* 0x20000098ff3a7230 */ /* 0x100fe40000004100 */
[-C--:B------:R-:W-:Y:S01]  /*4aa0*/  FMUL.FTZ R59, R57, R153.reuse ;  /* 0x00000099393b7220 */ /* 0x080fe20000410000 */
[----:B------:R-:W-:Y:S02]  /*4ab0*/  HADD2.F32 R152, -RZ, R152.H1_H1 ;  /* 0x30000098ff987230 */ /* 0x000fe40000004100 */
[----:B------:R-:W-:Y:S01]  /*4ac0*/  FMUL.FTZ R64, R14, R153 ;  /* 0x000000990e407220 */ /* 0x000fe20000410000 */
[-C--:B------:R-:W-:Y:S01]  /*4ad0*/  FFMA.FTZ R63, R56, R58.reuse, -R63 ;  /* 0x0000003a383f7223 */ /* 0x080fe2000001083f */
[----:B------:R-:W-:Y:S01]  /*4ae0*/  FFMA.FTZ R62, R15, R58, R62 ;  /* 0x0000003a0f3e7223 */ /* 0x000fe2000001003e */
[-C--:B------:R-:W-:Y:S01]  /*4af0*/  FFMA.FTZ R59, R14, R152.reuse, -R59 ;  /* 0x000000980e3b7223 */ /* 0x080fe2000001083b */
[----:B------:R-:W-:Y:S01]  /*4b00*/  FFMA.FTZ R64, R57, R152, R64 ;  /* 0x0000009839407223 */ /* 0x000fe20000010040 */
[----:B------:R-:W-:Y:S01]  /*4b10*/  F2FP.F16.F32.PACK_AB R15, R66, R13 ;  /* 0x0000000d420f723e */ /* 0x000fe200000000ff */
[----:B------:R-:W-:Y:S01]  /*4b20*/  IMAD.MOV.U32 R13, RZ, RZ, R11 ;  /* 0x000000ffff0d7224 */ /* 0x000fe200078e000b */
[----:B------:R-:W-:-:S02]  /*4b30*/  F2FP.F16.F32.PACK_AB R12, R62, R63 ;  /* 0x0000003f3e0c723e */ /* 0x000fc400000000ff */
[----:B------:R-:W-:-:S07]  /*4b40*/  F2FP.F16.F32.PACK_AB R14, R64, R59 ;  /* 0x0000003b400e723e */ /* 0x000fce00000000ff */
.L_x_491:
[----:B------:R-:W-:Y:S05]  /*4b50*/  BSYNC B2 ;  /* 0x0000000000027941 */ /* 0x000fea0003800000 */
.L_x_490:
[----:B----4-:R0:W-:Y:S02]  /*4b60*/  ST.E.128 desc[UR56][R60.64], R12 ;  /* 0x0000000c3c007985 */ /* 0x0101e4000c101d38 */
.L_x_469:
[----:B------:R-:W-:Y:S05]  /*4b70*/  BSYNC B1 ;  /* 0x0000000000017941 */ /* 0x000fea0003800000 */
.L_x_468:
[----:B------:R-:W-:-:S03]  /*4b80*/  UMOV UR4, 0xffffffff ;  /* 0xffffffff00047882 */ /* 0x000fc60000000000 */
[----:B------:R-:W-:Y:S05]  /*4b90*/  BRA.DIV UR4, `(.L_x_492) ;  /* 0x000001ae04887947 */ /* 0x000fea000b800000 */
[----:B------:R0:W0:Y:S04]  /*4ba0*/  SHFL.IDX PT, R59, R118, 0x1, 0x1c1f ;  /* 0x003c1f00763b7f89 */ /* 0x00002800000e0000 */
[----:B------:R0:W0:Y:S02]  /*4bb0*/  SHFL.IDX PT, R58, R119, 0x1, 0x1c1f ;  /* 0x003c1f00773a7f89 */ /* 0x00002400000e0000 */
.L_x_796:
[----:B------:R-:W-:Y:S05]  /*4bc0*/  @P4 BRA `(.L_x_493) ;  /* 0x0000005400004947 */ /* 0x000fea0003800000 */
[----:B------:R-:W-:Y:S01]  /*4bd0*/  ISETP.NE.AND P3, PT, R6, RZ, PT ;  /* 0x000000ff0600720c */ /* 0x000fe20003f65270 */
[----:B------:R-:W-:-:S12]  /*4be0*/  BSSY B1, `(.L_x_494) ;  /* 0x0000032000017945 */ /* 0x000fd80003800000 */
[----:B------:R-:W-:Y:S05]  /*4bf0*/  @!P3 BRA `(.L_x_495) ;  /* 0x0000000000c0b947 */ /* 0x000fea0003800000 */
[----:B0---4-:R0:W4:Y:S01]  /*4c00*/  LDS.128 R12, [R27+0x20000] ;  /* 0x020000001b0c7984 */ /* 0x0111220000000c00 */
[C---:B------:R-:W-:Y:S01]  /*4c10*/  LEA R56, P3, R16.reuse, R58, 0x1 ;  /* 0x0000003a10387211 */ /* 0x040fe200078608ff */
[----:B------:R-:W-:Y:S03]  /*4c20*/  BSSY B2, `(.L_x_496) ;  /* 0x000002c000027945 */ /* 0x000fe60003800000 */
[----:B------:R-:W-:Y:S02]  /*4c30*/  LEA.HI.X R57, R16, R59, R17, 0x1, P3 ;  /* 0x0000003b10397211 */ /* 0x000fe400018f0c11 */
[----:B------:R-:W-:-:S13]  /*4c40*/  ISETP.GE.AND P3, PT, R196, R120, PT ;  /* 0x00000078c400720c */ /* 0x000fda0003f66270 */
[----:B0-----:R-:W-:Y:S05]  /*4c50*/  @P3 BRA `(.L_x_497) ;  /* 0x0000000000a03947 */ /* 0x001fea0003800000 */
[----:B---3--:R-:W-:Y:S01]  /*4c60*/  SHF.R.U64 R11, R52, 0x10, R53 ;  /* 0x00000010340b7819 */ /* 0x008fe20000001235 */
[--C-:B----4-:R-:W-:Y:S01]  /*4c70*/  HADD2.F32 R52, -RZ, R15.reuse.H1_H1 ;  /* 0x3000000fff347230 */ /* 0x110fe20000004100 */
[--C-:B------:R-:W-:Y:S01]  /*4c80*/  SHF.R.U64 R60, R54, 0x10, R55.reuse ;  /* 0x00000010363c7819 */ /* 0x100fe20000001237 */
[----:B------:R-:W-:Y:S01]  /*4c90*/  HADD2.F32 R15, -RZ, R15.H0_H0 ;  /* 0x2000000fff0f7230 */ /* 0x000fe20000004100 */
[----:B------:R-:W-:Y:S01]  /*4ca0*/  SHF.R.U32.HI R55, RZ, 0x10, R55 ;  /* 0x00000010ff377819 */ /* 0x000fe20000011637 */
[----:B------:R-:W-:Y:S01]  /*4cb0*/  HADD2.F32 R54, -RZ, R11.H0_H0 ;  /* 0x2000000bff367230 */ /* 0x000fe20000004100 */
[----:B------:R-:W-:Y:S01]  /*4cc0*/  SHF.R.U32.HI R53, RZ, 0x10, R53 ;  /* 0x00000010ff357819 */ /* 0x000fe20000011635 */
[----:B------:R-:W-:Y:S02]  /*4cd0*/  HADD2.F32 R60, -RZ, R60.H0_H0 ;  /* 0x2000003cff3c7230 */ /* 0x000fe40000004100 */
[----:B------:R-:W-:Y:S02]  /*4ce0*/  HADD2.F32 R11, -RZ, R13.H1_H1 ;  /* 0x3000000dff0b7230 */ /* 0x000fe40000004100 */
[----:B------:R-:W-:-:S02]  /*4cf0*/  HADD2.F32 R55, -RZ, R55.H0_H0 ;  /* 0x20000037ff377230 */ /* 0x000fc40000004100 */
[----:B------:R-:W-:Y:S02]  /*4d00*/  HADD2.F32 R13, -RZ, R13.H0_H0 ;  /* 0x2000000dff0d7230 */ /* 0x000fe40000004100 */
[-C--:B------:R-:W-:Y:S01]  /*4d10*/  FMUL.FTZ R62, R11, R60.reuse ;  /* 0x0000003c0b3e7220 */ /* 0x080fe20000410000 */
[----:B------:R-:W-:Y:S02]  /*4d20*/  HADD2.F32 R53, -RZ, R53.H0_H0 ;  /* 0x20000035ff357230 */ /* 0x000fe40000004100 */
[-C--:B------:R-:W-:Y:S01]  /*4d30*/  FMUL.FTZ R61, R15, R55.reuse ;  /* 0x000000370f3d7220 */ /* 0x080fe20000410000 */
[C---:B------:R-:W-:Y:S01]  /*4d40*/  FMUL.FTZ R64, R52.reuse, R55 ;  /* 0x0000003734407220 */ /* 0x040fe20000410000 */
[C---:B------:R-:W-:Y:S01]  /*4d50*/  FMUL.FTZ R60, R13.reuse, R60 ;  /* 0x0000003c0d3c7220 */ /* 0x040fe20000410000 */
[----:B------:R-:W-:Y:S01]  /*4d60*/  FFMA.FTZ R62, R13, R54, -R62 ;  /* 0x000000360d3e7223 */ /* 0x000fe2000001083e */
[----:B------:R-:W-:Y:S01]  /*4d70*/  FFMA.FTZ R63, R52, R53, R61 ;  /* 0x00000035343f7223 */ /* 0x000fe2000001003d */
[----:B------:R-:W-:-:S02]  /*4d80*/  HADD2.F32 R52, -RZ, R151.H0_H0 ;  /* 0x20000097ff347230 */ /* 0x000fc40000004100 */
[----:B------:R-:W-:Y:S01]  /*4d90*/  FFMA.FTZ R55, R11, R54, R60 ;  /* 0x000000360b377223 */ /* 0x000fe2000001003c */
[----:B------:R-:W-:Y:S02]  /*4da0*/  HADD2.F32 R11, -RZ, R12.H1_H1 ;  /* 0x3000000cff0b7230 */ /* 0x000fe40000004100 */
[----:B------:R-:W-:Y:S01]  /*4db0*/  FFMA.FTZ R64, R15, R53, -R64 ;  /* 0x000000350f407223 */ /* 0x000fe20000010840 */
[----:B------:R-:W-:Y:S02]  /*4dc0*/  HADD2.F32 R13, -RZ, R14.H1_H1 ;  /* 0x3000000eff0d7230 */ /* 0x000fe40000004100 */
[----:B------:R-:W-:Y:S02]  /*4dd0*/  HADD2.F32 R151, -RZ, R151.H1_H1 ;  /* 0x30000097ff977230 */ /* 0x000fe40000004100 */
[----:B------:R-:W-:Y:S01]  /*4de0*/  FMUL.FTZ R53, R11, R52 ;  /* 0x000000340b357220 */ /* 0x000fe20000410000 */
[----:B------:R-:W-:Y:S02]  /*4df0*/  HADD2.F32 R12, -RZ, R12.H0_H0 ;  /* 0x2000000cff0c7230 */ /* 0x000fe40000004100 */
[----:B------:R-:W-:-:S02]  /*4e00*/  HADD2.F32 R14, -RZ, R14.H0_H0 ;  /* 0x2000000eff0e7230 */ /* 0x000fc40000004100 */
[-C--:B------:R-:W-:Y:S01]  /*4e10*/  FMUL.FTZ R61, R13, R151.reuse ;  /* 0x000000970d3d7220 */ /* 0x080fe20000410000 */
[--C-:B------:R-:W-:Y:S02]  /*4e20*/  HADD2.F32 R15, -RZ, R150.reuse.H0_H0 ;  /* 0x20000096ff0f7230 */ /* 0x100fe40000004100 */
[----:B------:R-:W-:Y:S01]  /*4e30*/  FMUL.FTZ R52, R12, R52 ;  /* 0x000000340c347220 */ /* 0x000fe20000410000 */
[----:B------:R-:W-:Y:S02]  /*4e40*/  HADD2.F32 R150, -RZ, R150.H1_H1 ;  /* 0x30000096ff967230 */ /* 0x000fe40000004100 */
[----:B------:R-:W-:Y:S01]  /*4e50*/  FMUL.FTZ R54, R14, R151 ;  /* 0x000000970e367220 */ /* 0x000fe20000410000 */
[-C--:B------:R-:W-:Y:S01]  /*4e60*/  FFMA.FTZ R53, R12, R15.reuse, -R53 ;  /* 0x0000000f0c357223 */ /* 0x080fe20000010835 */
[----:B------:R-:W-:Y:S01]  /*4e70*/  FFMA.FTZ R52, R11, R15, R52 ;  /* 0x0000000f0b347223 */ /* 0x000fe20000010034 */
[-C--:B------:R-:W-:Y:S01]  /*4e80*/  FFMA.FTZ R61, R14, R150.reuse, -R61 ;  /* 0x000000960e3d7223 */ /* 0x080fe2000001083d */
[----:B------:R-:W-:Y:S01]  /*4e90*/  FFMA.FTZ R54, R13, R150, R54 ;  /* 0x000000960d367223 */ /* 0x000fe20000010036 */
[----:B------:R-:W-:-:S02]  /*4ea0*/  F2FP.F16.F32.PACK_AB R13, R55, R62 ;  /* 0x0000003e370d723e */ /* 0x000fc400000000ff */
[----:B------:R-:W-:Y:S02]  /*4eb0*/  F2FP.F16.F32.PACK_AB R15, R63, R64 ;  /* 0x000000403f0f723e */ /* 0x000fe400000000ff */
[----:B------:R-:W-:Y:S02]  /*4ec0*/  F2FP.F16.F32.PACK_AB R12, R52, R53 ;  /* 0x00000035340c723e */ /* 0x000fe400000000ff */
[----:B------:R-:W-:-:S07]  /*4ed0*/  F2FP.F16.F32.PACK_AB R14, R54, R61 ;  /* 0x0000003d360e723e */ /* 0x000fce00000000ff */
.L_x_497:
[----:B------:R-:W-:Y:S05]  /*4ee0*/  BSYNC B2 ;  /* 0x0000000000027941 */ /* 0x000fea0003800000 */
.L_x_496:
[----:B----4-:R0:W-:Y:S02]  /*4ef0*/  ST.E.128 desc[UR56][R56.64], R12 ;  /* 0x0000000c38007985 */ /* 0x0101e4000c101d38 */
.L_x_495:
[----:B------:R-:W-:Y:S05]  /*4f00*/  BSYNC B1 ;  /* 0x0000000000017941 */ /* 0x000fea0003800000 */
.L_x_494:
[----:B------:R-:W-:Y:S01]  /*4f10*/  ISETP.NE.AND P3, PT, R7, RZ, PT ;  /* 0x000000ff0700720c */ /* 0x000fe20003f65270 */
[----:B------:R-:W-:-:S12]  /*4f20*/  BSSY B1, `(.L_x_498) ;  /* 0x0000034000017945 */ /* 0x000fd80003800000 */
[----:B------:R-:W-:Y:S05]  /*4f30*/  @!P3 BRA `(.L_x_499) ;  /* 0x0000000000c8b947 */ /* 0x000fea0003800000 */
[----:B0---4-:R0:W4:Y:S01]  /*4f40*/  LDS.128 R12, [R28+0x20000] ;  /* 0x020000001c0c7984 */ /* 0x0111220000000c00 */
[----:B------:R-:W-:Y:S01]  /*4f50*/  ISETP.GE.AND P3, PT, R207, R120, PT ;  /* 0x00000078cf00720c */ /* 0x000fe20003f66270 */
[----:B------:R-:W-:Y:S01]  /*4f60*/  IMAD.MOV.U32 R52, RZ, RZ, R58 ;  /* 0x000000ffff347224 */ /* 0x000fe200078e003a */
[----:B---3--:R-:W-:Y:S01]  /*4f70*/  SHF.L.U32 R11, R195, 0x3, RZ ;  /* 0x00000003c30b7819 */ /* 0x008fe200000006ff */
[----:B------:R-:W-:Y:S01]  /*4f80*/  IMAD.MOV.U32 R53, RZ, RZ, R59 ;  /* 0x000000ffff357224 */ /* 0x000fe200078e003b */
[----:B------:R-:W-:Y:S03]  /*4f90*/  BSSY B2, `(.L_x_500) ;  /* 0x000002b000027945 */ /* 0x000fe60003800000 */
[----:B------:R-:W-:-:S06]  /*4fa0*/  IMAD.WIDE R52, R11, 0x2, R52 ;  /* 0x000000020b347825 */ /* 0x000fcc00078e0234 */
[----:B0-----:R-:W-:Y:S05]  /*4fb0*/  @P3 BRA `(.L_x_501) ;  /* 0x0000000000a03947 */ /* 0x001fea0003800000 */
[----:B------:R-:W-:Y:S01]  /*4fc0*/  SHF.R.U64 R11, R48, 0x10, R49 ;  /* 0x00000010300b7819 */ /* 0x000fe20000001231 */
        /* <DEDUP_REMOVED lines=39> */
.L_x_501:
[----:B------:R-:W-:Y:S05]  /*5240*/  BSYNC B2 ;  /* 0x0000000000027941 */ /* 0x000fea0003800000 */
.L_x_500:
[----:B----4-:R0:W-:Y:S02]  /*5250*/  ST.E.128 desc[UR56][R52.64], R12 ;  /* 0x0000000c34007985 */ /* 0x0101e4000c101d38 */
.L_x_499:
[----:B------:R-:W-:Y:S05]  /*5260*/  BSYNC B1 ;  /* 0x0000000000017941 */ /* 0x000fea0003800000 */
.L_x_498:
        /* <DEDUP_REMOVED lines=51> */
.L_x_505:
[----:B------:R-:W-:Y:S05]  /*55a0*/  BSYNC B2 ;  /* 0x0000000000027941 */ /* 0x000fea0003800000 */
.L_x_504:
[----:B----4-:R0:W-:Y:S02]  /*55b0*/  ST.E.128 desc[UR56][R48.64], R12 ;  /* 0x0000000c30007985 */ /* 0x0101e4000c101d38 */
.L_x_503:
[----:B------:R-:W-:Y:S05]  /*55c0*/  BSYNC B1 ;  /* 0x0000000000017941 */ /* 0x000fea0003800000 */
.L_x_502:
        /* <DEDUP_REMOVED lines=17> */
[----:B------:R-:W-:Y:S02]  /*56e0*/  HADD2.F32 R43, -RZ, R43.H0_H0 ;  /* 0x2000002bff2b7230 */ /* 0x000fe40000004100 */
[----:B------:R-:W-:-:S02]  /*56f0*/  HADD2.F32 R11, -RZ, R13.H1_H1 ;  /* 0x3000000dff0b7230 */ /* 0x000fc40000004100 */
[----:B------:R-:W-:Y:S02]  /*5700*/  HADD2.F32 R13, -RZ, R13.H0_H0 ;  /* 0x2000000dff0d7230 */ /* 0x000fe40000004100 */
[-C--:B------:R-:W-:Y:S01]  /*5710*/  FMUL.FTZ R47, R15, R43.reuse ;  /* 0x0000002b0f2f7220 */ /* 0x080fe20000410000 */
[----:B------:R-:W-:Y:S02]  /*5720*/  HADD2.F32 R41, -RZ, R41.H0_H0 ;  /* 0x20000029ff297230 */ /* 0x000fe40000004100 */
[-C--:B------:R-:W-:Y:S01]  /*5730*/  FMUL.FTZ R48, R11, R46.reuse ;  /* 0x0000002e0b307220 */ /* 0x080fe20000410000 */
[C---:B------:R-:W-:Y:S01]  /*5740*/  FMUL.FTZ R50, R40.reuse, R43 ;  /* 0x0000002b28327220 */ /* 0x040fe20000410000 */
[C---:B------:R-:W-:Y:S01]  /*5750*/  FMUL.FTZ R46, R13.reuse, R46 ;  /* 0x0000002e0d2e7220 */ /* 0x040fe20000410000 */
[----:B------:R-:W-:Y:S01]  /*5760*/  FFMA.FTZ R49, R40, R41, R47 ;  /* 0x0000002928317223 */ /* 0x000fe2000001002f */
[-C--:B------:R-:W-:Y:S02]  /*5770*/  FFMA.FTZ R48, R13, R42.reuse, -R48 ;  /* 0x0000002a0d307223 */ /* 0x080fe40000010830 */
[----:B------:R-:W-:Y:S01]  /*5780*/  FFMA.FTZ R43, R11, R42, R46 ;  /* 0x0000002a0b2b7223 */ /* 0x000fe2000001002e */
[----:B------:R-:W-:-:S02]  /*5790*/  HADD2.F32 R40, -RZ, R138.H0_H0 ;  /* 0x2000008aff287230 */ /* 0x000fc40000004100 */
[----:B------:R-:W-:Y:S01]  /*57a0*/  FFMA.FTZ R50, R15, R41, -R50 ;  /* 0x000000290f327223 */ /* 0x000fe20000010832 */
[----:B------:R-:W-:Y:S02]  /*57b0*/  HADD2.F32 R138, -RZ, R138.H1_H1 ;  /* 0x3000008aff8a7230 */ /* 0x000fe40000004100 */
[----:B------:R-:W-:Y:S02]  /*57c0*/  HADD2.F32 R11, -RZ, R12.H1_H1 ;  /* 0x3000000cff0b7230 */ /* 0x000fe40000004100 */
[----:B------:R-:W-:Y:S02]  /*57d0*/  HADD2.F32 R13, -RZ, R14.H1_H1 ;  /* 0x3000000eff0d7230 */ /* 0x000fe40000004100 */
[----:B------:R-:W-:Y:S02]  /*57e0*/  HADD2.F32 R12, -RZ, R12.H0_H0 ;  /* 0x2000000cff0c7230 */ /* 0x000fe40000004100 */
[----:B------:R-:W-:Y:S01]  /*57f0*/  FMUL.FTZ R41, R11, R40 ;  /* 0x000000280b297220 */ /* 0x000fe20000410000 */
[----:B------:R-:W-:-:S02]  /*5800*/  HADD2.F32 R14, -RZ, R14.H0_H0 ;  /* 0x2000000eff0e7230 */ /* 0x000fc40000004100 */
[----:B------:R-:W-:Y:S01]  /*5810*/  FMUL.FTZ R47, R13, R138 ;  /* 0x0000008a0d2f7220 */ /* 0x000fe20000410000 */
        /* <DEDUP_REMOVED lines=12> */
.L_x_509:
[----:B------:R-:W-:Y:S05]  /*58e0*/  BSYNC B2 ;  /* 0x0000000000027941 */ /* 0x000fea0003800000 */
.L_x_508:
[----:B----4-:R0:W-:Y:S02]  /*58f0*/  ST.E.128 desc[UR56][R44.64], R12 ;  /* 0x0000000c2c007985 */ /* 0x0101e4000c101d38 */
.L_x_507:
[----:B------:R-:W-:Y:S05]  /*5900*/  BSYNC B1 ;  /* 0x0000000000017941 */ /* 0x000fea0003800000 */
.L_x_506:
        /* <DEDUP_REMOVED lines=49> */
.L_x_513:
[----:B------:R-:W-:Y:S05]  /*5c20*/  BSYNC B2 ;  /* 0x0000000000027941 */ /* 0x000fea0003800000 */
.L_x_512:
[----:B----4-:R0:W-:Y:S02]  /*5c30*/  ST.E.128 desc[UR56][R40.64], R12 ;  /* 0x0000000c28007985 */ /* 0x0101e4000c101d38 */
.L_x_511:
[----:B------:R-:W-:Y:S05]  /*5c40*/  BSYNC B1 ;  /* 0x0000000000017941 */ /* 0x000fea0003800000 */
.L_x_510:
[----:B------:R-:W-:-:S13]  /*5c50*/  ISETP.NE.AND P3, PT, R20, RZ, PT ;  /* 0x000000ff1400720c */ /* 0x000fda0003f65270 */
        /* <DEDUP_REMOVED lines=47> */
.L_x_515:
[----:B------:R-:W-:Y:S05]  /*5f50*/  BSYNC B1 ;  /* 0x0000000000017941 */ /* 0x000fea0003800000 */
.L_x_514:
[----:B----4-:R0:W-:Y:S01]  /*5f60*/  ST.E.128 desc[UR56][R36.64], R12 ;  /* 0x0000000c24007985 */ /* 0x0101e2000c101d38 */
[----:B------:R-:W-:Y:S05]  /*5f70*/  BRA `(.L_x_493) ;  /* 0x0000004000147947 */ /* 0x000fea0003800000 */
.L_x_459:
        /* <DEDUP_REMOVED lines=19> */
[----:B------:R-:W-:Y:S02]  /*60b0*/  CS2R R40, SRZ ;  /* 0x0000000000287805 */ /* 0x000fe4000001ff00 */
[----:B------:R-:W-:Y:S02]  /*60c0*/  IADD3.X R33, R11, R101, RZ, P2, !PT ;  /* 0x000000650b217210 */ /* 0x000fe400017fe4ff */
[----:B------:R-:W-:Y:S02]  /*60d0*/  CS2R R54, SRZ ;  /* 0x0000000000367805 */ /* 0x000fe4000001ff00 */
[----:B------:R-:W-:-:S02]  /*60e0*/  LEA R56, P2, R32, UR4, 0x1 ;  /* 0x0000000420387c11 */ /* 0x000fc4000f8408ff */
[----:B------:R-:W-:Y:S02]  /*60f0*/  CS2R R52, SRZ ;  /* 0x0000000000347805 */ /* 0x000fe4000001ff00 */
        /* <DEDUP_REMOVED lines=8> */
[----:B------:R-:W-:Y:S02]  /*6180*/  CS2R R36, SRZ ;  /* 0x0000000000247805 */ /* 0x000fe4000001ff00 */
[----:B------:R-:W-:Y:S02]  /*6190*/  CS2R R50, SRZ ;  /* 0x0000000000327805 */ /* 0x000fe4000001ff00 */
[----:B------:R-:W-:-:S05]  /*61a0*/  CS2R R48, SRZ ;  /* 0x0000000000307805 */ /* 0x000fca000001ff00 */
[----:B------:R0:W5:Y:S04]  /*61b0*/  @!P2 LDG.E.128 R40, desc[UR56][R56.64] ;  /* 0x000000383828a981 */ /* 0x000168000c1e1d00 */
[----:B------:R0:W5:Y:S01]  /*61c0*/  @!P2 LDG.E.128 R52, desc[UR56][R60.64] ;  /* 0x000000383c34a981 */ /* 0x000162000c1e1d00 */
[----:B------:R-:W-:Y:S02]  /*61d0*/  ISETP.GE.AND P2, PT, R194, R120, PT ;  /* 0x00000078c200720c */ /* 0x000fe40003f46270 */
[----:B------:R-:W-:Y:S02]  /*61e0*/  CS2R R34, SRZ ;  /* 0x0000000000227805 */ /* 0x000fe4000001ff00 */
[----:B------:R-:W-:Y:S02]  /*61f0*/  CS2R R32, SRZ ;  /* 0x0000000000207805 */ /* 0x000fe4000001ff00 */
[----:B------:R-:W-:-:S02]  /*6200*/  CS2R R46, SRZ ;  /* 0x00000000002e7805 */ /* 0x000fc4000001ff00 */
[----:B------:R-:W-:-:S05]  /*6210*/  CS2R R44, SRZ ;  /* 0x00000000002c7805 */ /* 0x000fca000001ff00 */
[----:B------:R0:W5:Y:S04]  /*6220*/  @!P2 LDG.E.128 R36, desc[UR56][R56.64+0x40] ;  /* 0x000040383824a981 */ /* 0x000168000c1e1d00 */
[----:B------:R0:W5:Y:S01]  /*6230*/  @!P2 LDG.E.128 R48, desc[UR56][R60.64+0x40] ;  /* 0x000040383c30a981 */ /* 0x000162000c1e1d00 */
[----:B------:R-:W-:-:S13]  /*6240*/  ISETP.GE.AND P2, PT, R193, R120, PT ;  /* 0x00000078c100720c */ /* 0x000fda0003f46270 */
[----:B------:R0:W5:Y:S04]  /*6250*/  @!P2 LDG.E.128 R32, desc[UR56][R56.64+0x80] ;  /* 0x000080383820a981 */ /* 0x000168000c1e1d00 */
[----:B------:R0:W5:Y:S02]  /*6260*/  @!P2 LDG.E.128 R44, desc[UR56][R60.64+0x80] ;  /* 0x000080383c2ca981 */ /* 0x000164000c1e1d00 */
.L_x_517:
[----:B------:R-:W-:Y:S05]  /*6270*/  BSYNC B1 ;  /* 0x0000000000017941 */ /* 0x000fea0003800000 */
.L_x_516:
[----:B0-----:R-:W-:Y:S01]  /*6280*/  VIADD R56, R202, 0x40 ;  /* 0x00000040ca387836 */ /* 0x001fe20000000000 */
[----:B------:R-:W-:Y:S01]  /*6290*/  BSSY B1, `(.L_x_518) ;  /* 0x000002f000017945 */ /* 0x000fe20003800000 */
[----:B------:R-:W-:Y:S02]  /*62a0*/  CS2R R62, SRZ ;  /* 0x00000000003e7805 */ /* 0x000fe4000001ff00 */
[----:B------:R-:W-:Y:S02]  /*62b0*/  CS2R R60, SRZ ;  /* 0x00000000003c7805 */ /* 0x000fe4000001ff00 */
[----:B------:R-:W-:Y:S02]  /*62c0*/  CS2R R66, SRZ ;  /* 0x0000000000427805 */ /* 0x000fe4000001ff00 */
[----:B------:R-:W-:Y:S02]  /*62d0*/  ISETP.GE.AND P4, PT, R56, R85, PT ;  /* 0x000000553800720c */ /* 0x000fe40003f86270 */
[----:B------:R-:W-:-:S02]  /*62e0*/  CS2R R56, SRZ ;  /* 0x0000000000387805 */ /* 0x000fc4000001ff00 */
[----:B------:R-:W-:Y:S02]  /*62f0*/  CS2R R64, SRZ ;  /* 0x0000000000407805 */ /* 0x000fe4000001ff00 */
[----:B------:R-:W-:Y:S02]  /*6300*/  CS2R R70, SRZ ;  /* 0x0000000000467805 */ /* 0x000fe4000001ff00 */
[----:B------:R-:W-:Y:S02]  /*6310*/  CS2R R68, SRZ ;  /* 0x0000000000447805 */ /* 0x000fe4000001ff00 */
[----:B------:R-:W-:Y:S02]  /*6320*/  CS2R R74, SRZ ;  /* 0x00000000004a7805 */ /* 0x000fe4000001ff00 */
[----:B------:R-:W-:Y:S02]  /*6330*/  CS2R R72, SRZ ;  /* 0x0000000000487805 */ /* 0x000fe4000001ff00 */
[----:B------:R-:W-:-:S02]  /*6340*/  CS2R R78, SRZ ;  /* 0x00000000004e7805 */ /* 0x000fc4000001ff00 */
[----:B-----5:R-:W-:Y:S01]  /*6350*/  MOV R81, R34 ;  /* 0x0000002200517202 */ /* 0x020fe20000000f00 */
[----:B------:R-:W-:Y:S01]  /*6360*/  IMAD.MOV.U32 R82, RZ, RZ, R35 ;  /* 0x000000ffff527224 */ /* 0x000fe200078e0023 */
[----:B------:R-:W-:Y:S01]  /*6370*/  CS2R R76, SRZ ;  /* 0x00000000004c7805 */ /* 0x000fe2000001ff00 */
[----:B------:R-:W-:Y:S06]  /*6380*/  @P4 BRA `(.L_x_519) ;  /* 0x00000000007c4947 */ /* 0x000fec0003800000 */
[----:B------:R-:W-:Y:S01]  /*6390*/  IADD3 R14, P2, P5, R96, R14, R105 ;  /* 0x0000000e600e7210 */ /* 0x000fe20007d5e069 */
[----:B------:R-:W-:Y:S01]  /*63a0*/  ULDC.64 UR4, c[0x0][0x3e8] ;  /* 0x0000fa0000047ab9 */ /* 0x000fe20000000a00 */
[----:B------:R-:W-:Y:S02]  /*63b0*/  CS2R R66, SRZ ;  /* 0x0000000000427805 */ /* 0x000fe4000001ff00 */
[----:B------:R-:W-:Y:S02]  /*63c0*/  CS2R R64, SRZ ;  /* 0x0000000000407805 */ /* 0x000fe4000001ff00 */
[----:B------:R-:W-:Y:S02]  /*63d0*/  IADD3.X R13, R101, R11, R104, P2, P5 ;  /* 0x0000000b650d7210 */ /* 0x000fe400017ea468 */
[----:B------:R-:W-:Y:S02]  /*63e0*/  CS2R R78, SRZ ;  /* 0x00000000004e7805 */ /* 0x000fe4000001ff00 */
[----:B------:R-:W-:-:S02]  /*63f0*/  IADD3 R11, P2, P5, R90, R12, R107 ;  /* 0x0000000c5a0b7210 */ /* 0x000fc40007d5e06b */
[----:B------:R-:W-:Y:S02]  /*6400*/  CS2R R76, SRZ ;  /* 0x00000000004c7805 */ /* 0x000fe4000001ff00 */
        /* <DEDUP_REMOVED lines=23> */
.L_x_519:
[----:B------:R-:W-:Y:S05]  /*6580*/  BSYNC B1 ;  /* 0x0000000000017941 */ /* 0x000fea0003800000 */
.L_x_518:
[----:B------:R-:W-:Y:S01]  /*6590*/  IMAD.MOV.U32 R11, RZ, RZ, R32 ;  /* 0x000000ffff0b7224 */ /* 0x000fe200078e0020 */
[----:B0-----:R-:W-:Y:S01]  /*65a0*/  MOV R12, R33 ;  /* 0x00000021000c7202 */ /* 0x001fe20000000f00 */
[----:B------:R-:W-:Y:S01]  /*65b0*/  IMAD.MOV.U32 R14, RZ, RZ, R37 ;  /* 0x000000ffff0e7224 */ /* 0x000fe200078e0025 */
[----:B------:R-:W-:Y:S01]  /*65c0*/  MOV R13, R36 ;  /* 0x00000024000d7202 */ /* 0x000fe20000000f00 */
[----:B------:R-:W-:Y:S01]  /*65d0*/  UISETP.NE.AND UP0, UPT, UR59, 0x3, UPT ;  /* 0x000000033b00788c */ /* 0x000fe2000bf05270 */
[----:B------:R-:W-:Y:S01]  /*65e0*/  PRMT R160, R11, 0x5410, R12 ;  /* 0x000054100ba07816 */ /* 0x000fe2000000000c */
[----:B------:R-:W-:Y:S01]  /*65f0*/  IMAD.MOV.U32 R11, RZ, RZ, R38 ;  /* 0x000000ffff0b7224 */ /* 0x000fe200078e0026 */
        /* <DEDUP_REMOVED lines=13> */
[----:B------:R-:W-:Y:S02]  /*66d0*/  PRMT R153, R14, 0x7610, R153 ;  /* 0x000076100e997816 */ /* 0x000fe40000000099 */
[----:B------:R-:W-:Y:S02]  /*66e0*/  MOV R11, R46 ;  /* 0x0000002e000b7202 */ /* 0x000fe40000000f00 */
[----:B------:R-:W-:Y:S02]  /*66f0*/  MOV R14, R45 ;  /* 0x0000002d000e7202 */ /* 0x000fe40000000f00 */
[----:B------:R-:W-:Y:S01]  /*6700*/  PRMT R161, R11, 0x5410, R12 ;  /* 0x000054100ba17816 */ /* 0x000fe2000000000c */
[----:B------:R-:W-:Y:S01]  /*6710*/  IMAD.MOV.U32 R11, RZ, RZ, R50 ;  /* 0x000000ffff0b7224 */ /* 0x000fe200078e0032 */
[----:B------:R-:W-:Y:S01]  /*6720*/  PRMT R162, R13, 0x5410, R14 ;  /* 0x000054100da27816 */ /* 0x000fe2000000000e */
[----:B------:R-:W-:Y:S01]  /*6730*/  IMAD.MOV.U32 R12, RZ, RZ, R51 ;  /* 0x000000ffff0c7224 */ /* 0x000fe200078e0033 */
[----:B------:R-:W-:Y:S01]  /*6740*/  MOV R13, R48 ;  /* 0x00000030000d7202 */ /* 0x000fe20000000f00 */
[----:B------:R-:W-:Y:S01]  /*6750*/  IMAD.MOV.U32 R14, RZ, RZ, R49 ;  /* 0x000000ffff0e7224 */ /* 0x000fe200078e0031 */
[----:B------:R-:W-:Y:S01]  /*6760*/  PRMT R163, R163, 0x5410, R11 ;  /* 0x00005410a3a37816 */ /* 0x000fe2000000000b */
[----:B------:R-:W-:Y:S01]  /*6770*/  IMAD.MOV.U32 R11, RZ, RZ, R54 ;  /* 0x000000ffff0b7224 */ /* 0x000fe200078e0036 */
[----:B------:R-:W-:Y:S01]  /*6780*/  PRMT R164, R164, 0x5410, R13 ;  /* 0x00005410a4a47816 */ /* 0x000fe2000000000d */
[----:B------:R-:W-:Y:S01]  /*6790*/  IMAD.MOV.U32 R13, RZ, RZ, R52 ;  /* 0x000000ffff0d7224 */ /* 0x000fe200078e0034 */
[----:B------:R-:W-:-:S02]  /*67a0*/  PRMT R167, R167, 0x5410, R12 ;  /* 0x00005410a7a77816 */ /* 0x000fc4000000000c */
[----:B------:R-:W-:Y:S01]  /*67b0*/  PRMT R168, R14, 0x7610, R168 ;  /* 0x000076100ea87816 */ /* 0x000fe200000000a8 */
[----:B------:R-:W-:Y:S01]  /*67c0*/  IMAD.MOV.U32 R14, RZ, RZ, R53 ;  /* 0x000000ffff0e7224 */ /* 0x000fe200078e0035 */
[----:B------:R-:W-:Y:S02]  /*67d0*/  MOV R12, R55 ;  /* 0x00000037000c7202 */ /* 0x000fe40000000f00 */
[----:B------:R-:W-:Y:S02]  /*67e0*/  PRMT R168, R168, 0x5410, R11 ;  /* 0x00005410a8a87816 */ /* 0x000fe4000000000b */
[----:B------:R-:W-:Y:S01]  /*67f0*/  PRMT R169, R12, 0x5410, R13 ;  /* 0x000054100ca97816 */ /* 0x000fe2000000000d */
[----:B-----5:R-:W-:Y:S01]  /*6800*/  IMAD.MOV.U32 R12, RZ, RZ, R59 ;  /* 0x000000ffff0c7224 */ /* 0x020fe200078e003b */
        /* <DEDUP_REMOVED lines=33> */
[----:B------:R-:W-:Y:S01]  /*6a20*/  MOV R13, R79 ;  /* 0x0000004f000d7202 */ /* 0x000fe20000000f00 */
[----:B------:R-:W-:-:S03]  /*6a30*/  IMAD.MOV.U32 R11, RZ, RZ, R77 ;  /* 0x000000ffff0b7224 */ /* 0x000fc600078e004d */
[----:B------:R-:W-:Y:S02]  /*6a40*/  PRMT R157, R14, 0x5410, R13 ;  /* 0x000054100e9d7816 */ /* 0x000fe4000000000d */
[----:B------:R-:W-:Y:S01]  /*6a50*/  PRMT R158, R12, 0x5410, R11 ;  /* 0x000054100c9e7816 */ /* 0x000fe2000000000b */
[----:B------:R-:W-:Y:S06]  /*6a60*/  @!P2 BRA `(.L_x_520) ;  /* 0x000000000004a947 */ /* 0x000fec0003800000 */
[----:B------:R-:W-:Y:S01]  /*6a70*/  BPT.TRAP 0x1 ;  /* 0x000000040000795c */ /* 0x000fe20000300000 */
.L_x_520:
[----:B------:R-:W-:Y:S01]  /*6a80*/  LEA R86, R19, R18, 0x3 ;  /* 0x0000001213567211 */ /* 0x000fe200078e18ff */
[----:B------:R-:W0:Y:S01]  /*6a90*/  LDC R130, c[0x0][0x2f4] ;  /* 0x0000bd00ff827b82 */ /* 0x000e220000000800 */
[----:B------:R-:W-:Y:S01]  /*6aa0*/  SHF.L.U32 R87, R203, 0x1f, RZ ;  /* 0x0000001fcb577819 */ /* 0x000fe200000006ff */
[----:B------:R-:W-:Y:S03]  /*6ab0*/  BSSY B1, `(.L_x_521) ;  /* 0x0000003000017945 */ /* 0x000fe60003800000 */
[----:B------:R-:W1:Y:S02]  /*6ac0*/  SYNCS.PHASECHK.TRANS64.TRYWAIT P5, [R86+URZ+0x30890], R87 ;  /* 0x03089057560075a7 */ /* 0x000e6400080a017f */
[----:B-1----:R-:W-:Y:S05]  /*6ad0*/  @!P5 BRA `(.L_x_522) ;  /* 0x000001900004d947 */ /* 0x002fea0003800000 */
.L_x_797:
[----:B------:R-:W-:Y:S05]  /*6ae0*/  BSYNC B1 ;  /* 0x0000000000017941 */ /* 0x000fea0003800000 */
.L_x_521:
[----:B------:R-:W-:Y:S01]  /*6af0*/  UMOV UR4, 0xffffffff ;  /* 0xffffffff00047882 */ /* 0x000fe20000000000 */
[----:B0-----:R-:W-:Y:S02]  /*6b00*/  IMAD.IADD R134, R130, 0x1, -R121 ;  /* 0x0000000182867824 */ /* 0x001fe400078e0a79 */
[----:B------:R-:W-:Y:S05]  /*6b10*/  BRA.DIV UR4, `(.L_x_523) ;  /* 0x0000019204087947 */ /* 0x000fea000b800000 */
[----:B------:R0:W2:Y:S04]  /*6b20*/  SHFL.IDX PT, R117, R118, RZ, 0x1c1f ;  /* 0x001c1fff76757589 */ /* 0x0000a800000e0000 */
[----:B------:R0:W3:Y:S02]  /*6b30*/  SHFL.IDX PT, R11, R119, RZ, 0x1c1f ;  /* 0x001c1fff770b7589 */ /* 0x0000e400000e0000 */
.L_x_801:
[----:B------:R-:W-:Y:S04]  /*6b40*/  BSSY B1, `(.L_x_524) ;  /* 0x0000167000017945 */ /* 0x000fe80003800000 */
[----:B------:R-:W-:Y:S05]  /*6b50*/  @P3 BRA `(.L_x_525) ;  /* 0x0000001400943947 */ /* 0x000fea0003800000 */
[----:B------:R-:W-:Y:S01]  /*6b60*/  ISETP.NE.AND P3, PT, R6, RZ, PT ;  /* 0x000000ff0600720c */ /* 0x000fe20003f65270 */
[----:B------:R-:W-:Y:S01]  /*6b70*/  BSSY B2, `(.L_x_526) ;  /* 0x0000078000027945 */ /* 0x000fe20003800000 */
[----:B---3--:R-:W-:-:S11]  /*6b80*/  IMAD.MOV.U32 R116, RZ, RZ, R11 ;  /* 0x000000ffff747224 */ /* 0x008fd600078e000b */
[----:B------:R-:W-:Y:S05]  /*6b90*/  @!P3 BRA `(.L_x_527) ;  /* 0x0000000400d4b947 */ /* 0x000fea0003800000 */
[----:B------:R-:W-:Y:S01]  /*6ba0*/  SEL R12, R121, R134, !P0 ;  /* 0x00000086790c7207 */ /* 0x000fe20004000000 */
[----:B------:R-:W-:Y:S01]  /*6bb0*/  BSSY B3, `(.L_x_528) ;  /* 0x000006d000037945 */ /* 0x000fe20003800000 */
[----:B------:R-:W-:Y:S02]  /*6bc0*/  ISETP.GE.AND P3, PT, R16, R120, PT ;  /* 0x000000781000720c */ /* 0x000fe40003f66270 */
[----:B------:R-:W-:-:S04]  /*6bd0*/  SHF.R.S32.HI R13, RZ, 0x1f, R12 ;  /* 0x0000001fff0d7819 */ /* 0x000fc8000001140c */
[----:B------:R-:W-:-:S04]  /*6be0*/  LEA.HI R13, R13, R12, RZ, 0x4 ;  /* 0x0000000c0d0d7211 */ /* 0x000fc800078f20ff */
[----:B------:R-:W-:-:S04]  /*6bf0*/  LEA.HI.SX32 R149, R13, R114, 0x1c ;  /* 0x000000720d957211 */ /* 0x000fc800078fe2ff */
[----:B------:R-:W-:-:S04]  /*6c00*/  SHF.R.S32.HI R13, RZ, 0x1f, R149 ;  /* 0x0000001fff0d7819 */ /* 0x000fc80000011495 */
[----:B------:R-:W-:Y:S02]  /*6c10*/  LEA.HI R13, R13, R149, RZ, 0x3 ;  /* 0x000000950d0d7211 */ /* 0x000fe400078f18ff */
[----:B------:R-:W-:Y:S02]  /*6c20*/  SHF.L.U32 R149, R149, 0x3, RZ ;  /* 0x0000000395957819 */ /* 0x000fe400000006ff */
[----:B------:R-:W-:Y:S02]  /*6c30*/  SHF.R.S32.HI R13, RZ, 0x3, R13 ;  /* 0x00000003ff0d7819 */ /* 0x000fe4000001140d */
[----:B------:R-:W-:-:S03]  /*6c40*/  LOP3.LUT R12, R215, 0x38, R149, 0xf8, !PT ;  /* 0x00000038d70c7812 */ /* 0x000fc600078ef895 */
[----:B------:R-:W-:Y:S01]  /*6c50*/  IMAD R13, R13, 0x1800, R217 ;  /* 0x000018000d0d7824 */ /* 0x000fe200078e02d9 */
[----:B------:R-:W-:-:S05]  /*6c60*/  LOP3.LUT R12, R12, R216, RZ, 0x3c, !PT ;  /* 0x000000d80c0c7212 */ /* 0x000fca00078e3cff */
[----:B------:R-:W-:-:S04]  /*6c70*/  IMAD.IADD R12, R13, 0x1, R12 ;  /* 0x000000010d0c7824 */ /* 0x000fc800078e020c */
[C---:B------:R-:W-:Y:S02]  /*6c80*/  IMAD R80, R19.reuse, 0x4800, R12 ;  /* 0x0000480013507824 */ /* 0x040fe400078e020c */
[----:B------:R-:W-:-:S03]  /*6c90*/  IMAD R12, R19, 0x4800, R135 ;  /* 0x00004800130c7824 */ /* 0x000fc600078e0287 */
[----:B------:R-:W-:Y:S01]  /*6ca0*/  LEA R80, R80, R18, 0x1 ;  /* 0x0000001250507211 */ /* 0x000fe200078e08ff */
[----:B------:R-:W-:-:S05]  /*6cb0*/  IMAD R12, R12, 0x2, R18 ;  /* 0x000000020c0c7824 */ /* 0x000fca00078e0212 */
[----:B------:R-:W3:Y:S04]  /*6cc0*/  LDS.128 R80, [R80+0x1e400] ;  /* 0x01e4000050507984 */ /* 0x000ee80000000c00 */
[----:B------:R-:W4:Y:S01]  /*6cd0*/  LDS.128 R12, [R12+0x1e400] ;  /* 0x01e400000c0c7984 */ /* 0x000f220000000c00 */
[----:B------:R-:W-:Y:S05]  /*6ce0*/  @P3 BRA `(.L_x_529) ;  /* 0x0000000400643947 */ /* 0x000fea0003800000 */
[----:B---3--:R-:W-:Y:S01]  /*6cf0*/  IMAD.MOV.U32 R151, RZ, RZ, R81 ;  /* 0x000000ffff977224 */ /* 0x008fe200078e0051 */
[----:B------:R-:W-:Y:S01]  /*6d00*/  SHF.R.U64 R40, R40, 0x10, R41 ;  /* 0x0000001028287819 */ /* 0x000fe20000001229 */
[----:B----4-:R-:W-:Y:S01]  /*6d10*/  IMAD.MOV.U32 R150, RZ, RZ, R13 ;  /* 0x000000ffff967224 */ /* 0x010fe200078e000d */
[----:B------:R-:W-:Y:S01]  /*6d20*/  SHF.R.U32.HI R41, RZ, 0x10, R41 ;  /* 0x00000010ff297819 */ /* 0x000fe20000011629 */
[----:B------:R-:W-:Y:S01]  /*6d30*/  HADD2.F32 R152, -RZ, R152.H0_H0 ;  /* 0x20000098ff987230 */ /* 0x000fe20000004100 */
[----:B------:R-:W-:Y:S01]  /*6d40*/  SHF.R.U64 R42, R42, 0x10, R43 ;  /* 0x000000102a2a7819 */ /* 0x000fe2000000122b */
[----:B------:R-:W-:Y:S02]  /*6d50*/  HADD2.F32 R13, -RZ, R151.H0_H0 ;  /* 0x20000097ff0d7230 */ /* 0x000fe40000004100 */
[----:B------:R-:W-:Y:S02]  /*6d60*/  HADD2.F32 R154, -RZ, R150.H0_H0 ;  /* 0x20000096ff9a7230 */ /* 0x000fe40000004100 */
[----:B------:R-:W-:-:S02]  /*6d70*/  HADD2.F32 R153, -RZ, R153.H0_H0 ;  /* 0x20000099ff997230 */ /* 0x000fc40000004100 */
[CC--:B------:R-:W-:Y:S01]  /*6d80*/  FMUL.FTZ R81, R13.reuse, R152.reuse ;  /* 0x000000980d517220 */ /* 0x0c0fe20000410000 */
[----:B------:R-:W-:Y:S02]  /*6d90*/  HADD2.F32 R151, -RZ, R151.H1_H1 ;  /* 0x30000097ff977230 */ /* 0x000fe40000004100 */
[C---:B------:R-:W-:Y:S01]  /*6da0*/  FMUL.FTZ R152, R154.reuse, R152 ;  /* 0x000000989a987220 */ /* 0x040fe20000410000 */
[----:B------:R-:W-:Y:S02]  /*6db0*/  HADD2.F32 R41, -RZ, R41.H0_H0 ;  /* 0x20000029ff297230 */ /* 0x000fe40000004100 */
[-C--:B------:R-:W-:Y:S01]  /*6dc0*/  FFMA.FTZ R81, R154, R153.reuse, -R81 ;  /* 0x000000999a517223 */ /* 0x080fe20000010851 */
[----:B------:R-:W-:Y:S02]  /*6dd0*/  HADD2.F32 R40, -RZ, R40.H0_H0 ;  /* 0x20000028ff287230 */ /* 0x000fe40000004100 */
[----:B------:R-:W-:Y:S01]  /*6de0*/  FFMA.FTZ R13, R13, R153, R152 ;  /* 0x000000990d0d7223 */ /* 0x000fe20000010098 */
[--C-:B------:R-:W-:Y:S01]  /*6df0*/  SHF.R.U32.HI R152, RZ, 0x10, R53.reuse ;  /* 0x00000010ff987819 */ /* 0x100fe20000011635 */
[----:B------:R-:W-:Y:S01]  /*6e00*/  HADD2.F32 R153, -RZ, R169.H0_H0 ;  /* 0x200000a9ff997230 */ /* 0x000fe20000004100 */
[----:B------:R-:W-:Y:S01]  /*6e10*/  SHF.R.U64 R53, R52, 0x10, R53 ;  /* 0x0000001034357819 */ /* 0x000fe20000001235 */
[----:B------:R-:W-:-:S02]  /*6e20*/  HADD2.F32 R52, -RZ, R150.H1_H1 ;  /* 0x30000096ff347230 */ /* 0x000fc40000004100 */
[----:B------:R-:W-:Y:S02]  /*6e30*/  HADD2.F32 R152, -RZ, R152.H0_H0 ;  /* 0x20000098ff987230 */ /* 0x000fe40000004100 */
[----:B------:R-:W-:Y:S02]  /*6e40*/  HADD2.F32 R53, -RZ, R53.H0_H0 ;  /* 0x20000035ff357230 */ /* 0x000fe40000004100 */
[----:B------:R-:W-:Y:S02]  /*6e50*/  HADD2.F32 R42, -RZ, R42.H0_H0 ;  /* 0x2000002aff2a7230 */ /* 0x000fe40000004100 */
[-C--:B------:R-:W-:Y:S01]  /*6e60*/  FMUL.FTZ R150, R151, R152.reuse ;  /* 0x0000009897967220 */ /* 0x080fe20000410000 */
[----:B------:R-:W-:-:S03]  /*6e70*/  FMUL.FTZ R152, R52, R152 ;  /* 0x0000009834987220 */ /* 0x000fc60000410000 */
[-C--:B------:R-:W-:Y:S01]  /*6e80*/  FFMA.FTZ R52, R52, R41.reuse, -R150 ;  /* 0x0000002934347223 */ /* 0x080fe20000010896 */
[----:B------:R-:W-:Y:S02]  /*6e90*/  HADD2.F32 R150, -RZ, R83.H0_H0 ;  /* 0x20000053ff967230 */ /* 0x000fe40000004100 */
[----:B------:R-:W-:Y:S01]  /*6ea0*/  FFMA.FTZ R41, R151, R41, R152 ;  /* 0x0000002997297223 */ /* 0x000fe20000010098 */
[----:B------:R-:W-:Y:S02]  /*6eb0*/  HADD2.F32 R151, -RZ, R166.H1_H1 ;  /* 0x300000a6ff977230 */ /* 0x000fe40000004100 */
[--C-:B------:R-:W-:Y:S02]  /*6ec0*/  HADD2.F32 R152, -RZ, R15.reuse.H0_H0 ;  /* 0x2000000fff987230 */ /* 0x100fe40000004100 */
[----:B------:R-:W-:Y:S01]  /*6ed0*/  FMUL.FTZ R154, R150, R153 ;  /* 0x00000099969a7220 */ /* 0x000fe20000410000 */
[----:B------:R-:W-:Y:S01]  /*6ee0*/  HADD2.F32 R15, -RZ, R15.H1_H1 ;  /* 0x3000000fff0f7230 */ /* 0x000fe20000004100 */
[----:B------:R-:W-:-:S02]  /*6ef0*/  F2FP.F16.F32.PACK_AB R41, R41, R13 ;  /* 0x0000000d2929723e */ /* 0x000fc400000000ff */
[C---:B------:R-:W-:Y:S01]  /*6f00*/  FFMA.FTZ R154, R152.reuse, R151, -R154 ;  /* 0x00000097989a7223 */ /* 0x040fe2000001089a */
[----:B------:R-:W-:Y:S01]  /*6f10*/  FMUL.FTZ R152, R152, R153 ;  /* 0x0000009998987220 */ /* 0x000fe20000410000 */
[----:B------:R-:W-:Y:S01]  /*6f20*/  HADD2.F32 R153, -RZ, R169.H1_H1 ;  /* 0x300000a9ff997230 */ /* 0x000fe20000004100 */
[----:B------:R-:W-:Y:S01]  /*6f30*/  F2FP.F16.F32.PACK_AB R52, R52, R81 ;  /* 0x000000513434723e */ /* 0x000fe200000000ff */
[----:B------:R-:W-:Y:S02]  /*6f40*/  IMAD.MOV.U32 R81, RZ, RZ, R41 ;  /* 0x000000ffff517224 */ /* 0x000fe400078e0029 */
[----:B------:R-:W-:Y:S01]  /*6f50*/  FFMA.FTZ R152, R150, R151, R152 ;  /* 0x0000009796987223 */ /* 0x000fe20000010098 */
[----:B------:R-:W-:Y:S02]  /*6f60*/  SHF.R.U32.HI R150, RZ, 0x10, R43 ;  /* 0x00000010ff967819 */ /* 0x000fe4000001162b */
[--C-:B------:R-:W-:Y:S01]  /*6f70*/  SHF.R.U64 R43, R54, 0x10, R55.reuse ;  /* 0x00000010362b7819 */ /* 0x100fe20000001237 */
[----:B------:R-:W-:Y:S01]  /*6f80*/  HADD2.F32 R54, -RZ, R83.H1_H1 ;  /* 0x30000053ff367230 */ /* 0x000fe20000004100 */
[----:B------:R-:W-:Y:S01]  /*6f90*/  SHF.R.U32.HI R55, RZ, 0x10, R55 ;  /* 0x00000010ff377819 */ /* 0x000fe20000011637 */
[----:B------:R-:W-:Y:S01]  /*6fa0*/  HADD2.F32 R150, -RZ, R150.H0_H0 ;  /* 0x20000096ff967230 */ /* 0x000fe20000004100 */
[----:B------:R-:W-:Y:S01]  /*6fb0*/  MOV R13, R52 ;  /* 0x00000034000d7202 */ /* 0x000fe20000000f00 */
[----:B------:R-:W-:-:S02]  /*6fc0*/  HADD2.F32 R43, -RZ, R43.H0_H0 ;  /* 0x2000002bff2b7230 */ /* 0x000fc40000004100 */
[----:B------:R-:W-:-:S05]  /*6fd0*/  HADD2.F32 R55, -RZ, R55.H0_H0 ;  /* 0x20000037ff377230 */ /* 0x000fca0000004100 */
[----:B------:R-:W-:-:S04]  /*6fe0*/  FMUL.FTZ R83, R54, R55 ;  /* 0x0000003736537220 */ /* 0x000fc80000410000 */
[C---:B------:R-:W-:Y:S01]  /*6ff0*/  FFMA.FTZ R83, R15.reuse, R150, -R83 ;  /* 0x000000960f537223 */ /* 0x040fe20000010853 */
[----:B------:R-:W-:Y:S01]  /*7000*/  FMUL.FTZ R15, R15, R55 ;  /* 0x000000370f0f7220 */ /* 0x000fe20000410000 */
[----:B------:R-:W-:-:S03]  /*7010*/  HADD2.F32 R55, -RZ, R167.H0_H0 ;  /* 0x200000a7ff377230 */ /* 0x000fc60000004100 */
[----:B------:R-:W-:Y:S01]  /*7020*/  FFMA.FTZ R15, R54, R150, R15 ;  /* 0x00000096360f7223 */ /* 0x000fe2000001000f */
[----:B------:R-:W-:Y:S01]  /*7030*/  HADD2.F32 R54, -RZ, R80.H0_H0 ;  /* 0x20000050ff367230 */ /* 0x000fe20000004100 */
[----:B------:R-:W-:Y:S01]  /*7040*/  F2FP.F16.F32.PACK_AB R83, R83, R154 ;  /* 0x0000009a5353723e */ /* 0x000fe200000000ff */
[----:B------:R-:W-:Y:S02]  /*7050*/  HADD2.F32 R150, -RZ, R12.H0_H0 ;  /* 0x2000000cff967230 */ /* 0x000fe40000004100 */
[----:B------:R-:W-:Y:S02]  /*7060*/  HADD2.F32 R80, -RZ, R80.H1_H1 ;  /* 0x30000050ff507230 */ /* 0x000fe40000004100 */
[-C--:B------:R-:W-:Y:S01]  /*7070*/  FMUL.FTZ R151, R54, R153.reuse ;  /* 0x0000009936977220 */ /* 0x080fe20000410000 */
[----:B------:R-:W-:Y:S02]  /*7080*/  HADD2.F32 R12, -RZ, R12.H1_H1 ;  /* 0x3000000cff0c7230 */ /* 0x000fe40000004100 */
[C---:B------:R-:W-:Y:S01]  /*7090*/  FMUL.FTZ R153, R150.reuse, R153 ;  /* 0x0000009996997220 */ /* 0x040fe20000410000 */
[----:B------:R-:W-:Y:S01]  /*70a0*/  F2FP.F16.F32.PACK_AB R152, R15, R152 ;  /* 0x000000980f98723e */ /* 0x000fe200000000ff */
[----:B------:R-:W-:Y:S01]  /*70b0*/  FFMA.FTZ R151, R150, R55, -R151 ;  /* 0x0000003796977223 */ /* 0x000fe20000010897 */
[----:B------:R-:W-:-:S02]  /*70c0*/  HADD2.F32 R150, -RZ, R168.H1_H1 ;  /* 0x300000a8ff967230 */ /* 0x000fc40000004100 */
[----:B------:R-:W-:Y:S01]  /*70d0*/  FFMA.FTZ R153, R54, R55, R153 ;  /* 0x0000003736997223 */ /* 0x000fe20000010099 */
[-C--:B------:R-:W-:Y:S01]  /*70e0*/  FMUL.FTZ R54, R80, R53.reuse ;  /* 0x0000003550367220 */ /* 0x080fe20000410000 */
[C---:B------:R-:W-:Y:S01]  /*70f0*/  FMUL.FTZ R53, R12.reuse, R53 ;  /* 0x000000350c357220 */ /* 0x040fe20000410000 */
[----:B------:R-:W-:Y:S02]  /*7100*/  HADD2.F32 R55, -RZ, R14.H0_H0 ;  /* 0x2000000eff377230 */ /* 0x000fe40000004100 */
[-C--:B------:R-:W-:Y:S01]  /*7110*/  FFMA.FTZ R12, R12, R40.reuse, -R54 ;  /* 0x000000280c0c7223 */ /* 0x080fe20000010836 */
[----:B------:R-:W-:Y:S01]  /*7120*/  FFMA.FTZ R40, R80, R40, R53 ;  /* 0x0000002850287223 */ /* 0x000fe20000010035 */
[----:B------:R-:W-:Y:S02]  /*7130*/  HADD2.F32 R53, -RZ, R82.H0_H0 ;  /* 0x20000052ff357230 */ /* 0x000fe40000004100 */
[----:B------:R-:W-:Y:S01]  /*7140*/  HADD2.F32 R54, -RZ, R166.H0_H0 ;  /* 0x200000a6ff367230 */ /* 0x000fe20000004100 */
[----:B------:R-:W-:Y:S01]  /*7150*/  F2FP.F16.F32.PACK_AB R12, R12, R151 ;  /* 0x000000970c0c723e */ /* 0x000fe200000000ff */
[----:B------:R-:W-:-:S02]  /*7160*/  HADD2.F32 R82, -RZ, R82.H1_H1 ;  /* 0x30000052ff527230 */ /* 0x000fc40000004100 */
[-C--:B------:R-:W-:Y:S01]  /*7170*/  FMUL.FTZ R80, R53, R150.reuse ;  /* 0x0000009635507220 */ /* 0x080fe20000410000 */
[C---:B------:R-:W-:Y:S01]  /*7180*/  FMUL.FTZ R150, R55.reuse, R150 ;  /* 0x0000009637967220 */ /* 0x040fe20000410000 */
[----:B------:R-:W-:Y:S01]  /*7190*/  HADD2.F32 R14, -RZ, R14.H1_H1 ;  /* 0x3000000eff0e7230 */ /* 0x000fe20000004100 */
[----:B------:R-:W-:Y:S01]  /*71a0*/  F2FP.F16.F32.PACK_AB R40, R40, R153 ;  /* 0x000000992828723e */ /* 0x000fe200000000ff */
[-C--:B------:R-:W-:Y:S01]  /*71b0*/  FFMA.FTZ R80, R55, R54.reuse, -R80 ;  /* 0x0000003637507223 */ /* 0x080fe20000010850 */
[----:B------:R-:W-:Y:S01]  /*71c0*/  FFMA.FTZ R150, R53, R54, R150 ;  /* 0x0000003635967223 */ /* 0x000fe20000010096 */
[-C--:B------:R-:W-:Y:S01]  /*71d0*/  FMUL.FTZ R53, R82, R43.reuse ;  /* 0x0000002b52357220 */ /* 0x080fe20000410000 */
[C---:B------:R-:W-:Y:S01]  /*71e0*/  FMUL.FTZ R43, R14.reuse, R43 ;  /* 0x0000002b0e2b7220 */ /* 0x040fe20000410000 */
[----:B------:R-:W-:Y:S01]  /*71f0*/  IMAD.MOV.U32 R15, RZ, RZ, R83 ;  /* 0x000000ffff0f7224 */ /* 0x000fe200078e0053 */
[----:B------:R-:W-:Y:S01]  /*7200*/  MOV R83, R152 ;  /* 0x0000009800537202 */ /* 0x000fe20000000f00 */
[-C--:B------:R-:W-:Y:S01]  /*7210*/  FFMA.FTZ R53, R14, R42.reuse, -R53 ;  /* 0x0000002a0e357223 */ /* 0x080fe20000010835 */
[----:B------:R-:W-:-:S04]  /*7220*/  FFMA.FTZ R43, R82, R42, R43 ;  /* 0x0000002a522b7223 */ /* 0x000fc8000001002b */
[----:B------:R-:W-:Y:S01]  /*7230*/  F2FP.F16.F32.PACK_AB R53, R53, R80 ;  /* 0x000000503535723e */ /* 0x000fe200000000ff */
[----:B------:R-:W-:Y:S01]  /*7240*/  IMAD.MOV.U32 R80, RZ, RZ, R40 ;  /* 0x000000ffff507224 */ /* 0x000fe200078e0028 */
[----:B------:R-:W-:Y:S02]  /*7250*/  F2FP.F16.F32.PACK_AB R43, R43, R150 ;  /* 0x000000962b2b723e */ /* 0x000fe400000000ff */
[----:B------:R-:W-:-:S03]  /*7260*/  MOV R14, R53 ;  /* 0x00000035000e7202 */ /* 0x000fc60000000f00 */
[----:B------:R-:W-:-:S07]  /*7270*/  IMAD.MOV.U32 R82, RZ, RZ, R43 ;  /* 0x000000ffff527224 */ /* 0x000fce00078e002b */
.L_x_529:
[----:B------:R-:W-:Y:S05]  /*7280*/  BSYNC B3 ;  /* 0x0000000000037941 */ /* 0x000fea0003800000 */
.L_x_528:
[----:B------:R-:W-:-:S04]  /*7290*/  LEA R40, P3, R3, R11, 0x1 ;  /* 0x0000000b03287211 */ /* 0x000fc800078608ff */
[----:B--2---:R-:W-:Y:S02]  /*72a0*/  LEA.HI.X R41, R3, R117, R110, 0x1, P3 ;  /* 0x0000007503297211 */ /* 0x004fe400018f0c6e */
[----:B------:R-:W-:-:S03]  /*72b0*/  ISETP.GE.AND P3, PT, R149, R130, PT ;  /* 0x000000829500720c */ /* 0x000fc60003f66270 */
[----:B----4-:R2:W-:Y:S10]  /*72c0*/  ST.E.128 desc[UR56][R40.64], R12 ;  /* 0x0000000c28007985 */ /* 0x0105f4000c101d38 */
[----:B--2---:R-:W-:-:S05]  /*72d0*/  @!P3 IMAD.WIDE R12, R149, 0x2, R116 ;  /* 0x00000002950cb825 */ /* 0x004fca00078e0274 */
[----:B---3--:R3:W-:Y:S02]  /*72e0*/  @!P3 ST.E.128 desc[UR56][R12.64], R80 ;  /* 0x000000500c00b985 */ /* 0x0087e4000c101d38 */
.L_x_527:
[----:B------:R-:W-:Y:S05]  /*72f0*/  BSYNC B2 ;  /* 0x0000000000027941 */ /* 0x000fea0003800000 */
.L_x_526:
[----:B------:R-:W-:Y:S01]  /*7300*/  ISETP.NE.AND P3, PT, R7, RZ, PT ;  /* 0x000000ff0700720c */ /* 0x000fe20003f65270 */
[----:B------:R-:W-:-:S12]  /*7310*/  BSSY B2, `(.L_x_530) ;  /* 0x0000078000027945 */ /* 0x000fd80003800000 */
[----:B------:R-:W-:Y:S05]  /*7320*/  @!P3 BRA `(.L_x_531) ;  /* 0x0000000400d8b947 */ /* 0x000fea0003800000 */
[----:B---3--:R-:W-:Y:S01]  /*7330*/  SEL R12, R121, R134, !P1 ;  /* 0x00000086790c7207 */ /* 0x008fe20004800000 */
[----:B------:R-:W-:Y:S01]  /*7340*/  BSSY B3, `(.L_x_532) ;  /* 0x0000070000037945 */ /* 0x000fe20003800000 */
[C---:B------:R-:W-:Y:S02]  /*7350*/  LEA R52, P3, R4.reuse, R11, 0x1 ;  /* 0x0000000b04347211 */ /* 0x040fe400078608ff */
[----:B------:R-:W-:Y:S02]  /*7360*/  SHF.R.S32.HI R13, RZ, 0x1f, R12 ;  /* 0x0000001fff0d7819 */ /* 0x000fe4000001140c */
[----:B--2---:R-:W-:Y:S02]  /*7370*/  LEA.HI.X R53, R4, R117, R109, 0x1, P3 ;  /* 0x0000007504357211 */ /* 0x004fe400018f0c6d */
[----:B------:R-:W-:Y:S02]  /*7380*/  LEA.HI R13, R13, R12, RZ, 0x4 ;  /* 0x0000000c0d0d7211 */ /* 0x000fe400078f20ff */
[----:B------:R-:W-:-:S02]  /*7390*/  ISETP.GE.AND P3, PT, R194, R120, PT ;  /* 0x00000078c200720c */ /* 0x000fc40003f66270 */
[----:B------:R-:W-:-:S04]  /*73a0*/  LEA.HI.SX32 R54, R13, R113, 0x1c ;  /* 0x000000710d367211 */ /* 0x000fc800078fe2ff */
[----:B------:R-:W-:-:S04]  /*73b0*/  SHF.R.S32.HI R13, RZ, 0x1f, R54 ;  /* 0x0000001fff0d7819 */ /* 0x000fc80000011436 */
[----:B------:R-:W-:Y:S01]  /*73c0*/  LEA.HI R13, R13, R54, RZ, 0x3 ;  /* 0x000000360d0d7211 */ /* 0x000fe200078f18ff */
[----:B------:R-:W-:-:S03]  /*73d0*/  IMAD.SHL.U32 R54, R54, 0x8, RZ ;  /* 0x0000000836367824 */ /* 0x000fc600078e00ff */
[----:B------:R-:W-:Y:S02]  /*73e0*/  SHF.R.S32.HI R13, RZ, 0x3, R13 ;  /* 0x00000003ff0d7819 */ /* 0x000fe4000001140d */
[----:B------:R-:W-:-:S03]  /*73f0*/  LOP3.LUT R12, R215, 0x38, R54, 0xf8, !PT ;  /* 0x00000038d70c7812 */ /* 0x000fc600078ef836 */
[----:B------:R-:W-:Y:S01]  /*7400*/  IMAD R13, R13, 0x1800, R217 ;  /* 0x000018000d0d7824 */ /* 0x000fe200078e02d9 */
[----:B------:R-:W-:-:S05]  /*7410*/  LOP3.LUT R12, R12, R216, RZ, 0x3c, !PT ;  /* 0x000000d80c0c7212 */ /* 0x000fca00078e3cff */
[----:B------:R-:W-:Y:S02]  /*7420*/  IMAD.IADD R13, R13, 0x1, R12 ;  /* 0x000000010d0d7824 */ /* 0x000fe400078e020c */
[C---:B------:R-:W-:Y:S02]  /*7430*/  IMAD R12, R19.reuse, 0x4800, R133 ;  /* 0x00004800130c7824 */ /* 0x040fe400078e0285 */
[----:B------:R-:W-:-:S03]  /*7440*/  IMAD R40, R19, 0x4800, R13 ;  /* 0x0000480013287824 */ /* 0x000fc600078e020d */
[----:B------:R-:W-:Y:S01]  /*7450*/  LEA R12, R12, R18, 0x1 ;  /* 0x000000120c0c7211 */ /* 0x000fe200078e08ff */
[----:B------:R-:W-:-:S05]  /*7460*/  IMAD R40, R40, 0x2, R18 ;  /* 0x0000000228287824 */ /* 0x000fca00078e0212 */
[----:B------:R-:W2:Y:S04]  /*7470*/  LDS.128 R12, [R12+0x1e400] ;  /* 0x01e400000c0c7984 */ /* 0x000ea80000000c00 */
[----:B------:R-:W3:Y:S01]  /*7480*/  LDS.128 R40, [R40+0x1e400] ;  /* 0x01e4000028287984 */ /* 0x000ee20000000c00 */
[----:B------:R-:W-:Y:S05]  /*7490*/  @P3 BRA `(.L_x_533) ;  /* 0x0000000400683947 */ /* 0x000fea0003800000 */
[----:B---3--:R-:W-:Y:S01]  /*74a0*/  IMAD.MOV.U32 R81, RZ, RZ, R41 ;  /* 0x000000ffff517224 */ /* 0x008fe200078e0029 */
[----:B--2---:R-:W-:Y:S01]  /*74b0*/  MOV R41, R13 ;  /* 0x0000000d00297202 */ /* 0x004fe20000000f00 */
[----:B------:R-:W-:Y:S01]  /*74c0*/  HADD2.F32 R82, -RZ, R168.H0_H0 ;  /* 0x200000a8ff527230 */ /* 0x000fe20000004100 */
[----:B------:R-:W-:Y:S01]  /*74d0*/  SHF.R.U64 R48, R48, 0x10, R49 ;  /* 0x0000001030307819 */ /* 0x000fe20000001231 */
[----:B------:R-:W-:Y:S01]  /*74e0*/  HADD2.F32 R13, -RZ, R165.H1_H1 ;  /* 0x300000a5ff0d7230 */ /* 0x000fe20000004100 */
[----:B------:R-:W-:Y:S01]  /*74f0*/  SHF.R.U64 R36, R36, 0x10, R37 ;  /* 0x0000001024247819 */ /* 0x000fe20000001225 */
[----:B------:R-:W-:Y:S01]  /*7500*/  HADD2.F32 R55, -RZ, R81.H0_H0 ;  /* 0x20000051ff377230 */ /* 0x000fe20000004100 */
[----:B------:R-:W-:Y:S01]  /*7510*/  SHF.R.U64 R50, R50, 0x10, R51 ;  /* 0x0000001032327819 */ /* 0x000fe20000001233 */
[--C-:B------:R-:W-:Y:S01]  /*7520*/  HADD2.F32 R80, -RZ, R41.reuse.H0_H0 ;  /* 0x20000029ff507230 */ /* 0x100fe20000004100 */
[----:B------:R-:W-:Y:S01]  /*7530*/  SHF.R.U64 R38, R38, 0x10, R39 ;  /* 0x0000001026267819 */ /* 0x000fe20000001227 */
[----:B------:R-:W-:-:S02]  /*7540*/  HADD2.F32 R41, -RZ, R41.H1_H1 ;  /* 0x30000029ff297230 */ /* 0x000fc40000004100 */
[CC--:B------:R-:W-:Y:S01]  /*7550*/  FMUL.FTZ R83, R55.reuse, R82.reuse ;  /* 0x0000005237537220 */ /* 0x0c0fe20000410000 */
[----:B------:R-:W-:Y:S02]  /*7560*/  HADD2.F32 R149, -RZ, R167.H1_H1 ;  /* 0x300000a7ff957230 */ /* 0x000fe40000004100 */
[C---:B------:R-:W-:Y:S01]  /*7570*/  FMUL.FTZ R82, R80.reuse, R82 ;  /* 0x0000005250527220 */ /* 0x040fe20000410000 */
[----:B------:R-:W-:Y:S02]  /*7580*/  HADD2.F32 R151, -RZ, R164.H1_H1 ;  /* 0x300000a4ff977230 */ /* 0x000fe40000004100 */
[-C--:B------:R-:W-:Y:S01]  /*7590*/  FFMA.FTZ R80, R80, R13.reuse, -R83 ;  /* 0x0000000d50507223 */ /* 0x080fe20000010853 */
[----:B------:R-:W-:Y:S02]  /*75a0*/  HADD2.F32 R48, -RZ, R48.H0_H0 ;  /* 0x20000030ff307230 */ /* 0x000fe40000004100 */
[----:B------:R-:W-:Y:S01]  /*75b0*/  FFMA.FTZ R55, R55, R13, R82 ;  /* 0x0000000d37377223 */ /* 0x000fe20000010052 */
[----:B------:R-:W-:Y:S01]  /*75c0*/  SHF.R.U32.HI R82, RZ, 0x10, R49 ;  /* 0x00000010ff527819 */ /* 0x000fe20000011631 */
[----:B------:R-:W-:Y:S01]  /*75d0*/  HADD2.F32 R13, -RZ, R81.H1_H1 ;  /* 0x30000051ff0d7230 */ /* 0x000fe20000004100 */
[----:B------:R-:W-:Y:S01]  /*75e0*/  SHF.R.U32.HI R81, RZ, 0x10, R37 ;  /* 0x00000010ff517819 */ /* 0x000fe20000011625 */
[----:B------:R-:W-:-:S02]  /*75f0*/  HADD2.F32 R49, -RZ, R164.H0_H0 ;  /* 0x200000a4ff317230 */ /* 0x000fc40000004100 */
[----:B------:R-:W-:Y:S02]  /*7600*/  HADD2.F32 R82, -RZ, R82.H0_H0 ;  /* 0x20000052ff527230 */ /* 0x000fe40000004100 */
[----:B------:R-:W-:Y:S02]  /*7610*/  HADD2.F32 R81, -RZ, R81.H0_H0 ;  /* 0x20000051ff517230 */ /* 0x000fe40000004100 */
[----:B------:R-:W-:Y:S02]  /*7620*/  HADD2.F32 R36, -RZ, R36.H0_H0 ;  /* 0x20000024ff247230 */ /* 0x000fe40000004100 */
[-C--:B------:R-:W-:Y:S01]  /*7630*/  FMUL.FTZ R83, R13, R82.reuse ;  /* 0x000000520d537220 */ /* 0x080fe20000410000 */
[C---:B------:R-:W-:Y:S01]  /*7640*/  FMUL.FTZ R82, R41.reuse, R82 ;  /* 0x0000005229527220 */ /* 0x040fe20000410000 */
[----:B------:R-:W-:Y:S02]  /*7650*/  HADD2.F32 R37, -RZ, R14.H0_H0 ;  /* 0x2000000eff257230 */ /* 0x000fe40000004100 */
[-C--:B------:R-:W-:Y:S01]  /*7660*/  FFMA.FTZ R41, R41, R81.reuse, -R83 ;  /* 0x0000005129297223 */ /* 0x080fe20000010853 */
[----:B------:R-:W-:Y:S01]  /*7670*/  FFMA.FTZ R13, R13, R81, R82 ;  /* 0x000000510d0d7223 */ /* 0x000fe20000010052 */
[----:B------:R-:W-:-:S02]  /*7680*/  IMAD.MOV.U32 R81, RZ, RZ, R43 ;  /* 0x000000ffff517224 */ /* 0x000fc400078e002b */
[----:B------:R-:W-:Y:S01]  /*7690*/  HADD2.F32 R43, -RZ, R15.H0_H0 ;  /* 0x2000000fff2b7230 */ /* 0x000fe20000004100 */
[----:B------:R-:W-:Y:S01]  /*76a0*/  F2FP.F16.F32.PACK_AB R41, R41, R80 ;  /* 0x000000502929723e */ /* 0x000fe200000000ff */
[----:B------:R-:W-:Y:S01]  /*76b0*/  HADD2.F32 R83, -RZ, R165.H0_H0 ;  /* 0x200000a5ff537230 */ /* 0x000fe20000004100 */
[----:B------:R-:W-:Y:S01]  /*76c0*/  F2FP.F16.F32.PACK_AB R55, R13, R55 ;  /* 0x000000370d37723e */ /* 0x000fe200000000ff */
[--C-:B------:R-:W-:Y:S01]  /*76d0*/  HADD2.F32 R82, -RZ, R81.reuse.H0_H0 ;  /* 0x20000051ff527230 */ /* 0x100fe20000004100 */
[----:B------:R-:W-:Y:S01]  /*76e0*/  MOV R13, R41 ;  /* 0x00000029000d7202 */ /* 0x000fe20000000f00 */
[----:B------:R-:W-:Y:S02]  /*76f0*/  HADD2.F32 R81, -RZ, R81.H1_H1 ;  /* 0x30000051ff517230 */ /* 0x000fe40000004100 */
[----:B------:R-:W-:Y:S02]  /*7700*/  HADD2.F32 R15, -RZ, R15.H1_H1 ;  /* 0x3000000fff0f7230 */ /* 0x000fe40000004100 */
[-C--:B------:R-:W-:Y:S01]  /*7710*/  FMUL.FTZ R150, R82, R149.reuse ;  /* 0x0000009552967220 */ /* 0x080fe20000410000 */
[----:B------:R-:W-:Y:S01]  /*7720*/  FMUL.FTZ R149, R43, R149 ;  /* 0x000000952b957220 */ /* 0x000fe20000410000 */
[----:B------:R-:W-:-:S02]  /*7730*/  HADD2.F32 R50, -RZ, R50.H0_H0 ;  /* 0x20000032ff327230 */ /* 0x000fc40000004100 */
[-C--:B------:R-:W-:Y:S01]  /*7740*/  FFMA.FTZ R43, R43, R83.reuse, -R150 ;  /* 0x000000532b2b7223 */ /* 0x080fe20000010896 */
[----:B------:R-:W-:Y:S01]  /*7750*/  FFMA.FTZ R149, R82, R83, R149 ;  /* 0x0000005352957223 */ /* 0x000fe20000010095 */
[----:B------:R-:W-:Y:S01]  /*7760*/  SHF.R.U32.HI R82, RZ, 0x10, R51 ;  /* 0x00000010ff527819 */ /* 0x000fe20000011633 */
[----:B------:R-:W-:Y:S01]  /*7770*/  HADD2.F32 R14, -RZ, R14.H1_H1 ;  /* 0x3000000eff0e7230 */ /* 0x000fe20000004100 */
[----:B------:R-:W-:Y:S01]  /*7780*/  SHF.R.U32.HI R83, RZ, 0x10, R39 ;  /* 0x00000010ff537819 */ /* 0x000fe20000011627 */
[----:B------:R-:W-:Y:S02]  /*7790*/  HADD2.F32 R38, -RZ, R38.H0_H0 ;  /* 0x20000026ff267230 */ /* 0x000fe40000004100 */
[----:B------:R-:W-:Y:S02]  /*77a0*/  HADD2.F32 R82, -RZ, R82.H0_H0 ;  /* 0x20000052ff527230 */ /* 0x000fe40000004100 */
[----:B------:R-:W-:Y:S02]  /*77b0*/  HADD2.F32 R83, -RZ, R83.H0_H0 ;  /* 0x20000053ff537230 */ /* 0x000fe40000004100 */
[----:B------:R-:W-:-:S02]  /*77c0*/  IMAD.MOV.U32 R41, RZ, RZ, R55 ;  /* 0x000000ffff297224 */ /* 0x000fc400078e0037 */
[-C--:B------:R-:W-:Y:S01]  /*77d0*/  FMUL.FTZ R150, R81, R82.reuse ;  /* 0x0000005251967220 */ /* 0x080fe20000410000 */
[----:B------:R-:W-:-:S03]  /*77e0*/  FMUL.FTZ R82, R15, R82 ;  /* 0x000000520f527220 */ /* 0x000fc60000410000 */
[-C--:B------:R-:W-:Y:S01]  /*77f0*/  FFMA.FTZ R150, R15, R83.reuse, -R150 ;  /* 0x000000530f967223 */ /* 0x080fe20000010896 */
[----:B------:R-:W-:Y:S01]  /*7800*/  FFMA.FTZ R82, R81, R83, R82 ;  /* 0x0000005351527223 */ /* 0x000fe20000010052 */
[----:B------:R-:W-:Y:S02]  /*7810*/  HADD2.F32 R15, -RZ, R40.H0_H0 ;  /* 0x20000028ff0f7230 */ /* 0x000fe40000004100 */
[----:B------:R-:W-:Y:S01]  /*7820*/  HADD2.F32 R81, -RZ, R12.H0_H0 ;  /* 0x2000000cff517230 */ /* 0x000fe20000004100 */
[----:B------:R-:W-:Y:S01]  /*7830*/  F2FP.F16.F32.PACK_AB R43, R150, R43 ;  /* 0x0000002b962b723e */ /* 0x000fe200000000ff */
[----:B------:R-:W-:Y:S02]  /*7840*/  HADD2.F32 R40, -RZ, R40.H1_H1 ;  /* 0x30000028ff287230 */ /* 0x000fe40000004100 */
[-C--:B------:R-:W-:Y:S01]  /*7850*/  FMUL.FTZ R83, R15, R151.reuse ;  /* 0x000000970f537220 */ /* 0x080fe20000410000 */
[----:B------:R-:W-:Y:S02]  /*7860*/  HADD2.F32 R12, -RZ, R12.H1_H1 ;  /* 0x3000000cff0c7230 */ /* 0x000fe40000004100 */
[C---:B------:R-:W-:Y:S01]  /*7870*/  FMUL.FTZ R151, R81.reuse, R151 ;  /* 0x0000009751977220 */ /* 0x040fe20000410000 */
[----:B------:R-:W-:Y:S01]  /*7880*/  F2FP.F16.F32.PACK_AB R82, R82, R149 ;  /* 0x000000955252723e */ /* 0x000fe200000000ff */
[----:B------:R-:W-:-:S02]  /*7890*/  FFMA.FTZ R83, R81, R49, -R83 ;  /* 0x0000003151537223 */ /* 0x000fc40000010853 */
[----:B------:R-:W-:Y:S01]  /*78a0*/  FFMA.FTZ R151, R15, R49, R151 ;  /* 0x000000310f977223 */ /* 0x000fe20000010097 */
[-C--:B------:R-:W-:Y:S01]  /*78b0*/  FMUL.FTZ R15, R40, R48.reuse ;  /* 0x00000030280f7220 */ /* 0x080fe20000410000 */
[C---:B------:R-:W-:Y:S01]  /*78c0*/  FMUL.FTZ R48, R12.reuse, R48 ;  /* 0x000000300c307220 */ /* 0x040fe20000410000 */
[--C-:B------:R-:W-:Y:S02]  /*78d0*/  HADD2.F32 R49, -RZ, R163.reuse.H1_H1 ;  /* 0x300000a3ff317230 */ /* 0x100fe40000004100 */
[-C--:B------:R-:W-:Y:S01]  /*78e0*/  FFMA.FTZ R15, R12, R36.reuse, -R15 ;  /* 0x000000240c0f7223 */ /* 0x080fe2000001080f */
[--C-:B------:R-:W-:Y:S02]  /*78f0*/  HADD2.F32 R12, -RZ, R42.reuse.H0_H0 ;  /* 0x2000002aff0c7230 */ /* 0x100fe40000004100 */
[----:B------:R-:W-:Y:S01]  /*7900*/  FFMA.FTZ R48, R40, R36, R48 ;  /* 0x0000002428307223 */ /* 0x000fe20000010030 */
[----:B------:R-:W-:Y:S02]  /*7910*/  HADD2.F32 R36, -RZ, R163.H0_H0 ;  /* 0x200000a3ff247230 */ /* 0x000fe40000004100 */
[----:B------:R-:W-:-:S02]  /*7920*/  HADD2.F32 R42, -RZ, R42.H1_H1 ;  /* 0x3000002aff2a7230 */ /* 0x000fc40000004100 */
[CC--:B------:R-:W-:Y:S01]  /*7930*/  FMUL.FTZ R40, R12.reuse, R49.reuse ;  /* 0x000000310c287220 */ /* 0x0c0fe20000410000 */
[----:B------:R-:W-:Y:S01]  /*7940*/  FMUL.FTZ R49, R37, R49 ;  /* 0x0000003125317220 */ /* 0x000fe20000410000 */
[----:B------:R-:W-:Y:S02]  /*7950*/  F2FP.F16.F32.PACK_AB R15, R15, R83 ;  /* 0x000000530f0f723e */ /* 0x000fe400000000ff */
[-C--:B------:R-:W-:Y:S01]  /*7960*/  FFMA.FTZ R40, R37, R36.reuse, -R40 ;  /* 0x0000002425287223 */ /* 0x080fe20000010828 */
[----:B------:R-:W-:Y:S01]  /*7970*/  FFMA.FTZ R49, R12, R36, R49 ;  /* 0x000000240c317223 */ /* 0x000fe20000010031 */
[-C--:B------:R-:W-:Y:S01]  /*7980*/  FMUL.FTZ R12, R42, R50.reuse ;  /* 0x000000322a0c7220 */ /* 0x080fe20000410000 */
[----:B------:R-:W-:Y:S01]  /*7990*/  FMUL.FTZ R50, R14, R50 ;  /* 0x000000320e327220 */ /* 0x000fe20000410000 */
[----:B------:R-:W-:Y:S02]  /*79a0*/  F2FP.F16.F32.PACK_AB R48, R48, R151 ;  /* 0x000000973030723e */ /* 0x000fe400000000ff */
[-C--:B------:R-:W-:Y:S01]  /*79b0*/  FFMA.FTZ R12, R14, R38.reuse, -R12 ;  /* 0x000000260e0c7223 */ /* 0x080fe2000001080c */
[----:B------:R-:W-:-:S04]  /*79c0*/  FFMA.FTZ R50, R42, R38, R50 ;  /* 0x000000262a327223 */ /* 0x000fc80000010032 */
[----:B------:R-:W-:Y:S01]  /*79d0*/  F2FP.F16.F32.PACK_AB R14, R12, R40 ;  /* 0x000000280c0e723e */ /* 0x000fe200000000ff */
[----:B------:R-:W-:Y:S01]  /*79e0*/  IMAD.MOV.U32 R12, RZ, RZ, R15 ;  /* 0x000000ffff0c7224 */ /* 0x000fe200078e000f */
[----:B------:R-:W-:Y:S01]  /*79f0*/  F2FP.F16.F32.PACK_AB R49, R50, R49 ;  /* 0x000000313231723e */ /* 0x000fe200000000ff */
[----:B------:R-:W-:Y:S01]  /*7a00*/  IMAD.MOV.U32 R40, RZ, RZ, R48 ;  /* 0x000000ffff287224 */ /* 0x000fe200078e0030 */
[----:B------:R-:W-:Y:S01]  /*7a10*/  MOV R15, R43 ;  /* 0x0000002b000f7202 */ /* 0x000fe20000000f00 */
[----:B------:R-:W-:Y:S02]  /*7a20*/  IMAD.MOV.U32 R43, RZ, RZ, R82 ;  /* 0x000000ffff2b7224 */ /* 0x000fe400078e0052 */
[----:B------:R-:W-:-:S07]  /*7a30*/  IMAD.MOV.U32 R42, RZ, RZ, R49 ;  /* 0x000000ffff2a7224 */ /* 0x000fce00078e0031 */
.L_x_533:
[----:B------:R-:W-:Y:S05]  /*7a40*/  BSYNC B3 ;  /* 0x0000000000037941 */ /* 0x000fea0003800000 */
.L_x_532:
[----:B------:R-:W-:Y:S01]  /*7a50*/  ISETP.GE.AND P3, PT, R54, R130, PT ;  /* 0x000000823600720c */ /* 0x000fe20003f66270 */
[----:B--2---:R4:W-:-:S12]  /*7a60*/  ST.E.128 desc[UR56][R52.64], R12 ;  /* 0x0000000c34007985 */ /* 0x0049d8000c101d38 */
[----:B------:R-:W-:-:S05]  /*7a70*/  @!P3 IMAD.WIDE R36, R54, 0x2, R116 ;  /* 0x000000023624b825 */ /* 0x000fca00078e0274 */
[----:B---3--:R4:W-:Y:S02]  /*7a80*/  @!P3 ST.E.128 desc[UR56][R36.64], R40 ;  /* 0x000000282400b985 */ /* 0x0089e4000c101d38 */
.L_x_531:
[----:B------:R-:W-:Y:S05]  /*7a90*/  BSYNC B2 ;  /* 0x0000000000027941 */ /* 0x000fea0003800000 */
.L_x_530:
[----:B------:R-:W-:-:S13]  /*7aa0*/  ISETP.NE.AND P3, PT, R8, RZ, PT ;  /* 0x000000ff0800720c */ /* 0x000fda0003f65270 */
[----:B------:R-:W-:Y:S05]  /*7ab0*/  @!P3 BRA `(.L_x_525) ;  /* 0x0000000400bcb947 */ /* 0x000fea0003800000 */
[----:B---34-:R-:W3:Y:S01]  /*7ac0*/  LDL R12, [R1] ;  /* 0x00000000010c7983 */ /* 0x018ee20000100800 */
[C---:B------:R-:W-:Y:S01]  /*7ad0*/  LEA R40, P3, R5.reuse, R11, 0x1 ;  /* 0x0000000b05287211 */ /* 0x040fe200078608ff */
[----:B------:R-:W-:Y:S03]  /*7ae0*/  BSSY B2, `(.L_x_534) ;  /* 0x0000068000027945 */ /* 0x000fe60003800000 */
[----:B--2---:R-:W-:Y:S02]  /*7af0*/  LEA.HI.X R41, R5, R117, R108, 0x1, P3 ;  /* 0x0000007505297211 */ /* 0x004fe400018f0c6c */
[----:B------:R-:W-:Y:S02]  /*7b00*/  ISETP.GE.AND P3, PT, R193, R120, PT ;  /* 0x00000078c100720c */ /* 0x000fe40003f66270 */
[----:B---3--:R-:W-:-:S04]  /*7b10*/  LOP3.LUT P5, RZ, R12, 0x1, RZ, 0xc0, !PT ;  /* 0x000000010cff7812 */ /* 0x008fc800078ac0ff */
[----:B------:R-:W-:-:S04]  /*7b20*/  SEL R11, R121, R134, !P5 ;  /* 0x00000086790b7207 */ /* 0x000fc80006800000 */
        /* <DEDUP_REMOVED lines=10> */
[----:B------:R-:W-:Y:S02]  /*7bd0*/  IMAD.IADD R12, R12, 0x1, R13 ;  /* 0x000000010c0c7824 */ /* 0x000fe400078e020d */
[C---:B------:R-:W-:Y:S02]  /*7be0*/  IMAD R13, R19.reuse, 0x4800, R131 ;  /* 0x00004800130d7824 */ /* 0x040fe400078e0283 */
[----:B------:R-:W-:Y:S02]  /*7bf0*/  IMAD R15, R19, 0x4800, R12 ;  /* 0x00004800130f7824 */ /* 0x000fe400078e020c */
[----:B------:R-:W-:-:S03]  /*7c00*/  IMAD R13, R13, 0x2, R18 ;  /* 0x000000020d0d7824 */ /* 0x000fc600078e0212 */
[----:B------:R-:W-:-:S03]  /*7c10*/  LEA R36, R15, R18, 0x1 ;  /* 0x000000120f247211 */ /* 0x000fc600078e08ff */
[----:B------:R-:W2:Y:S04]  /*7c20*/  LDS.128 R12, [R13+0x1e400] ;  /* 0x01e400000d0c7984 */ /* 0x000ea80000000c00 */
[----:B------:R-:W3:Y:S01]  /*7c30*/  LDS.128 R36, [R36+0x1e400] ;  /* 0x01e4000024247984 */ /* 0x000ee20000000c00 */
[----:B------:R-:W-:Y:S05]  /*7c40*/  @P3 BRA `(.L_x_535) ;  /* 0x0000000400443947 */ /* 0x000fea0003800000 */
[--C-:B------:R-:W-:Y:S01]  /*7c50*/  SHF.R.U64 R32, R32, 0x10, R33.reuse ;  /* 0x0000001020207819 */ /* 0x100fe20000001221 */
[--C-:B---3--:R-:W-:Y:S01]  /*7c60*/  HADD2.F32 R48, -RZ, R37.reuse.H0_H0 ;  /* 0x20000025ff307230 */ /* 0x108fe20000004100 */
[----:B------:R-:W-:Y:S01]  /*7c70*/  SHF.R.U32.HI R42, RZ, 0x10, R33 ;  /* 0x00000010ff2a7819 */ /* 0x000fe20000011621 */
[----:B------:R-:W-:Y:S01]  /*7c80*/  HADD2.F32 R49, -RZ, R37.H1_H1 ;  /* 0x30000025ff317230 */ /* 0x000fe20000004100 */
[----:B------:R-:W-:Y:S01]  /*7c90*/  SHF.R.U64 R33, R44, 0x10, R45 ;  /* 0x000000102c217819 */ /* 0x000fe2000000122d */
[--C-:B--2---:R-:W-:Y:S01]  /*7ca0*/  HADD2.F32 R37, -RZ, R13.reuse.H0_H0 ;  /* 0x2000000dff257230 */ /* 0x104fe20000004100 */
[----:B------:R-:W-:Y:S01]  /*7cb0*/  SHF.R.U64 R43, R46, 0x10, R47 ;  /* 0x000000102e2b7819 */ /* 0x000fe2000000122f */
[----:B------:R-:W-:Y:S01]  /*7cc0*/  HADD2.F32 R50, -RZ, R42.H0_H0 ;  /* 0x2000002aff327230 */ /* 0x000fe20000004100 */
[----:B------:R-:W-:Y:S01]  /*7cd0*/  SHF.R.U32.HI R44, RZ, 0x10, R45 ;  /* 0x00000010ff2c7819 */ /* 0x000fe2000001162d */
[----:B------:R-:W-:Y:S01]  /*7ce0*/  HADD2.F32 R45, -RZ, R160.H1_H1 ;  /* 0x300000a0ff2d7230 */ /* 0x000fe20000004100 */
[----:B------:R-:W-:Y:S01]  /*7cf0*/  SHF.R.U32.HI R46, RZ, 0x10, R47 ;  /* 0x00000010ff2e7819 */ /* 0x000fe2000001162f */
[----:B------:R-:W-:Y:S01]  /*7d00*/  HADD2.F32 R47, -RZ, R162.H1_H1 ;  /* 0x300000a2ff2f7230 */ /* 0x000fe20000004100 */
[--C-:B------:R-:W-:Y:S01]  /*7d10*/  SHF.R.U64 R34, R34, 0x10, R35.reuse ;  /* 0x0000001022227819 */ /* 0x100fe20000001223 */
[----:B------:R-:W-:Y:S01]  /*7d20*/  HADD2.F32 R44, -RZ, R44.H0_H0 ;  /* 0x2000002cff2c7230 */ /* 0x000fe20000004100 */
[----:B------:R-:W-:Y:S01]  /*7d30*/  SHF.R.U32.HI R35, RZ, 0x10, R35 ;  /* 0x00000010ff237819 */ /* 0x000fe20000011623 */
[----:B------:R-:W-:-:S02]  /*7d40*/  HADD2.F32 R13, -RZ, R13.H1_H1 ;  /* 0x3000000dff0d7230 */ /* 0x000fc40000004100 */
[CC--:B------:R-:W-:Y:S01]  /*7d50*/  FMUL.FTZ R42, R48.reuse, R47.reuse ;  /* 0x0000002f302a7220 */ /* 0x0c0fe20000410000 */
[----:B------:R-:W-:Y:S01]  /*7d60*/  FMUL.FTZ R51, R37, R47 ;  /* 0x0000002f25337220 */ /* 0x000fe20000410000 */
[-C--:B------:R-:W-:Y:S01]  /*7d70*/  FMUL.FTZ R47, R49, R44.reuse ;  /* 0x0000002c312f7220 */ /* 0x080fe20000410000 */
[----:B------:R-:W-:Y:S02]  /*7d80*/  HADD2.F32 R46, -RZ, R46.H0_H0 ;  /* 0x2000002eff2e7230 */ /* 0x000fe40000004100 */
[-C--:B------:R-:W-:Y:S01]  /*7d90*/  FFMA.FTZ R42, R37, R45.reuse, -R42 ;  /* 0x0000002d252a7223 */ /* 0x080fe2000001082a */
[----:B------:R-:W-:Y:S01]  /*7da0*/  FFMA.FTZ R51, R48, R45, R51 ;  /* 0x0000002d30337223 */ /* 0x000fe20000010033 */
[C---:B------:R-:W-:Y:S01]  /*7db0*/  FMUL.FTZ R44, R13.reuse, R44 ;  /* 0x0000002c0d2c7220 */ /* 0x040fe20000410000 */
[--C-:B------:R-:W-:Y:S02]  /*7dc0*/  HADD2.F32 R45, -RZ, R39.reuse.H0_H0 ;  /* 0x20000027ff2d7230 */ /* 0x100fe40000004100 */
[----:B------:R-:W-:Y:S01]  /*7dd0*/  FFMA.FTZ R47, R13, R50, -R47 ;  /* 0x000000320d2f7223 */ /* 0x000fe2000001082f */
[----:B------:R-:W-:-:S02]  /*7de0*/  HADD2.F32 R48, -RZ, R39.H1_H1 ;  /* 0x30000027ff307230 */ /* 0x000fc40000004100 */
[----:B------:R-:W-:Y:S01]  /*7df0*/  FFMA.FTZ R44, R49, R50, R44 ;  /* 0x00000032312c7223 */ /* 0x000fe2000001002c */
[----:B------:R-:W-:Y:S02]  /*7e00*/  HADD2.F32 R37, -RZ, R161.H1_H1 ;  /* 0x300000a1ff257230 */ /* 0x000fe40000004100 */
[----:B------:R-:W-:Y:S01]  /*7e10*/  HADD2.F32 R39, -RZ, R15.H0_H0 ;  /* 0x2000000fff277230 */ /* 0x000fe20000004100 */
[----:B------:R-:W-:Y:S01]  /*7e20*/  F2FP.F16.F32.PACK_AB R42, R47, R42 ;  /* 0x0000002a2f2a723e */ /* 0x000fe200000000ff */
[----:B------:R-:W-:Y:S02]  /*7e30*/  HADD2.F32 R49, -RZ, R35.H0_H0 ;  /* 0x20000023ff317230 */ /* 0x000fe40000004100 */
[-C--:B------:R-:W-:Y:S01]  /*7e40*/  FMUL.FTZ R35, R45, R37.reuse ;  /* 0x000000252d237220 */ /* 0x080fe20000410000 */
[----:B------:R-:W-:Y:S02]  /*7e50*/  HADD2.F32 R15, -RZ, R15.H1_H1 ;  /* 0x3000000fff0f7230 */ /* 0x000fe40000004100 */
[----:B------:R-:W-:Y:S01]  /*7e60*/  FMUL.FTZ R50, R39, R37 ;  /* 0x0000002527327220 */ /* 0x000fe20000410000 */
[----:B------:R-:W-:-:S02]  /*7e70*/  HADD2.F32 R13, -RZ, R159.H1_H1 ;  /* 0x3000009fff0d7230 */ /* 0x000fc40000004100 */
[CC--:B------:R-:W-:Y:S01]  /*7e80*/  FMUL.FTZ R37, R48.reuse, R46.reuse ;  /* 0x0000002e30257220 */ /* 0x0c0fe20000410000 */
[----:B------:R-:W-:Y:S02]  /*7e90*/  HADD2.F32 R33, -RZ, R33.H0_H0 ;  /* 0x20000021ff217230 */ /* 0x000fe40000004100 */
[C---:B------:R-:W-:Y:S01]  /*7ea0*/  FMUL.FTZ R46, R15.reuse, R46 ;  /* 0x0000002e0f2e7220 */ /* 0x040fe20000410000 */
[----:B------:R-:W-:Y:S02]  /*7eb0*/  HADD2.F32 R162, -RZ, R162.H0_H0 ;  /* 0x200000a2ffa27230 */ /* 0x000fe40000004100 */
[----:B------:R-:W-:Y:S01]  /*7ec0*/  FFMA.FTZ R37, R15, R49, -R37 ;  /* 0x000000310f257223 */ /* 0x000fe20000010825 */
[-C--:B------:R-:W-:Y:S01]  /*7ed0*/  FFMA.FTZ R35, R39, R13.reuse, -R35 ;  /* 0x0000000d27237223 */ /* 0x080fe20000010823 */
[----:B------:R-:W-:Y:S01]  /*7ee0*/  FFMA.FTZ R50, R45, R13, R50 ;  /* 0x0000000d2d327223 */ /* 0x000fe20000010032 */
[----:B------:R-:W-:Y:S02]  /*7ef0*/  HADD2.F32 R15, -RZ, R36.H0_H0 ;  /* 0x20000024ff0f7230 */ /* 0x000fe40000004100 */
[----:B------:R-:W-:Y:S01]  /*7f00*/  FFMA.FTZ R46, R48, R49, R46 ;  /* 0x00000031302e7223 */ /* 0x000fe2000001002e */
[----:B------:R-:W-:-:S02]  /*7f10*/  HADD2.F32 R13, -RZ, R12.H0_H0 ;  /* 0x2000000cff0d7230 */ /* 0x000fc40000004100 */
[----:B------:R-:W-:Y:S02]  /*7f20*/  HADD2.F32 R36, -RZ, R36.H1_H1 ;  /* 0x30000024ff247230 */ /* 0x000fe40000004100 */
[----:B------:R-:W-:Y:S02]  /*7f30*/  HADD2.F32 R12, -RZ, R12.H1_H1 ;  /* 0x3000000cff0c7230 */ /* 0x000fe40000004100 */
[----:B------:R-:W-:Y:S02]  /*7f40*/  HADD2.F32 R39, -RZ, R32.H0_H0 ;  /* 0x20000020ff277230 */ /* 0x000fe40000004100 */
[-C--:B------:R-:W-:Y:S01]  /*7f50*/  FMUL.FTZ R45, R36, R33.reuse ;  /* 0x00000021242d7220 */ /* 0x080fe20000410000 */
[----:B------:R-:W-:Y:S02]  /*7f60*/  HADD2.F32 R160, -RZ, R160.H0_H0 ;  /* 0x200000a0ffa07230 */ /* 0x000fe40000004100 */
[C---:B------:R-:W-:Y:S01]  /*7f70*/  FMUL.FTZ R33, R12.reuse, R33 ;  /* 0x000000210c217220 */ /* 0x040fe20000410000 */
[-C--:B------:R-:W-:Y:S01]  /*7f80*/  FMUL.FTZ R32, R15, R162.reuse ;  /* 0x000000a20f207220 */ /* 0x080fe20000410000 */
[----:B------:R-:W-:Y:S01]  /*7f90*/  FMUL.FTZ R162, R13, R162 ;  /* 0x000000a20da27220 */ /* 0x000fe20000410000 */
[-C--:B------:R-:W-:Y:S01]  /*7fa0*/  FFMA.FTZ R45, R12, R39.reuse, -R45 ;  /* 0x000000270c2d7223 */ /* 0x080fe2000001082d */
[----:B------:R-:W-:Y:S01]  /*7fb0*/  FFMA.FTZ R33, R36, R39, R33 ;  /* 0x0000002724217223 */ /* 0x000fe20000010021 */
[----:B------:R-:W-:-:S02]  /*7fc0*/  HADD2.F32 R36, -RZ, R38.H0_H0 ;  /* 0x20000026ff247230 */ /* 0x000fc40000004100 */
[-C--:B------:R-:W-:Y:S01]  /*7fd0*/  FFMA.FTZ R162, R15, R160.reuse, R162 ;  /* 0x000000a00fa27223 */ /* 0x080fe200000100a2 */
[----:B------:R-:W-:Y:S02]  /*7fe0*/  HADD2.F32 R161, -RZ, R161.H0_H0 ;  /* 0x200000a1ffa17230 */ /* 0x000fe40000004100 */
[----:B------:R-:W-:Y:S01]  /*7ff0*/  FFMA.FTZ R32, R13, R160, -R32 ;  /* 0x000000a00d207223 */ /* 0x000fe20000010820 */
[----:B------:R-:W-:Y:S02]  /*8000*/  HADD2.F32 R43, -RZ, R43.H0_H0 ;  /* 0x2000002bff2b7230 */ /* 0x000fe40000004100 */
[----:B------:R-:W-:Y:S02]  /*8010*/  HADD2.F32 R12, -RZ, R14.H0_H0 ;  /* 0x2000000eff0c7230 */ /* 0x000fe40000004100 */
[----:B------:R-:W-:Y:S01]  /*8020*/  FMUL.FTZ R13, R36, R161 ;  /* 0x000000a1240d7220 */ /* 0x000fe20000410000 */
[----:B------:R-:W-:Y:S02]  /*8030*/  HADD2.F32 R38, -RZ, R38.H1_H1 ;  /* 0x30000026ff267230 */ /* 0x000fe40000004100 */
[----:B------:R-:W-:-:S02]  /*8040*/  HADD2.F32 R14, -RZ, R14.H1_H1 ;  /* 0x3000000eff0e7230 */ /* 0x000fc40000004100 */
[----:B------:R-:W-:Y:S01]  /*8050*/  FMUL.FTZ R161, R12, R161 ;  /* 0x000000a10ca17220 */ /* 0x000fe20000410000 */
[----:B------:R-:W-:Y:S02]  /*8060*/  HADD2.F32 R159, -RZ, R159.H0_H0 ;  /* 0x2000009fff9f7230 */ /* 0x000fe40000004100 */
[-C--:B------:R-:W-:Y:S01]  /*8070*/  FMUL.FTZ R39, R38, R43.reuse ;  /* 0x0000002b26277220 */ /* 0x080fe20000410000 */
[----:B------:R-:W-:Y:S02]  /*8080*/  HADD2.F32 R15, -RZ, R34.H0_H0 ;  /* 0x20000022ff0f7230 */ /* 0x000fe40000004100 */
[----:B------:R-:W-:Y:S01]  /*8090*/  FMUL.FTZ R43, R14, R43 ;  /* 0x0000002b0e2b7220 */ /* 0x000fe20000410000 */
[-C--:B------:R-:W-:Y:S01]  /*80a0*/  FFMA.FTZ R13, R12, R159.reuse, -R13 ;  /* 0x0000009f0c0d7223 */ /* 0x080fe2000001080d */
[----:B------:R-:W-:Y:S01]  /*80b0*/  FFMA.FTZ R161, R36, R159, R161 ;  /* 0x0000009f24a17223 */ /* 0x000fe200000100a1 */
[-C--:B------:R-:W-:Y:S01]  /*80c0*/  FFMA.FTZ R14, R14, R15.reuse, -R39 ;  /* 0x0000000f0e0e7223 */ /* 0x080fe20000010827 */
[----:B------:R-:W-:Y:S01]  /*80d0*/  FFMA.FTZ R38, R38, R15, R43 ;  /* 0x0000000f26267223 */ /* 0x000fe2000001002b */
[----:B------:R-:W-:-:S02]  /*80e0*/  F2FP.F16.F32.PACK_AB R15, R37, R35 ;  /* 0x00000023250f723e */ /* 0x000fc400000000ff */
[----:B------:R-:W-:Y:S02]  /*80f0*/  F2FP.F16.F32.PACK_AB R37, R44, R51 ;  /* 0x000000332c25723e */ /* 0x000fe400000000ff */
[----:B------:R-:W-:Y:S01]  /*8100*/  F2FP.F16.F32.PACK_AB R14, R14, R13 ;  /* 0x0000000d0e0e723e */ /* 0x000fe200000000ff */
[----:B------:R-:W-:Y:S01]  /*8110*/  IMAD.MOV.U32 R13, RZ, RZ, R42 ;  /* 0x000000ffff0d7224 */ /* 0x000fe200078e002a */
[----:B------:R-:W-:Y:S02]  /*8120*/  F2FP.F16.F32.PACK_AB R39, R46, R50 ;  /* 0x000000322e27723e */ /* 0x000fe400000000ff */
[----:B------:R-:W-:Y:S02]  /*8130*/  F2FP.F16.F32.PACK_AB R12, R45, R32 ;  /* 0x000000202d0c723e */ /* 0x000fe400000000ff */
[----:B------:R-:W-:Y:S02]  /*8140*/  F2FP.F16.F32.PACK_AB R36, R33, R162 ;  /* 0x000000a22124723e */ /* 0x000fe400000000ff */
[----:B------:R-:W-:-:S07]  /*8150*/  F2FP.F16.F32.PACK_AB R38, R38, R161 ;  /* 0x000000a12626723e */ /* 0x000fce00000000ff */
.L_x_535:
[----:B------:R-:W-:Y:S05]  /*8160*/  BSYNC B2 ;  /* 0x0000000000027941 */ /* 0x000fea0003800000 */
.L_x_534:
[----:B------:R-:W-:Y:S01]  /*8170*/  ISETP.GE.AND P3, PT, R11, R130, PT ;  /* 0x000000820b00720c */ /* 0x000fe20003f66270 */
[----:B--2---:R2:W-:-:S12]  /*8180*/  ST.E.128 desc[UR56][R40.64], R12 ;  /* 0x0000000c28007985 */ /* 0x0045d8000c101d38 */
[----:B------:R-:W-:-:S05]  /*8190*/  @!P3 IMAD.WIDE R116, R11, 0x2, R116 ;  /* 0x000000020b74b825 */ /* 0x000fca00078e0274 */
[----:B---3--:R2:W-:Y:S02]  /*81a0*/  @!P3 ST.E.128 desc[UR56][R116.64], R36 ;  /* 0x000000247400b985 */ /* 0x0085e4000c101d38 */
.L_x_525:
[----:B------:R-:W-:Y:S05]  /*81b0*/  BSYNC B1 ;  /* 0x0000000000017941 */ /* 0x000fea0003800000 */
.L_x_524:
[----:B------:R-:W-:-:S03]  /*81c0*/  UMOV UR4, 0xffffffff ;  /* 0xffffffff00047882 */ /* 0x000fc60000000000 */
[----:B------:R-:W-:Y:S05]  /*81d0*/  BRA.DIV UR4, `(.L_x_536) ;  /* 0x0000017a04a47947 */ /* 0x000fea000b800000 */
[----:B0-----:R-:W0:Y:S04]  /*81e0*/  SHFL.IDX PT, R118, R118, 0x1, 0x1c1f ;  /* 0x003c1f0076767f89 */ /* 0x001e2800000e0000 */
[----:B--2-4-:R2:W4:Y:S02]  /*81f0*/  SHFL.IDX PT, R36, R119, 0x1, 0x1c1f ;  /* 0x003c1f0077247f89 */ /* 0x01452400000e0000 */
.L_x_805:
[----:B------:R-:W-:Y:S05]  /*8200*/  @P4 BRA `(.L_x_493) ;  /* 0x0000001c00704947 */ /* 0x000fea0003800000 */
[----:B------:R-:W-:Y:S01]  /*8210*/  ISETP.NE.AND P3, PT, R6, RZ, PT ;  /* 0x000000ff0600720c */ /* 0x000fe20003f65270 */
[----:B------:R-:W-:Y:S01]  /*8220*/  BSSY B1, `(.L_x_537) ;  /* 0x0000076000017945 */ /* 0x000fe20003800000 */
[----:B0-----:R-:W-:-:S11]  /*8230*/  IMAD.MOV.U32 R37, RZ, RZ, R118 ;  /* 0x000000ffff257224 */ /* 0x001fd600078e0076 */
[----:B------:R-:W-:Y:S05]  /*8240*/  @!P3 BRA `(.L_x_538) ;  /* 0x0000000400ccb947 */ /* 0x000fea0003800000 */
[----:B---3--:R-:W-:Y:S01]  /*8250*/  SEL R11, R121, R134, !P0 ;  /* 0x00000086790b7207 */ /* 0x008fe20004000000 */
[----:B------:R-:W-:Y:S01]  /*8260*/  BSSY B2, `(.L_x_539) ;  /* 0x000006f000027945 */ /* 0x000fe20003800000 */
[----:B------:R-:W-:Y:S02]  /*8270*/  SHF.R.U32.HI R14, RZ, 0x3, R204 ;  /* 0x00000003ff0e7819 */ /* 0x000fe400000116cc */
[----:B------:R-:W-:Y:S02]  /*8280*/  SHF.R.S32.HI R12, RZ, 0x1f, R11 ;  /* 0x0000001fff0c7819 */ /* 0x000fe4000001140b */
[----:B----4-:R-:W-:Y:S02]  /*8290*/  LEA R38, P3, R3, R36, 0x1 ;  /* 0x0000002403267211 */ /* 0x010fe400078608ff */
[----:B------:R-:W-:Y:S02]  /*82a0*/  LEA.HI R11, R12, R11, RZ, 0x4 ;  /* 0x0000000b0c0b7211 */ /* 0x000fe400078f20ff */
[----:B------:R-:W-:-:S02]  /*82b0*/  ISETP.GE.AND P4, PT, R16, R120, PT ;  /* 0x000000781000720c */ /* 0x000fc40003f86270 */
[----:B------:R-:W-:Y:S02]  /*82c0*/  LEA.HI.SX32 R11, R11, R114, 0x1c ;  /* 0x000000720b0b7211 */ /* 0x000fe400078fe2ff */
[----:B------:R-:W-:Y:S02]  /*82d0*/  LEA.HI.X R39, R3, R118, R110, 0x1, P3 ;  /* 0x0000007603277211 */ /* 0x000fe400018f0c6e */
[----:B------:R-:W-:Y:S02]  /*82e0*/  SHF.R.S32.HI R12, RZ, 0x1f, R11 ;  /* 0x0000001fff0c7819 */ /* 0x000fe4000001140b */
[----:B------:R-:W-:Y:S02]  /*82f0*/  SHF.L.U32 R41, R11, 0x3, RZ ;  /* 0x000000030b297819 */ /* 0x000fe400000006ff */
[----:B------:R-:W-:Y:S02]  /*8300*/  LEA.HI R12, R12, R11, RZ, 0x3 ;  /* 0x0000000b0c0c7211 */ /* 0x000fe400078f18ff */
[----:B------:R-:W-:-:S02]  /*8310*/  LOP3.LUT R11, R204, 0x38, R41, 0xf8, !PT ;  /* 0x00000038cc0b7812 */ /* 0x000fc400078ef829 */
[----:B------:R-:W-:Y:S02]  /*8320*/  SHF.R.S32.HI R13, RZ, 0x3, R12 ;  /* 0x00000003ff0d7819 */ /* 0x000fe4000001140c */
[----:B------:R-:W-:Y:S02]  /*8330*/  LOP3.LUT R11, R11, R14, RZ, 0x3c, !PT ;  /* 0x0000000e0b0b7212 */ /* 0x000fe400078e3cff */
[----:B------:R-:W-:Y:S01]  /*8340*/  ISETP.GE.AND P3, PT, R41, R130, PT ;  /* 0x000000822900720c */ /* 0x000fe20003f66270 */
[----:B------:R-:W-:-:S04]  /*8350*/  IMAD R12, R13, 0x1800, R218 ;  /* 0x000018000d0c7824 */ /* 0x000fc800078e02da */
[----:B------:R-:W-:Y:S02]  /*8360*/  IMAD.IADD R12, R12, 0x1, R11 ;  /* 0x000000010c0c7824 */ /* 0x000fe400078e020b */
[C---:B------:R-:W-:Y:S02]  /*8370*/  IMAD R11, R19.reuse, 0x4800, R132 ;  /* 0x00004800130b7824 */ /* 0x040fe400078e0284 */
[----:B------:R-:W-:Y:S02]  /*8380*/  IMAD R13, R19, 0x4800, R12 ;  /* 0x00004800130d7824 */ /* 0x000fe400078e020c */
[----:B------:R-:W-:Y:S02]  /*8390*/  IMAD R11, R11, 0x2, R18 ;  /* 0x000000020b0b7824 */ /* 0x000fe400078e0212 */
[----:B------:R-:W-:Y:S01]  /*83a0*/  @!P3 IMAD.WIDE R40, R41, 0x2, R36 ;  /* 0x000000022928b825 */ /* 0x000fe200078e0224 */
[----:B------:R-:W-:Y:S02]  /*83b0*/  LEA R32, R13, R18, 0x1 ;  /* 0x000000120d207211 */ /* 0x000fe400078e08ff */
[----:B------:R0:W3:Y:S04]  /*83c0*/  LDS.128 R12, [R11+0x1e400] ;  /* 0x01e400000b0c7984 */ /* 0x0000e80000000c00 */
[----:B------:R-:W4:Y:S01]  /*83d0*/  LDS.128 R32, [R32+0x1e400] ;  /* 0x01e4000020207984 */ /* 0x000f220000000c00 */
[----:B------:R-:W-:Y:S05]  /*83e0*/  @P4 BRA `(.L_x_540) ;  /* 0x0000000400584947 */ /* 0x000fea0003800000 */
[----:B------:R-:W-:Y:S01]  /*83f0*/  SHF.R.U64 R42, R76, 0x10, R77 ;  /* 0x000000104c2a7819 */ /* 0x000fe2000000124d */
[----:B----4-:R-:W-:Y:S01]  /*8400*/  IMAD.MOV.U32 R45, RZ, RZ, R33 ;  /* 0x000000ffff2d7224 */ /* 0x010fe200078e0021 */
[----:B------:R-:W-:Y:S01]  /*8410*/  SHF.R.U32.HI R76, RZ, 0x10, R77 ;  /* 0x00000010ff4c7819 */ /* 0x000fe2000001164d */
[----:B---3--:R-:W-:Y:S01]  /*8420*/  IMAD.MOV.U32 R33, RZ, RZ, R15 ;  /* 0x000000ffff217224 */ /* 0x008fe200078e000f */
[--C-:B0-----:R-:W-:Y:S01]  /*8430*/  SHF.R.U64 R11, R64, 0x10, R65.reuse ;  /* 0x00000010400b7819 */ /* 0x101fe20000001241 */
[----:B------:R-:W-:Y:S01]  /*8440*/  HADD2.F32 R49, -RZ, R158.H1_H1 ;  /* 0x3000009eff317230 */ /* 0x000fe20000004100 */
[----:B------:R-:W-:Y:S01]  /*8450*/  SHF.R.U32.HI R64, RZ, 0x10, R65 ;  /* 0x00000010ff407819 */ /* 0x000fe20000011641 */
[----:B------:R-:W-:Y:S01]  /*8460*/  HADD2.F32 R46, -RZ, R45.H0_H0 ;  /* 0x2000002dff2e7230 */ /* 0x000fe20000004100 */
[--C-:B------:R-:W-:Y:S01]  /*8470*/  SHF.R.U64 R44, R78, 0x10, R79.reuse ;  /* 0x000000104e2c7819 */ /* 0x100fe2000000124f */
[----:B------:R-:W-:Y:S01]  /*8480*/  HADD2.F32 R15, -RZ, R13.H0_H0 ;  /* 0x2000000dff0f7230 */ /* 0x000fe20000004100 */
[----:B------:R-:W-:Y:S01]  /*8490*/  SHF.R.U32.HI R78, RZ, 0x10, R79 ;  /* 0x00000010ff4e7819 */ /* 0x000fe2000001164f */
[----:B------:R-:W-:-:S02]  /*84a0*/  HADD2.F32 R45, -RZ, R45.H1_H1 ;  /* 0x3000002dff2d7230 */ /* 0x000fc40000004100 */
[-C--:B------:R-:W-:Y:S01]  /*84b0*/  FMUL.FTZ R50, R46, R49.reuse ;  /* 0x000000312e327220 */ /* 0x080fe20000410000 */
[----:B------:R-:W-:Y:S01]  /*84c0*/  HADD2.F32 R76, -RZ, R76.H0_H0 ;  /* 0x2000004cff4c7230 */ /* 0x000fe20000004100 */
[--C-:B------:R-:W-:Y:S01]  /*84d0*/  SHF.R.U64 R43, R66, 0x10, R67.reuse ;  /* 0x00000010422b7819 */ /* 0x100fe20000001243 */
[----:B------:R-:W-:Y:S02]  /*84e0*/  HADD2.F32 R48, -RZ, R13.H1_H1 ;  /* 0x3000000dff307230 */ /* 0x000fe40000004100 */
[----:B------:R-:W-:Y:S01]  /*84f0*/  FMUL.FTZ R13, R15, R49 ;  /* 0x000000310f0d7220 */ /* 0x000fe20000410000 */
[----:B------:R-:W-:Y:S02]  /*8500*/  HADD2.F32 R47, -RZ, R156.H1_H1 ;  /* 0x3000009cff2f7230 */ /* 0x000fe40000004100 */
[-C--:B------:R-:W-:Y:S01]  /*8510*/  FMUL.FTZ R49, R45, R76.reuse ;  /* 0x0000004c2d317220 */ /* 0x080fe20000410000 */
[----:B------:R-:W-:Y:S02]  /*8520*/  HADD2.F32 R64, -RZ, R64.H0_H0 ;  /* 0x20000040ff407230 */ /* 0x000fe40000004100 */
[----:B------:R-:W-:Y:S01]  /*8530*/  FMUL.FTZ R76, R48, R76 ;  /* 0x0000004c304c7220 */ /* 0x000fe20000410000 */
[----:B------:R-:W-:Y:S01]  /*8540*/  SHF.R.U32.HI R66, RZ, 0x10, R67 ;  /* 0x00000010ff427819 */ /* 0x000fe20000011643 */
[-C--:B------:R-:W-:Y:S01]  /*8550*/  FFMA.FTZ R13, R46, R47.reuse, R13 ;  /* 0x0000002f2e0d7223 */ /* 0x080fe2000001000d */
[----:B------:R-:W-:Y:S01]  /*8560*/  FFMA.FTZ R15, R15, R47, -R50 ;  /* 0x0000002f0f0f7223 */ /* 0x000fe20000010832 */
[-C--:B------:R-:W-:Y:S01]  /*8570*/  FFMA.FTZ R48, R48, R64.reuse, -R49 ;  /* 0x0000004030307223 */ /* 0x080fe20000010831 */
[----:B------:R-:W-:Y:S01]  /*8580*/  FFMA.FTZ R46, R45, R64, R76 ;  /* 0x000000402d2e7223 */ /* 0x000fe2000001004c */
[----:B------:R-:W-:-:S02]  /*8590*/  HADD2.F32 R64, -RZ, R157.H1_H1 ;  /* 0x3000009dff407230 */ /* 0x000fc40000004100 */
[--C-:B------:R-:W-:Y:S01]  /*85a0*/  HADD2.F32 R45, -RZ, R35.reuse.H0_H0 ;  /* 0x20000023ff2d7230 */ /* 0x100fe20000004100 */
[----:B------:R-:W-:Y:S01]  /*85b0*/  F2FP.F16.F32.PACK_AB R15, R48, R15 ;  /* 0x0000000f300f723e */ /* 0x000fe200000000ff */
[----:B------:R-:W-:Y:S02]  /*85c0*/  HADD2.F32 R52, -RZ, R35.H1_H1 ;  /* 0x30000023ff347230 */ /* 0x000fe40000004100 */
[----:B------:R-:W-:Y:S02]  /*85d0*/  HADD2.F32 R49, -RZ, R78.H0_H0 ;  /* 0x2000004eff317230 */ /* 0x000fe40000004100 */
[--C-:B------:R-:W-:Y:S02]  /*85e0*/  HADD2.F32 R35, -RZ, R33.reuse.H0_H0 ;  /* 0x20000021ff237230 */ /* 0x100fe40000004100 */
[----:B------:R-:W-:Y:S02]  /*85f0*/  HADD2.F32 R50, -RZ, R33.H1_H1 ;  /* 0x30000021ff327230 */ /* 0x000fe40000004100 */
[----:B------:R-:W-:Y:S01]  /*8600*/  FMUL.FTZ R51, R52, R49 ;  /* 0x0000003134337220 */ /* 0x000fe20000410000 */
[----:B------:R-:W-:-:S02]  /*8610*/  HADD2.F32 R54, -RZ, R155.H1_H1 ;  /* 0x3000009bff367230 */ /* 0x000fc40000004100 */
[----:B------:R-:W-:Y:S02]  /*8620*/  HADD2.F32 R47, -RZ, R66.H0_H0 ;  /* 0x20000042ff2f7230 */ /* 0x000fe40000004100 */
[-C--:B------:R-:W-:Y:S01]  /*8630*/  FMUL.FTZ R66, R45, R64.reuse ;  /* 0x000000402d427220 */ /* 0x080fe20000410000 */
[C---:B------:R-:W-:Y:S01]  /*8640*/  FMUL.FTZ R64, R35.reuse, R64 ;  /* 0x0000004023407220 */ /* 0x040fe20000410000 */
[C---:B------:R-:W-:Y:S01]  /*8650*/  FMUL.FTZ R49, R50.reuse, R49 ;  /* 0x0000003132317220 */ /* 0x040fe20000410000 */
[----:B------:R-:W-:Y:S02]  /*8660*/  HADD2.F32 R158, -RZ, R158.H0_H0 ;  /* 0x2000009eff9e7230 */ /* 0x000fe40000004100 */
[-C--:B------:R-:W-:Y:S01]  /*8670*/  FFMA.FTZ R33, R35, R54.reuse, -R66 ;  /* 0x0000003623217223 */ /* 0x080fe20000010842 */
[-C--:B------:R-:W-:Y:S01]  /*8680*/  FFMA.FTZ R50, R50, R47.reuse, -R51 ;  /* 0x0000002f32327223 */ /* 0x080fe20000010833 */
[----:B------:R-:W-:Y:S01]  /*8690*/  FFMA.FTZ R35, R45, R54, R64 ;  /* 0x000000362d237223 */ /* 0x000fe20000010040 */
[----:B------:R-:W-:Y:S01]  /*86a0*/  FFMA.FTZ R52, R52, R47, R49 ;  /* 0x0000002f34347223 */ /* 0x000fe20000010031 */
[----:B------:R-:W-:-:S02]  /*86b0*/  HADD2.F32 R51, -RZ, R42.H0_H0 ;  /* 0x2000002aff337230 */ /* 0x000fc40000004100 */
[----:B------:R-:W-:Y:S01]  /*86c0*/  HADD2.F32 R45, -RZ, R32.H0_H0 ;  /* 0x20000020ff2d7230 */ /* 0x000fe20000004100 */
[----:B------:R-:W-:Y:S01]  /*86d0*/  F2FP.F16.F32.PACK_AB R50, R50, R33 ;  /* 0x000000213232723e */ /* 0x000fe200000000ff */
[----:B------:R-:W-:Y:S01]  /*86e0*/  HADD2.F32 R42, -RZ, R12.H0_H0 ;  /* 0x2000000cff2a7230 */ /* 0x000fe20000004100 */
[----:B------:R-:W-:Y:S01]  /*86f0*/  F2FP.F16.F32.PACK_AB R33, R46, R13 ;  /* 0x0000000d2e21723e */ /* 0x000fe200000000ff */
[----:B------:R-:W-:Y:S01]  /*8700*/  HADD2.F32 R47, -RZ, R32.H1_H1 ;  /* 0x30000020ff2f7230 */ /* 0x000fe20000004100 */
[----:B------:R-:W-:Y:S01]  /*8710*/  F2FP.F16.F32.PACK_AB R35, R52, R35 ;  /* 0x000000233423723e */ /* 0x000fe200000000ff */
[----:B------:R-:W-:Y:S02]  /*8720*/  HADD2.F32 R32, -RZ, R12.H1_H1 ;  /* 0x3000000cff207230 */ /* 0x000fe40000004100 */
[----:B------:R-:W-:Y:S01]  /*8730*/  FMUL.FTZ R12, R42, R158 ;  /* 0x0000009e2a0c7220 */ /* 0x000fe20000410000 */
[----:B------:R-:W-:Y:S02]  /*8740*/  HADD2.F32 R156, -RZ, R156.H0_H0 ;  /* 0x2000009cff9c7230 */ /* 0x000fe40000004100 */
[----:B------:R-:W-:Y:S01]  /*8750*/  FMUL.FTZ R53, R47, R51 ;  /* 0x000000332f357220 */ /* 0x000fe20000410000 */
[----:B------:R-:W-:-:S02]  /*8760*/  HADD2.F32 R49, -RZ, R11.H0_H0 ;  /* 0x2000000bff317230 */ /* 0x000fc40000004100 */
[----:B------:R-:W-:Y:S01]  /*8770*/  FMUL.FTZ R54, R32, R51 ;  /* 0x0000003320367220 */ /* 0x000fe20000410000 */
[C---:B------:R-:W-:Y:S01]  /*8780*/  FMUL.FTZ R11, R45.reuse, R158 ;  /* 0x0000009e2d0b7220 */ /* 0x040fe20000410000 */
[-C--:B------:R-:W-:Y:S01]  /*8790*/  FFMA.FTZ R12, R45, R156.reuse, R12 ;  /* 0x0000009c2d0c7223 */ /* 0x080fe2000001000c */
[----:B------:R-:W-:Y:S02]  /*87a0*/  HADD2.F32 R157, -RZ, R157.H0_H0 ;  /* 0x2000009dff9d7230 */ /* 0x000fe40000004100 */
[-C--:B------:R-:W-:Y:S01]  /*87b0*/  FFMA.FTZ R45, R47, R49.reuse, R54 ;  /* 0x000000312f2d7223 */ /* 0x080fe20000010036 */
[----:B------:R-:W-:Y:S02]  /*87c0*/  HADD2.F32 R47, -RZ, R44.H0_H0 ;  /* 0x2000002cff2f7230 */ /* 0x000fe40000004100 */
[----:B------:R-:W-:Y:S01]  /*87d0*/  FFMA.FTZ R11, R42, R156, -R11 ;  /* 0x0000009c2a0b7223 */ /* 0x000fe2000001080b */
[----:B------:R-:W-:Y:S02]  /*87e0*/  HADD2.F32 R44, -RZ, R34.H0_H0 ;  /* 0x20000022ff2c7230 */ /* 0x000fe40000004100 */
[----:B------:R-:W-:Y:S01]  /*87f0*/  FFMA.FTZ R32, R32, R49, -R53 ;  /* 0x0000003120207223 */ /* 0x000fe20000010835 */
[----:B------:R-:W-:-:S02]  /*8800*/  HADD2.F32 R42, -RZ, R14.H0_H0 ;  /* 0x2000000eff2a7230 */ /* 0x000fc40000004100 */
[----:B------:R-:W-:Y:S02]  /*8810*/  HADD2.F32 R34, -RZ, R34.H1_H1 ;  /* 0x30000022ff227230 */ /* 0x000fe40000004100 */
[-C--:B------:R-:W-:Y:S01]  /*8820*/  FMUL.FTZ R49, R44, R157.reuse ;  /* 0x0000009d2c317220 */ /* 0x080fe20000410000 */
[----:B------:R-:W-:Y:S02]  /*8830*/  HADD2.F32 R14, -RZ, R14.H1_H1 ;  /* 0x3000000eff0e7230 */ /* 0x000fe40000004100 */
[----:B------:R-:W-:Y:S01]  /*8840*/  FMUL.FTZ R157, R42, R157 ;  /* 0x0000009d2a9d7220 */ /* 0x000fe20000410000 */
[----:B------:R-:W-:Y:S02]  /*8850*/  HADD2.F32 R155, -RZ, R155.H0_H0 ;  /* 0x2000009bff9b7230 */ /* 0x000fe40000004100 */
[-C--:B------:R-:W-:Y:S01]  /*8860*/  FMUL.FTZ R51, R34, R47.reuse ;  /* 0x0000002f22337220 */ /* 0x080fe20000410000 */
[----:B------:R-:W-:Y:S02]  /*8870*/  HADD2.F32 R43, -RZ, R43.H0_H0 ;  /* 0x2000002bff2b7230 */ /* 0x000fe40000004100 */
[----:B------:R-:W-:Y:S01]  /*8880*/  FMUL.FTZ R47, R14, R47 ;  /* 0x0000002f0e2f7220 */ /* 0x000fe20000410000 */
[----:B------:R-:W-:Y:S01]  /*8890*/  F2FP.F16.F32.PACK_AB R32, R32, R11 ;  /* 0x0000000b2020723e */ /* 0x000fe200000000ff */
[-C--:B------:R-:W-:Y:S01]  /*88a0*/  FFMA.FTZ R49, R42, R155.reuse, -R49 ;  /* 0x0000009b2a317223 */ /* 0x080fe20000010831 */
[----:B------:R-:W-:Y:S01]  /*88b0*/  FFMA.FTZ R157, R44, R155, R157 ;  /* 0x0000009b2c9d7223 */ /* 0x000fe2000001009d */
[-C--:B------:R-:W-:Y:S01]  /*88c0*/  FFMA.FTZ R14, R14, R43.reuse, -R51 ;  /* 0x0000002b0e0e7223 */ /* 0x080fe20000010833 */
[----:B------:R-:W-:Y:S01]  /*88d0*/  FFMA.FTZ R34, R34, R43, R47 ;  /* 0x0000002b22227223 */ /* 0x000fe2000001002f */
[----:B------:R-:W-:Y:S01]  /*88e0*/  F2FP.F16.F32.PACK_AB R42, R45, R12 ;  /* 0x0000000c2d2a723e */ /* 0x000fe200000000ff */
[----:B------:R-:W-:Y:S01]  /*88f0*/  IMAD.MOV.U32 R13, RZ, RZ, R15 ;  /* 0x000000ffff0d7224 */ /* 0x000fe200078e000f */
[----:B------:R-:W-:-:S02]  /*8900*/  MOV R12, R32 ;  /* 0x00000020000c7202 */ /* 0x000fc40000000f00 */
[----:B------:R-:W-:Y:S01]  /*8910*/  F2FP.F16.F32.PACK_AB R14, R14, R49 ;  /* 0x000000310e0e723e */ /* 0x000fe200000000ff */
[----:B------:R-:W-:Y:S01]  /*8920*/  IMAD.MOV.U32 R32, RZ, RZ, R42 ;  /* 0x000000ffff207224 */ /* 0x000fe200078e002a */
[----:B------:R-:W-:Y:S02]  /*8930*/  F2FP.F16.F32.PACK_AB R34, R34, R157 ;  /* 0x0000009d2222723e */ /* 0x000fe400000000ff */
[----:B------:R-:W-:-:S07]  /*8940*/  MOV R15, R50 ;  /* 0x00000032000f7202 */ /* 0x000fce0000000f00 */
.L_x_540:
[----:B------:R-:W-:Y:S05]  /*8950*/  BSYNC B2 ;  /* 0x0000000000027941 */ /* 0x000fea0003800000 */
.L_x_539:
[----:B---3--:R3:W-:Y:S04]  /*8960*/  ST.E.128 desc[UR56][R38.64], R12 ;  /* 0x0000000c26007985 */ /* 0x0087e8000c101d38 */
[----:B----4-:R3:W-:Y:S02]  /*8970*/  @!P3 ST.E.128 desc[UR56][R40.64], R32 ;  /* 0x000000202800b985 */ /* 0x0107e4000c101d38 */
.L_x_538:
[----:B------:R-:W-:Y:S05]  /*8980*/  BSYNC B1 ;  /* 0x0000000000017941 */ /* 0x000fea0003800000 */
.L_x_537:
[----:B------:R-:W-:Y:S01]  /*8990*/  ISETP.NE.AND P3, PT, R7, RZ, PT ;  /* 0x000000ff0700720c */ /* 0x000fe20003f65270 */
[----:B------:R-:W-:-:S12]  /*89a0*/  BSSY B1, `(.L_x_541) ;  /* 0x0000074000017945 */ /* 0x000fd80003800000 */
[----:B------:R-:W-:Y:S05]  /*89b0*/  @!P3 BRA `(.L_x_542) ;  /* 0x0000000400c8b947 */ /* 0x000fea0003800000 */
[----:B0--3--:R-:W-:Y:S01]  /*89c0*/  SEL R11, R121, R134, !P1 ;  /* 0x00000086790b7207 */ /* 0x009fe20004800000 */
        /* <DEDUP_REMOVED lines=8> */
[----:B------:R-:W-:Y:S01]  /*8a50*/  SHF.R.S32.HI R11, RZ, 0x1f, R12 ;  /* 0x0000001fff0b7819 */ /* 0x000fe2000001140c */
[----:B------:R-:W-:-:S03]  /*8a60*/  IMAD.SHL.U32 R41, R12, 0x8, RZ ;  /* 0x000000080c297824 */ /* 0x000fc600078e00ff */
[----:B------:R-:W-:Y:S02]  /*8a70*/  LEA.HI R11, R11, R12, RZ, 0x3 ;  /* 0x0000000c0b0b7211 */ /* 0x000fe400078f18ff */
[----:B------:R-:W-:Y:S02]  /*8a80*/  ISETP.GE.AND P3, PT, R41, R130, PT ;  /* 0x000000822900720c */ /* 0x000fe40003f66270 */
[----:B------:R-:W-:Y:S02]  /*8a90*/  SHF.R.S32.HI R13, RZ, 0x3, R11 ;  /* 0x00000003ff0d7819 */ /* 0x000fe4000001140b */
[----:B------:R-:W-:-:S03]  /*8aa0*/  LOP3.LUT R11, R204, 0x38, R41, 0xf8, !PT ;  /* 0x00000038cc0b7812 */ /* 0x000fc600078ef829 */
[----:B------:R-:W-:Y:S01]  /*8ab0*/  IMAD R12, R13, 0x1800, R218 ;  /* 0x000018000d0c7824 */ /* 0x000fe200078e02da */
[----:B------:R-:W-:-:S05]  /*8ac0*/  LOP3.LUT R11, R11, R14, RZ, 0x3c, !PT ;  /* 0x0000000e0b0b7212 */ /* 0x000fca00078e3cff */
[----:B------:R-:W-:Y:S02]  /*8ad0*/  IMAD.IADD R12, R12, 0x1, R11 ;  /* 0x000000010c0c7824 */ /* 0x000fe400078e020b */
[C---:B------:R-:W-:Y:S02]  /*8ae0*/  IMAD R11, R19.reuse, 0x4800, R129 ;  /* 0x00004800130b7824 */ /* 0x040fe400078e0281 */
[----:B------:R-:W-:Y:S02]  /*8af0*/  IMAD R13, R19, 0x4800, R12 ;  /* 0x00004800130d7824 */ /* 0x000fe400078e020c */
[----:B------:R-:W-:Y:S01]  /*8b00*/  @!P3 IMAD.WIDE R40, R41, 0x2, R36 ;  /* 0x000000022928b825 */ /* 0x000fe200078e0224 */
[----:B------:R-:W-:-:S03]  /*8b10*/  LEA R11, R11, R18, 0x1 ;  /* 0x000000120b0b7211 */ /* 0x000fc600078e08ff */
[----:B------:R-:W-:Y:S02]  /*8b20*/  IMAD R32, R13, 0x2, R18 ;  /* 0x000000020d207824 */ /* 0x000fe400078e0212 */
[----:B------:R0:W3:Y:S04]  /*8b30*/  LDS.128 R12, [R11+0x1e400] ;  /* 0x01e400000b0c7984 */ /* 0x0000e80000000c00 */
[----:B------:R-:W4:Y:S01]  /*8b40*/  LDS.128 R32, [R32+0x1e400] ;  /* 0x01e4000020207984 */ /* 0x000f220000000c00 */
[----:B------:R-:W-:Y:S05]  /*8b50*/  @P4 BRA `(.L_x_544) ;  /* 0x0000000400544947 */ /* 0x000fea0003800000 */
[----:B----4-:R-:W-:Y:S01]  /*8b60*/  IMAD.MOV.U32 R45, RZ, RZ, R33 ;  /* 0x000000ffff2d7224 */ /* 0x010fe200078e0021 */
[----:B------:R-:W-:Y:S01]  /*8b70*/  SHF.R.U32.HI R51, RZ, 0x10, R73 ;  /* 0x00000010ff337819 */ /* 0x000fe20000011649 */
[----:B------:R-:W-:Y:S01]  /*8b80*/  IMAD.MOV.U32 R47, RZ, RZ, R35 ;  /* 0x000000ffff2f7224 */ /* 0x000fe200078e0023 */
[----:B---3--:R-:W-:Y:S01]  /*8b90*/  MOV R33, R15 ;  /* 0x0000000f00217202 */ /* 0x008fe20000000f00 */
[----:B------:R-:W-:Y:S01]  /*8ba0*/  HADD2.F32 R50, -RZ, R148.H1_H1 ;  /* 0x30000094ff327230 */ /* 0x000fe20000004100 */
[----:B------:R-:W-:Y:S01]  /*8bb0*/  SHF.R.U32.HI R49, RZ, 0x10, R61 ;  /* 0x00000010ff317819 */ /* 0x000fe2000001163d */
[----:B------:R-:W-:Y:S01]  /*8bc0*/  HADD2.F32 R35, -RZ, R45.H0_H0 ;  /* 0x2000002dff237230 */ /* 0x000fe20000004100 */
[--C-:B------:R-:W-:Y:S01]  /*8bd0*/  SHF.R.U64 R43, R74, 0x10, R75.reuse ;  /* 0x000000104a2b7819 */ /* 0x100fe2000000124b */
[----:B------:R-:W-:Y:S01]  /*8be0*/  HADD2.F32 R15, -RZ, R13.H0_H0 ;  /* 0x2000000dff0f7230 */ /* 0x000fe20000004100 */
[----:B------:R-:W-:Y:S01]  /*8bf0*/  SHF.R.U32.HI R74, RZ, 0x10, R75 ;  /* 0x00000010ff4a7819 */ /* 0x000fe2000001164b */
[----:B------:R-:W-:-:S02]  /*8c00*/  HADD2.F32 R51, -RZ, R51.H0_H0 ;  /* 0x20000033ff337230 */ /* 0x000fc40000004100 */
[-C--:B------:R-:W-:Y:S01]  /*8c10*/  FMUL.FTZ R52, R35, R50.reuse ;  /* 0x0000003223347220 */ /* 0x080fe20000410000 */
[----:B------:R-:W-:Y:S02]  /*8c20*/  HADD2.F32 R46, -RZ, R13.H1_H1 ;  /* 0x3000000dff2e7230 */ /* 0x000fe40000004100 */
[C---:B------:R-:W-:Y:S01]  /*8c30*/  FMUL.FTZ R50, R15.reuse, R50 ;  /* 0x000000320f327220 */ /* 0x040fe20000410000 */
[----:B------:R-:W-:Y:S01]  /*8c40*/  HADD2.F32 R48, -RZ, R146.H1_H1 ;  /* 0x30000092ff307230 */ /* 0x000fe20000004100 */
[--C-:B------:R-:W-:Y:S01]  /*8c50*/  SHF.R.U64 R42, R62, 0x10, R63.reuse ;  /* 0x000000103e2a7819 */ /* 0x100fe2000000123f */
[----:B------:R-:W-:Y:S02]  /*8c60*/  HADD2.F32 R45, -RZ, R45.H1_H1 ;  /* 0x3000002dff2d7230 */ /* 0x000fe40000004100 */
[-C--:B------:R-:W-:Y:S01]  /*8c70*/  FMUL.FTZ R54, R46, R51.reuse ;  /* 0x000000332e367220 */ /* 0x080fe20000410000 */
[----:B------:R-:W-:Y:S02]  /*8c80*/  HADD2.F32 R49, -RZ, R49.H0_H0 ;  /* 0x20000031ff317230 */ /* 0x000fe40000004100 */
[-C--:B------:R-:W-:Y:S01]  /*8c90*/  FFMA.FTZ R13, R15, R48.reuse, -R52 ;  /* 0x000000300f0d7223 */ /* 0x080fe20000010834 */
[----:B------:R-:W-:Y:S01]  /*8ca0*/  FFMA.FTZ R15, R35, R48, R50 ;  /* 0x00000030230f7223 */ /* 0x000fe20000010032 */
[C---:B------:R-:W-:Y:S01]  /*8cb0*/  FMUL.FTZ R53, R45.reuse, R51 ;  /* 0x000000332d357220 */ /* 0x040fe20000410000 */
[----:B------:R-:W-:Y:S01]  /*8cc0*/  SHF.R.U32.HI R62, RZ, 0x10, R63 ;  /* 0x00000010ff3e7819 */ /* 0x000fe2000001163f */
[----:B------:R-:W-:Y:S01]  /*8cd0*/  FFMA.FTZ R48, R45, R49, R54 ;  /* 0x000000312d307223 */ /* 0x000fe20000010036 */
[----:B------:R-:W-:-:S02]  /*8ce0*/  HADD2.F32 R54, -RZ, R147.H1_H1 ;  /* 0x30000093ff367230 */ /* 0x000fc40000004100 */
[----:B------:R-:W-:Y:S01]  /*8cf0*/  FFMA.FTZ R46, R46, R49, -R53 ;  /* 0x000000312e2e7223 */ /* 0x000fe20000010835 */
[----:B------:R-:W-:Y:S01]  /*8d00*/  HADD2.F32 R45, -RZ, R47.H0_H0 ;  /* 0x2000002fff2d7230 */ /* 0x000fe20000004100 */
[----:B0-----:R-:W-:Y:S01]  /*8d10*/  SHF.R.U64 R11, R60, 0x10, R61 ;  /* 0x000000103c0b7819 */ /* 0x001fe2000000123d */
[--C-:B------:R-:W-:Y:S01]  /*8d20*/  HADD2.F32 R35, -RZ, R33.reuse.H0_H0 ;  /* 0x20000021ff237230 */ /* 0x100fe20000004100 */
[----:B------:R-:W-:Y:S01]  /*8d30*/  SHF.R.U64 R44, R72, 0x10, R73 ;  /* 0x00000010482c7819 */ /* 0x000fe20000001249 */
[----:B------:R-:W-:Y:S02]  /*8d40*/  HADD2.F32 R49, -RZ, R74.H0_H0 ;  /* 0x2000004aff317230 */ /* 0x000fe40000004100 */
[-C--:B------:R-:W-:Y:S01]  /*8d50*/  FMUL.FTZ R60, R45, R54.reuse ;  /* 0x000000362d3c7220 */ /* 0x080fe20000410000 */
[----:B------:R-:W-:Y:S02]  /*8d60*/  HADD2.F32 R50, -RZ, R33.H1_H1 ;  /* 0x30000021ff327230 */ /* 0x000fe40000004100 */
[----:B------:R-:W-:Y:S01]  /*8d70*/  FMUL.FTZ R54, R35, R54 ;  /* 0x0000003623367220 */ /* 0x000fe20000410000 */
[----:B------:R-:W-:Y:S01]  /*8d80*/  HADD2.F32 R52, -RZ, R145.H1_H1 ;  /* 0x30000091ff347230 */ /* 0x000fe20000004100 */
[----:B------:R-:W-:Y:S01]  /*8d90*/  F2FP.F16.F32.PACK_AB R13, R46, R13 ;  /* 0x0000000d2e0d723e */ /* 0x000fe200000000ff */
[----:B------:R-:W-:-:S02]  /*8da0*/  HADD2.F32 R47, -RZ, R47.H1_H1 ;  /* 0x3000002fff2f7230 */ /* 0x000fc40000004100 */
[CC--:B------:R-:W-:Y:S01]  /*8db0*/  FMUL.FTZ R64, R50.reuse, R49.reuse ;  /* 0x0000003132407220 */ /* 0x0c0fe20000410000 */
[----:B------:R-:W-:Y:S02]  /*8dc0*/  HADD2.F32 R62, -RZ, R62.H0_H0 ;  /* 0x2000003eff3e7230 */ /* 0x000fe40000004100 */
[-C--:B------:R-:W-:Y:S01]  /*8dd0*/  FFMA.FTZ R33, R35, R52.reuse, -R60 ;  /* 0x0000003423217223 */ /* 0x080fe2000001083c */
[----:B------:R-:W-:Y:S01]  /*8de0*/  FFMA.FTZ R35, R45, R52, R54 ;  /* 0x000000342d237223 */ /* 0x000fe20000010036 */
[C---:B------:R-:W-:Y:S01]  /*8df0*/  FMUL.FTZ R51, R47.reuse, R49 ;  /* 0x000000312f337220 */ /* 0x040fe20000410000 */
[----:B------:R-:W-:Y:S02]  /*8e00*/  HADD2.F32 R148, -RZ, R148.H0_H0 ;  /* 0x20000094ff947230 */ /* 0x000fe40000004100 */
[-C--:B------:R-:W-:Y:S01]  /*8e10*/  FFMA.FTZ R52, R47, R62.reuse, R64 ;  /* 0x0000003e2f347223 */ /* 0x080fe20000010040 */
[----:B------:R-:W-:Y:S02]  /*8e20*/  HADD2.F32 R47, -RZ, R44.H0_H0 ;  /* 0x2000002cff2f7230 */ /* 0x000fe40000004100 */
[----:B------:R-:W-:Y:S01]  /*8e30*/  FFMA.FTZ R50, R50, R62, -R51 ;  /* 0x0000003e32327223 */ /* 0x000fe20000010833 */
[----:B------:R-:W-:-:S02]  /*8e40*/  HADD2.F32 R45, -RZ, R32.H0_H0 ;  /* 0x20000020ff2d7230 */ /* 0x000fc40000004100 */
[----:B------:R-:W-:Y:S01]  /*8e50*/  HADD2.F32 R44, -RZ, R12.H0_H0 ;  /* 0x2000000cff2c7230 */ /* 0x000fe20000004100 */
[----:B------:R-:W-:Y:S01]  /*8e60*/  F2FP.F16.F32.PACK_AB R35, R52, R35 ;  /* 0x000000233423723e */ /* 0x000fe200000000ff */
[----:B------:R-:W-:Y:S02]  /*8e70*/  HADD2.F32 R32, -RZ, R32.H1_H1 ;  /* 0x30000020ff207230 */ /* 0x000fe40000004100 */
[-C--:B------:R-:W-:Y:S01]  /*8e80*/  FMUL.FTZ R49, R45, R148.reuse ;  /* 0x000000942d317220 */ /* 0x080fe20000410000 */
[----:B------:R-:W-:Y:S02]  /*8e90*/  HADD2.F32 R12, -RZ, R12.H1_H1 ;  /* 0x3000000cff0c7230 */ /* 0x000fe40000004100 */
[----:B------:R-:W-:Y:S01]  /*8ea0*/  FMUL.FTZ R148, R44, R148 ;  /* 0x000000942c947220 */ /* 0x000fe20000410000 */
[----:B------:R-:W-:Y:S02]  /*8eb0*/  HADD2.F32 R146, -RZ, R146.H0_H0 ;  /* 0x20000092ff927230 */ /* 0x000fe40000004100 */
[----:B------:R-:W-:Y:S01]  /*8ec0*/  FMUL.FTZ R51, R32, R47 ;  /* 0x0000002f20337220 */ /* 0x000fe20000410000 */
[----:B------:R-:W-:-:S02]  /*8ed0*/  HADD2.F32 R11, -RZ, R11.H0_H0 ;  /* 0x2000000bff0b7230 */ /* 0x000fc40000004100 */
[----:B------:R-:W-:Y:S01]  /*8ee0*/  FMUL.FTZ R47, R12, R47 ;  /* 0x0000002f0c2f7220 */ /* 0x000fe20000410000 */
[----:B------:R-:W-:Y:S02]  /*8ef0*/  HADD2.F32 R147, -RZ, R147.H0_H0 ;  /* 0x20000093ff937230 */ /* 0x000fe40000004100 */
[-C--:B------:R-:W-:Y:S01]  /*8f00*/  FFMA.FTZ R49, R44, R146.reuse, -R49 ;  /* 0x000000922c317223 */ /* 0x080fe20000010831 */
[----:B------:R-:W-:Y:S01]  /*8f10*/  FFMA.FTZ R148, R45, R146, R148 ;  /* 0x000000922d947223 */ /* 0x000fe20000010094 */
[-C--:B------:R-:W-:Y:S01]  /*8f20*/  FFMA.FTZ R44, R12, R11.reuse, -R51 ;  /* 0x0000000b0c2c7223 */ /* 0x080fe20000010833 */
[----:B------:R-:W-:Y:S01]  /*8f30*/  FFMA.FTZ R47, R32, R11, R47 ;  /* 0x0000000b202f7223 */ /* 0x000fe2000001002f */
[----:B------:R-:W-:Y:S01]  /*8f40*/  HADD2.F32 R12, -RZ, R34.H0_H0 ;  /* 0x20000022ff0c7230 */ /* 0x000fe20000004100 */
[----:B------:R-:W-:Y:S01]  /*8f50*/  F2FP.F16.F32.PACK_AB R50, R50, R33 ;  /* 0x000000213232723e */ /* 0x000fe200000000ff */
[----:B------:R-:W-:Y:S01]  /*8f60*/  HADD2.F32 R45, -RZ, R43.H0_H0 ;  /* 0x2000002bff2d7230 */ /* 0x000fe20000004100 */
[----:B------:R-:W-:Y:S01]  /*8f70*/  F2FP.F16.F32.PACK_AB R33, R48, R15 ;  /* 0x0000000f3021723e */ /* 0x000fe200000000ff */
[----:B------:R-:W-:-:S02]  /*8f80*/  HADD2.F32 R11, -RZ, R14.H0_H0 ;  /* 0x2000000eff0b7230 */ /* 0x000fc40000004100 */
[-C--:B------:R-:W-:Y:S01]  /*8f90*/  FMUL.FTZ R32, R12, R147.reuse ;  /* 0x000000930c207220 */ /* 0x080fe20000410000 */
[----:B------:R-:W-:Y:S01]  /*8fa0*/  HADD2.F32 R34, -RZ, R34.H1_H1 ;  /* 0x30000022ff227230 */ /* 0x000fe20000004100 */
[----:B------:R-:W-:Y:S01]  /*8fb0*/  F2FP.F16.F32.PACK_AB R148, R47, R148 ;  /* 0x000000942f94723e */ /* 0x000fe200000000ff */
[----:B------:R-:W-:Y:S02]  /*8fc0*/  HADD2.F32 R14, -RZ, R14.H1_H1 ;  /* 0x3000000eff0e7230 */ /* 0x000fe40000004100 */
[C---:B------:R-:W-:Y:S01]  /*8fd0*/  FMUL.FTZ R147, R11.reuse, R147 ;  /* 0x000000930b937220 */ /* 0x040fe20000410000 */
[----:B------:R-:W-:Y:S02]  /*8fe0*/  HADD2.F32 R145, -RZ, R145.H0_H0 ;  /* 0x20000091ff917230 */ /* 0x000fe40000004100 */
[-C--:B------:R-:W-:Y:S01]  /*8ff0*/  FMUL.FTZ R51, R34, R45.reuse ;  /* 0x0000002d22337220 */ /* 0x080fe20000410000 */
[----:B------:R-:W-:Y:S02]  /*9000*/  HADD2.F32 R43, -RZ, R42.H0_H0 ;  /* 0x2000002aff2b7230 */ /* 0x000fe40000004100 */
[----:B------:R-:W-:Y:S01]  /*9010*/  FMUL.FTZ R45, R14, R45 ;  /* 0x0000002d0e2d7220 */ /* 0x000fe20000410000 */
[----:B------:R-:W-:Y:S01]  /*9020*/  MOV R15, R50 ;  /* 0x00000032000f7202 */ /* 0x000fe20000000f00 */
[-C--:B------:R-:W-:Y:S01]  /*9030*/  FFMA.FTZ R32, R11, R145.reuse, -R32 ;  /* 0x000000910b207223 */ /* 0x080fe20000010820 */
[----:B------:R-:W-:Y:S01]  /*9040*/  FFMA.FTZ R147, R12, R145, R147 ;  /* 0x000000910c937223 */ /* 0x000fe20000010093 */
[-C--:B------:R-:W-:Y:S01]  /*9050*/  FFMA.FTZ R51, R14, R43.reuse, -R51 ;  /* 0x0000002b0e337223 */ /* 0x080fe20000010833 */
[----:B------:R-:W-:Y:S01]  /*9060*/  FFMA.FTZ R34, R34, R43, R45 ;  /* 0x0000002b22227223 */ /* 0x000fe2000001002d */
[----:B------:R-:W-:-:S03]  /*9070*/  F2FP.F16.F32.PACK_AB R12, R44, R49 ;  /* 0x000000312c0c723e */ /* 0x000fc600000000ff */
[----:B------:R-:W-:Y:S01]  /*9080*/  F2FP.F16.F32.PACK_AB R14, R51, R32 ;  /* 0x00000020330e723e */ /* 0x000fe200000000ff */
[----:B------:R-:W-:Y:S01]  /*9090*/  IMAD.MOV.U32 R32, RZ, RZ, R148 ;  /* 0x000000ffff207224 */ /* 0x000fe200078e0094 */
[----:B------:R-:W-:-:S07]  /*90a0*/  F2FP.F16.F32.PACK_AB R34, R34, R147 ;  /* 0x000000932222723e */ /* 0x000fce00000000ff */
.L_x_544:
[----:B------:R-:W-:Y:S05]  /*90b0*/  BSYNC B2 ;  /* 0x0000000000027941 */ /* 0x000fea0003800000 */
.L_x_543:
[----:B---3--:R3:W-:Y:S04]  /*90c0*/  ST.E.128 desc[UR56][R38.64], R12 ;  /* 0x0000000c26007985 */ /* 0x0087e8000c101d38 */
[----:B----4-:R3:W-:Y:S02]  /*90d0*/  @!P3 ST.E.128 desc[UR56][R40.64], R32 ;  /* 0x000000202800b985 */ /* 0x0107e4000c101d38 */
.L_x_542:
[----:B------:R-:W-:Y:S05]  /*90e0*/  BSYNC B1 ;  /* 0x0000000000017941 */ /* 0x000fea0003800000 */
.L_x_541:
[----:B------:R-:W-:-:S13]  /*90f0*/  ISETP.NE.AND P3, PT, R8, RZ, PT ;  /* 0x000000ff0800720c */ /* 0x000fda0003f65270 */
[----:B------:R-:W-:Y:S05]  /*9100*/  @!P3 BRA `(.L_x_493) ;  /* 0x0000000c00b0b947 */ /* 0x000fea0003800000 */
[----:B0--3--:R-:W3:Y:S01]  /*9110*/  LDL R11, [R1] ;  /* 0x00000000010b7983 */ /* 0x009ee20000100800 */
[----:B------:R-:W-:Y:S01]  /*9120*/  SHF.R.U32.HI R14, RZ, 0x3, R204 ;  /* 0x00000003ff0e7819 */ /* 0x000fe200000116cc */
[----:B------:R-:W-:Y:S01]  /*9130*/  BSSY B1, `(.L_x_545) ;  /* 0x000006e000017945 */ /* 0x000fe20003800000 */
[----:B----4-:R-:W-:-:S04]  /*9140*/  LEA R38, P3, R5, R36, 0x1 ;  /* 0x0000002405267211 */ /* 0x010fc800078608ff */
[----:B------:R-:W-:Y:S02]  /*9150*/  LEA.HI.X R39, R5, R118, R108, 0x1, P3 ;  /* 0x0000007605277211 */ /* 0x000fe400018f0c6c */
[----:B------:R-:W-:Y:S02]  /*9160*/  ISETP.GE.AND P3, PT, R193, R120, PT ;  /* 0x00000078c100720c */ /* 0x000fe40003f66270 */
[----:B---3--:R-:W-:-:S04]  /*9170*/  LOP3.LUT P4, RZ, R11, 0x1, RZ, 0xc0, !PT ;  /* 0x000000010bff7812 */ /* 0x008fc8000788c0ff */
[----:B------:R-:W-:-:S04]  /*9180*/  SEL R134, R121, R134, !P4 ;  /* 0x0000008679867207 */ /* 0x000fc80006000000 */
[----:B------:R-:W-:-:S04]  /*9190*/  SHF.R.S32.HI R11, RZ, 0x1f, R134 ;  /* 0x0000001fff0b7819 */ /* 0x000fc80000011486 */
[----:B------:R-:W-:-:S04]  /*91a0*/  LEA.HI R11, R11, R134, RZ, 0x4 ;  /* 0x000000860b0b7211 */ /* 0x000fc800078f20ff */
        /* <DEDUP_REMOVED lines=13> */
[----:B------:R-:W0:Y:S04]  /*9280*/  LDS.128 R12, [R13+0x1e400] ;  /* 0x01e400000d0c7984 */ /* 0x000e280000000c00 */
[----:B------:R-:W3:Y:S01]  /*9290*/  LDS.128 R32, [R32+0x1e400] ;  /* 0x01e4000020207984 */ /* 0x000ee20000000c00 */
[----:B------:R-:W-:Y:S05]  /*92a0*/  @P3 BRA `(.L_x_546) ;  /* 0x0000000400583947 */ /* 0x000fea0003800000 */
[----:B------:R-:W-:Y:S01]  /*92b0*/  SHF.R.U32.HI R50, RZ, 0x10, R69 ;  /* 0x00000010ff327819 */ /* 0x000fe20000011645 */
[----:B---3--:R-:W-:Y:S01]  /*92c0*/  IMAD.MOV.U32 R45, RZ, RZ, R35 ;  /* 0x000000ffff2d7224 */ /* 0x008fe200078e0023 */
[----:B------:R-:W-:Y:S01]  /*92d0*/  MOV R44, R32 ;  /* 0x00000020002c7202 */ /* 0x000fe20000000f00 */
[--C-:B------:R-:W-:Y:S01]  /*92e0*/  HADD2.F32 R35, -RZ, R33.reuse.H0_H0 ;  /* 0x20000021ff237230 */ /* 0x100fe20000004100 */
[----:B------:R-:W-:Y:S01]  /*92f0*/  SHF.R.U32.HI R48, RZ, 0x10, R57 ;  /* 0x00000010ff307819 */ /* 0x000fe20000011639 */
[----:B0-----:R-:W-:Y:S01]  /*9300*/  IMAD.MOV.U32 R32, RZ, RZ, R15 ;  /* 0x000000ffff207224 */ /* 0x001fe200078e000f */
[--C-:B------:R-:W-:Y:S01]  /*9310*/  SHF.R.U64 R41, R70, 0x10, R71.reuse ;  /* 0x0000001046297819 */ /* 0x100fe20000001247 */
[----:B------:R-:W-:Y:S01]  /*9320*/  HADD2.F32 R33, -RZ, R33.H1_H1 ;  /* 0x30000021ff217230 */ /* 0x000fe20000004100 */
[----:B------:R-:W-:Y:S01]  /*9330*/  SHF.R.U32.HI R70, RZ, 0x10, R71 ;  /* 0x00000010ff467819 */ /* 0x000fe20000011647 */
[----:B------:R-:W-:Y:S01]  /*9340*/  HADD2.F32 R50, -RZ, R50.H0_H0 ;  /* 0x20000032ff327230 */ /* 0x000fe20000004100 */
[--C-:B------:R-:W-:Y:S01]  /*9350*/  SHF.R.U64 R40, R58, 0x10, R59.reuse ;  /* 0x000000103a287819 */ /* 0x100fe2000000123b */
[----:B------:R-:W-:Y:S01]  /*9360*/  HADD2.F32 R15, -RZ, R13.H1_H1 ;  /* 0x3000000dff0f7230 */ /* 0x000fe20000004100 */
[----:B------:R-:W-:Y:S01]  /*9370*/  SHF.R.U32.HI R58, RZ, 0x10, R59 ;  /* 0x00000010ff3a7819 */ /* 0x000fe2000001163b */
[----:B------:R-:W-:-:S02]  /*9380*/  IMAD.MOV.U32 R43, RZ, RZ, R12 ;  /* 0x000000ffff2b7224 */ /* 0x000fc400078e000c */
[-C--:B------:R-:W-:Y:S01]  /*9390*/  FMUL.FTZ R54, R33, R50.reuse ;  /* 0x0000003221367220 */ /* 0x080fe20000410000 */
[----:B------:R-:W-:Y:S02]  /*93a0*/  HADD2.F32 R47, -RZ, R144.H1_H1 ;  /* 0x30000090ff2f7230 */ /* 0x000fe40000004100 */
[----:B------:R-:W-:Y:S01]  /*93b0*/  FMUL.FTZ R50, R15, R50 ;  /* 0x000000320f327220 */ /* 0x000fe20000410000 */
[----:B------:R-:W-:Y:S01]  /*93c0*/  HADD2.F32 R12, -RZ, R13.H0_H0 ;  /* 0x2000000dff0c7230 */ /* 0x000fe20000004100 */
[----:B------:R-:W-:Y:S01]  /*93d0*/  SHF.R.U64 R53, R68, 0x10, R69 ;  /* 0x0000001044357819 */ /* 0x000fe20000001245 */
[----:B------:R-:W-:Y:S02]  /*93e0*/  HADD2.F32 R48, -RZ, R48.H0_H0 ;  /* 0x20000030ff307230 */ /* 0x000fe40000004100 */
[-C--:B------:R-:W-:Y:S01]  /*93f0*/  FMUL.FTZ R13, R35, R47.reuse ;  /* 0x0000002f230d7220 */ /* 0x080fe20000410000 */
[----:B------:R-:W-:Y:S02]  /*9400*/  HADD2.F32 R46, -RZ, R139.H1_H1 ;  /* 0x3000008bff2e7230 */ /* 0x000fe40000004100 */
[----:B------:R-:W-:Y:S01]  /*9410*/  FMUL.FTZ R52, R12, R47 ;  /* 0x0000002f0c347220 */ /* 0x000fe20000410000 */
[----:B------:R-:W-:-:S02]  /*9420*/  HADD2.F32 R47, -RZ, R70.H0_H0 ;  /* 0x20000046ff2f7230 */ /* 0x000fc40000004100 */
[-C--:B------:R-:W-:Y:S01]  /*9430*/  FFMA.FTZ R49, R15, R48.reuse, -R54 ;  /* 0x000000300f317223 */ /* 0x080fe20000010836 */
[----:B------:R-:W-:Y:S01]  /*9440*/  FFMA.FTZ R50, R33, R48, R50 ;  /* 0x0000003021327223 */ /* 0x000fe20000010032 */
[----:B------:R-:W-:Y:S02]  /*9450*/  HADD2.F32 R48, -RZ, R143.H1_H1 ;  /* 0x3000008fff307230 */ /* 0x000fe40000004100 */
[-C--:B------:R-:W-:Y:S01]  /*9460*/  FFMA.FTZ R12, R12, R46.reuse, -R13 ;  /* 0x0000002e0c0c7223 */ /* 0x080fe2000001080d */
[--C-:B------:R-:W-:Y:S02]  /*9470*/  HADD2.F32 R33, -RZ, R45.reuse.H0_H0 ;  /* 0x2000002dff217230 */ /* 0x100fe40000004100 */
[----:B------:R-:W-:Y:S01]  /*9480*/  FFMA.FTZ R13, R35, R46, R52 ;  /* 0x0000002e230d7223 */ /* 0x000fe20000010034 */
[----:B------:R-:W-:Y:S01]  /*9490*/  HADD2.F32 R45, -RZ, R45.H1_H1 ;  /* 0x3000002dff2d7230 */ /* 0x000fe20000004100 */
[----:B------:R-:W-:Y:S01]  /*94a0*/  SHF.R.U64 R42, R56, 0x10, R57 ;  /* 0x00000010382a7819 */ /* 0x000fe20000001239 */
[----:B------:R-:W-:-:S02]  /*94b0*/  HADD2.F32 R46, -RZ, R138.H1_H1 ;  /* 0x3000008aff2e7230 */ /* 0x000fc40000004100 */
[----:B------:R-:W-:Y:S01]  /*94c0*/  FMUL.FTZ R52, R33, R48 ;  /* 0x0000003021347220 */ /* 0x000fe20000410000 */
[--C-:B------:R-:W-:Y:S02]  /*94d0*/  HADD2.F32 R15, -RZ, R32.reuse.H0_H0 ;  /* 0x20000020ff0f7230 */ /* 0x100fe40000004100 */
[-C--:B------:R-:W-:Y:S01]  /*94e0*/  FMUL.FTZ R51, R45, R47.reuse ;  /* 0x0000002f2d337220 */ /* 0x080fe20000410000 */
[----:B------:R-:W-:Y:S01]  /*94f0*/  HADD2.F32 R32, -RZ, R32.H1_H1 ;  /* 0x30000020ff207230 */ /* 0x000fe20000004100 */
[----:B------:R-:W-:Y:S01]  /*9500*/  F2FP.F16.F32.PACK_AB R49, R49, R12 ;  /* 0x0000000c3131723e */ /* 0x000fe200000000ff */
[----:B------:R-:W-:Y:S02]  /*9510*/  HADD2.F32 R35, -RZ, R58.H0_H0 ;  /* 0x2000003aff237230 */ /* 0x000fe40000004100 */
[C---:B------:R-:W-:Y:S01]  /*9520*/  FMUL.FTZ R48, R15.reuse, R48 ;  /* 0x000000300f307220 */ /* 0x040fe20000410000 */
[----:B------:R-:W-:Y:S01]  /*9530*/  FFMA.FTZ R52, R15, R46, -R52 ;  /* 0x0000002e0f347223 */ /* 0x000fe20000010834 */
[----:B------:R-:W-:Y:S01]  /*9540*/  FMUL.FTZ R54, R32, R47 ;  /* 0x0000002f20367220 */ /* 0x000fe20000410000 */
[----:B------:R-:W-:-:S02]  /*9550*/  HADD2.F32 R144, -RZ, R144.H0_H0 ;  /* 0x20000090ff907230 */ /* 0x000fc40000004100 */
[-C--:B------:R-:W-:Y:S01]  /*9560*/  FFMA.FTZ R51, R32, R35.reuse, -R51 ;  /* 0x0000002320337223 */ /* 0x080fe20000010833 */
[----:B------:R-:W-:Y:S02]  /*9570*/  HADD2.F32 R15, -RZ, R43.H0_H0 ;  /* 0x2000002bff0f7230 */ /* 0x000fe40000004100 */
[----:B------:R-:W-:Y:S01]  /*9580*/  FFMA.FTZ R47, R33, R46, R48 ;  /* 0x0000002e212f7223 */ /* 0x000fe20000010030 */
[----:B------:R-:W-:Y:S02]  /*9590*/  HADD2.F32 R32, -RZ, R44.H0_H0 ;  /* 0x2000002cff207230 */ /* 0x000fe40000004100 */
[----:B------:R-:W-:Y:S01]  /*95a0*/  FFMA.FTZ R54, R45, R35, R54 ;  /* 0x000000232d367223 */ /* 0x000fe20000010036 */
[----:B------:R-:W-:Y:S02]  /*95b0*/  HADD2.F32 R139, -RZ, R139.H0_H0 ;  /* 0x2000008bff8b7230 */ /* 0x000fe40000004100 */
[----:B------:R-:W-:Y:S01]  /*95c0*/  FMUL.FTZ R35, R15, R144 ;  /* 0x000000900f237220 */ /* 0x000fe20000410000 */
[----:B------:R-:W-:-:S02]  /*95d0*/  HADD2.F32 R33, -RZ, R53.H0_H0 ;  /* 0x20000035ff217230 */ /* 0x000fc40000004100 */
[C---:B------:R-:W-:Y:S01]  /*95e0*/  FMUL.FTZ R46, R32.reuse, R144 ;  /* 0x00000090202e7220 */ /* 0x040fe20000410000 */
[----:B------:R-:W-:Y:S02]  /*95f0*/  HADD2.F32 R44, -RZ, R44.H1_H1 ;  /* 0x3000002cff2c7230 */ /* 0x000fe40000004100 */
[-C--:B------:R-:W-:Y:S01]  /*9600*/  FFMA.FTZ R35, R32, R139.reuse, R35 ;  /* 0x0000008b20237223 */ /* 0x080fe20000010023 */
[----:B------:R-:W-:Y:S02]  /*9610*/  HADD2.F32 R43, -RZ, R43.H1_H1 ;  /* 0x3000002bff2b7230 */ /* 0x000fe40000004100 */
[----:B------:R-:W-:Y:S01]  /*9620*/  FFMA.FTZ R46, R15, R139, -R46 ;  /* 0x0000008b0f2e7223 */ /* 0x000fe2000001082e */
[----:B------:R-:W-:Y:S02]  /*9630*/  HADD2.F32 R42, -RZ, R42.H0_H0 ;  /* 0x2000002aff2a7230 */ /* 0x000fe40000004100 */
[----:B------:R-:W-:Y:S01]  /*9640*/  FMUL.FTZ R48, R44, R33 ;  /* 0x000000212c307220 */ /* 0x000fe20000410000 */
[----:B------:R-:W-:-:S02]  /*9650*/  HADD2.F32 R32, -RZ, R34.H0_H0 ;  /* 0x20000022ff207230 */ /* 0x000fc40000004100 */
[C---:B------:R-:W-:Y:S01]  /*9660*/  FMUL.FTZ R33, R43.reuse, R33 ;  /* 0x000000212b217220 */ /* 0x040fe20000410000 */
[----:B------:R-:W-:Y:S02]  /*9670*/  HADD2.F32 R143, -RZ, R143.H0_H0 ;  /* 0x2000008fff8f7230 */ /* 0x000fe40000004100 */
[-C--:B------:R-:W-:Y:S01]  /*9680*/  FFMA.FTZ R43, R43, R42.reuse, -R48 ;  /* 0x0000002a2b2b7223 */ /* 0x080fe20000010830 */
[----:B------:R-:W-:Y:S02]  /*9690*/  HADD2.F32 R41, -RZ, R41.H0_H0 ;  /* 0x20000029ff297230 */ /* 0x000fe40000004100 */
[----:B------:R-:W-:Y:S01]  /*96a0*/  FFMA.FTZ R42, R44, R42, R33 ;  /* 0x0000002a2c2a7223 */ /* 0x000fe20000010021 */
[----:B------:R-:W-:Y:S01]  /*96b0*/  HADD2.F32 R15, -RZ, R14.H0_H0 ;  /* 0x2000000eff0f7230 */ /* 0x000fe20000004100 */
[----:B------:R-:W-:Y:S01]  /*96c0*/  F2FP.F16.F32.PACK_AB R47, R54, R47 ;  /* 0x0000002f362f723e */ /* 0x000fe200000000ff */
[----:B------:R-:W-:Y:S01]  /*96d0*/  HADD2.F32 R34, -RZ, R34.H1_H1 ;  /* 0x30000022ff227230 */ /* 0x000fe20000004100 */
[----:B------:R-:W-:Y:S01]  /*96e0*/  F2FP.F16.F32.PACK_AB R12, R43, R46 ;  /* 0x0000002e2b0c723e */ /* 0x000fe200000000ff */
[----:B------:R-:W-:-:S02]  /*96f0*/  HADD2.F32 R14, -RZ, R14.H1_H1 ;  /* 0x3000000eff0e7230 */ /* 0x000fc40000004100 */
[----:B------:R-:W-:Y:S02]  /*9700*/  HADD2.F32 R33, -RZ, R40.H0_H0 ;  /* 0x20000028ff217230 */ /* 0x000fe40000004100 */
[----:B------:R-:W-:Y:S01]  /*9710*/  FMUL.FTZ R40, R32, R143 ;  /* 0x0000008f20287220 */ /* 0x000fe20000410000 */
[----:B------:R-:W-:Y:S02]  /*9720*/  HADD2.F32 R138, -RZ, R138.H0_H0 ;  /* 0x2000008aff8a7230 */ /* 0x000fe40000004100 */
[----:B------:R-:W-:Y:S01]  /*9730*/  FMUL.FTZ R45, R34, R41 ;  /* 0x00000029222d7220 */ /* 0x000fe20000410000 */
[C---:B------:R-:W-:Y:S01]  /*9740*/  FMUL.FTZ R143, R15.reuse, R143 ;  /* 0x0000008f0f8f7220 */ /* 0x040fe20000410000 */
[----:B------:R-:W-:Y:S01]  /*9750*/  FMUL.FTZ R41, R14, R41 ;  /* 0x000000290e297220 */ /* 0x000fe20000410000 */
[-C--:B------:R-:W-:Y:S02]  /*9760*/  FFMA.FTZ R40, R15, R138.reuse, -R40 ;  /* 0x0000008a0f287223 */ /* 0x080fe40000010828 */
[----:B------:R-:W-:Y:S01]  /*9770*/  FFMA.FTZ R143, R32, R138, R143 ;  /* 0x0000008a208f7223 */ /* 0x000fe2000001008f */
[-C--:B------:R-:W-:Y:S01]  /*9780*/  FFMA.FTZ R45, R14, R33.reuse, -R45 ;  /* 0x000000210e2d7223 */ /* 0x080fe2000001082d */
[----:B------:R-:W-:Y:S01]  /*9790*/  FFMA.FTZ R34, R34, R33, R41 ;  /* 0x0000002122227223 */ /* 0x000fe20000010029 */
[----:B------:R-:W-:-:S02]  /*97a0*/  F2FP.F16.F32.PACK_AB R33, R50, R13 ;  /* 0x0000000d3221723e */ /* 0x000fc400000000ff */
[----:B------:R-:W-:Y:S01]  /*97b0*/  F2FP.F16.F32.PACK_AB R32, R42, R35 ;  /* 0x000000232a20723e */ /* 0x000fe200000000ff */
[----:B------:R-:W-:Y:S01]  /*97c0*/  IMAD.MOV.U32 R35, RZ, RZ, R47 ;  /* 0x000000ffff237224 */ /* 0x000fe200078e002f */
[----:B------:R-:W-:Y:S02]  /*97d0*/  F2FP.F16.F32.PACK_AB R15, R51, R52 ;  /* 0x00000034330f723e */ /* 0x000fe400000000ff */
[----:B------:R-:W-:Y:S02]  /*97e0*/  F2FP.F16.F32.PACK_AB R14, R45, R40 ;  /* 0x000000282d0e723e */ /* 0x000fe400000000ff */
[----:B------:R-:W-:Y:S02]  /*97f0*/  F2FP.F16.F32.PACK_AB R34, R34, R143 ;  /* 0x0000008f2222723e */ /* 0x000fe400000000ff */
[----:B------:R-:W-:-:S07]  /*9800*/  MOV R13, R49 ;  /* 0x00000031000d7202 */ /* 0x000fce0000000f00 */
.L_x_546:
[----:B------:R-:W-:Y:S05]  /*9810*/  BSYNC B1 ;  /* 0x0000000000017941 */ /* 0x000fea0003800000 */
.L_x_545:
[----:B0-----:R0:W-:Y:S01]  /*9820*/  ST.E.128 desc[UR56][R38.64], R12 ;  /* 0x0000000c26007985 */ /* 0x0011e2000c101d38 */
[----:B------:R-:W-:-:S13]  /*9830*/  ISETP.GE.AND P3, PT, R11, R130, PT ;  /* 0x000000820b00720c */ /* 0x000fda0003f66270 */
[----:B------:R-:W-:Y:S05]  /*9840*/  @P3 BRA `(.L_x_493) ;  /* 0x0000000400e03947 */ /* 0x000fea0003800000 */
[----:B------:R-:W-:-:S05]  /*9850*/  IMAD.WIDE R36, R11, 0x2, R36 ;  /* 0x000000020b247825 */ /* 0x000fca00078e0224 */
[----:B---3--:R3:W-:Y:S01]  /*9860*/  ST.E.128 desc[UR56][R36.64], R32 ;  /* 0x0000002024007985 */ /* 0x0087e2000c101d38 */
[----:B------:R-:W-:Y:S05]  /*9870*/  BRA `(.L_x_493) ;  /* 0x0000000400d47947 */ /* 0x000fea0003800000 */
.L_x_458:
[----:B------:R-:W-:-:S06]  /*9880*/  UISETP.NE.AND UP0, UPT, UR59, 0x3, UPT ;  /* 0x000000033b00788c */ /* 0x000fcc000bf05270 */
[----:B------:R-:W-:-:S13]  /*9890*/  PLOP3.LUT P2, PT, PT, PT, UP0, 0x80, 0x0 ;  /* 0x000000000000781c */ /* 0x000fda0003f4f008 */
[----:B------:R-:W-:Y:S05]  /*98a0*/  @!P2 BRA `(.L_x_547) ;  /* 0x000000000004a947 */ /* 0x000fea0003800000 */
[----:B------:R-:W-:Y:S01]  /*98b0*/  BPT.TRAP 0x1 ;  /* 0x000000040000795c */ /* 0x000fe20000300000 */
.L_x_547:
[----:B------:R-:W-:Y:S01]  /*98c0*/  IMAD R86, R19, 0x8, R18 ;  /* 0x0000000813567824 */ /* 0x000fe200078e0212 */
[----:B------:R-:W-:Y:S01]  /*98d0*/  SHF.L.U32 R87, R203, 0x1f, RZ ;  /* 0x0000001fcb577819 */ /* 0x000fe200000006ff */
[----:B------:R-:W-:Y:S01]  /*98e0*/  BSSY B1, `(.L_x_548) ;  /* 0x0000004000017945 */ /* 0x000fe20003800000 */
[----:B------:R-:W-:Y:S02]  /*98f0*/  SHF.R.S32.HI R31, RZ, 0x1f, R26 ;  /* 0x0000001fff1f7819 */ /* 0x000fe4000001141a */
[----:B------:R-:W0:Y:S02]  /*9900*/  SYNCS.PHASECHK.TRANS64.TRYWAIT P3, [R86+URZ+0x30890], R87 ;  /* 0x03089057560075a7 */ /* 0x000e24000806017f */
[----:B0-----:R-:W-:Y:S05]  /*9910*/  @!P3 BRA `(.L_x_549) ;  /* 0x000001640020b947 */ /* 0x001fea0003800000 */
.L_x_806:
[----:B------:R-:W-:Y:S05]  /*9920*/  BSYNC B1 ;  /* 0x0000000000017941 */ /* 0x000fea0003800000 */
.L_x_548:
[----:B------:R-:W-:Y:S01]  /*9930*/  ULDC.64 UR4, c[0x0][0x300] ;  /* 0x0000c00000047ab9 */ /* 0x000fe20000000a00 */
[----:B-----5:R-:W-:Y:S01]  /*9940*/  SHF.R.S32.HI R84, RZ, 0x1f, R21 ;  /* 0x0000001fff547819 */ /* 0x020fe20000011415 */
[----:B------:R-:W-:Y:S02]  /*9950*/  IMAD R11, R31, UR4, RZ ;  /* 0x000000041f0b7c24 */ /* 0x000fe4000f8e02ff */
[----:B------:R-:W-:-:S04]  /*9960*/  IMAD.WIDE.U32 R12, R26, UR4, RZ ;  /* 0x000000041a0c7c25 */ /* 0x000fc8000f8e00ff */
[----:B------:R-:W-:Y:S01]  /*9970*/  IMAD R11, R26, UR5, R11 ;  /* 0x000000051a0b7c24 */ /* 0x000fe2000f8e020b */
[----:B------:R-:W-:Y:S01]  /*9980*/  ULDC.64 UR4, c[0x0][0x310] ;  /* 0x0000c40000047ab9 */ /* 0x000fe20000000a00 */
[----:B------:R-:W-:Y:S02]  /*9990*/  IMAD R85, R2, -0x60, R24 ;  /* 0xffffffa002557824 */ /* 0x000fe400078e0218 */
[----:B------:R-:W-:Y:S01]  /*99a0*/  IMAD R14, R84, UR4, RZ ;  /* 0x00000004540e7c24 */ /* 0x000fe2000f8e02ff */
[----:B------:R-:W-:Y:S02]  /*99b0*/  IADD3 R13, R13, R11, RZ ;  /* 0x0000000b0d0d7210 */ /* 0x000fe40007ffe0ff */
[----:B------:R-:W-:Y:S01]  /*99c0*/  VIMNMX R85, R85, 0x60, PT ;  /* 0x0000006055557848 */ /* 0x000fe20003fe0100 */
[C---:B------:R-:W-:Y:S02]  /*99d0*/  IMAD R11, R21.reuse, UR5, R14 ;  /* 0x00000005150b7c24 */ /* 0x040fe4000f8e020e */
[----:B------:R-:W-:Y:S01]  /*99e0*/  IMAD.WIDE.U32 R12, R21, UR4, R12 ;  /* 0x00000004150c7c25 */ /* 0x000fe2000f8e000c */
[----:B------:R-:W-:Y:S01]  /*99f0*/  ULDC.64 UR4, c[0x0][0x308] ;  /* 0x0000c20000047ab9 */ /* 0x000fe20000000a00 */
[----:B------:R-:W-:-:S02]  /*9a00*/  IADD3 R42, -R202, R85, RZ ;  /* 0x00000055ca2a7210 */ /* 0x000fc40007ffe1ff */
[----:B------:R-:W-:Y:S02]  /*9a10*/  IMAD R15, R0, UR4, RZ ;  /* 0x00000004000f7c24 */ /* 0x000fe4000f8e02ff */
[----:B------:R-:W-:Y:S02]  /*9a20*/  IMAD.IADD R13, R13, 0x1, R11 ;  /* 0x000000010d0d7824 */ /* 0x000fe400078e020b */
[C---:B------:R-:W-:Y:S02]  /*9a30*/  IMAD R15, R30.reuse, UR5, R15 ;  /* 0x000000051e0f7c24 */ /* 0x040fe4000f8e020f */
[----:B------:R-:W-:Y:S01]  /*9a40*/  IMAD.WIDE.U32 R12, R30, UR4, R12 ;  /* 0x000000041e0c7c25 */ /* 0x000fe2000f8e000c */
[----:B------:R-:W-:-:S03]  /*9a50*/  ULDC.64 UR4, c[0x0][0x2e8] ;  /* 0x0000ba0000047ab9 */ /* 0x000fc60000000a00 */
[----:B------:R-:W-:Y:S01]  /*9a60*/  IMAD.IADD R15, R13, 0x1, R15 ;  /* 0x000000010d0f7824 */ /* 0x000fe200078e020f */
[----:B------:R-:W-:Y:S01]  /*9a70*/  LEA R40, P3, R12, UR4, 0x1 ;  /* 0x000000040c287c11 */ /* 0x000fe2000f8608ff */
[----:B------:R-:W-:-:S03]  /*9a80*/  UMOV UR4, 0xffffffff ;  /* 0xffffffff00047882 */ /* 0x000fc60000000000 */
[----:B------:R-:W-:Y:S02]  /*9a90*/  LEA.HI.X R41, R12, UR5, R15, 0x1, P3 ;  /* 0x000000050c297c11 */ /* 0x000fe400098f0c0f */
[----:B------:R-:W-:Y:S01]  /*9aa0*/  ISETP.GE.AND P3, PT, R42, 0x1, PT ;  /* 0x000000012a00780c */ /* 0x000fe20003f66270 */
[----:B------:R-:W-:-:S12]  /*9ab0*/  BRA.DIV UR4, `(.L_x_550) ;  /* 0x0000016204cc7947 */ /* 0x000fd8000b800000 */
[----:B------:R1:W2:Y:S04]  /*9ac0*/  SHFL.IDX PT, R39, R41, RZ, 0x1c1f ;  /* 0x001c1fff29277589 */ /* 0x0002a800000e0000 */
[----:B------:R1:W3:Y:S02]  /*9ad0*/  SHFL.IDX PT, R38, R40, RZ, 0x1c1f ;  /* 0x001c1fff28267589 */ /* 0x0002e400000e0000 */
.L_x_810:
[----:B------:R-:W-:Y:S04]  /*9ae0*/  BSSY B1, `(.L_x_551) ;  /* 0x0000025000017945 */ /* 0x000fe80003800000 */
[----:B------:R-:W-:Y:S05]  /*9af0*/  @!P3 BRA `(.L_x_552) ;  /* 0x00000000008cb947 */ /* 0x000fea0003800000 */
[----:B------:R-:W-:Y:S02]  /*9b00*/  ULDC UR4, c[0x0][0x2f4] ;  /* 0x0000bd0000047ab9 */ /* 0x000fe40000000800 */
[----:B------:R-:W-:Y:S02]  /*9b10*/  ISETP.GE.AND P5, PT, R16, UR4, PT ;  /* 0x0000000410007c0c */ /* 0x000fe4000bfa6270 */
[----:B------:R-:W-:-:S11]  /*9b20*/  ISETP.GE.AND P4, PT, R23, UR4, PT ;  /* 0x0000000417007c0c */ /* 0x000fd6000bf86270 */
[----:B------:R-:W4:Y:S01]  /*9b30*/  @!P5 LDS.128 R12, [R27+0x1e000] ;  /* 0x01e000001b0cd984 */ /* 0x000f220000000c00 */
[----:B---3--:R-:W-:-:S04]  /*9b40*/  @!P5 LEA R36, P3, R16, R38, 0x1 ;  /* 0x000000261024d211 */ /* 0x008fc800078608ff */
[----:B--2---:R-:W-:Y:S02]  /*9b50*/  @!P5 LEA.HI.X R37, R16, R39, R17, 0x1, P3 ;  /* 0x000000271025d211 */ /* 0x004fe400018f0c11 */
[----:B------:R-:W-:-:S04]  /*9b60*/  @!P4 LEA R34, P3, R23, R38, 0x1 ;  /* 0x000000261722c211 */ /* 0x000fc800078608ff */
[----:B------:R-:W-:Y:S02]  /*9b70*/  @!P4 LEA.HI.X R35, R23, R39, R201, 0x1, P3 ;  /* 0x000000271723c211 */ /* 0x000fe400018f0cc9 */
[----:B------:R-:W-:-:S13]  /*9b80*/  ISETP.GE.AND P3, PT, R22, UR4, PT ;  /* 0x0000000416007c0c */ /* 0x000fda000bf66270 */
[----:B------:R-:W-:-:S04]  /*9b90*/  @!P3 LEA R32, P6, R22, R38, 0x1 ;  /* 0x000000261620b211 */ /* 0x000fc800078c08ff */
[----:B------:R-:W-:Y:S01]  /*9ba0*/  @!P3 LEA.HI.X R33, R22, R39, R200, 0x1, P6 ;  /* 0x000000271621b211 */ /* 0x000fe200030f0cc8 */
[----:B----4-:R2:W-:Y:S01]  /*9bb0*/  @!P5 ST.E.128 desc[UR56][R36.64], R12 ;  /* 0x0000000c2400d985 */ /* 0x0105e2000c101d38 */
[----:B------:R-:W-:-:S13]  /*9bc0*/  ISETP.GE.AND P5, PT, R194, UR4, PT ;  /* 0x00000004c2007c0c */ /* 0x000fda000bfa6270 */
[----:B------:R-:W3:Y:S01]  /*9bd0*/  @!P5 LDS.128 R12, [R28+0x1e000] ;  /* 0x01e000001c0cd984 */ /* 0x000ee20000000c00 */
[----:B------:R-:W-:Y:S01]  /*9be0*/  @!P5 IMAD.SHL.U32 R11, R195, 0x8, RZ ;  /* 0x00000008c30bd824 */ /* 0x000fe200078e00ff */
[----:B--2---:R-:W-:Y:S01]  /*9bf0*/  @!P5 MOV R37, R39 ;  /* 0x000000270025d202 */ /* 0x004fe20000000f00 */
[----:B------:R-:W-:-:S04]  /*9c00*/  @!P5 IMAD.MOV.U32 R36, RZ, RZ, R38 ;  /* 0x000000ffff24d224 */ /* 0x000fc800078e0026 */
[----:B------:R-:W-:-:S05]  /*9c10*/  @!P5 IMAD.WIDE R36, R11, 0x2, R36 ;  /* 0x000000020b24d825 */ /* 0x000fca00078e0224 */
[----:B---3--:R2:W-:Y:S01]  /*9c20*/  @!P5 ST.E.128 desc[UR56][R36.64], R12 ;  /* 0x0000000c2400d985 */ /* 0x0085e2000c101d38 */
[----:B------:R-:W-:-:S13]  /*9c30*/  ISETP.GE.AND P5, PT, R193, UR4, PT ;  /* 0x00000004c1007c0c */ /* 0x000fda000bfa6270 */
[----:B------:R-:W3:Y:S01]  /*9c40*/  @!P5 LDS.128 R12, [R27+0x21000] ;  /* 0x021000001b0cd984 */ /* 0x000ee20000000c00 */
[----:B------:R-:W-:Y:S01]  /*9c50*/  @!P5 IMAD.SHL.U32 R11, R198, 0x8, RZ ;  /* 0x00000008c60bd824 */ /* 0x000fe200078e00ff */
[----:B--2---:R-:W-:Y:S01]  /*9c60*/  @!P5 MOV R37, R39 ;  /* 0x000000270025d202 */ /* 0x004fe20000000f00 */
[----:B------:R-:W-:-:S04]  /*9c70*/  @!P5 IMAD.MOV.U32 R36, RZ, RZ, R38 ;  /* 0x000000ffff24d224 */ /* 0x000fc800078e0026 */
[----:B------:R-:W-:-:S05]  /*9c80*/  @!P5 IMAD.WIDE R36, R11, 0x2, R36 ;  /* 0x000000020b24d825 */ /* 0x000fca00078e0224 */
[----:B---3--:R2:W-:Y:S01]  /*9c90*/  @!P5 ST.E.128 desc[UR56][R36.64], R12 ;  /* 0x0000000c2400d985 */ /* 0x0085e2000c101d38 */
[----:B------:R-:W-:-:S03]  /*9ca0*/  ISETP.GE.AND P5, PT, R192, UR4, PT ;  /* 0x00000004c0007c0c */ /* 0x000fc6000bfa6270 */
[----:B------:R-:W3:Y:S10]  /*9cb0*/  @!P4 LDS.128 R12, [R28+0x21000] ;  /* 0x021000001c0cc984 */ /* 0x000ef40000000c00 */
[----:B--2---:R-:W-:-:S04]  /*9cc0*/  @!P5 LEA R36, P6, R192, R38, 0x1 ;  /* 0x00000026c024d211 */ /* 0x004fc800078c08ff */
[----:B------:R-:W-:Y:S01]  /*9cd0*/  @!P5 LEA.HI.X R37, R192, R39, R199, 0x1, P6 ;  /* 0x00000027c025d211 */ /* 0x000fe200030f0cc7 */
[----:B---3--:R-:W-:Y:S04]  /*9ce0*/  @!P4 ST.E.128 desc[UR56][R34.64], R12 ;  /* 0x0000000c2200c985 */ /* 0x008fe8000c101d38 */
[----:B------:R-:W2:Y:S04]  /*9cf0*/  @!P3 LDS.128 R12, [R27+0x24000] ;  /* 0x024000001b0cb984 */ /* 0x000ea80000000c00 */
[----:B--2---:R-:W-:Y:S04]  /*9d00*/  @!P3 ST.E.128 desc[UR56][R32.64], R12 ;  /* 0x0000000c2000b985 */ /* 0x004fe8000c101d38 */
[----:B------:R-:W2:Y:S04]  /*9d10*/  @!P5 LDS.128 R12, [R28+0x24000] ;  /* 0x024000001c0cd984 */ /* 0x000ea80000000c00 */
[----:B--2---:R4:W-:Y:S02]  /*9d20*/  @!P5 ST.E.128 desc[UR56][R36.64], R12 ;  /* 0x0000000c2400d985 */ /* 0x0049e4000c101d38 */
.L_x_552:
[----:B------:R-:W-:Y:S05]  /*9d30*/  BSYNC B1 ;  /* 0x0000000000017941 */ /* 0x000fea0003800000 */
.L_x_551:
[----:B------:R-:W-:-:S03]  /*9d40*/  UMOV UR4, 0xffffffff ;  /* 0xffffffff00047882 */ /* 0x000fc60000000000 */
[----:B------:R-:W-:Y:S05]  /*9d50*/  BRA.DIV UR4, `(.L_x_553) ;  /* 0x0000016204707947 */ /* 0x000fea000b800000 */
[----:B--2---:R2:W0:Y:S04]  /*9d60*/  SHFL.IDX PT, R39, R41, 0x1, 0x1c1f ;  /* 0x003c1f0029277f89 */ /* 0x00442800000e0000 */
[----:B---3--:R2:W3:Y:S02]  /*9d70*/  SHFL.IDX PT, R38, R40, 0x1, 0x1c1f ;  /* 0x003c1f0028267f89 */ /* 0x0084e400000e0000 */
.L_x_814:
[----:B------:R-:W-:-:S13]  /*9d80*/  ISETP.GE.AND P3, PT, R42, 0x41, PT ;  /* 0x000000412a00780c */ /* 0x000fda0003f66270 */
[----:B------:R-:W-:Y:S05]  /*9d90*/  @!P3 BRA `(.L_x_493) ;  /* 0x00000000008cb947 */ /* 0x000fea0003800000 */
[----:B------:R-:W-:Y:S02]  /*9da0*/  ULDC UR4, c[0x0][0x2f4] ;  /* 0x0000bd0000047ab9 */ /* 0x000fe40000000800 */
[----:B------:R-:W-:Y:S02]  /*9db0*/  ISETP.GE.AND P5, PT, R16, UR4, PT ;  /* 0x0000000410007c0c */ /* 0x000fe4000bfa6270 */
[----:B------:R-:W-:-:S11]  /*9dc0*/  ISETP.GE.AND P4, PT, R23, UR4, PT ;  /* 0x0000000417007c0c */ /* 0x000fd6000bf86270 */
[----:B----4-:R-:W4:Y:S01]  /*9dd0*/  @!P5 LDS.128 R12, [R27+0x20000] ;  /* 0x020000001b0cd984 */ /* 0x010f220000000c00 */
[----:B---3--:R-:W-:-:S04]  /*9de0*/  @!P5 LEA R36, P3, R16, R38, 0x1 ;  /* 0x000000261024d211 */ /* 0x008fc800078608ff */
[----:B0-----:R-:W-:Y:S02]  /*9df0*/  @!P5 LEA.HI.X R37, R16, R39, R17, 0x1, P3 ;  /* 0x000000271025d211 */ /* 0x001fe400018f0c11 */
        /* <DEDUP_REMOVED lines=9> */
[----:B0-----:R-:W-:Y:S01]  /*9e90*/  @!P5 MOV R37, R39 ;  /* 0x000000270025d202 */ /* 0x001fe20000000f00 */
[----:B------:R-:W-:-:S04]  /*9ea0*/  @!P5 IMAD.MOV.U32 R36, RZ, RZ, R38 ;  /* 0x000000ffff24d224 */ /* 0x000fc800078e0026 */
[----:B------:R-:W-:-:S05]  /*9eb0*/  @!P5 IMAD.WIDE R36, R11, 0x2, R36 ;  /* 0x000000020b24d825 */ /* 0x000fca00078e0224 */
[----:B---3--:R0:W-:Y:S01]  /*9ec0*/  @!P5 ST.E.128 desc[UR56][R36.64], R12 ;  /* 0x0000000c2400d985 */ /* 0x0081e2000c101d38 */
[----:B------:R-:W-:-:S13]  /*9ed0*/  ISETP.GE.AND P5, PT, R193, UR4, PT ;  /* 0x00000004c1007c0c */ /* 0x000fda000bfa6270 */
[----:B------:R-:W3:Y:S01]  /*9ee0*/  @!P5 LDS.128 R12, [R27+0x23000] ;  /* 0x023000001b0cd984 */ /* 0x000ee20000000c00 */
[----:B------:R-:W-:Y:S01]  /*9ef0*/  @!P5 IMAD.SHL.U32 R11, R198, 0x8, RZ ;  /* 0x00000008c60bd824 */ /* 0x000fe200078e00ff */
[----:B0-----:R-:W-:Y:S01]  /*9f00*/  @!P5 MOV R37, R39 ;  /* 0x000000270025d202 */ /* 0x001fe20000000f00 */
[----:B------:R-:W-:-:S04]  /*9f10*/  @!P5 IMAD.MOV.U32 R36, RZ, RZ, R38 ;  /* 0x000000ffff24d224 */ /* 0x000fc800078e0026 */
[----:B------:R-:W-:-:S05]  /*9f20*/  @!P5 IMAD.WIDE R36, R11, 0x2, R36 ;  /* 0x000000020b24d825 */ /* 0x000fca00078e0224 */
[----:B---3--:R0:W-:Y:S01]  /*9f30*/  @!P5 ST.E.128 desc[UR56][R36.64], R12 ;  /* 0x0000000c2400d985 */ /* 0x0081e2000c101d38 */
[----:B------:R-:W-:-:S03]  /*9f40*/  ISETP.GE.AND P5, PT, R192, UR4, PT ;  /* 0x00000004c0007c0c */ /* 0x000fc6000bfa6270 */
[----:B------:R-:W3:Y:S10]  /*9f50*/  @!P4 LDS.128 R12, [R28+0x23000] ;  /* 0x023000001c0cc984 */ /* 0x000ef40000000c00 */
[----:B0-----:R-:W-:-:S04]  /*9f60*/  @!P5 LEA R36, P6, R192, R38, 0x1 ;  /* 0x00000026c024d211 */ /* 0x001fc800078c08ff */
[----:B------:R-:W-:Y:S01]  /*9f70*/  @!P5 LEA.HI.X R37, R192, R39, R199, 0x1, P6 ;  /* 0x00000027c025d211 */ /* 0x000fe200030f0cc7 */
[----:B---3--:R-:W-:Y:S04]  /*9f80*/  @!P4 ST.E.128 desc[UR56][R34.64], R12 ;  /* 0x0000000c2200c985 */ /* 0x008fe8000c101d38 */
[----:B------:R-:W0:Y:S04]  /*9f90*/  @!P3 LDS.128 R12, [R27+0x26000] ;  /* 0x026000001b0cb984 */ /* 0x000e280000000c00 */
[----:B0-----:R-:W-:Y:S04]  /*9fa0*/  @!P3 ST.E.128 desc[UR56][R32.64], R12 ;  /* 0x0000000c2000b985 */ /* 0x001fe8000c101d38 */
[----:B------:R-:W0:Y:S04]  /*9fb0*/  @!P5 LDS.128 R12, [R28+0x26000] ;  /* 0x026000001c0cd984 */ /* 0x000e280000000c00 */
[----:B0-----:R0:W-:Y:S02]  /*9fc0*/  @!P5 ST.E.128 desc[UR56][R36.64], R12 ;  /* 0x0000000c2400d985 */ /* 0x0011e4000c101d38 */
.L_x_493:
[----:B------:R-:W-:Y:S05]  /*9fd0*/  BSYNC B0 ;  /* 0x0000000000007941 */ /* 0x000fea0003800000 */
.L_x_457:
[----:B0--3--:R-:W0:Y:S01]  /*9fe0*/  S2R R11, SR_TID.X ;  /* 0x00000000000b7919 */ /* 0x009e220000002100 */
[----:B------:R-:W-:Y:S01]  /*9ff0*/  @!PT LDS RZ, [RZ] ;  /* 0x00000000fffff984 */ /* 0x000fe20000000800 */
[----:B------:R-:W-:Y:S01]  /*a000*/  @!PT LDS RZ, [RZ] ;  /* 0x00000000fffff984 */ /* 0x000fe20000000800 */
[----:B------:R-:W-:Y:S01]  /*a010*/  @!PT LDS RZ, [RZ] ;  /* 0x00000000fffff984 */ /* 0x000fe20000000800 */
[----:B------:R-:W-:Y:S01]  /*a020*/  @!PT LDS RZ, [RZ] ;  /* 0x00000000fffff984 */ /* 0x000fe20000000800 */
[----:B------:R3:W-:Y:S06]  /*a030*/  MEMBAR.ALL.CTA ;  /* 0x0000000000007992 */ /* 0x0007ec0000008000 */
[----:B---3--:R-:W3:Y:S01]  /*a040*/  FENCE.VIEW.ASYNC.S ;  /* 0x00000000000073c6 */ /* 0x008ee20000000000 */
[----:B------:R-:W-:Y:S05]  /*a050*/  WARPSYNC.ALL ;  /* 0x0000000000007948 */ /* 0x000fea0003800000 */
[----:B------:R-:W-:Y:S01]  /*a060*/  BSSY B0, `(.L_x_554) ;  /* 0x0000009000007945 */ /* 0x000fe20003800000 */
[----:B0-----:R-:W-:Y:S01]  /*a070*/  LOP3.LUT R11, R11, 0x7f, RZ, 0xc0, !PT ;  /* 0x0000007f0b0b7812 */ /* 0x001fe200078ec0ff */
[----:B---3--:R0:W-:Y:S03]  /*a080*/  BAR.SYNC.DEFER_BLOCKING R137, 0x80 ;  /* 0x000200890000751d */ /* 0x0081e60000010000 */
[----:B------:R-:W-:-:S13]  /*a090*/  ISETP.NE.AND P3, PT, R11, RZ, PT ;  /* 0x000000ff0b00720c */ /* 0x000fda0003f65270 */
[----:B------:R-:W-:-:S05]  /*a0a0*/  @!P3 VIADD R11, R86, 0x308a0 ;  /* 0x000308a0560bb836 */ /* 0x000fca0000000000 */
[----:B------:R-:W-:-:S04]  /*a0b0*/  @!P3 PRMT R11, RZ, 0x654, R11 ;  /* 0x00000654ff0bb816 */ /* 0x000fc8000000000b */
[----:B------:R0:W-:Y:S01]  /*a0c0*/  @!P3 SYNCS.ARRIVE.TRANS64.RED.A1T0 RZ, [R11+URZ], RZ ;  /* 0x000000ff0bffb9a7 */ /* 0x0001e2000810043f */
[----:B------:R-:W-:Y:S05]  /*a0d0*/  @!P2 BRA `(.L_x_555) ;  /* 0x000000000004a947 */ /* 0x000fea0003800000 */
[----:B------:R-:W-:Y:S01]  /*a0e0*/  BPT.TRAP 0x1 ;  /* 0x000000040000795c */ /* 0x000fe20000300000 */
.L_x_555:
[----:B------:R-:W-:Y:S05]  /*a0f0*/  BSYNC B0 ;  /* 0x0000000000007941 */ /* 0x000fea0003800000 */
.L_x_554:
[----:B------:R-:W3:Y:S01]  /*a100*/  SYNCS.PHASECHK.TRANS64.TRYWAIT P2, [R86+URZ+0x308b0], R87 ;  /* 0x0308b057560075a7 */ /* 0x000ee2000804017f */
[----:B------:R-:W-:Y:S01]  /*a110*/  ULDC UR58, c[0x0][0x2f4] ;  /* 0x0000bd00003a7ab9 */ /* 0x000fe20000000800 */
[----:B------:R-:W-:Y:S04]  /*a120*/  BSSY B0, `(.L_x_556) ;  /* 0x0000002000007945 */ /* 0x000fe80003800000 */
[----:B---3--:R-:W-:Y:S05]  /*a130*/  @!P2 BRA `(.L_x_557) ;  /* 0x0000015c00c4a947 */ /* 0x008fea0003800000 */
.L_x_815:
[----:B------:R-:W-:Y:S05]  /*a140*/  BSYNC B0 ;  /* 0x0000000000007941 */ /* 0x000fea0003800000 */
.L_x_556:
[----:B------:R-:W-:Y:S01]  /*a150*/  ULDC.64 UR4, c[0x0][0x328] ;  /* 0x0000ca0000047ab9 */ /* 0x000fe20000000a00 */
[----:B------:R-:W-:Y:S01]  /*a160*/  IMAD.IADD R85, R85, 0x1, -R202 ;  /* 0x0000000155557824 */ /* 0x000fe200078e0aca */
[----:B------:R-:W-:Y:S01]  /*a170*/  BSSY B0, `(.L_x_558) ;  /* 0x0000036000007945 */ /* 0x000fe20003800000 */
[----:B------:R-:W-:Y:S02]  /*a180*/  IMAD R31, R31, UR4, RZ ;  /* 0x000000041f1f7c24 */ /* 0x000fe4000f8e02ff */
[----:B----4-:R-:W-:-:S04]  /*a190*/  IMAD.WIDE.U32 R12, R26, UR4, RZ ;  /* 0x000000041a0c7c25 */ /* 0x010fc8000f8e00ff */
[----:B------:R-:W-:Y:S01]  /*a1a0*/  IMAD R31, R26, UR5, R31 ;  /* 0x000000051a1f7c24 */ /* 0x000fe2000f8e021f */
[----:B------:R-:W-:Y:S02]  /*a1b0*/  ULDC.64 UR4, c[0x0][0x338] ;  /* 0x0000ce0000047ab9 */ /* 0x000fe40000000a00 */
[----:B------:R-:W-:Y:S02]  /*a1c0*/  IMAD R84, R84, UR4, RZ ;  /* 0x0000000454547c24 */ /* 0x000fe4000f8e02ff */
[----:B------:R-:W-:Y:S02]  /*a1d0*/  IMAD.IADD R13, R13, 0x1, R31 ;  /* 0x000000010d0d7824 */ /* 0x000fe400078e021f */
[C---:B0-----:R-:W-:Y:S02]  /*a1e0*/  IMAD R11, R21.reuse, UR5, R84 ;  /* 0x00000005150b7c24 */ /* 0x041fe4000f8e0254 */
[----:B------:R-:W-:Y:S01]  /*a1f0*/  IMAD.WIDE.U32 R12, R21, UR4, R12 ;  /* 0x00000004150c7c25 */ /* 0x000fe2000f8e000c */
[----:B------:R-:W-:-:S03]  /*a200*/  ULDC.64 UR4, c[0x0][0x330] ;  /* 0x0000cc0000047ab9 */ /* 0x000fc60000000a00 */
[----:B------:R-:W-:Y:S01]  /*a210*/  IMAD R15, R0, UR4, RZ ;  /* 0x00000004000f7c24 */ /* 0x000fe2000f8e02ff */
[----:B------:R-:W-:-:S03]  /*a220*/  IADD3 R13, R13, R11, RZ ;  /* 0x0000000b0d0d7210 */ /* 0x000fc60007ffe0ff */
[C---:B------:R-:W-:Y:S02]  /*a230*/  IMAD R11, R30.reuse, UR5, R15 ;  /* 0x000000051e0b7c24 */ /* 0x040fe4000f8e020f */
[----:B------:R-:W-:Y:S01]  /*a240*/  IMAD.WIDE.U32 R12, R30, UR4, R12 ;  /* 0x000000041e0c7c25 */ /* 0x000fe2000f8e000c */
[----:B------:R-:W-:-:S03]  /*a250*/  ULDC.64 UR4, c[0x0][0x318] ;  /* 0x0000c60000047ab9 */ /* 0x000fc60000000a00 */
[----:B------:R-:W-:Y:S01]  /*a260*/  IMAD.IADD R11, R13, 0x1, R11 ;  /* 0x000000010d0b7824 */ /* 0x000fe200078e020b */
[----:B------:R-:W-:-:S04]  /*a270*/  LEA R21, P2, R12, UR4, 0x1 ;  /* 0x000000040c157c11 */ /* 0x000fc8000f8408ff */
[----:B------:R-:W-:Y:S01]  /*a280*/  LEA.HI.X R11, R12, UR5, R11, 0x1, P2 ;  /* 0x000000050c0b7c11 */ /* 0x000fe200090f0c0b */
[----:B------:R0:W4:Y:S01]  /*a290*/  SHFL.IDX PT, R36, R21, RZ, 0x1c1f ;  /* 0x001c1fff15247589 */ /* 0x00012200000e0000 */
[----:B------:R-:W-:-:S03]  /*a2a0*/  ISETP.GE.AND P2, PT, R85, 0x1, PT ;  /* 0x000000015500780c */ /* 0x000fc60003f46270 */
[----:B------:R0:W0:Y:S10]  /*a2b0*/  SHFL.IDX PT, R37, R11, RZ, 0x1c1f ;  /* 0x001c1fff0b257589 */ /* 0x00003400000e0000 */
[----:B------:R-:W-:Y:S05]  /*a2c0*/  @!P2 BRA `(.L_x_559) ;  /* 0x000000000080a947 */ /* 0x000fea0003800000 */
[----:B------:R-:W-:Y:S02]  /*a2d0*/  ISETP.GE.AND P5, PT, R16, UR58, PT ;  /* 0x0000003a10007c0c */ /* 0x000fe4000bfa6270 */
[----:B------:R-:W-:-:S11]  /*a2e0*/  ISETP.GE.AND P4, PT, R23, UR58, PT ;  /* 0x0000003a17007c0c */ /* 0x000fd6000bf86270 */
[----:B------:R-:W5:Y:S01]  /*a2f0*/  @!P5 LDS.128 R12, [R27] ;  /* 0x000000001b0cd984 */ /* 0x000f620000000c00 */
[----:B----4-:R-:W-:-:S04]  /*a300*/  @!P5 LEA R38, P2, R16, R36, 0x1 ;  /* 0x000000241026d211 */ /* 0x010fc800078408ff */
[----:B0-----:R-:W-:Y:S02]  /*a310*/  @!P5 LEA.HI.X R39, R16, R37, R17, 0x1, P2 ;  /* 0x000000251027d211 */ /* 0x001fe400010f0c11 */
[----:B------:R-:W-:-:S04]  /*a320*/  @!P4 LEA R34, P2, R23, R36, 0x1 ;  /* 0x000000241722c211 */ /* 0x000fc800078408ff */
[----:B------:R-:W-:Y:S02]  /*a330*/  @!P4 LEA.HI.X R35, R23, R37, R201, 0x1, P2 ;  /* 0x000000251723c211 */ /* 0x000fe400010f0cc9 */
[----:B------:R-:W-:-:S13]  /*a340*/  ISETP.GE.AND P2, PT, R22, UR58, PT ;  /* 0x0000003a16007c0c */ /* 0x000fda000bf46270 */
[----:B------:R-:W-:-:S04]  /*a350*/  @!P2 LEA R32, P6, R22, R36, 0x1 ;  /* 0x000000241620a211 */ /* 0x000fc800078c08ff */
[----:B------:R-:W-:Y:S01]  /*a360*/  @!P2 LEA.HI.X R33, R22, R37, R200, 0x1, P6 ;  /* 0x000000251621a211 */ /* 0x000fe200030f0cc8 */
[----:B-----5:R0:W-:Y:S01]  /*a370*/  @!P5 ST.E.128 desc[UR56][R38.64], R12 ;  /* 0x0000000c2600d985 */ /* 0x0201e2000c101d38 */
[----:B------:R-:W-:-:S13]  /*a380*/  ISETP.GE.AND P5, PT, R194, UR58, PT ;  /* 0x0000003ac2007c0c */ /* 0x000fda000bfa6270 */
[----:B------:R-:W4:Y:S01]  /*a390*/  @!P5 LDS.128 R12, [R28] ;  /* 0x000000001c0cd984 */ /* 0x000f220000000c00 */
[----:B------:R-:W-:-:S05]  /*a3a0*/  @!P5 SHF.L.U32 R31, R195, 0x3, RZ ;  /* 0x00000003c31fd819 */ /* 0x000fca00000006ff */
[----:B0-----:R-:W-:-:S05]  /*a3b0*/  @!P5 IMAD.WIDE R38, R31, 0x2, R36 ;  /* 0x000000021f26d825 */ /* 0x001fca00078e0224 */
[----:B----4-:R0:W-:Y:S01]  /*a3c0*/  @!P5 ST.E.128 desc[UR56][R38.64], R12 ;  /* 0x0000000c2600d985 */ /* 0x0101e2000c101d38 */
[----:B------:R-:W-:-:S13]  /*a3d0*/  ISETP.GE.AND P5, PT, R193, UR58, PT ;  /* 0x0000003ac1007c0c */ /* 0x000fda000bfa6270 */
[----:B------:R-:W4:Y:S01]  /*a3e0*/  @!P5 LDS.128 R12, [R27+0x3000] ;  /* 0x003000001b0cd984 */ /* 0x000f220000000c00 */
[----:B------:R-:W-:Y:S01]  /*a3f0*/  @!P5 IMAD.SHL.U32 R31, R198, 0x8, RZ ;  /* 0x00000008c61fd824 */ /* 0x000fe200078e00ff */
[----:B0-----:R-:W-:Y:S01]  /*a400*/  @!P5 MOV R39, R37 ;  /* 0x000000250027d202 */ /* 0x001fe20000000f00 */
[----:B------:R-:W-:-:S04]  /*a410*/  @!P5 IMAD.MOV.U32 R38, RZ, RZ, R36 ;  /* 0x000000ffff26d224 */ /* 0x000fc800078e0024 */
[----:B------:R-:W-:-:S05]  /*a420*/  @!P5 IMAD.WIDE R38, R31, 0x2, R38 ;  /* 0x000000021f26d825 */ /* 0x000fca00078e0226 */
[----:B----4-:R-:W-:Y:S01]  /*a430*/  @!P5 ST.E.128 desc[UR56][R38.64], R12 ;  /* 0x0000000c2600d985 */ /* 0x010fe2000c101d38 */
[----:B------:R-:W-:-:S03]  /*a440*/  ISETP.GE.AND P5, PT, R192, UR58, PT ;  /* 0x0000003ac0007c0c */ /* 0x000fc6000bfa6270 */
[----:B------:R-:W0:Y:S10]  /*a450*/  @!P4 LDS.128 R12, [R28+0x3000] ;  /* 0x003000001c0cc984 */ /* 0x000e340000000c00 */
[----:B------:R-:W-:-:S04]  /*a460*/  @!P5 LEA R36, P6, R192, R36, 0x1 ;  /* 0x00000024c024d211 */ /* 0x000fc800078c08ff */
[----:B------:R-:W-:Y:S01]  /*a470*/  @!P5 LEA.HI.X R37, R192, R37, R199, 0x1, P6 ;  /* 0x00000025c025d211 */ /* 0x000fe200030f0cc7 */
[----:B0-----:R-:W-:Y:S04]  /*a480*/  @!P4 ST.E.128 desc[UR56][R34.64], R12 ;  /* 0x0000000c2200c985 */ /* 0x001fe8000c101d38 */
[----:B------:R-:W0:Y:S04]  /*a490*/  @!P2 LDS.128 R12, [R27+0x6000] ;  /* 0x006000001b0ca984 */ /* 0x000e280000000c00 */
[----:B0-----:R-:W-:Y:S04]  /*a4a0*/  @!P2 ST.E.128 desc[UR56][R32.64], R12 ;  /* 0x0000000c2000a985 */ /* 0x001fe8000c101d38 */
[----:B------:R-:W0:Y:S04]  /*a4b0*/  @!P5 LDS.128 R12, [R28+0x6000] ;  /* 0x006000001c0cd984 */ /* 0x000e280000000c00 */
[----:B0-----:R0:W-:Y:S02]  /*a4c0*/  @!P5 ST.E.128 desc[UR56][R36.64], R12 ;  /* 0x0000000c2400d985 */ /* 0x0011e4000c101d38 */
.L_x_559:
[----:B------:R-:W-:Y:S05]  /*a4d0*/  BSYNC B0 ;  /* 0x0000000000007941 */ /* 0x000fea0003800000 */
.L_x_558:
[----:B------:R-:W-:Y:S01]  /*a4e0*/  ISETP.GE.AND P2, PT, R85, 0x41, PT ;  /* 0x000000415500780c */ /* 0x000fe20003f46270 */
[----:B0-----:R0:W0:Y:S01]  /*a4f0*/  SHFL.IDX PT, R37, R11, 0x1, 0x1c1f ;  /* 0x003c1f000b257f89 */ /* 0x00102200000e0000 */
[----:B------:R-:W-:Y:S03]  /*a500*/  BSSY B0, `(.L_x_560) ;  /* 0x0000023000007945 */ /* 0x000fe60003800000 */
[----:B----4-:R4:W0:Y:S08]  /*a510*/  SHFL.IDX PT, R36, R21, 0x1, 0x1c1f ;  /* 0x003c1f0015247f89 */ /* 0x01083000000e0000 */
[----:B----4-:R-:W-:Y:S05]  /*a520*/  @!P2 BRA `(.L_x_561) ;  /* 0x000000000080a947 */ /* 0x010fea0003800000 */
[----:B------:R-:W-:Y:S02]  /*a530*/  ISETP.GE.AND P5, PT, R16, UR58, PT ;  /* 0x0000003a10007c0c */ /* 0x000fe4000bfa6270 */
[----:B------:R-:W-:-:S11]  /*a540*/  ISETP.GE.AND P4, PT, R23, UR58, PT ;  /* 0x0000003a17007c0c */ /* 0x000fd6000bf86270 */
[----:B------:R-:W4:Y:S01]  /*a550*/  @!P5 LDS.128 R12, [R27+0x2000] ;  /* 0x002000001b0cd984 */ /* 0x000f220000000c00 */
[----:B0-----:R-:W-:-:S04]  /*a560*/  @!P5 LEA R38, P2, R16, R36, 0x1 ;  /* 0x000000241026d211 */ /* 0x001fc800078408ff */
[----:B------:R-:W-:Y:S02]  /*a570*/  @!P5 LEA.HI.X R39, R16, R37, R17, 0x1, P2 ;  /* 0x000000251027d211 */ /* 0x000fe400010f0c11 */
[----:B------:R-:W-:-:S04]  /*a580*/  @!P4 LEA R34, P2, R23, R36, 0x1 ;  /* 0x000000241722c211 */ /* 0x000fc800078408ff */
[----:B------:R-:W-:Y:S02]  /*a590*/  @!P4 LEA.HI.X R35, R23, R37, R201, 0x1, P2 ;  /* 0x000000251723c211 */ /* 0x000fe400010f0cc9 */
[----:B------:R-:W-:-:S13]  /*a5a0*/  ISETP.GE.AND P2, PT, R22, UR58, PT ;  /* 0x0000003a16007c0c */ /* 0x000fda000bf46270 */
[----:B------:R-:W-:-:S04]  /*a5b0*/  @!P2 LEA R32, P6, R22, R36, 0x1 ;  /* 0x000000241620a211 */ /* 0x000fc800078c08ff */
[----:B------:R-:W-:Y:S01]  /*a5c0*/  @!P2 LEA.HI.X R33, R22, R37, R200, 0x1, P6 ;  /* 0x000000251621a211 */ /* 0x000fe200030f0cc8 */
[----:B----4-:R0:W-:Y:S01]  /*a5d0*/  @!P5 ST.E.128 desc[UR56][R38.64], R12 ;  /* 0x0000000c2600d985 */ /* 0x0101e2000c101d38 */
[----:B------:R-:W-:-:S13]  /*a5e0*/  ISETP.GE.AND P5, PT, R194, UR58, PT ;  /* 0x0000003ac2007c0c */ /* 0x000fda000bfa6270 */
[----:B------:R-:W4:Y:S01]  /*a5f0*/  @!P5 LDS.128 R12, [R28+0x2000] ;  /* 0x002000001c0cd984 */ /* 0x000f220000000c00 */
[----:B------:R-:W-:-:S04]  /*a600*/  @!P5 IMAD.SHL.U32 R11, R195, 0x8, RZ ;  /* 0x00000008c30bd824 */ /* 0x000fc800078e00ff */
        /* <DEDUP_REMOVED lines=18> */
.L_x_561:
[----:B------:R-:W-:Y:S05]  /*a730*/  BSYNC B0 ;  /* 0x0000000000007941 */ /* 0x000fea0003800000 */
.L_x_560:
[----:B0-----:R-:W5:Y:S01]  /*a740*/  LDL R11, [R1] ;  /* 0x00000000010b7983 */ /* 0x001f620000100800 */
[----:B-1-3--:R-:W-:Y:S01]  /*a750*/  @!P3 VIADD R86, R86, 0x308c0 ;  /* 0x000308c05656b836 */ /* 0x00afe20000000000 */
[----:B------:R-:W-:Y:S01]  /*a760*/  IADD3 R19, R19, 0x1, RZ ;  /* 0x0000000113137810 */ /* 0x000fe20007ffe0ff */
[----:B------:R-:W-:Y:S01]  /*a770*/  @!PT LDS RZ, [RZ] ;  /* 0x00000000fffff984 */ /* 0x000fe20000000800 */
[----:B------:R-:W-:Y:S01]  /*a780*/  @!PT LDS RZ, [RZ] ;  /* 0x00000000fffff984 */ /* 0x000fe20000000800 */
[----:B------:R-:W-:Y:S01]  /*a790*/  @!PT LDS RZ, [RZ] ;  /* 0x00000000fffff984 */ /* 0x000fe20000000800 */
[----:B------:R-:W-:Y:S01]  /*a7a0*/  @!PT LDS RZ, [RZ] ;  /* 0x00000000fffff984 */ /* 0x000fe20000000800 */
[----:B------:R0:W-:Y:S06]  /*a7b0*/  MEMBAR.ALL.CTA ;  /* 0x0000000000007992 */ /* 0x0001ec0000008000 */
[----:B0-----:R-:W0:Y:S02]  /*a7c0*/  FENCE.VIEW.ASYNC.S ;  /* 0x00000000000073c6 */ /* 0x001e240000000000 */
[----:B0-----:R0:W-:Y:S01]  /*a7d0*/  BAR.SYNC.DEFER_BLOCKING R137, 0x80 ;  /* 0x000200890000751d */ /* 0x0011e20000010000 */
[----:B------:R-:W-:-:S02]  /*a7e0*/  @!P3 PRMT R86, RZ, 0x654, R86 ;  /* 0x00000654ff56b816 */ /* 0x000fc40000000056 */
[----:B------:R-:W-:-:S03]  /*a7f0*/  PLOP3.LUT P2, PT, PT, PT, PT, 0x8, 0x0 ;  /* 0x000000000000781c */ /* 0x000fc60003f4e170 */
[----:B------:R0:W-:Y:S01]  /*a800*/  @!P3 SYNCS.ARRIVE.TRANS64.RED.A1T0 RZ, [R86+URZ], RZ ;  /* 0x000000ff56ffb9a7 */ /* 0x0001e2000810043f */
[----:B------:R-:W-:-:S04]  /*a810*/  ISETP.NE.AND P3, PT, R19, 0x2, PT ;  /* 0x000000021300780c */ /* 0x000fc80003f65270 */
[----:B----4-:R-:W-:Y:S02]  /*a820*/  SEL R12, RZ, 0x1, P3 ;  /* 0x00000001ff0c7807 */ /* 0x010fe40001800000 */
[----:B------:R-:W-:Y:S02]  /*a830*/  SEL R19, R19, RZ, P3 ;  /* 0x000000ff13137207 */ /* 0x000fe40001800000 */
[----:B------:R-:W-:Y:S02]  /*a840*/  LOP3.LUT R203, R203, R12, RZ, 0x3c, !PT ;  /* 0x0000000ccbcb7212 */ /* 0x000fe400078e3cff */
[----:B-----5:R-:W-:-:S13]  /*a850*/  LOP3.LUT P4, RZ, R11, 0x2, RZ, 0xc0, !PT ;  /* 0x000000020bff7812 */ /* 0x020fda000788c0ff */
[----:B0-----:R-:W-:Y:S05]  /*a860*/  @P4 BRA `(.L_x_562) ;  /* 0xffffff7c004c4947 */ /* 0x001fea000383ffff */
.L_x_452:
[----:B------:R-:W-:Y:S01]  /*a870*/  BSSY B0, `(.L_x_563) ;  /* 0x000003a000007945 */ /* 0x000fe20003800000 */
[----:B------:R-:W-:Y:S02]  /*a880*/  ISETP.GE.AND P1, PT, R141, 0x1, PT ;  /* 0x000000018d00780c */ /* 0x000fe40003f26270 */
[----:B------:R-:W-:Y:S02]  /*a890*/  CS2R R2, SRZ ;  /* 0x0000000000027805 */ /* 0x000fe4000001ff00 */
[----:B------:R-:W-:Y:S02]  /*a8a0*/  PLOP3.LUT P0, PT, PT, PT, PT, 0x80, 0x0 ;  /* 0x000000000000781c */ /* 0x000fe40003f0f070 */
[----:B--2---:R-:W-:Y:S02]  /*a8b0*/  CS2R R118, SRZ ;  /* 0x0000000000767805 */ /* 0x004fe4000001ff00 */
[----:B------:R-:W-:Y:S02]  /*a8c0*/  CS2R R116, SRZ ;  /* 0x0000000000747805 */ /* 0x000fe4000001ff00 */
[----:B------:R-:W-:-:S02]  /*a8d0*/  CS2R R114, SRZ ;  /* 0x0000000000727805 */ /* 0x000fc4000001ff00 */
[----:B------:R-:W-:Y:S02]  /*a8e0*/  CS2R R112, SRZ ;  /* 0x0000000000707805 */ /* 0x000fe4000001ff00 */
[----:B------:R-:W-:Y:S01]  /*a8f0*/  CS2R R106, SRZ ;  /* 0x00000000006a7805 */ /* 0x000fe2000001ff00 */
[----:B------:R-:W-:Y:S01]  /*a900*/  IMAD.MOV.U32 R110, RZ, RZ, RZ ;  /* 0x000000ffff6e7224 */ /* 0x000fe200078e00ff */
[----:B------:R-:W-:Y:S02]  /*a910*/  CS2R R108, SRZ ;  /* 0x00000000006c7805 */ /* 0x000fe4000001ff00 */
[----:B------:R-:W-:Y:S02]  /*a920*/  CS2R R54, SRZ ;  /* 0x0000000000367805 */ /* 0x000fe4000001ff00 */
[----:B------:R-:W-:Y:S01]  /*a930*/  CS2R R104, SRZ ;  /* 0x0000000000687805 */ /* 0x000fe2000001ff00 */
[----:B------:R-:W-:Y:S01]  /*a940*/  IMAD.MOV.U32 R103, RZ, RZ, RZ ;  /* 0x000000ffff677224 */ /* 0x000fe200078e00ff */
[----:B------:R-:W-:-:S02]  /*a950*/  CS2R R98, SRZ ;  /* 0x0000000000627805 */ /* 0x000fc4000001ff00 */
[----:B------:R-:W-:Y:S02]  /*a960*/  CS2R R100, SRZ ;  /* 0x0000000000647805 */ /* 0x000fe4000001ff00 */
[----:B------:R-:W-:Y:S02]  /*a970*/  CS2R R62, SRZ ;  /* 0x00000000003e7805 */ /* 0x000fe4000001ff00 */
[----:B------:R-:W-:Y:S02]  /*a980*/  CS2R R96, SRZ ;  /* 0x0000000000607805 */ /* 0x000fe4000001ff00 */
[----:B------:R-:W-:Y:S02]  /*a990*/  MOV R95, RZ ;  /* 0x000000ff005f7202 */ /* 0x000fe40000000f00 */
[----:B------:R-:W-:Y:S02]  /*a9a0*/  CS2R R90, SRZ ;  /* 0x00000000005a7805 */ /* 0x000fe4000001ff00 */
[----:B------:R-:W-:-:S02]  /*a9b0*/  CS2R R92, SRZ ;  /* 0x00000000005c7805 */ /* 0x000fc4000001ff00 */
[----:B------:R-:W-:Y:S01]  /*a9c0*/  CS2R R88, SRZ ;  /* 0x0000000000587805 */ /* 0x000fe2000001ff00 */
[----:B------:R-:W-:Y:S01]  /*a9d0*/  IMAD.MOV.U32 R87, RZ, RZ, RZ ;  /* 0x000000ffff577224 */ /* 0x000fe200078e00ff */
[----:B------:R-:W-:Y:S02]  /*a9e0*/  CS2R R82, SRZ ;  /* 0x0000000000527805 */ /* 0x000fe4000001ff00 */
        /* <DEDUP_REMOVED lines=25> */
[----:B------:R-:W-:Y:S02]  /*ab80*/  MOV R137, RZ ;  /* 0x000000ff00897202 */ /* 0x000fe40000000f00 */
[----:B------:R-:W-:Y:S02]  /*ab90*/  CS2R R124, SRZ ;  /* 0x00000000007c7805 */ /* 0x000fe4000001ff00 */
[----:B------:R-:W-:Y:S02]  /*aba0*/  CS2R R32, SRZ ;  /* 0x0000000000207805 */ /* 0x000fe4000001ff00 */
[----:B------:R-:W-:Y:S01]  /*abb0*/  CS2R R138, SRZ ;  /* 0x00000000008a7805 */ /* 0x000fe2000001ff00 */
[----:B------:R-:W-:-:S02]  /*abc0*/  IMAD.MOV.U32 R4, RZ, RZ, RZ ;  /* 0x000000ffff047224 */ /* 0x000fc400078e00ff */
[----:B------:R-:W-:Y:S01]  /*abd0*/  IMAD.MOV.U32 R0, RZ, RZ, RZ ;  /* 0x000000ffff007224 */ /* 0x000fe200078e00ff */
[----:B------:R-:W-:Y:S06]  /*abe0*/  @P2 BRA `(.L_x_564) ;  /* 0x0000000000082947 */ /* 0x000fec0003800000 */
[----:B------:R-:W0:Y:S02]  /*abf0*/  FENCE.VIEW.ASYNC.G ;  /* 0x00000000000073c6 */ /* 0x000e240000000100 */
[----:B0-----:R-:W-:Y:S06]  /*ac00*/  BAR.ARV 0xc, 0x180 ;  /* 0x0306000000007b1d */ /* 0x001fec0000002000 */
.L_x_564:
[----:B------:R-:W-:Y:S05]  /*ac10*/  BSYNC B0 ;  /* 0x0000000000007941 */ /* 0x000fea0003800000 */
.L_x_563:
[----:B------:R-:W-:Y:S01]  /*ac20*/  CS2R R24, SRZ ;  /* 0x0000000000187805 */ /* 0x000fe2000001ff00 */
[----:B------:R-:W-:Y:S06]  /*ac30*/  @!P1 BRA `(.L_x_565) ;  /* 0x000000b800609947 */ /* 0x000fec0003800000 */
[----:B------:R-:W0:Y:S01]  /*ac40*/  S2R R6, SR_TID.X ;  /* 0x0000000000067919 */ /* 0x000e220000002100 */
[----:B------:R-:W-:-:S06]  /*ac50*/  ULOP3.LUT UP0, URZ, UR60, 0x1bf, URZ, 0xc0, !UPT ;  /* 0x000001bf3c3f7892 */ /* 0x000fcc000f80c03f */
[----:B------:R-:W-:Y:S02]  /*ac60*/  PLOP3.LUT P0, PT, PT, PT, UP0, 0x80, 0x0 ;  /* 0x000000000000781c */ /* 0x000fe40003f0f008 */
[----:B0-----:R-:W-:-:S04]  /*ac70*/  IADD3 R6, R6, -0x80, RZ ;  /* 0xffffff8006067810 */ /* 0x001fc80007ffe0ff */
[----:B------:R-:W-:-:S04]  /*ac80*/  SHF.R.S32.HI R5, RZ, 0x1f, R6 ;  /* 0x0000001fff057819 */ /* 0x000fc80000011406 */
[----:B------:R-:W-:-:S04]  /*ac90*/  LEA.HI R5, R5, R6, RZ, 0x7 ;  /* 0x0000000605057211 */ /* 0x000fc800078f38ff */
[----:B------:R-:W-:-:S05]  /*aca0*/  SHF.R.S32.HI R5, RZ, 0x7, R5 ;  /* 0x00000007ff057819 */ /* 0x000fca0000011405 */
[----:B------:R-:W0:Y:S02]  /*acb0*/  SHFL.IDX PT, R0, R5, RZ, 0x1f ;  /* 0x00001fff05007589 */ /* 0x000e2400000e0000 */
[----:B0-----:R-:W-:-:S04]  /*acc0*/  LEA.HI R2, R0, R0, RZ, 0x1 ;  /* 0x0000000000027211 */ /* 0x001fc800078f08ff */
[----:B------:R-:W-:-:S05]  /*acd0*/  LOP3.LUT R3, R2, 0x1e, RZ, 0xc0, !PT ;  /* 0x0000001e02037812 */ /* 0x000fca00078ec0ff */
[----:B------:R-:W-:-:S05]  /*ace0*/  IMAD.IADD R3, R0, 0x1, -R3 ;  /* 0x0000000100037824 */ /* 0x000fca00078e0a03 */
[----:B------:R-:W-:-:S04]  /*acf0*/  LEA R3, R3, UR60, 0xd ;  /* 0x0000003c03037c11 */ /* 0x000fc8000f8e68ff */
[----:B------:R-:W-:-:S04]  /*ad00*/  SHF.R.U32.HI R2, RZ, 0x4, R3 ;  /* 0x00000004ff027819 */ /* 0x000fc80000011603 */
[----:B------:R-:W-:Y:S01]  /*ad10*/  LOP3.LUT R2, R2, 0x3fff, RZ, 0xc0, !PT ;  /* 0x00003fff02027812 */ /* 0x000fe200078ec0ff */
[----:B------:R-:W-:Y:S06]  /*ad20*/  @!P0 BRA `(.L_x_566) ;  /* 0x0000000000408947 */ /* 0x000fec0003800000 */
        /* <DEDUP_REMOVED lines=16> */
.L_x_566:
[----:B------:R-:W-:Y:S02]  /*ae30*/  ULDC UR4, c[0x0][0x3f4] ;  /* 0x0000fd0000047ab9 */ /* 0x000fe40000000800 */
[----:B------:R-:W-:-:S13]  /*ae40*/  ISETP.LT.AND P0, PT, RZ, UR4, PT ;  /* 0x00000004ff007c0c */ /* 0x000fda000bf01270 */
[----:B------:R-:W-:Y:S05]  /*ae50*/  @P0 BRA `(.L_x_567) ;  /* 0x0000000000400947 */ /* 0x000fea0003800000 */
[----:B------:R-:W2:Y:S02]  /*ae60*/  LDL R20, [R1+0x4] ;  /* 0x0000040001147983 */ /* 0x000ea40000100800 */
[----:B--2---:R-:W-:-:S04]  /*ae70*/  LEA.HI R0, R20, R20, RZ, 0x1 ;  /* 0x0000001414007211 */ /* 0x004fc800078f08ff */
[----:B------:R-:W-:-:S05]  /*ae80*/  LOP3.LUT R0, R0, 0xfffffffe, RZ, 0xc0, !PT ;  /* 0xfffffffe00007812 */ /* 0x000fca00078ec0ff */
[----:B------:R-:W-:-:S05]  /*ae90*/  IMAD.IADD R0, R20, 0x1, -R0 ;  /* 0x0000000114007824 */ /* 0x000fca00078e0a00 */
[----:B------:R-:W-:-:S04]  /*aea0*/  SHF.L.U32 R3, R0, 0x1f, RZ ;  /* 0x0000001f00037819 */ /* 0x000fc800000006ff */
[----:B------:R0:W1:Y:S03]  /*aeb0*/  SYNCS.PHASECHK.TRANS64.TRYWAIT P0, [R18+URZ+0x30800], R3 ;  /* 0x03080003120075a7 */ /* 0x000066000800017f */
[----:B-1----:R-:W-:Y:S05]  /*aec0*/  @!P0 NANOSLEEP.SYNCS 0x989680 ;  /* 0x009896800000895d */ /* 0x002fea0003900000 */
[----:B------:R-:W1:Y:S01]  /*aed0*/  @!P0 SYNCS.PHASECHK.TRANS64 P0, [R18+URZ+0x30800], R3 ;  /* 0x03080003120085a7 */ /* 0x000e62000800007f */
[----:B------:R-:W-:Y:S04]  /*aee0*/  BSSY B0, `(.L_x_568) ;  /* 0x0000006000007945 */ /* 0x000fe80003800000 */
[----:B-1----:R-:W-:Y:S05]  /*aef0*/  @P0 BRA `(.L_x_569) ;  /* 0x0000000000100947 */ /* 0x002fea0003800000 */
.L_x_570:
[----:B-1----:R1:W2:Y:S02]  /*af00*/  SYNCS.PHASECHK.TRANS64.TRYWAIT P0, [R18+URZ+0x30800], R3 ;  /* 0x03080003120075a7 */ /* 0x0022a4000800017f */
[----:B--2---:R-:W-:Y:S05]  /*af10*/  @!P0 NANOSLEEP.SYNCS 0x989680 ;  /* 0x009896800000895d */ /* 0x004fea0003900000 */
[----:B------:R-:W2:Y:S02]  /*af20*/  @!P0 SYNCS.PHASECHK.TRANS64 P0, [R18+URZ+0x30800], R3 ;  /* 0x03080003120085a7 */ /* 0x000ea4000800007f */
[----:B--2---:R-:W-:Y:S05]  /*af30*/  @!P0 BRA `(.L_x_570) ;  /* 0xfffffffc00f08947 */ /* 0x004fea000383ffff */
.L_x_569:
[----:B------:R-:W-:Y:S05]  /*af40*/  BSYNC B0 ;  /* 0x0000000000007941 */ /* 0x000fea0003800000 */
.L_x_568:
[----:B------:R-:W-:Y:S05]  /*af50*/  BRA `(.L_x_571) ;  /* 0x0000005800ac7947 */ /* 0x000fea0003800000 */
.L_x_567:
[----:B-----5:R-:W-:Y:S01]  /*af60*/  SHF.R.S32.HI R0, RZ, 0x1f, R136 ;  /* 0x0000001fff007819 */ /* 0x020fe20000011488 */
[----:B------:R-:W-:Y:S01]  /*af70*/  ULOP3.LUT UP0, URZ, UR60, 0x3ff, URZ, 0xc0, !UPT ;  /* 0x000003ff3c3f7892 */ /* 0x000fe2000f80c03f */
[----:B------:R-:W-:Y:S01]  /*af80*/  ULDC.64 UR4, c[0x0][0x3f8] ;  /* 0x0000fe0000047ab9 */ /* 0x000fe20000000a00 */
[----:B------:R-:W-:Y:S02]  /*af90*/  ULDC.64 UR6, c[0x0][0x408] ;  /* 0x0001020000067ab9 */ /* 0x000fe40000000a00 */
[C---:B------:R-:W-:Y:S02]  /*afa0*/  IMAD R3, R0.reuse, UR4, RZ ;  /* 0x0000000400037c24 */ /* 0x040fe4000f8e02ff */
[----:B------:R-:W-:Y:S01]  /*afb0*/  IMAD R7, R0, UR6, RZ ;  /* 0x0000000600077c24 */ /* 0x000fe2000f8e02ff */
[----:B------:R-:W-:Y:S01]  /*afc0*/  PLOP3.LUT P2, PT, PT, PT, UP0, 0x80, 0x0 ;  /* 0x000000000000781c */ /* 0x000fe20003f4f008 */
[----:B------:R-:W-:-:S04]  /*afd0*/  IMAD.WIDE.U32 R4, R136, UR4, RZ ;  /* 0x0000000488047c25 */ /* 0x000fc8000f8e00ff */
[C---:B------:R-:W-:Y:S01]  /*afe0*/  IMAD R3, R136.reuse, UR5, R3 ;  /* 0x0000000588037c24 */ /* 0x040fe2000f8e0203 */
[----:B------:R-:W-:Y:S01]  /*aff0*/  ULDC.64 UR4, c[0x0][0x3e8] ;  /* 0x0000fa0000047ab9 */ /* 0x000fe20000000a00 */
[----:B------:R-:W-:Y:S01]  /*b000*/  IMAD R7, R136, UR7, R7 ;  /* 0x0000000788077c24 */ /* 0x000fe2000f8e0207 */
[----:B------:R-:W-:Y:S01]  /*b010*/  LEA R24, P0, R4, UR4, 0x1 ;  /* 0x0000000404187c11 */ /* 0x000fe2000f8008ff */
[----:B------:R-:W-:Y:S01]  /*b020*/  IMAD.WIDE.U32 R136, R136, UR6, RZ ;  /* 0x0000000688887c25 */ /* 0x000fe2000f8e00ff */
[----:B------:R-:W-:Y:S01]  /*b030*/  ULDC.64 UR6, c[0x0][0x400] ;  /* 0x0001000000067ab9 */ /* 0x000fe20000000a00 */
[----:B------:R-:W-:Y:S02]  /*b040*/  IADD3 R25, R3, R5, RZ ;  /* 0x0000000503197210 */ /* 0x000fe40007ffe0ff */
[----:B------:R-:W-:Y:S01]  /*b050*/  IMAD.IADD R27, R7, 0x1, R137 ;  /* 0x00000001071b7824 */ /* 0x000fe200078e0289 */
[----:B------:R-:W-:Y:S02]  /*b060*/  LEA R26, P1, R136, UR6, 0x1 ;  /* 0x00000006881a7c11 */ /* 0x000fe4000f8208ff */
[----:B------:R-:W-:-:S02]  /*b070*/  LEA.HI.X R25, R4, UR5, R25, 0x1, P0 ;  /* 0x0000000504197c11 */ /* 0x000fc400080f0c19 */
[----:B------:R-:W-:Y:S01]  /*b080*/  LEA.HI.X R27, R136, UR7, R27, 0x1, P1 ;  /* 0x00000007881b7c11 */ /* 0x000fe200088f0c1b */
[----:B------:R-:W-:Y:S08]  /*b090*/  @!P2 BRA `(.L_x_572) ;  /* 0x000000000040a947 */ /* 0x000ff00003800000 */
        /* <DEDUP_REMOVED lines=15> */
[----:B-1----:R-:W-:Y:S05]  /*b190*/  CALL.ABS.NOINC R14 ;  /* 0x000000000e007343 */ /* 0x002fea0003c00000 */
.L_x_572:
[----:B------:R-:W-:Y:S01]  /*b1a0*/  ULDC.U8 UR4, c[0x0][0x410] ;  /* 0x0001040000047ab9 */ /* 0x000fe20000000000 */
[----:B------:R-:W-:Y:S01]  /*b1b0*/  BSSY B0, `(.L_x_573) ;  /* 0x000057d000007945 */ /* 0x000fe20003800000 */
[----:B------:R-:W-:Y:S01]  /*b1c0*/  ISETP.NE.AND P0, PT, RZ, UR4, PT ;  /* 0x00000004ff007c0c */ /* 0x000fe2000bf05270 */
[----:B------:R-:W-:-:S12]  /*b1d0*/  IMAD R6, R29, 0x80, R202 ;  /* 0x000000801d067824 */ /* 0x000fd800078e02ca */
[----:B------:R-:W-:Y:S05]  /*b1e0*/  @!P0 BRA `(.L_x_574) ;  /* 0x0000002800cc8947 */ /* 0x000fea0003800000 */
[----:B------:R-:W-:-:S03]  /*b1f0*/  UMOV UR4, 0xffffffff ;  /* 0xffffffff00047882 */ /* 0x000fc60000000000 */
[----:B------:R-:W-:Y:S05]  /*b200*/  BRA.DIV UR4, `(.L_x_575) ;  /* 0x0000014e04a47947 */ /* 0x000fea000b800000 */
[----:B------:R0:W1:Y:S04]  /*b210*/  SHFL.IDX PT, R3, R25, RZ, 0x1c1f ;  /* 0x001c1fff19037589 */ /* 0x00006800000e0000 */
[----:B------:R0:W2:Y:S04]  /*b220*/  SHFL.IDX PT, R0, R24, RZ, 0x1c1f ;  /* 0x001c1fff18007589 */ /* 0x0000a800000e0000 */
[----:B------:R0:W3:Y:S04]  /*b230*/  SHFL.IDX PT, R5, R27, RZ, 0x1c1f ;  /* 0x001c1fff1b057589 */ /* 0x0000e800000e0000 */
[----:B------:R0:W4:Y:S02]  /*b240*/  SHFL.IDX PT, R14, R26, RZ, 0x1c1f ;  /* 0x001c1fff1a0e7589 */ /* 0x00012400000e0000 */
.L_x_821:
[----:B------:R-:W-:Y:S01]  /*b250*/  ULDC UR4, c[0x0][0x448] ;  /* 0x0001120000047ab9 */ /* 0x000fe20000000800 */
[----:B------:R-:W-:Y:S01]  /*b260*/  LOP3.LUT R9, R215, 0x18, R16, 0xf8, !PT ;  /* 0x00000018d7097812 */ /* 0x000fe200078ef810 */
[----:B------:R-:W-:Y:S01]  /*b270*/  IMAD R4, R140, UR4, RZ ;  /* 0x000000048c047c24 */ /* 0x000fe2000f8e02ff */
[----:B------:R-:W-:Y:S01]  /*b280*/  BSSY B1, `(.L_x_576) ;  /* 0x0000058000017945 */ /* 0x000fe20003800000 */
[----:B------:R-:W-:Y:S02]  /*b290*/  LOP3.LUT P0, RZ, R223, 0x4, RZ, 0xc0, !PT ;  /* 0x00000004dfff7812 */ /* 0x000fe4000780c0ff */
[----:B------:R-:W-:Y:S02]  /*b2a0*/  CS2R R10, SRZ ;  /* 0x00000000000a7805 */ /* 0x000fe4000001ff00 */
[----:B------:R-:W-:Y:S02]  /*b2b0*/  LOP3.LUT R8, R9, R216, RZ, 0x3c, !PT ;  /* 0x000000d809087212 */ /* 0x000fe400078e3cff */
[----:B------:R-:W-:-:S02]  /*b2c0*/  CS2R R12, SRZ ;  /* 0x00000000000c7805 */ /* 0x000fc4000001ff00 */
[----:B------:R-:W-:Y:S01]  /*b2d0*/  ISETP.GE.AND P1, PT, R6, R4, PT ;  /* 0x000000040600720c */ /* 0x000fe20003f26270 */
[----:B------:R-:W-:Y:S01]  /*b2e0*/  IMAD R4, R29, -0x80, R4 ;  /* 0xffffff801d047824 */ /* 0x000fe200078e0204 */
[----:B------:R-:W-:Y:S02]  /*b2f0*/  IADD3 R9, R217, R8, RZ ;  /* 0x00000008d9097210 */ /* 0x000fe40007ffe0ff */
[----:B------:R-:W-:Y:S02]  /*b300*/  CS2R R28, SRZ ;  /* 0x00000000001c7805 */ /* 0x000fe4000001ff00 */
[----:B------:R-:W-:Y:S02]  /*b310*/  CS2R R6, SRZ ;  /* 0x0000000000067805 */ /* 0x000fe4000001ff00 */
[----:B0-----:R-:W-:Y:S02]  /*b320*/  CS2R R26, SRZ ;  /* 0x00000000001a7805 */ /* 0x001fe4000001ff00 */
[----:B------:R-:W-:Y:S01]  /*b330*/  CS2R R24, SRZ ;  /* 0x0000000000187805 */ /* 0x000fe2000001ff00 */
[----:B------:R-:W-:Y:S01]  /*b340*/  IMAD R9, R9, 0x2, R18 ;  /* 0x0000000209097824 */ /* 0x000fe200078e0212 */
[----:B------:R-:W-:-:S02]  /*b350*/  CS2R R38, SRZ ;  /* 0x0000000000267805 */ /* 0x000fc4000001ff00 */
[----:B------:R-:W-:Y:S02]  /*b360*/  CS2R R20, SRZ ;  /* 0x0000000000147805 */ /* 0x000fe4000001ff00 */
[----:B------:R-:W-:Y:S02]  /*b370*/  CS2R R30, SRZ ;  /* 0x00000000001e7805 */ /* 0x000fe4000001ff00 */
[----:B------:R-:W-:Y:S02]  /*b380*/  CS2R R34, SRZ ;  /* 0x0000000000227805 */ /* 0x000fe4000001ff00 */
[----:B------:R-:W-:Y:S01]  /*b390*/  CS2R R32, SRZ ;  /* 0x0000000000207805 */ /* 0x000fe2000001ff00 */
[C---:B------:R-:W-:Y:S01]  /*b3a0*/  VIADD R50, R9.reuse, 0x12400 ;  /* 0x0001240009327836 */ /* 0x040fe20000000000 */
[----:B------:R-:W-:Y:S02]  /*b3b0*/  IADD3 R8, R9, 0x12440, RZ ;  /* 0x0001244009087810 */ /* 0x000fe40007ffe0ff */
[----:B------:R-:W-:Y:S01]  /*b3c0*/  CS2R R36, SRZ ;  /* 0x0000000000247805 */ /* 0x000fe2000001ff00 */
[----:B------:R-:W-:Y:S06]  /*b3d0*/  @P1 BRA `(.L_x_577) ;  /* 0x0000000400081947 */ /* 0x000fec0003800000 */
[----:B------:R-:W1:Y:S01]  /*b3e0*/  LDL R41, [R1+0x48] ;  /* 0x0000480001297983 */ /* 0x000e620000100800 */
[----:B------:R-:W-:-:S03]  /*b3f0*/  ULDC UR4, c[0x0][0x3f4] ;  /* 0x0000fd0000047ab9 */ /* 0x000fc60000000800 */
[----:B------:R-:W3:Y:S04]  /*b400*/  LDL R40, [R1+0x4c] ;  /* 0x00004c0001287983 */ /* 0x000ee80000100800 */
[----:B------:R-:W3:Y:S01]  /*b410*/  LDL R15, [R1+0x50] ;  /* 0x00005000010f7983 */ /* 0x000ee20000100800 */
[C---:B------:R-:W-:Y:S01]  /*b420*/  ISETP.GE.AND P4, PT, R207.reuse, UR4, PT ;  /* 0x00000004cf007c0c */ /* 0x040fe2000bf86270 */
[----:B------:R-:W-:Y:S01]  /*b430*/  IMAD.SHL.U32 R25, R207, 0x2, RZ ;  /* 0x00000002cf197824 */ /* 0x000fe200078e00ff */
[C---:B------:R-:W-:Y:S01]  /*b440*/  ISETP.GE.AND P2, PT, R205.reuse, UR4, PT ;  /* 0x00000004cd007c0c */ /* 0x040fe2000bf46270 */
[----:B------:R-:W3:Y:S01]  /*b450*/  LDL R52, [R1+0x54] ;  /* 0x0000540001347983 */ /* 0x000ee20000100800 */
[----:B------:R-:W-:Y:S02]  /*b460*/  CS2R R20, SRZ ;  /* 0x0000000000147805 */ /* 0x000fe4000001ff00 */
[----:B------:R-:W-:Y:S01]  /*b470*/  CS2R R6, SRZ ;  /* 0x0000000000067805 */ /* 0x000fe2000001ff00 */
[----:B------:R-:W-:Y:S01]  /*b480*/  IMAD.SHL.U32 R29, R205, 0x2, RZ ;  /* 0x00000002cd1d7824 */ /* 0x000fe200078e00ff */
[----:B------:R-:W3:Y:S05]  /*b490*/  LDL R51, [R1+0x58] ;  /* 0x0000580001337983 */ /* 0x000eea0000100800 */
[----:B--2---:R-:W-:-:S02]  /*b4a0*/  @!P4 IADD3 R12, P1, R0, R25, RZ ;  /* 0x00000019000cc210 */ /* 0x004fc40007f3e0ff */
[----:B----4-:R-:W-:Y:S02]  /*b4b0*/  @!P4 IADD3 R24, P3, R14, R25, RZ ;  /* 0x000000190e18c210 */ /* 0x010fe40007f7e0ff */
[----:B------:R-:W-:Y:S02]  /*b4c0*/  CS2R R30, SRZ ;  /* 0x00000000001e7805 */ /* 0x000fe4000001ff00 */
[----:B------:R-:W-:Y:S02]  /*b4d0*/  CS2R R10, SRZ ;  /* 0x00000000000a7805 */ /* 0x000fe4000001ff00 */
[----:B------:R-:W-:Y:S01]  /*b4e0*/  CS2R R34, SRZ ;  /* 0x0000000000227805 */ /* 0x000fe2000001ff00 */
[----:B------:R-:W-:Y:S01]  /*b4f0*/  IMAD.SHL.U32 R47, R208, 0x2, RZ ;  /* 0x00000002d02f7824 */ /* 0x000fe200078e00ff */
[----:B------:R-:W-:Y:S02]  /*b500*/  CS2R R32, SRZ ;  /* 0x0000000000207805 */ /* 0x000fe4000001ff00 */
[----:B------:R-:W-:-:S02]  /*b510*/  CS2R R38, SRZ ;  /* 0x0000000000267805 */ /* 0x000fc4000001ff00 */
[----:B-1----:R-:W-:Y:S01]  /*b520*/  @!P4 IADD3.X R13, R3, R41, RZ, P1, !PT ;  /* 0x00000029030dc210 */ /* 0x002fe20000ffe4ff */
[----:B---3--:R-:W-:Y:S01]  /*b530*/  @!P4 IMAD.X R25, R5, 0x1, R41, P3 ;  /* 0x000000010519c824 */ /* 0x008fe200018e0629 */
[----:B------:R-:W-:Y:S02]  /*b540*/  ISETP.GE.AND P1, PT, R206, UR4, PT ;  /* 0x00000004ce007c0c */ /* 0x000fe4000bf26270 */
[----:B------:R-:W-:Y:S01]  /*b550*/  @!P2 IADD3 R26, P3, R0, R29, RZ ;  /* 0x0000001d001aa210 */ /* 0x000fe20007f7e0ff */
[----:B------:R0:W5:Y:S01]  /*b560*/  @!P4 LD.E.64 R20, desc[UR56][R12.64] ;  /* 0x000000380c14c980 */ /* 0x000162000c101b00 */
[----:B------:R-:W-:-:S03]  /*b570*/  SHF.L.U32 R41, R206, 0x1, RZ ;  /* 0x00000001ce297819 */ /* 0x000fc600000006ff */
[----:B------:R-:W5:Y:S01]  /*b580*/  @!P4 LD.E.64 R6, desc[UR56][R24.64] ;  /* 0x000000381806c980 */ /* 0x000f62000c101b00 */
[----:B------:R-:W-:Y:S01]  /*b590*/  @!P2 IADD3 R28, P4, R14, R29, RZ ;  /* 0x0000001d0e1ca210 */ /* 0x000fe20007f9e0ff */
[----:B------:R-:W-:-:S04]  /*b5a0*/  @!P2 IMAD.X R27, R3, 0x1, R40, P3 ;  /* 0x00000001031ba824 */ /* 0x000fc800018e0628 */
[----:B------:R-:W-:Y:S01]  /*b5b0*/  @!P2 IMAD.X R29, R5, 0x1, R40, P4 ;  /* 0x00000001051da824 */ /* 0x000fe200020e0628 */
[-C--:B------:R-:W-:Y:S02]  /*b5c0*/  @!P1 IADD3 R36, P3, R0, R41.reuse, RZ ;  /* 0x0000002900249210 */ /* 0x080fe40007f7e0ff */
[----:B0-----:R-:W-:Y:S02]  /*b5d0*/  CS2R R12, SRZ ;  /* 0x00000000000c7805 */ /* 0x001fe4000001ff00 */
[----:B------:R-:W-:Y:S01]  /*b5e0*/  @!P1 IADD3 R40, P4, R14, R41, RZ ;  /* 0x000000290e289210 */ /* 0x000fe20007f9e0ff */
[----:B------:R0:W5:Y:S01]  /*b5f0*/  @!P2 LD.E.64 R30, desc[UR56][R26.64] ;  /* 0x000000381a1ea980 */ /* 0x000162000c101b00 */
[----:B------:R-:W-:Y:S02]  /*b600*/  @!P1 IMAD.X R37, R3, 0x1, R15, P3 ;  /* 0x0000000103259824 */ /* 0x000fe400018e060f */
[----:B------:R-:W-:Y:S01]  /*b610*/  @!P1 IADD3.X R41, R5, R15, RZ, P4, !PT ;  /* 0x0000000f05299210 */ /* 0x000fe200027fe4ff */
[----:B------:R-:W5:Y:S01]  /*b620*/  @!P2 LD.E.64 R10, desc[UR56][R28.64] ;  /* 0x000000381c0aa980 */ /* 0x000f62000c101b00 */
[----:B------:R-:W-:-:S02]  /*b630*/  ISETP.GE.AND P2, PT, R208, UR4, PT ;  /* 0x00000004d0007c0c */ /* 0x000fc4000bf46270 */
[----:B------:R-:W-:Y:S01]  /*b640*/  ISETP.GE.AND P3, PT, R196, UR4, PT ;  /* 0x00000004c4007c0c */ /* 0x000fe2000bf66270 */
[----:B------:R-:W5:Y:S04]  /*b650*/  @!P1 LD.E.64 R34, desc[UR56][R36.64] ;  /* 0x0000003824229980 */ /* 0x000f68000c101b00 */
[----:B------:R1:W5:Y:S01]  /*b660*/  @!P1 LD.E.64 R12, desc[UR56][R40.64] ;  /* 0x00000038280c9980 */ /* 0x000362000c101b00 */
[C---:B------:R-:W-:Y:S01]  /*b670*/  ISETP.GE.AND P1, PT, R209.reuse, UR4, PT ;  /* 0x00000004d1007c0c */ /* 0x040fe2000bf26270 */
[----:B0-----:R-:W-:-:S04]  /*b680*/  IMAD.SHL.U32 R27, R209, 0x2, RZ ;  /* 0x00000002d11b7824 */ /* 0x001fc800078e00ff */
[-C--:B------:R-:W-:Y:S02]  /*b690*/  @!P2 IADD3 R44, P5, R0, R47.reuse, RZ ;  /* 0x0000002f002ca210 */ /* 0x080fe40007fbe0ff */
[----:B------:R-:W-:Y:S01]  /*b6a0*/  @!P3 IMAD.MOV.U32 R15, RZ, RZ, R5 ;  /* 0x000000ffff0fb224 */ /* 0x000fe200078e0005 */
[----:B------:R-:W-:Y:S01]  /*b6b0*/  @!P3 MOV R24, R0 ;  /* 0x000000000018b202 */ /* 0x000fe20000000f00 */
[----:B------:R-:W-:Y:S01]  /*b6c0*/  @!P3 IMAD.MOV.U32 R25, RZ, RZ, R3 ;  /* 0x000000ffff19b224 */ /* 0x000fe200078e0003 */
[----:B------:R-:W-:Y:S01]  /*b6d0*/  @!P2 IADD3.X R45, R3, R52, RZ, P5, !PT ;  /* 0x00000034032da210 */ /* 0x000fe20002ffe4ff */
[----:B------:R-:W-:Y:S01]  /*b6e0*/  @!P3 IMAD.WIDE R42, R196, 0x2, R14 ;  /* 0x00000002c42ab825 */ /* 0x000fe200078e020e */
[----:B------:R-:W-:Y:S02]  /*b6f0*/  @!P2 IADD3 R46, P4, R14, R47, RZ ;  /* 0x0000002f0e2ea210 */ /* 0x000fe40007f9e0ff */
[-C--:B------:R-:W-:Y:S01]  /*b700*/  @!P1 IADD3 R48, P5, R0, R27.reuse, RZ ;  /* 0x0000001b00309210 */ /* 0x080fe20007fbe0ff */
[----:B-1----:R-:W-:Y:S01]  /*b710*/  @!P3 IMAD.WIDE R40, R196, 0x2, R24 ;  /* 0x00000002c428b825 */ /* 0x002fe200078e0218 */
[----:B------:R-:W-:-:S02]  /*b720*/  @!P1 IADD3 R14, P6, R14, R27, RZ ;  /* 0x0000001b0e0e9210 */ /* 0x000fc40007fde0ff */
[----:B------:R-:W-:Y:S02]  /*b730*/  CS2R R28, SRZ ;  /* 0x00000000001c7805 */ /* 0x000fe4000001ff00 */
[----:B------:R-:W-:Y:S02]  /*b740*/  CS2R R26, SRZ ;  /* 0x00000000001a7805 */ /* 0x000fe4000001ff00 */
[----:B------:R-:W-:Y:S02]  /*b750*/  CS2R R36, SRZ ;  /* 0x0000000000247805 */ /* 0x000fe4000001ff00 */
[----:B------:R-:W-:Y:S01]  /*b760*/  CS2R R24, SRZ ;  /* 0x0000000000187805 */ /* 0x000fe2000001ff00 */
[C---:B------:R-:W-:Y:S01]  /*b770*/  @!P2 IMAD.X R47, R5.reuse, 0x1, R52, P4 ;  /* 0x00000001052fa824 */ /* 0x040fe200020e0634 */
[----:B------:R-:W-:Y:S01]  /*b780*/  @!P1 IADD3.X R15, R5, R51, RZ, P6, !PT ;  /* 0x00000033050f9210 */ /* 0x000fe200037fe4ff */
[----:B------:R-:W-:Y:S01]  /*b790*/  @!P1 IMAD.X R49, R3, 0x1, R51, P5 ;  /* 0x0000000103319824 */ /* 0x000fe200028e0633 */
[----:B------:R0:W5:Y:S04]  /*b7a0*/  @!P3 LD.E.64 R38, desc[UR56][R40.64] ;  /* 0x000000382826b980 */ /* 0x000168000c101b00 */
[----:B------:R0:W5:Y:S04]  /*b7b0*/  @!P3 LD.E.64 R28, desc[UR56][R42.64] ;  /* 0x000000382a1cb980 */ /* 0x000168000c101b00 */
[----:B------:R0:W5:Y:S04]  /*b7c0*/  @!P2 LD.E.64 R32, desc[UR56][R44.64] ;  /* 0x000000382c20a980 */ /* 0x000168000c101b00 */
[----:B------:R0:W5:Y:S04]  /*b7d0*/  @!P2 LD.E.64 R26, desc[UR56][R46.64] ;  /* 0x000000382e1aa980 */ /* 0x000168000c101b00 */
[----:B------:R0:W5:Y:S04]  /*b7e0*/  @!P1 LD.E.64 R36, desc[UR56][R48.64] ;  /* 0x0000003830249980 */ /* 0x000168000c101b00 */
[----:B------:R0:W5:Y:S02]  /*b7f0*/  @!P1 LD.E.64 R24, desc[UR56][R14.64] ;  /* 0x000000380e189980 */ /* 0x000164000c101b00 */
.L_x_577:
[----:B------:R-:W-:Y:S05]  /*b800*/  BSYNC B1 ;  /* 0x0000000000017941 */ /* 0x000fea0003800000 */
.L_x_576:
[----:B------:R-:W4:Y:S01]  /*b810*/  LDL R70, [R1+0x4] ;  /* 0x0000040001467983 */ /* 0x000f220000100800 */
[----:B--2--5:R-:W-:Y:S01]  /*b820*/  IMAD.MOV.U32 R0, RZ, RZ, R38 ;  /* 0x000000ffff007224 */ /* 0x024fe200078e0026 */
[----:B-1----:R-:W-:Y:S01]  /*b830*/  MOV R3, R39 ;  /* 0x0000002700037202 */ /* 0x002fe20000000f00 */
[----:B---3--:R-:W-:Y:S01]  /*b840*/  IMAD.MOV.U32 R5, RZ, RZ, R20 ;  /* 0x000000ffff057224 */ /* 0x008fe200078e0014 */
[----:B0-----:R-:W-:Y:S01]  /*b850*/  MOV R42, R35 ;  /* 0x00000023002a7202 */ /* 0x001fe20000000f00 */
[----:B----4-:R-:W-:Y:S01]  /*b860*/  IMAD.MOV.U32 R14, RZ, RZ, R21 ;  /* 0x000000ffff0e7224 */ /* 0x010fe200078e0015 */
[--C-:B------:R-:W-:Y:S01]  /*b870*/  SHF.R.U64 R52, R34, 0x10, R35.reuse ;  /* 0x0000001022347819 */ /* 0x100fe20000001223 */
[----:B------:R-:W-:Y:S01]  /*b880*/  @P0 VIADD R8, R50, 0xffffffc0 ;  /* 0xffffffc032080836 */ /* 0x000fe20000000000 */
[----:B------:R-:W-:Y:S01]  /*b890*/  SHF.R.U32.HI R53, RZ, 0x10, R35 ;  /* 0x00000010ff357819 */ /* 0x000fe20000011623 */
[----:B------:R-:W-:Y:S01]  /*b8a0*/  IMAD.MOV.U32 R43, RZ, RZ, R33 ;  /* 0x000000ffff2b7224 */ /* 0x000fe200078e0021 */
[----:B------:R-:W-:Y:S01]  /*b8b0*/  PRMT R35, R0, 0x5410, R3 ;  /* 0x0000541000237816 */ /* 0x000fe20000000003 */
[----:B------:R-:W-:Y:S01]  /*b8c0*/  IMAD.MOV.U32 R45, RZ, RZ, R37 ;  /* 0x000000ffff2d7224 */ /* 0x000fe200078e0025 */
[----:B------:R-:W-:Y:S01]  /*b8d0*/  SHF.R.U64 R46, R38, 0x10, R39 ;  /* 0x00000010262e7819 */ /* 0x000fe20000001227 */
[--C-:B------:R-:W-:Y:S01]  /*b8e0*/  IMAD.MOV.U32 R38, RZ, RZ, R31.reuse ;  /* 0x000000ffff267224 */ /* 0x100fe200078e001f */
[----:B------:R-:W-:Y:S01]  /*b8f0*/  SHF.R.U64 R50, R30, 0x10, R31 ;  /* 0x000000101e327819 */ /* 0x000fe2000000121f */
[----:B------:R-:W-:Y:S01]  /*b900*/  IMAD.MOV.U32 R41, RZ, RZ, R25 ;  /* 0x000000ffff297224 */ /* 0x000fe200078e0019 */
[----:B------:R-:W-:Y:S01]  /*b910*/  SHF.R.U32.HI R51, RZ, 0x10, R31 ;  /* 0x00000010ff337819 */ /* 0x000fe2000001161f */
[----:B------:R-:W-:Y:S01]  /*b920*/  BSSY B1, `(.L_x_578) ;  /* 0x0000041000017945 */ /* 0x000fe20003800000 */
[----:B------:R-:W-:-:S02]  /*b930*/  PRMT R31, R5, 0x5410, R14 ;  /* 0x00005410051f7816 */ /* 0x000fc4000000000e */
[----:B------:R-:W-:Y:S01]  /*b940*/  SHF.R.U64 R48, R20, 0x10, R21 ;  /* 0x0000001014307819 */ /* 0x000fe20000001215 */
[----:B------:R-:W-:Y:S01]  /*b950*/  IMAD.MOV.U32 R20, RZ, RZ, R7 ;  /* 0x000000ffff147224 */ /* 0x000fe200078e0007 */
[----:B------:R-:W-:Y:S02]  /*b960*/  SHF.R.U32.HI R49, RZ, 0x10, R21 ;  /* 0x00000010ff317819 */ /* 0x000fe40000011615 */
[----:B------:R-:W-:Y:S01]  /*b970*/  MOV R21, R30 ;  /* 0x0000001e00157202 */ /* 0x000fe20000000f00 */
[----:B------:R-:W-:Y:S01]  /*b980*/  IMAD.MOV.U32 R30, RZ, RZ, R34 ;  /* 0x000000ffff1e7224 */ /* 0x000fe200078e0022 */
[--C-:B------:R-:W-:Y:S01]  /*b990*/  SHF.R.U64 R54, R32, 0x10, R33.reuse ;  /* 0x0000001020367819 */ /* 0x100fe20000001221 */
[----:B------:R-:W-:Y:S01]  /*b9a0*/  IMAD.MOV.U32 R34, RZ, RZ, R32 ;  /* 0x000000ffff227224 */ /* 0x000fe200078e0020 */
[----:B------:R-:W-:Y:S01]  /*b9b0*/  SHF.R.U32.HI R55, RZ, 0x10, R33 ;  /* 0x00000010ff377819 */ /* 0x000fe20000011621 */
[----:B------:R-:W-:Y:S01]  /*b9c0*/  IMAD.MOV.U32 R33, RZ, RZ, R6 ;  /* 0x000000ffff217224 */ /* 0x000fe200078e0006 */
[----:B------:R-:W-:-:S02]  /*b9d0*/  SHF.R.U64 R56, R36, 0x10, R37 ;  /* 0x0000001024387819 */ /* 0x000fc40000001225 */
[----:B------:R-:W-:Y:S01]  /*b9e0*/  SHF.R.U32.HI R57, RZ, 0x10, R37 ;  /* 0x00000010ff397819 */ /* 0x000fe20000011625 */
[----:B------:R-:W-:Y:S01]  /*b9f0*/  IMAD.MOV.U32 R37, RZ, RZ, R28 ;  /* 0x000000ffff257224 */ /* 0x000fe200078e001c */
[----:B------:R-:W-:Y:S02]  /*ba00*/  MOV R15, R29 ;  /* 0x0000001d000f7202 */ /* 0x000fe40000000f00 */
[--C-:B------:R-:W-:Y:S02]  /*ba10*/  SHF.R.U64 R58, R28, 0x10, R29.reuse ;  /* 0x000000101c3a7819 */ /* 0x100fe4000000121d */
[----:B------:R-:W-:Y:S02]  /*ba20*/  SHF.R.U32.HI R59, RZ, 0x10, R29 ;  /* 0x00000010ff3b7819 */ /* 0x000fe4000001161d */
[----:B------:R-:W-:Y:S01]  /*ba30*/  SHF.R.U64 R60, R6, 0x10, R7 ;  /* 0x00000010063c7819 */ /* 0x000fe20000001207 */
[----:B------:R-:W-:Y:S01]  /*ba40*/  IMAD.MOV.U32 R6, RZ, RZ, R11 ;  /* 0x000000ffff067224 */ /* 0x000fe200078e000b */
[----:B------:R-:W-:Y:S01]  /*ba50*/  SHF.R.U32.HI R61, RZ, 0x10, R7 ;  /* 0x00000010ff3d7819 */ /* 0x000fe20000011607 */
[----:B------:R-:W-:Y:S01]  /*ba60*/  IMAD.MOV.U32 R7, RZ, RZ, R12 ;  /* 0x000000ffff077224 */ /* 0x000fe200078e000c */
[----:B------:R-:W-:Y:S01]  /*ba70*/  SHF.R.U32.HI R47, RZ, 0x10, R39 ;  /* 0x00000010ff2f7819 */ /* 0x000fe20000011627 */
[----:B------:R-:W-:Y:S01]  /*ba80*/  IMAD.MOV.U32 R39, RZ, RZ, R27 ;  /* 0x000000ffff277224 */ /* 0x000fe200078e001b */
[----:B------:R-:W-:-:S02]  /*ba90*/  MOV R29, R10 ;  /* 0x0000000a001d7202 */ /* 0x000fc40000000f00 */
[--C-:B------:R-:W-:Y:S02]  /*baa0*/  SHF.R.U64 R62, R10, 0x10, R11.reuse ;  /* 0x000000100a3e7819 */ /* 0x100fe4000000120b */
[----:B------:R-:W-:Y:S01]  /*bab0*/  SHF.R.U32.HI R63, RZ, 0x10, R11 ;  /* 0x00000010ff3f7819 */ /* 0x000fe2000001160b */
[----:B------:R-:W-:Y:S01]  /*bac0*/  IMAD.MOV.U32 R11, RZ, RZ, R26 ;  /* 0x000000ffff0b7224 */ /* 0x000fe200078e001a */
[----:B------:R-:W-:Y:S02]  /*bad0*/  MOV R10, R13 ;  /* 0x0000000d000a7202 */ /* 0x000fe40000000f00 */
[--C-:B------:R-:W-:Y:S02]  /*bae0*/  SHF.R.U64 R64, R12, 0x10, R13.reuse ;  /* 0x000000100c407819 */ /* 0x100fe4000000120d */
[----:B------:R-:W-:Y:S02]  /*baf0*/  SHF.R.U32.HI R65, RZ, 0x10, R13 ;  /* 0x00000010ff417819 */ /* 0x000fe4000001160d */
[----:B------:R-:W-:-:S02]  /*bb00*/  MOV R44, R36 ;  /* 0x00000024002c7202 */ /* 0x000fc40000000f00 */
[--C-:B------:R-:W-:Y:S02]  /*bb10*/  SHF.R.U64 R66, R26, 0x10, R27.reuse ;  /* 0x000000101a427819 */ /* 0x100fe4000000121b */
[----:B------:R-:W-:Y:S02]  /*bb20*/  SHF.R.U32.HI R67, RZ, 0x10, R27 ;  /* 0x00000010ff437819 */ /* 0x000fe4000001161b */
[----:B------:R-:W-:Y:S02]  /*bb30*/  MOV R40, R24 ;  /* 0x0000001800287202 */ /* 0x000fe40000000f00 */
[----:B------:R-:W-:Y:S02]  /*bb40*/  VIMNMX R13, R4, 0x80, PT ;  /* 0x00000080040d7848 */ /* 0x000fe40003fe0100 */
[--C-:B------:R-:W-:Y:S02]  /*bb50*/  SHF.R.U64 R68, R24, 0x10, R25.reuse ;  /* 0x0000001018447819 */ /* 0x100fe40000001219 */
[----:B------:R-:W-:-:S02]  /*bb60*/  SHF.R.U32.HI R69, RZ, 0x10, R25 ;  /* 0x00000010ff457819 */ /* 0x000fc40000011619 */
[----:B------:R-:W-:Y:S02]  /*bb70*/  PRMT R27, R21, 0x5410, R38 ;  /* 0x00005410151b7816 */ /* 0x000fe40000000026 */
[----:B------:R-:W-:Y:S02]  /*bb80*/  PRMT R21, R30, 0x5410, R42 ;  /* 0x000054101e157816 */ /* 0x000fe4000000002a */
[----:B------:R-:W-:Y:S02]  /*bb90*/  PRMT R12, R34, 0x5410, R43 ;  /* 0x00005410220c7816 */ /* 0x000fe4000000002b */
[----:B------:R-:W-:Y:S02]  /*bba0*/  PRMT R37, R37, 0x5410, R15 ;  /* 0x0000541025257816 */ /* 0x000fe4000000000f */
[----:B------:R-:W-:Y:S02]  /*bbb0*/  PRMT R33, R33, 0x5410, R20 ;  /* 0x0000541021217816 */ /* 0x000fe40000000014 */
[----:B------:R-:W-:-:S02]  /*bbc0*/  PRMT R25, R7, 0x5410, R10 ;  /* 0x0000541007197816 */ /* 0x000fc4000000000a */
        /* <DEDUP_REMOVED lines=11> */
[----:B------:R-:W-:-:S02]  /*bc80*/  ISETP.GE.AND P1, PT, R202, R13, PT ;  /* 0x0000000dca00720c */ /* 0x000fc40003f26270 */
[----:B------:R-:W-:Y:S02]  /*bc90*/  PRMT R15, R11, 0x5410, R39 ;  /* 0x000054100b0f7816 */ /* 0x000fe40000000027 */
[----:B------:R-:W-:Y:S02]  /*bca0*/  PRMT R20, R66, 0x5410, R67 ;  /* 0x0000541042147816 */ /* 0x000fe40000000043 */
[----:B------:R-:W-:Y:S02]  /*bcb0*/  PRMT R10, R40, 0x5410, R41 ;  /* 0x00005410280a7816 */ /* 0x000fe40000000029 */
[----:B------:R-:W-:-:S04]  /*bcc0*/  LEA.HI R0, R70, R70, RZ, 0x1 ;  /* 0x0000004646007211 */ /* 0x000fc800078f08ff */
[----:B------:R-:W-:-:S05]  /*bcd0*/  LOP3.LUT R0, R0, 0xfffffffe, RZ, 0xc0, !PT ;  /* 0xfffffffe00007812 */ /* 0x000fca00078ec0ff */
[----:B------:R-:W-:-:S05]  /*bce0*/  IMAD.IADD R0, R70, 0x1, -R0 ;  /* 0x0000000146007824 */ /* 0x000fca00078e0a00 */
[----:B------:R-:W-:Y:S02]  /*bcf0*/  SHF.L.U32 R5, R0, 0x1f, RZ ;  /* 0x0000001f00057819 */ /* 0x000fe400000006ff */
[----:B------:R-:W-:Y:S02]  /*bd00*/  PRMT R0, R44, 0x5410, R45 ;  /* 0x000054102c007816 */ /* 0x000fe4000000002d */
[----:B------:R-:W0:Y:S02]  /*bd10*/  SYNCS.PHASECHK.TRANS64.TRYWAIT P0, [R18+URZ+0x30800], R5 ;  /* 0x03080005120075a7 */ /* 0x000e24000800017f */
[----:B0-----:R-:W-:Y:S05]  /*bd20*/  @!P0 BRA `(.L_x_579) ;  /* 0x00000144004c8947 */ /* 0x001fea0003800000 */
.L_x_822:
[----:B------:R-:W-:Y:S05]  /*bd30*/  BSYNC B1 ;  /* 0x0000000000017941 */ /* 0x000fea0003800000 */
.L_x_578:
[----:B------:R-:W-:Y:S01]  /*bd40*/  BSSY B1, `(.L_x_580) ;  /* 0x00000fe000017945 */ /* 0x000fe20003800000 */
[----:B------:R-:W-:-:S03]  /*bd50*/  PRMT R11, R68, 0x5410, R69 ;  /* 0x00005410440b7816 */ /* 0x000fc60000000045 */
[----:B------:R-:W-:Y:S05]  /*bd60*/  @P1 BRA `(.L_x_581) ;  /* 0x0000000c00ec1947 */ /* 0x000fea0003800000 */
[----:B------:R-:W1:Y:S01]  /*bd70*/  LDC R4, c[0x0][0x3f4] ;  /* 0x0000fd00ff047b82 */ /* 0x000e620000000800 */
[----:B------:R-:W-:Y:S01]  /*bd80*/  BSSY B2, `(.L_x_582) ;  /* 0x000002e000027945 */ /* 0x000fe20003800000 */
[-C--:B-1----:R-:W-:Y:S02]  /*bd90*/  ISETP.GE.AND P0, PT, R196, R4.reuse, PT ;  /* 0x00000004c400720c */ /* 0x082fe40003f06270 */
[-C--:B------:R-:W-:Y:S02]  /*bda0*/  ISETP.GE.AND P1, PT, R207, R4.reuse, PT ;  /* 0x00000004cf00720c */ /* 0x080fe40003f26270 */
[-C--:B------:R-:W-:Y:S02]  /*bdb0*/  ISETP.GE.AND P2, PT, R205, R4.reuse, PT ;  /* 0x00000004cd00720c */ /* 0x080fe40003f46270 */
[-C--:B------:R-:W-:Y:S02]  /*bdc0*/  ISETP.GE.AND P3, PT, R206, R4.reuse, PT ;  /* 0x00000004ce00720c */ /* 0x080fe40003f66270 */
[----:B------:R-:W-:-:S02]  /*bdd0*/  ISETP.GE.AND P4, PT, R208, R4, PT ;  /* 0x00000004d000720c */ /* 0x000fc40003f86270 */
[----:B------:R-:W-:-:S03]  /*bde0*/  ISETP.GE.AND P5, PT, R209, R4, PT ;  /* 0x00000004d100720c */ /* 0x000fc60003fa6270 */
[----:B------:R-:W-:Y:S10]  /*bdf0*/  @P0 BRA `(.L_x_583) ;  /* 0x0000000000980947 */ /* 0x000ff40003800000 */
[----:B0-----:R-:W0:Y:S01]  /*be00*/  LDS.128 R4, [R9+0x12400] ;  /* 0x0124000009047984 */ /* 0x001e220000000c00 */
[----:B------:R-:W-:Y:S02]  /*be10*/  HADD2.F32 R45, -RZ, R37.H0_H0 ;  /* 0x20000025ff2d7230 */ /* 0x000fe40000004100 */
[----:B------:R-:W-:Y:S02]  /*be20*/  HADD2.F32 R43, -RZ, R35.H0_H0 ;  /* 0x20000023ff2b7230 */ /* 0x000fe40000004100 */
[----:B------:R-:W-:Y:S02]  /*be30*/  HADD2.F32 R44, -RZ, R36.H0_H0 ;  /* 0x20000024ff2c7230 */ /* 0x000fe40000004100 */
[----:B------:R-:W-:Y:S02]  /*be40*/  HADD2.F32 R46, -RZ, R38.H0_H0 ;  /* 0x20000026ff2e7230 */ /* 0x000fe40000004100 */
[--C-:B0-----:R-:W-:Y:S02]  /*be50*/  HADD2.F32 R39, -RZ, R4.reuse.H0_H0 ;  /* 0x20000004ff277230 */ /* 0x101fe40000004100 */
[----:B------:R-:W-:-:S02]  /*be60*/  HADD2.F32 R4, -RZ, R4.H1_H1 ;  /* 0x30000004ff047230 */ /* 0x000fc40000004100 */
[--C-:B------:R-:W-:Y:S02]  /*be70*/  HADD2.F32 R40, -RZ, R5.reuse.H0_H0 ;  /* 0x20000005ff287230 */ /* 0x100fe40000004100 */
[----:B------:R-:W-:Y:S02]  /*be80*/  HADD2.F32 R5, -RZ, R5.H1_H1 ;  /* 0x30000005ff057230 */ /* 0x000fe40000004100 */
[C---:B------:R-:W-:Y:S01]  /*be90*/  FMUL.FTZ R48, R4.reuse, R45 ;  /* 0x0000002d04307220 */ /* 0x040fe20000410000 */
[-C--:B------:R-:W-:Y:S01]  /*bea0*/  FMUL.FTZ R4, R4, R43.reuse ;  /* 0x0000002b04047220 */ /* 0x080fe20000410000 */
[--C-:B------:R-:W-:Y:S02]  /*beb0*/  HADD2.F32 R41, -RZ, R6.reuse.H0_H0 ;  /* 0x20000006ff297230 */ /* 0x100fe40000004100 */
[----:B------:R-:W-:Y:S02]  /*bec0*/  HADD2.F32 R42, -RZ, R7.H0_H0 ;  /* 0x20000007ff2a7230 */ /* 0x000fe40000004100 */
[----:B------:R-:W-:Y:S01]  /*bed0*/  FMUL.FTZ R47, R5, R46 ;  /* 0x0000002e052f7220 */ /* 0x000fe20000410000 */
[C---:B------:R-:W-:Y:S01]  /*bee0*/  FFMA.FTZ R48, R39.reuse, R43, -R48 ;  /* 0x0000002b27307223 */ /* 0x040fe20000010830 */
[----:B------:R-:W-:Y:S01]  /*bef0*/  FFMA.FTZ R45, R39, R45, R4 ;  /* 0x0000002d272d7223 */ /* 0x000fe20000010004 */
[----:B------:R-:W-:Y:S01]  /*bf00*/  FMUL.FTZ R49, R5, R44 ;  /* 0x0000002c05317220 */ /* 0x000fe20000410000 */
[----:B------:R-:W-:-:S02]  /*bf10*/  HADD2.F32 R6, -RZ, R6.H1_H1 ;  /* 0x30000006ff067230 */ /* 0x000fc40000004100 */
[C---:B------:R-:W-:Y:S01]  /*bf20*/  FFMA.FTZ R47, R40.reuse, R44, -R47 ;  /* 0x0000002c282f7223 */ /* 0x040fe2000001082f */
[----:B------:R-:W-:Y:S02]  /*bf30*/  HADD2.F32 R7, -RZ, R7.H1_H1 ;  /* 0x30000007ff077230 */ /* 0x000fe40000004100 */
[----:B------:R-:W-:Y:S01]  /*bf40*/  FFMA.FTZ R40, R40, R46, R49 ;  /* 0x0000002e28287223 */ /* 0x000fe20000010031 */
[----:B------:R-:W-:Y:S02]  /*bf50*/  HADD2.F32 R39, -RZ, R37.H1_H1 ;  /* 0x30000025ff277230 */ /* 0x000fe40000004100 */
[----:B------:R-:W-:Y:S02]  /*bf60*/  HADD2.F32 R4, -RZ, R35.H1_H1 ;  /* 0x30000023ff047230 */ /* 0x000fe40000004100 */
[----:B------:R-:W-:Y:S02]  /*bf70*/  HADD2.F32 R43, -RZ, R38.H1_H1 ;  /* 0x30000026ff2b7230 */ /* 0x000fe40000004100 */
[----:B------:R-:W-:Y:S01]  /*bf80*/  FMUL.FTZ R44, R6, R39 ;  /* 0x00000027062c7220 */ /* 0x000fe20000410000 */
[----:B------:R-:W-:-:S02]  /*bf90*/  HADD2.F32 R5, -RZ, R36.H1_H1 ;  /* 0x30000024ff057230 */ /* 0x000fc40000004100 */
[-C--:B------:R-:W-:Y:S01]  /*bfa0*/  FMUL.FTZ R46, R6, R4.reuse ;  /* 0x00000004062e7220 */ /* 0x080fe20000410000 */
[----:B------:R-:W-:Y:S01]  /*bfb0*/  FMUL.FTZ R49, R7, R43 ;  /* 0x0000002b07317220 */ /* 0x000fe20000410000 */
[----:B------:R-:W-:Y:S01]  /*bfc0*/  FFMA.FTZ R6, R41, R4, -R44 ;  /* 0x0000000429067223 */ /* 0x000fe2000001082c */
[----:B------:R-:W-:Y:S01]  /*bfd0*/  FMUL.FTZ R50, R7, R5 ;  /* 0x0000000507327220 */ /* 0x000fe20000410000 */
[----:B------:R-:W-:Y:S01]  /*bfe0*/  FFMA.FTZ R39, R41, R39, R46 ;  /* 0x0000002729277223 */ /* 0x000fe2000001002e */
[C---:B------:R-:W-:Y:S01]  /*bff0*/  FFMA.FTZ R7, R42.reuse, R5, -R49 ;  /* 0x000000052a077223 */ /* 0x040fe20000010831 */
[----:B------:R-:W-:Y:S01]  /*c000*/  F2FP.F16.F32.PACK_AB R4, R45, R48 ;  /* 0x000000302d04723e */ /* 0x000fe200000000ff */
[----:B------:R-:W-:Y:S01]  /*c010*/  FFMA.FTZ R50, R42, R43, R50 ;  /* 0x0000002b2a327223 */ /* 0x000fe20000010032 */
[----:B------:R-:W-:Y:S02]  /*c020*/  F2FP.F16.F32.PACK_AB R5, R40, R47 ;  /* 0x0000002f2805723e */ /* 0x000fe400000000ff */
[----:B------:R-:W-:-:S02]  /*c030*/  F2FP.F16.F32.PACK_AB R6, R39, R6 ;  /* 0x000000062706723e */ /* 0x000fc400000000ff */
[----:B------:R-:W-:-:S05]  /*c040*/  F2FP.F16.F32.PACK_AB R7, R50, R7 ;  /* 0x000000073207723e */ /* 0x000fca00000000ff */
[----:B------:R1:W-:Y:S02]  /*c050*/  STS.128 [R9+0x12400], R4 ;  /* 0x0124000409007388 */ /* 0x0003e40000000c00 */
.L_x_583:
[----:B------:R-:W-:Y:S05]  /*c060*/  BSYNC B2 ;  /* 0x0000000000027941 */ /* 0x000fea0003800000 */
.L_x_582:
[----:B------:R-:W-:Y:S04]  /*c070*/  BSSY B2, `(.L_x_584) ;  /* 0x0000028000027945 */ /* 0x000fe80003800000 */
[----:B------:R-:W-:Y:S05]  /*c080*/  @P1 BRA `(.L_x_585) ;  /* 0x0000000000981947 */ /* 0x000fea0003800000 */
[----:B01----:R-:W0:Y:S01]  /*c090*/  LDS.128 R4, [R8] ;  /* 0x0000000008047984 */ /* 0x003e220000000c00 */
        /* <DEDUP_REMOVED lines=36> */
[----:B------:R2:W-:Y:S02]  /*c2e0*/  STS.128 [R8], R4 ;  /* 0x0000000408007388 */ /* 0x0005e40000000c00 */
.L_x_585:
[----:B------:R-:W-:Y:S05]  /*c2f0*/  BSYNC B2 ;  /* 0x0000000000027941 */ /* 0x000fea0003800000 */
.L_x_584:
[----:B------:R-:W-:Y:S04]  /*c300*/  BSSY B2, `(.L_x_586) ;  /* 0x0000028000027945 */ /* 0x000fe80003800000 */
[----:B------:R-:W-:Y:S05]  /*c310*/  @P2 BRA `(.L_x_587) ;  /* 0x0000000000982947 */ /* 0x000fea0003800000 */
[----:B012---:R-:W0:Y:S01]  /*c320*/  LDS.128 R4, [R9+0x16400] ;  /* 0x0164000009047984 */ /* 0x007e220000000c00 */
        /* <DEDUP_REMOVED lines=37> */
.L_x_587:
[----:B------:R-:W-:Y:S05]  /*c580*/  BSYNC B2 ;  /* 0x0000000000027941 */ /* 0x000fea0003800000 */
.L_x_586:
[----:B------:R-:W-:Y:S04]  /*c590*/  BSSY B2, `(.L_x_588) ;  /* 0x0000028000027945 */ /* 0x000fe80003800000 */
[----:B------:R-:W-:Y:S05]  /*c5a0*/  @P3 BRA `(.L_x_589) ;  /* 0x0000000000983947 */ /* 0x000fea0003800000 */
[----:B0123--:R-:W0:Y:S01]  /*c5b0*/  LDS.128 R4, [R8+0x4000] ;  /* 0x0040000008047984 */ /* 0x00fe220000000c00 */
        /* <DEDUP_REMOVED lines=37> */
.L_x_589:
[----:B------:R-:W-:Y:S05]  /*c810*/  BSYNC B2 ;  /* 0x0000000000027941 */ /* 0x000fea0003800000 */
.L_x_588:
[----:B------:R-:W-:Y:S04]  /*c820*/  BSSY B2, `(.L_x_590) ;  /* 0x0000028000027945 */ /* 0x000fe80003800000 */
[----:B------:R-:W-:Y:S05]  /*c830*/  @P4 BRA `(.L_x_591) ;  /* 0x0000000000984947 */ /* 0x000fea0003800000 */
[----:B01234-:R-:W0:Y:S01]  /*c840*/  LDS.128 R4, [R9+0x1a400] ;  /* 0x01a4000009047984 */ /* 0x01fe220000000c00 */
        /* <DEDUP_REMOVED lines=37> */
.L_x_591:
[----:B------:R-:W-:Y:S05]  /*caa0*/  BSYNC B2 ;  /* 0x0000000000027941 */ /* 0x000fea0003800000 */
.L_x_590:
        /* <DEDUP_REMOVED lines=39> */
.L_x_581:
[----:B------:R-:W-:Y:S05]  /*cd20*/  BSYNC B1 ;  /* 0x0000000000017941 */ /* 0x000fea0003800000 */
.L_x_580:
[----:B01234-:R-:W-:-:S04]  /*cd30*/  IADD3 R4, R202, 0x40, RZ ;  /* 0x00000040ca047810 */ /* 0x01ffc80007ffe0ff */
[----:B------:R-:W-:-:S13]  /*cd40*/  ISETP.GE.AND P0, PT, R4, R13, PT ;  /* 0x0000000d0400720c */ /* 0x000fda0003f06270 */
[----:B------:R-:W-:Y:S05]  /*cd50*/  @P0 BRA `(.L_x_592) ;  /* 0x0000003c00080947 */ /* 0x000fea0003800000 */
[----:B------:R-:W0:Y:S01]  /*cd60*/  LDC R4, c[0x0][0x3f4] ;  /* 0x0000fd00ff047b82 */ /* 0x000e220000000800 */
[----:B------:R-:W-:Y:S01]  /*cd70*/  BSSY B1, `(.L_x_593) ;  /* 0x000002e000017945 */ /* 0x000fe20003800000 */
[-C--:B0-----:R-:W-:Y:S02]  /*cd80*/  ISETP.GE.AND P0, PT, R196, R4.reuse, PT ;  /* 0x00000004c400720c */ /* 0x081fe40003f06270 */
[-C--:B------:R-:W-:Y:S02]  /*cd90*/  ISETP.GE.AND P1, PT, R207, R4.reuse, PT ;  /* 0x00000004cf00720c */ /* 0x080fe40003f26270 */
[-C--:B------:R-:W-:Y:S02]  /*cda0*/  ISETP.GE.AND P2, PT, R205, R4.reuse, PT ;  /* 0x00000004cd00720c */ /* 0x080fe40003f46270 */
[-C--:B------:R-:W-:Y:S02]  /*cdb0*/  ISETP.GE.AND P3, PT, R206, R4.reuse, PT ;  /* 0x00000004ce00720c */ /* 0x080fe40003f66270 */
[----:B------:R-:W-:-:S02]  /*cdc0*/  ISETP.GE.AND P4, PT, R208, R4, PT ;  /* 0x00000004d000720c */ /* 0x000fc40003f86270 */
[----:B------:R-:W-:-:S03]  /*cdd0*/  ISETP.GE.AND P5, PT, R209, R4, PT ;  /* 0x00000004d100720c */ /* 0x000fc60003fa6270 */
[----:B------:R-:W-:Y:S10]  /*cde0*/  @P0 BRA `(.L_x_594) ;  /* 0x0000000000980947 */ /* 0x000ff40003800000 */
[----:B------:R-:W0:Y:S01]  /*cdf0*/  LDS.128 R4, [R9+0x14400] ;  /* 0x0144000009047984 */ /* 0x000e220000000c00 */
        /* <DEDUP_REMOVED lines=8> */
[-C--:B------:R-:W-:Y:S01]  /*ce80*/  FMUL.FTZ R42, R47, R4.reuse ;  /* 0x000000042f2a7220 */ /* 0x080fe20000410000 */
[----:B------:R-:W-:Y:S01]  /*ce90*/  FMUL.FTZ R44, R43, R4 ;  /* 0x000000042b2c7220 */ /* 0x000fe20000410000 */
[----:B------:R-:W-:Y:S02]  /*cea0*/  HADD2.F32 R40, -RZ, R6.H0_H0 ;  /* 0x20000006ff287230 */ /* 0x000fe40000004100 */
[----:B------:R-:W-:Y:S01]  /*ceb0*/  FMUL.FTZ R46, R49, R5 ;  /* 0x00000005312e7220 */ /* 0x000fe20000410000 */
[----:B------:R-:W-:Y:S01]  /*cec0*/  FFMA.FTZ R4, R43, R13, -R42 ;  /* 0x0000000d2b047223 */ /* 0x000fe2000001082a */
[----:B------:R-:W-:Y:S01]  /*ced0*/  FMUL.FTZ R42, R45, R5 ;  /* 0x000000052d2a7220 */ /* 0x000fe20000410000 */
[----:B------:R-:W-:-:S02]  /*cee0*/  HADD2.F32 R41, -RZ, R7.H0_H0 ;  /* 0x20000007ff297230 */ /* 0x000fc40000004100 */
[----:B------:R-:W-:Y:S01]  /*cef0*/  FFMA.FTZ R13, R47, R13, R44 ;  /* 0x0000000d2f0d7223 */ /* 0x000fe2000001002c */
[-C--:B------:R-:W-:Y:S01]  /*cf00*/  FFMA.FTZ R5, R45, R39.reuse, -R46 ;  /* 0x000000272d057223 */ /* 0x080fe2000001082e */
[----:B------:R-:W-:Y:S02]  /*cf10*/  HADD2.F32 R6, -RZ, R6.H1_H1 ;  /* 0x30000006ff067230 */ /* 0x000fe40000004100 */
[----:B------:R-:W-:Y:S01]  /*cf20*/  FFMA.FTZ R42, R49, R39, R42 ;  /* 0x00000027312a7223 */ /* 0x000fe2000001002a */
[----:B------:R-:W-:Y:S01]  /*cf30*/  HADD2.F32 R7, -RZ, R7.H1_H1 ;  /* 0x30000007ff077230 */ /* 0x000fe20000004100 */
[----:B------:R-:W-:Y:S01]  /*cf40*/  F2FP.F16.F32.PACK_AB R4, R13, R4 ;  /* 0x000000040d04723e */ /* 0x000fe200000000ff */
[----:B------:R-:W-:Y:S02]  /*cf50*/  HADD2.F32 R46, -RZ, R37.H1_H1 ;  /* 0x30000025ff2e7230 */ /* 0x000fe40000004100 */
[----:B------:R-:W-:Y:S01]  /*cf60*/  HADD2.F32 R44, -RZ, R35.H1_H1 ;  /* 0x30000023ff2c7230 */ /* 0x000fe20000004100 */
[----:B------:R-:W-:Y:S01]  /*cf70*/  F2FP.F16.F32.PACK_AB R5, R42, R5 ;  /* 0x000000052a05723e */ /* 0x000fe200000000ff */
[----:B------:R-:W-:-:S02]  /*cf80*/  HADD2.F32 R45, -RZ, R38.H1_H1 ;  /* 0x30000026ff2d7230 */ /* 0x000fc40000004100 */
[-C--:B------:R-:W-:Y:S01]  /*cf90*/  FMUL.FTZ R35, R46, R6.reuse ;  /* 0x000000062e237220 */ /* 0x080fe20000410000 */
[----:B------:R-:W-:Y:S02]  /*cfa0*/  HADD2.F32 R43, -RZ, R36.H1_H1 ;  /* 0x30000024ff2b7230 */ /* 0x000fe40000004100 */
[C---:B------:R-:W-:Y:S01]  /*cfb0*/  FMUL.FTZ R37, R44.reuse, R6 ;  /* 0x000000062c257220 */ /* 0x040fe20000410000 */
[-C--:B------:R-:W-:Y:S01]  /*cfc0*/  FMUL.FTZ R36, R45, R7.reuse ;  /* 0x000000072d247220 */ /* 0x080fe20000410000 */
[-C--:B------:R-:W-:Y:S01]  /*cfd0*/  FFMA.FTZ R6, R44, R40.reuse, -R35 ;  /* 0x000000282c067223 */ /* 0x080fe20000010823 */
[C---:B------:R-:W-:Y:S01]  /*cfe0*/  FMUL.FTZ R38, R43.reuse, R7 ;  /* 0x000000072b267220 */ /* 0x040fe20000410000 */
[----:B------:R-:W-:Y:S01]  /*cff0*/  FFMA.FTZ R37, R46, R40, R37 ;  /* 0x000000282e257223 */ /* 0x000fe20000010025 */
[-C--:B------:R-:W-:Y:S02]  /*d000*/  FFMA.FTZ R7, R43, R41.reuse, -R36 ;  /* 0x000000292b077223 */ /* 0x080fe40000010824 */
[----:B------:R-:W-:-:S02]  /*d010*/  FFMA.FTZ R38, R45, R41, R38 ;  /* 0x000000292d267223 */ /* 0x000fc40000010026 */
[----:B------:R-:W-:-:S03]  /*d020*/  F2FP.F16.F32.PACK_AB R6, R37, R6 ;  /* 0x000000062506723e */ /* 0x000fc600000000ff */
[----:B------:R-:W-:-:S05]  /*d030*/  F2FP.F16.F32.PACK_AB R7, R38, R7 ;  /* 0x000000072607723e */ /* 0x000fca00000000ff */
[----:B------:R0:W-:Y:S02]  /*d040*/  STS.128 [R9+0x14400], R4 ;  /* 0x0144000409007388 */ /* 0x0001e40000000c00 */
.L_x_594:
[----:B------:R-:W-:Y:S05]  /*d050*/  BSYNC B1 ;  /* 0x0000000000017941 */ /* 0x000fea0003800000 */
.L_x_593:
[----:B------:R-:W-:Y:S04]  /*d060*/  BSSY B1, `(.L_x_595) ;  /* 0x0000028000017945 */ /* 0x000fe80003800000 */
[----:B------:R-:W-:Y:S05]  /*d070*/  @P1 BRA `(.L_x_596) ;  /* 0x0000000000981947 */ /* 0x000fea0003800000 */
        /* <DEDUP_REMOVED lines=38> */
.L_x_596:
[----:B------:R-:W-:Y:S05]  /*d2e0*/  BSYNC B1 ;  /* 0x0000000000017941 */ /* 0x000fea0003800000 */
.L_x_595:
[----:B------:R-:W-:Y:S04]  /*d2f0*/  BSSY B1, `(.L_x_597) ;  /* 0x0000028000017945 */ /* 0x000fe80003800000 */
[----:B------:R-:W-:Y:S05]  /*d300*/  @P2 BRA `(.L_x_598) ;  /* 0x0000000000982947 */ /* 0x000fea0003800000 */
[----:B01----:R-:W0:Y:S01]  /*d310*/  LDS.128 R4, [R9+0x18400] ;  /* 0x0184000009047984 */ /* 0x003e220000000c00 */
        /* <DEDUP_REMOVED lines=37> */
.L_x_598:
[----:B------:R-:W-:Y:S05]  /*d570*/  BSYNC B1 ;  /* 0x0000000000017941 */ /* 0x000fea0003800000 */
.L_x_597:
        /* <DEDUP_REMOVED lines=40> */
.L_x_600:
[----:B------:R-:W-:Y:S05]  /*d800*/  BSYNC B1 ;  /* 0x0000000000017941 */ /* 0x000fea0003800000 */
.L_x_599:
        /* <DEDUP_REMOVED lines=40> */
.L_x_602:
[----:B------:R-:W-:Y:S05]  /*da90*/  BSYNC B1 ;  /* 0x0000000000017941 */ /* 0x000fea0003800000 */
.L_x_601:
        /* <DEDUP_REMOVED lines=11> */
[C---:B------:R-:W-:Y:S01]  /*db50*/  FMUL.FTZ R24, R21.reuse, R4 ;  /* 0x0000000415187220 */ /* 0x040fe20000410000 */
[----:B------:R-:W-:Y:S02]  /*db60*/  HADD2.F32 R13, -RZ, R6.H0_H0 ;  /* 0x20000006ff0d7230 */ /* 0x000fe40000004100 */
[----:B------:R-:W-:Y:S01]  /*db70*/  FMUL.FTZ R15, R28, R5 ;  /* 0x000000051c0f7220 */ /* 0x000fe20000410000 */
[----:B------:R-:W-:Y:S01]  /*db80*/  FFMA.FTZ R4, R21, R9, -R20 ;  /* 0x0000000915047223 */ /* 0x000fe20000010814 */
[----:B------:R-:W-:-:S02]  /*db90*/  HADD2.F32 R14, -RZ, R7.H0_H0 ;  /* 0x20000007ff0e7230 */ /* 0x000fc40000004100 */
[----:B------:R-:W-:Y:S01]  /*dba0*/  FFMA.FTZ R9, R25, R9, R24 ;  /* 0x0000000919097223 */ /* 0x000fe20000010018 */
[C---:B------:R-:W-:Y:S01]  /*dbb0*/  FMUL.FTZ R21, R26.reuse, R5 ;  /* 0x000000051a157220 */ /* 0x040fe20000410000 */
[----:B------:R-:W-:Y:S02]  /*dbc0*/  HADD2.F32 R6, -RZ, R6.H1_H1 ;  /* 0x30000006ff067230 */ /* 0x000fe40000004100 */
[-C--:B------:R-:W-:Y:S01]  /*dbd0*/  FFMA.FTZ R5, R26, R12.reuse, -R15 ;  /* 0x0000000c1a057223 */ /* 0x080fe2000001080f */
[----:B------:R-:W-:Y:S02]  /*dbe0*/  HADD2.F32 R7, -RZ, R7.H1_H1 ;  /* 0x30000007ff077230 */ /* 0x000fe40000004100 */
[----:B------:R-:W-:Y:S01]  /*dbf0*/  FFMA.FTZ R12, R28, R12, R21 ;  /* 0x0000000c1c0c7223 */ /* 0x000fe20000010015 */
[----:B------:R-:W-:Y:S01]  /*dc00*/  HADD2.F32 R25, -RZ, R10.H1_H1 ;  /* 0x3000000aff197230 */ /* 0x000fe20000004100 */
[----:B------:R-:W-:Y:S01]  /*dc10*/  F2FP.F16.F32.PACK_AB R4, R9, R4 ;  /* 0x000000040904723e */ /* 0x000fe200000000ff */
[----:B------:R-:W-:-:S02]  /*dc20*/  HADD2.F32 R20, -RZ, R11.H1_H1 ;  /* 0x3000000bff147230 */ /* 0x000fc40000004100 */
[----:B------:R-:W-:Y:S02]  /*dc30*/  HADD2.F32 R15, -RZ, R0.H1_H1 ;  /* 0x30000000ff0f7230 */ /* 0x000fe40000004100 */
[-C--:B------:R-:W-:Y:S01]  /*dc40*/  FMUL.FTZ R0, R25, R6.reuse ;  /* 0x0000000619007220 */ /* 0x080fe20000410000 */
[----:B------:R-:W-:Y:S02]  /*dc50*/  HADD2.F32 R10, -RZ, R3.H1_H1 ;  /* 0x30000003ff0a7230 */ /* 0x000fe40000004100 */
[----:B------:R-:W-:Y:S01]  /*dc60*/  FMUL.FTZ R3, R20, R7 ;  /* 0x0000000714037220 */ /* 0x000fe20000410000 */
[----:B------:R-:W-:Y:S01]  /*dc70*/  F2FP.F16.F32.PACK_AB R5, R12, R5 ;  /* 0x000000050c05723e */ /* 0x000fe200000000ff */
[C---:B------:R-:W-:Y:S01]  /*dc80*/  FMUL.FTZ R6, R15.reuse, R6 ;  /* 0x000000060f067220 */ /* 0x040fe20000410000 */
[----:B------:R-:W-:Y:S01]  /*dc90*/  FFMA.FTZ R0, R15, R13, -R0 ;  /* 0x0000000d0f007223 */ /* 0x000fe20000010800 */
[C---:B------:R-:W-:Y:S01]  /*dca0*/  FMUL.FTZ R7, R10.reuse, R7 ;  /* 0x000000070a077220 */ /* 0x040fe20000410000 */
[----:B------:R-:W-:Y:S01]  /*dcb0*/  FFMA.FTZ R3, R10, R14, -R3 ;  /* 0x0000000e0a037223 */ /* 0x000fe20000010803 */
[----:B------:R-:W-:-:S02]  /*dcc0*/  FFMA.FTZ R13, R25, R13, R6 ;  /* 0x0000000d190d7223 */ /* 0x000fc40000010006 */
[----:B------:R-:W-:-:S03]  /*dcd0*/  FFMA.FTZ R14, R20, R14, R7 ;  /* 0x0000000e140e7223 */ /* 0x000fc60000010007 */
[----:B------:R-:W-:Y:S02]  /*dce0*/  F2FP.F16.F32.PACK_AB R6, R13, R0 ;  /* 0x000000000d06723e */ /* 0x000fe400000000ff */
[----:B------:R-:W-:-:S05]  /*dcf0*/  F2FP.F16.F32.PACK_AB R7, R14, R3 ;  /* 0x000000030e07723e */ /* 0x000fca00000000ff */
[----:B------:R0:W-:Y:S01]  /*dd00*/  STS.128 [R8+0xa000], R4 ;  /* 0x00a0000408007388 */ /* 0x0001e20000000c00 */
[----:B------:R-:W-:Y:S05]  /*dd10*/  BRA `(.L_x_592) ;  /* 0x0000002c00187947 */ /* 0x000fea0003800000 */
.L_x_574:
[----:B------:R-:W-:-:S03]  /*dd20*/  UMOV UR4, 0xffffffff ;  /* 0xffffffff00047882 */ /* 0x000fc60000000000 */
[----:B------:R-:W-:Y:S05]  /*dd30*/  BRA.DIV UR4, `(.L_x_603) ;  /* 0x00000126045c7947 */ /* 0x000fea000b800000 */
[----:B------:R0:W1:Y:S04]  /*dd40*/  SHFL.IDX PT, R3, R25, RZ, 0x1c1f ;  /* 0x001c1fff19037589 */ /* 0x00006800000e0000 */
[----:B------:R0:W2:Y:S04]  /*dd50*/  SHFL.IDX PT, R0, R24, RZ, 0x1c1f ;  /* 0x001c1fff18007589 */ /* 0x0000a800000e0000 */
[----:B------:R0:W3:Y:S04]  /*dd60*/  SHFL.IDX PT, R21, R27, RZ, 0x1c1f ;  /* 0x001c1fff1b157589 */ /* 0x0000e800000e0000 */
[----:B------:R0:W4:Y:S02]  /*dd70*/  SHFL.IDX PT, R20, R26, RZ, 0x1c1f ;  /* 0x001c1fff1a147589 */ /* 0x00012400000e0000 */
.L_x_828:
[----:B------:R-:W-:Y:S01]  /*dd80*/  ULDC UR4, c[0x0][0x448] ;  /* 0x0001120000047ab9 */ /* 0x000fe20000000800 */
[----:B------:R-:W-:Y:S01]  /*dd90*/  BSSY B1, `(.L_x_604) ;  /* 0x0000035000017945 */ /* 0x000fe20003800000 */
[----:B------:R-:W-:Y:S01]  /*dda0*/  IMAD R48, R140, UR4, RZ ;  /* 0x000000048c307c24 */ /* 0x000fe2000f8e02ff */
[----:B------:R-:W-:Y:S02]  /*ddb0*/  CS2R R4, SRZ ;  /* 0x0000000000047805 */ /* 0x000fe4000001ff00 */
[----:B------:R-:W-:Y:S02]  /*ddc0*/  CS2R R8, SRZ ;  /* 0x0000000000087805 */ /* 0x000fe4000001ff00 */
[----:B------:R-:W-:Y:S02]  /*ddd0*/  CS2R R10, SRZ ;  /* 0x00000000000a7805 */ /* 0x000fe4000001ff00 */
[----:B------:R-:W-:Y:S02]  /*dde0*/  CS2R R12, SRZ ;  /* 0x00000000000c7805 */ /* 0x000fe4000001ff00 */
[----:B------:R-:W-:Y:S01]  /*ddf0*/  ISETP.GE.AND P0, PT, R6, R48, PT ;  /* 0x000000300600720c */ /* 0x000fe20003f06270 */
[----:B------:R-:W-:Y:S01]  /*de00*/  IMAD R48, R29, -0x80, R48 ;  /* 0xffffff801d307824 */ /* 0x000fe200078e0230 */
[----:B------:R-:W-:-:S02]  /*de10*/  CS2R R6, SRZ ;  /* 0x0000000000067805 */ /* 0x000fc4000001ff00 */
[----:B------:R-:W-:Y:S02]  /*de20*/  CS2R R14, SRZ ;  /* 0x00000000000e7805 */ /* 0x000fe4000001ff00 */
[----:B0-----:R-:W-:Y:S02]  /*de30*/  CS2R R24, SRZ ;  /* 0x0000000000187805 */ /* 0x001fe4000001ff00 */
[----:B------:R-:W-:Y:S02]  /*de40*/  CS2R R26, SRZ ;  /* 0x00000000001a7805 */ /* 0x000fe4000001ff00 */
[----:B------:R-:W-:Y:S02]  /*de50*/  CS2R R28, SRZ ;  /* 0x00000000001c7805 */ /* 0x000fe4000001ff00 */
[----:B------:R-:W-:Y:S02]  /*de60*/  CS2R R30, SRZ ;  /* 0x00000000001e7805 */ /* 0x000fe4000001ff00 */
[----:B------:R-:W-:-:S02]  /*de70*/  CS2R R32, SRZ ;  /* 0x0000000000207805 */ /* 0x000fc4000001ff00 */
[----:B------:R-:W-:Y:S01]  /*de80*/  CS2R R34, SRZ ;  /* 0x0000000000227805 */ /* 0x000fe2000001ff00 */
[----:B------:R-:W-:Y:S06]  /*de90*/  @P0 BRA `(.L_x_605) ;  /* 0x0000000000900947 */ /* 0x000fec0003800000 */
[----:B------:R-:W-:Y:S01]  /*dea0*/  ULDC UR4, c[0x0][0x3f4] ;  /* 0x0000fd0000047ab9 */ /* 0x000fe20000000800 */
[----:B-1----:R-:W-:Y:S01]  /*deb0*/  MOV R5, R3 ;  /* 0x0000000300057202 */ /* 0x002fe20000000f00 */
[----:B--2---:R-:W-:Y:S01]  /*dec0*/  IMAD.MOV.U32 R4, RZ, RZ, R0 ;  /* 0x000000ffff047224 */ /* 0x004fe200078e0000 */
[----:B------:R-:W-:Y:S02]  /*ded0*/  ISETP.GE.AND P2, PT, R16, UR4, PT ;  /* 0x0000000410007c0c */ /* 0x000fe4000bf46270 */
[----:B------:R-:W-:Y:S02]  /*dee0*/  CS2R R28, SRZ ;  /* 0x00000000001c7805 */ /* 0x000fe4000001ff00 */
[----:B------:R-:W-:Y:S02]  /*def0*/  ISETP.GE.AND P3, PT, R194, UR4, PT ;  /* 0x00000004c2007c0c */ /* 0x000fe4000bf66270 */
[----:B------:R-:W-:Y:S02]  /*df00*/  CS2R R30, SRZ ;  /* 0x00000000001e7805 */ /* 0x000fe4000001ff00 */
[----:B------:R-:W-:-:S02]  /*df10*/  ISETP.GE.AND P4, PT, R193, UR4, PT ;  /* 0x00000004c1007c0c */ /* 0x000fc4000bf86270 */
[----:B------:R-:W-:Y:S02]  /*df20*/  CS2R R8, SRZ ;  /* 0x0000000000087805 */ /* 0x000fe4000001ff00 */
[----:B------:R-:W-:Y:S02]  /*df30*/  CS2R R10, SRZ ;  /* 0x00000000000a7805 */ /* 0x000fe4000001ff00 */
[----:B------:R-:W-:Y:S02]  /*df40*/  CS2R R32, SRZ ;  /* 0x0000000000207805 */ /* 0x000fe4000001ff00 */
[----:B------:R-:W-:Y:S01]  /*df50*/  CS2R R34, SRZ ;  /* 0x0000000000227805 */ /* 0x000fe2000001ff00 */
[----:B------:R-:W-:Y:S02]  /*df60*/  @!P2 IMAD.SHL.U32 R47, R16, 0x2, RZ ;  /* 0x00000002102fa824 */ /* 0x000fe400078e00ff */
[----:B------:R-:W-:Y:S02]  /*df70*/  @!P3 IMAD.SHL.U32 R39, R195, 0x8, RZ ;  /* 0x00000008c327b824 */ /* 0x000fe400078e00ff */
[----:B------:R-:W-:Y:S01]  /*df80*/  @!P4 IMAD.SHL.U32 R43, R198, 0x8, RZ ;  /* 0x00000008c62bc824 */ /* 0x000fe200078e00ff */
[-C--:B------:R-:W-:Y:S01]  /*df90*/  @!P2 IADD3 R44, P0, R0, R47.reuse, RZ ;  /* 0x0000002f002ca210 */ /* 0x080fe20007f1e0ff */
[----:B------:R-:W-:Y:S01]  /*dfa0*/  @!P3 IMAD.WIDE R36, R39, 0x2, R4 ;  /* 0x000000022724b825 */ /* 0x000fe200078e0204 */
[----:B----4-:R-:W-:-:S02]  /*dfb0*/  @!P2 IADD3 R46, P1, R20, R47, RZ ;  /* 0x0000002f142ea210 */ /* 0x010fc40007f3e0ff */
[----:B------:R-:W-:Y:S01]  /*dfc0*/  @!P2 SHF.L.U64.HI R0, R16, 0x1, R17 ;  /* 0x000000011000a819 */ /* 0x000fe20000010211 */
[----:B------:R-:W-:Y:S01]  /*dfd0*/  @!P4 IMAD.WIDE R40, R43, 0x2, R4 ;  /* 0x000000022b28c825 */ /* 0x000fe200078e0204 */
[----:B------:R-:W-:Y:S02]  /*dfe0*/  CS2R R12, SRZ ;  /* 0x00000000000c7805 */ /* 0x000fe4000001ff00 */
[----:B------:R-:W-:Y:S02]  /*dff0*/  CS2R R14, SRZ ;  /* 0x00000000000e7805 */ /* 0x000fe4000001ff00 */
[----:B------:R-:W-:Y:S02]  /*e000*/  CS2R R24, SRZ ;  /* 0x0000000000187805 */ /* 0x000fe4000001ff00 */
[----:B------:R-:W-:Y:S02]  /*e010*/  CS2R R26, SRZ ;  /* 0x00000000001a7805 */ /* 0x000fe4000001ff00 */
[----:B------:R-:W-:-:S02]  /*e020*/  CS2R R4, SRZ ;  /* 0x0000000000047805 */ /* 0x000fc4000001ff00 */
[----:B------:R-:W-:Y:S01]  /*e030*/  CS2R R6, SRZ ;  /* 0x0000000000067805 */ /* 0x000fe2000001ff00 */
[--C-:B---3--:R-:W-:Y:S01]  /*e040*/  @!P3 IMAD.WIDE R38, R39, 0x2, R20.reuse ;  /* 0x000000022726b825 */ /* 0x108fe200078e0214 */
[----:B------:R-:W-:Y:S01]  /*e050*/  @!P2 IADD3.X R45, R3, R0, RZ, P0, !PT ;  /* 0x00000000032da210 */ /* 0x000fe200007fe4ff */
[----:B------:R0:W5:Y:S02]  /*e060*/  @!P3 LD.E.128 R28, desc[UR56][R36.64] ;  /* 0x00000038241cb980 */ /* 0x000164000c101d00 */
[----:B------:R-:W-:Y:S02]  /*e070*/  @!P4 IMAD.WIDE R42, R43, 0x2, R20 ;  /* 0x000000022b2ac825 */ /* 0x000fe400078e0214 */
[----:B------:R0:W5:Y:S02]  /*e080*/  @!P3 LD.E.128 R8, desc[UR56][R38.64] ;  /* 0x000000382608b980 */ /* 0x000164000c101d00 */
[----:B------:R-:W-:Y:S02]  /*e090*/  @!P2 IMAD.X R47, R21, 0x1, R0, P1 ;  /* 0x00000001152fa824 */ /* 0x000fe400008e0600 */
[----:B------:R0:W5:Y:S04]  /*e0a0*/  @!P4 LD.E.128 R32, desc[UR56][R40.64] ;  /* 0x000000382820c980 */ /* 0x000168000c101d00 */
[----:B------:R0:W5:Y:S04]  /*e0b0*/  @!P4 LD.E.128 R12, desc[UR56][R42.64] ;  /* 0x000000382a0cc980 */ /* 0x000168000c101d00 */
[----:B------:R0:W5:Y:S04]  /*e0c0*/  @!P2 LD.E.128 R24, desc[UR56][R44.64] ;  /* 0x000000382c18a980 */ /* 0x000168000c101d00 */
[----:B------:R0:W5:Y:S02]  /*e0d0*/  @!P2 LD.E.128 R4, desc[UR56][R46.64] ;  /* 0x000000382e04a980 */ /* 0x000164000c101d00 */
.L_x_605:
[----:B------:R-:W-:Y:S05]  /*e0e0*/  BSYNC B1 ;  /* 0x0000000000017941 */ /* 0x000fea0003800000 */
.L_x_604:
[----:B------:R-:W4:Y:S01]  /*e0f0*/  LDL R64, [R1+0x4] ;  /* 0x0000040001407983 */ /* 0x000f220000100800 */
[----:B--2--5:R-:W-:Y:S01]  /*e100*/  IMAD.MOV.U32 R0, RZ, RZ, R24 ;  /* 0x000000ffff007224 */ /* 0x024fe200078e0018 */
[----:B-1----:R-:W-:Y:S01]  /*e110*/  MOV R3, R25 ;  /* 0x0000001900037202 */ /* 0x002fe20000000f00 */
[----:B0-----:R-:W-:Y:S01]  /*e120*/  IMAD.MOV.U32 R36, RZ, RZ, R26 ;  /* 0x000000ffff247224 */ /* 0x001fe200078e001a */
[--C-:B------:R-:W-:Y:S01]  /*e130*/  SHF.R.U64 R26, R26, 0x10, R27.reuse ;  /* 0x000000101a1a7819 */ /* 0x100fe2000000121b */
[--C-:B---3--:R-:W-:Y:S01]  /*e140*/  IMAD.MOV.U32 R21, RZ, RZ, R27.reuse ;  /* 0x000000ffff157224 */ /* 0x108fe200078e001b */
[----:B------:R-:W-:Y:S01]  /*e150*/  SHF.R.U32.HI R42, RZ, 0x10, R27 ;  /* 0x00000010ff2a7819 */ /* 0x000fe2000001161b */
[----:B------:R-:W-:Y:S01]  /*e160*/  IMAD.MOV.U32 R27, RZ, RZ, R30 ;  /* 0x000000ffff1b7224 */ /* 0x000fe200078e001e */
[----:B------:R-:W-:Y:S01]  /*e170*/  SHF.R.U64 R45, R30, 0x10, R31 ;  /* 0x000000101e2d7819 */ /* 0x000fe2000000121f */
[----:B------:R-:W-:Y:S01]  /*e180*/  IMAD.MOV.U32 R30, RZ, RZ, R32 ;  /* 0x000000ffff1e7224 */ /* 0x000fe200078e0020 */
[--C-:B------:R-:W-:Y:S01]  /*e190*/  SHF.R.U64 R47, R32, 0x10, R33.reuse ;  /* 0x00000010202f7819 */ /* 0x100fe20000001221 */
[----:B------:R-:W-:Y:S01]  /*e1a0*/  IMAD.MOV.U32 R38, RZ, RZ, R4 ;  /* 0x000000ffff267224 */ /* 0x000fe200078e0004 */
[----:B------:R-:W-:Y:S01]  /*e1b0*/  MOV R32, R34 ;  /* 0x0000002200207202 */ /* 0x000fe20000000f00 */
[----:B------:R-:W-:Y:S01]  /*e1c0*/  IMAD.MOV.U32 R39, RZ, RZ, R33 ;  /* 0x000000ffff277224 */ /* 0x000fe200078e0021 */
[----:B------:R-:W-:Y:S01]  /*e1d0*/  SHF.R.U64 R50, R34, 0x10, R35 ;  /* 0x0000001022327819 */ /* 0x000fe20000001223 */
[----:B------:R-:W-:Y:S01]  /*e1e0*/  IMAD.MOV.U32 R40, RZ, RZ, R6 ;  /* 0x000000ffff287224 */ /* 0x000fe200078e0006 */
[----:B------:R-:W-:Y:S01]  /*e1f0*/  PRMT R34, R0, 0x5410, R3 ;  /* 0x0000541000227816 */ /* 0x000fe20000000003 */
[----:B------:R-:W-:Y:S01]  /*e200*/  BSSY B1, `(.L_x_606) ;  /* 0x0000040000017945 */ /* 0x000fe20003800000 */
[----:B----4-:R-:W-:-:S02]  /*e210*/  MOV R20, R5 ;  /* 0x0000000500147202 */ /* 0x010fc40000000f00 */
[----:B------:R-:W-:Y:S01]  /*e220*/  SHF.R.U64 R52, R4, 0x10, R5 ;  /* 0x0000001004347819 */ /* 0x000fe20000001205 */
[----:B------:R-:W-:Y:S01]  /*e230*/  IMAD.MOV.U32 R4, RZ, RZ, R7 ;  /* 0x000000ffff047224 */ /* 0x000fe200078e0007 */
[----:B------:R-:W-:Y:S02]  /*e240*/  SHF.R.U32.HI R53, RZ, 0x10, R5 ;  /* 0x00000010ff357819 */ /* 0x000fe40000011605 */
[--C-:B------:R-:W-:Y:S02]  /*e250*/  SHF.R.U64 R37, R24, 0x10, R25.reuse ;  /* 0x0000001018257819 */ /* 0x100fe40000001219 */
[----:B------:R-:W-:Y:S01]  /*e260*/  SHF.R.U32.HI R41, RZ, 0x10, R25 ;  /* 0x00000010ff297819 */ /* 0x000fe20000011619 */
[--C-:B------:R-:W-:Y:S01]  /*e270*/  IMAD.MOV.U32 R25, RZ, RZ, R29.reuse ;  /* 0x000000ffff197224 */ /* 0x100fe200078e001d */
[----:B------:R-:W-:Y:S02]  /*e280*/  MOV R24, R28 ;  /* 0x0000001c00187202 */ /* 0x000fe40000000f00 */
[----:B------:R-:W-:-:S02]  /*e290*/  SHF.R.U64 R43, R28, 0x10, R29 ;  /* 0x000000101c2b7819 */ /* 0x000fc4000000121d */
[----:B------:R-:W-:Y:S02]  /*e2a0*/  SHF.R.U32.HI R44, RZ, 0x10, R29 ;  /* 0x00000010ff2c7819 */ /* 0x000fe4000001161d */
[----:B------:R-:W-:Y:S01]  /*e2b0*/  SHF.R.U32.HI R49, RZ, 0x10, R33 ;  /* 0x00000010ff317819 */ /* 0x000fe20000011621 */
[----:B------:R-:W-:Y:S01]  /*e2c0*/  IMAD.MOV.U32 R33, RZ, RZ, R35 ;  /* 0x000000ffff217224 */ /* 0x000fe200078e0023 */
[----:B------:R-:W-:Y:S01]  /*e2d0*/  SHF.R.U64 R54, R6, 0x10, R7 ;  /* 0x0000001006367819 */ /* 0x000fe20000001207 */
[----:B------:R-:W-:Y:S01]  /*e2e0*/  IMAD.MOV.U32 R6, RZ, RZ, R9 ;  /* 0x000000ffff067224 */ /* 0x000fe200078e0009 */
[----:B------:R-:W-:Y:S02]  /*e2f0*/  SHF.R.U32.HI R55, RZ, 0x10, R7 ;  /* 0x00000010ff377819 */ /* 0x000fe40000011607 */
[----:B------:R-:W-:Y:S02]  /*e300*/  MOV R28, R31 ;  /* 0x0000001f001c7202 */ /* 0x000fe40000000f00 */
[----:B------:R-:W-:Y:S01]  /*e310*/  SHF.R.U32.HI R46, RZ, 0x10, R31 ;  /* 0x00000010ff2e7819 */ /* 0x000fe2000001161f */
[----:B------:R-:W-:Y:S01]  /*e320*/  IMAD.MOV.U32 R31, RZ, RZ, R10 ;  /* 0x000000ffff1f7224 */ /* 0x000fe200078e000a */
[----:B------:R-:W-:-:S02]  /*e330*/  MOV R29, R8 ;  /* 0x00000008001d7202 */ /* 0x000fc40000000f00 */
[--C-:B------:R-:W-:Y:S01]  /*e340*/  SHF.R.U64 R56, R8, 0x10, R9.reuse ;  /* 0x0000001008387819 */ /* 0x100fe20000001209 */
[----:B------:R-:W-:Y:S01]  /*e350*/  IMAD.MOV.U32 R8, RZ, RZ, R12 ;  /* 0x000000ffff087224 */ /* 0x000fe200078e000c */
[----:B------:R-:W-:Y:S01]  /*e360*/  SHF.R.U32.HI R57, RZ, 0x10, R9 ;  /* 0x00000010ff397819 */ /* 0x000fe20000011609 */
[----:B------:R-:W-:Y:S01]  /*e370*/  IMAD.MOV.U32 R9, RZ, RZ, R13 ;  /* 0x000000ffff097224 */ /* 0x000fe200078e000d */
[----:B------:R-:W-:Y:S02]  /*e380*/  MOV R7, R11 ;  /* 0x0000000b00077202 */ /* 0x000fe40000000f00 */
[--C-:B------:R-:W-:Y:S02]  /*e390*/  SHF.R.U64 R58, R10, 0x10, R11.reuse ;  /* 0x000000100a3a7819 */ /* 0x100fe4000000120b */
[----:B------:R-:W-:Y:S01]  /*e3a0*/  SHF.R.U32.HI R59, RZ, 0x10, R11 ;  /* 0x00000010ff3b7819 */ /* 0x000fe2000001160b */
[----:B------:R-:W-:Y:S01]  /*e3b0*/  IMAD.MOV.U32 R11, RZ, RZ, R15 ;  /* 0x000000ffff0b7224 */ /* 0x000fe200078e000f */
[----:B------:R-:W-:-:S02]  /*e3c0*/  PRMT R24, R24, 0x5410, R25 ;  /* 0x0000541018187816 */ /* 0x000fc40000000019 */
[----:B------:R-:W-:Y:S02]  /*e3d0*/  SHF.R.U32.HI R51, RZ, 0x10, R35 ;  /* 0x00000010ff337819 */ /* 0x000fe40000011623 */
[--C-:B------:R-:W-:Y:S02]  /*e3e0*/  SHF.R.U64 R60, R12, 0x10, R13.reuse ;  /* 0x000000100c3c7819 */ /* 0x100fe4000000120d */
[----:B------:R-:W-:Y:S02]  /*e3f0*/  SHF.R.U32.HI R61, RZ, 0x10, R13 ;  /* 0x00000010ff3d7819 */ /* 0x000fe4000001160d */
[----:B------:R-:W-:Y:S02]  /*e400*/  MOV R10, R14 ;  /* 0x0000000e000a7202 */ /* 0x000fe40000000f00 */
[----:B------:R-:W-:Y:S02]  /*e410*/  VIMNMX R25, R48, 0x80, PT ;  /* 0x0000008030197848 */ /* 0x000fe40003fe0100 */
[----:B------:R-:W-:-:S02]  /*e420*/  PRMT R35, R37, 0x5410, R41 ;  /* 0x0000541025237816 */ /* 0x000fc40000000029 */
[--C-:B------:R-:W-:Y:S02]  /*e430*/  SHF.R.U64 R62, R14, 0x10, R15.reuse ;  /* 0x000000100e3e7819 */ /* 0x100fe4000000120f */
[----:B------:R-:W-:Y:S02]  /*e440*/  SHF.R.U32.HI R63, RZ, 0x10, R15 ;  /* 0x00000010ff3f7819 */ /* 0x000fe4000001160f */
        /* <DEDUP_REMOVED lines=14> */
[----:B------:R-:W-:Y:S02]  /*e530*/  ISETP.GE.AND P1, PT, R202, R25, PT ;  /* 0x00000019ca00720c */ /* 0x000fe40003f26270 */
[----:B------:R-:W-:-:S02]  /*e540*/  PRMT R14, R8, 0x5410, R9 ;  /* 0x00005410080e7816 */ /* 0x000fc40000000009 */
[----:B------:R-:W-:Y:S02]  /*e550*/  PRMT R15, R60, 0x5410, R61 ;  /* 0x000054103c0f7816 */ /* 0x000fe4000000003d */
[----:B------:R-:W-:Y:S02]  /*e560*/  PRMT R20, R10, 0x5410, R11 ;  /* 0x000054100a147816 */ /* 0x000fe4000000000b */
[----:B------:R-:W-:-:S04]  /*e570*/  LEA.HI R0, R64, R64, RZ, 0x1 ;  /* 0x0000004040007211 */ /* 0x000fc800078f08ff */
[----:B------:R-:W-:-:S05]  /*e580*/  LOP3.LUT R0, R0, 0xfffffffe, RZ, 0xc0, !PT ;  /* 0xfffffffe00007812 */ /* 0x000fca00078ec0ff */
[----:B------:R-:W-:-:S05]  /*e590*/  IMAD.IADD R0, R64, 0x1, -R0 ;  /* 0x0000000140007824 */ /* 0x000fca00078e0a00 */
[----:B------:R-:W-:Y:S02]  /*e5a0*/  SHF.L.U32 R5, R0, 0x1f, RZ ;  /* 0x0000001f00057819 */ /* 0x000fe400000006ff */
[----:B------:R-:W-:Y:S02]  /*e5b0*/  PRMT R0, R30, 0x5410, R39 ;  /* 0x000054101e007816 */ /* 0x000fe40000000027 */
[----:B------:R-:W0:Y:S01]  /*e5c0*/  SYNCS.PHASECHK.TRANS64.TRYWAIT P0, [R18+URZ+0x30800], R5 ;  /* 0x03080005120075a7 */ /* 0x000e22000800017f */
[----:B------:R-:W-:Y:S02]  /*e5d0*/  PRMT R39, R52, 0x5410, R53 ;  /* 0x0000541034277816 */ /* 0x000fe40000000035 */
[----:B------:R-:W-:Y:S01]  /*e5e0*/  PRMT R30, R56, 0x5410, R57 ;  /* 0x00005410381e7816 */ /* 0x000fe20000000039 */
[----:B0-----:R-:W-:Y:S06]  /*e5f0*/  @!P0 BRA `(.L_x_607) ;  /* 0x0000011c00a08947 */ /* 0x001fec0003800000 */
.L_x_829:
[----:B------:R-:W-:Y:S05]  /*e600*/  BSYNC B1 ;  /* 0x0000000000017941 */ /* 0x000fea0003800000 */
.L_x_606:
[----:B------:R-:W-:Y:S01]  /*e610*/  BSSY B1, `(.L_x_608) ;  /* 0x000011c000017945 */ /* 0x000fe20003800000 */
[----:B------:R-:W-:-:S03]  /*e620*/  PRMT R21, R62, 0x5410, R63 ;  /* 0x000054103e157816 */ /* 0x000fc6000000003f */
[----:B------:R-:W-:Y:S05]  /*e630*/  @P1 BRA `(.L_x_609) ;  /* 0x0000001000641947 */ /* 0x000fea0003800000 */
[----:B------:R-:W1:Y:S01]  /*e640*/  LDC R33, c[0x0][0x3f4] ;  /* 0x0000fd00ff217b82 */ /* 0x000e620000000800 */
[----:B------:R-:W-:Y:S01]  /*e650*/  BSSY B2, `(.L_x_610) ;  /* 0x0000065000027945 */ /* 0x000fe20003800000 */
[-C--:B-1----:R-:W-:Y:S02]  /*e660*/  ISETP.GE.AND P0, PT, R16, R33.reuse, PT ;  /* 0x000000211000720c */ /* 0x082fe40003f06270 */
[-C--:B------:R-:W-:Y:S02]  /*e670*/  ISETP.GE.AND P1, PT, R194, R33.reuse, PT ;  /* 0x00000021c200720c */ /* 0x080fe40003f26270 */
[----:B------:R-:W-:-:S09]  /*e680*/  ISETP.GE.AND P2, PT, R193, R33, PT ;  /* 0x00000021c100720c */ /* 0x000fd20003f46270 */
[----:B------:R-:W-:Y:S05]  /*e690*/  @P0 BRA `(.L_x_611) ;  /* 0x0000000400800947 */ /* 0x000fea0003800000 */
[----:B------:R-:W1:Y:S01]  /*e6a0*/  S2R R6, SR_TID.X ;  /* 0x0000000000067919 */ /* 0x000e620000002100 */
[----:B0-----:R-:W-:Y:S01]  /*e6b0*/  LOP3.LUT R5, R215, 0x38, R16, 0xf8, !PT ;  /* 0x00000038d7057812 */ /* 0x001fe200078ef810 */
[----:B------:R-:W-:Y:S02]  /*e6c0*/  HADD2.F32 R53, -RZ, R38.H0_H0 ;  /* 0x20000026ff357230 */ /* 0x000fe40000004100 */
[----:B------:R-:W-:Y:S02]  /*e6d0*/  HADD2.F32 R51, -RZ, R34.H0_H0 ;  /* 0x20000022ff337230 */ /* 0x000fe40000004100 */
[----:B------:R-:W-:Y:S01]  /*e6e0*/  HADD2.F32 R55, -RZ, R39.H0_H0 ;  /* 0x20000027ff377230 */ /* 0x000fe20000004100 */
[----:B-1----:R-:W-:-:S04]  /*e6f0*/  IADD3 R6, R6, -0x80, RZ ;  /* 0xffffff8006067810 */ /* 0x002fc80007ffe0ff */
[----:B------:R-:W-:-:S04]  /*e700*/  SHF.R.S32.HI R4, RZ, 0x1f, R6 ;  /* 0x0000001fff047819 */ /* 0x000fc80000011406 */
[----:B------:R-:W-:-:S04]  /*e710*/  LEA.HI R4, R4, R6, RZ, 0x2 ;  /* 0x0000000604047211 */ /* 0x000fc800078f10ff */
[----:B------:R-:W-:-:S05]  /*e720*/  LOP3.LUT R4, R4, 0xfffffffc, RZ, 0xc0, !PT ;  /* 0xfffffffc04047812 */ /* 0x000fca00078ec0ff */
[----:B------:R-:W-:-:S05]  /*e730*/  IMAD.IADD R4, R6, 0x1, -R4 ;  /* 0x0000000106047824 */ /* 0x000fca00078e0a04 */
[----:B------:R-:W-:Y:S02]  /*e740*/  LEA.HI R6, R33, R4, RZ, 0x1d ;  /* 0x0000000421067211 */ /* 0x000fe400078fe8ff */
[----:B------:R-:W-:Y:S02]  /*e750*/  LOP3.LUT R4, R5, R216, RZ, 0x3c, !PT ;  /* 0x000000d805047212 */ /* 0x000fe400078e3cff */
[----:B------:R-:W-:Y:S01]  /*e760*/  SHF.R.S32.HI R7, RZ, 0x1f, R6 ;  /* 0x0000001fff077819 */ /* 0x000fe20000011406 */
[----:B------:R-:W-:Y:S01]  /*e770*/  IMAD.SHL.U32 R8, R6, 0x8, RZ ;  /* 0x0000000806087824 */ /* 0x000fe200078e00ff */
[----:B------:R-:W-:Y:S02]  /*e780*/  IADD3 R5, R217, R4, RZ ;  /* 0x00000004d9057210 */ /* 0x000fe40007ffe0ff */
[----:B------:R-:W-:Y:S02]  /*e790*/  LEA.HI R6, R7, R6, RZ, 0x3 ;  /* 0x0000000607067211 */ /* 0x000fe400078f18ff */
[----:B------:R-:W-:Y:S01]  /*e7a0*/  LOP3.LUT R7, R215, 0x38, R8, 0xf8, !PT ;  /* 0x00000038d7077812 */ /* 0x000fe200078ef808 */
[----:B------:R-:W-:-:S02]  /*e7b0*/  IMAD R58, R5, 0x2, R18 ;  /* 0x00000002053a7824 */ /* 0x000fc400078e0212 */
[----:B------:R-:W-:Y:S01]  /*e7c0*/  IMAD.SHL.U32 R6, R6, 0x400, RZ ;  /* 0x0000040006067824 */ /* 0x000fe200078e00ff */
[----:B------:R-:W-:-:S04]  /*e7d0*/  LOP3.LUT R9, R7, R216, RZ, 0x3c, !PT ;  /* 0x000000d807097212 */ /* 0x000fc800078e3cff */
[----:B------:R-:W-:Y:S02]  /*e7e0*/  LOP3.LUT R8, R6, 0x7fffe000, RZ, 0xc0, !PT ;  /* 0x7fffe00006087812 */ /* 0x000fe400078ec0ff */
[----:B------:R-:W0:Y:S02]  /*e7f0*/  LDS.128 R4, [R58+0x12400] ;  /* 0x012400003a047984 */ /* 0x000e240000000c00 */
[----:B------:R-:W-:-:S04]  /*e800*/  IADD3 R9, R9, R8, R217 ;  /* 0x0000000809097210 */ /* 0x000fc80007ffe0d9 */
[----:B------:R-:W-:-:S05]  /*e810*/  LEA R60, R9, R18, 0x1 ;  /* 0x00000012093c7211 */ /* 0x000fca00078e08ff */
[----:B------:R-:W1:Y:S01]  /*e820*/  LDS.128 R8, [R60+0x12400] ;  /* 0x012400003c087984 */ /* 0x000e620000000c00 */
[--C-:B0-----:R-:W-:Y:S02]  /*e830*/  HADD2.F32 R42, -RZ, R4.reuse.H0_H0 ;  /* 0x20000004ff2a7230 */ /* 0x101fe40000004100 */
[----:B------:R-:W-:Y:S02]  /*e840*/  HADD2.F32 R4, -RZ, R4.H1_H1 ;  /* 0x30000004ff047230 */ /* 0x000fe40000004100 */
[--C-:B------:R-:W-:Y:S02]  /*e850*/  HADD2.F32 R43, -RZ, R5.reuse.H0_H0 ;  /* 0x20000005ff2b7230 */ /* 0x100fe40000004100 */
[----:B------:R-:W-:Y:S02]  /*e860*/  HADD2.F32 R5, -RZ, R5.H1_H1 ;  /* 0x30000005ff057230 */ /* 0x000fe40000004100 */
[--C-:B------:R-:W-:Y:S02]  /*e870*/  HADD2.F32 R44, -RZ, R6.reuse.H0_H0 ;  /* 0x20000006ff2c7230 */ /* 0x100fe40000004100 */
[----:B------:R-:W-:-:S02]  /*e880*/  HADD2.F32 R6, -RZ, R6.H1_H1 ;  /* 0x30000006ff067230 */ /* 0x000fc40000004100 */
[--C-:B-1----:R-:W-:Y:S02]  /*e890*/  HADD2.F32 R46, -RZ, R8.reuse.H0_H0 ;  /* 0x20000008ff2e7230 */ /* 0x102fe40000004100 */
[----:B------:R-:W-:Y:S02]  /*e8a0*/  HADD2.F32 R8, -RZ, R8.H1_H1 ;  /* 0x30000008ff087230 */ /* 0x000fe40000004100 */
[----:B------:R-:W-:Y:S02]  /*e8b0*/  HADD2.F32 R47, -RZ, R9.H0_H0 ;  /* 0x20000009ff2f7230 */ /* 0x000fe40000004100 */
[C---:B------:R-:W-:Y:S01]  /*e8c0*/  FMUL.FTZ R57, R46.reuse, R53 ;  /* 0x000000352e397220 */ /* 0x040fe20000410000 */
[----:B------:R-:W-:Y:S01]  /*e8d0*/  FMUL.FTZ R59, R46, R51 ;  /* 0x000000332e3b7220 */ /* 0x000fe20000410000 */
[----:B------:R-:W-:Y:S02]  /*e8e0*/  HADD2.F32 R46, -RZ, R38.H1_H1 ;  /* 0x30000026ff2e7230 */ /* 0x000fe40000004100 */
[----:B------:R-:W-:Y:S01]  /*e8f0*/  FMUL.FTZ R61, R8, R55 ;  /* 0x00000037083d7220 */ /* 0x000fe20000410000 */
[----:B------:R-:W-:Y:S01]  /*e900*/  FFMA.FTZ R57, R42, R51, -R57 ;  /* 0x000000332a397223 */ /* 0x000fe20000010839 */
[----:B------:R-:W-:-:S02]  /*e910*/  HADD2.F32 R51, -RZ, R35.H0_H0 ;  /* 0x20000023ff337230 */ /* 0x000fc40000004100 */
[----:B------:R-:W-:Y:S01]  /*e920*/  FFMA.FTZ R59, R42, R53, R59 ;  /* 0x000000352a3b7223 */ /* 0x000fe2000001003b */
[----:B------:R-:W-:Y:S02]  /*e930*/  HADD2.F32 R42, -RZ, R34.H1_H1 ;  /* 0x30000022ff2a7230 */ /* 0x000fe40000004100 */
[C---:B------:R-:W-:Y:S01]  /*e940*/  FMUL.FTZ R54, R47.reuse, R46 ;  /* 0x0000002e2f367220 */ /* 0x040fe20000410000 */
[----:B------:R-:W-:Y:S02]  /*e950*/  HADD2.F32 R9, -RZ, R9.H1_H1 ;  /* 0x30000009ff097230 */ /* 0x000fe40000004100 */
[-C--:B------:R-:W-:Y:S01]  /*e960*/  FMUL.FTZ R53, R8, R51.reuse ;  /* 0x0000003308357220 */ /* 0x080fe20000410000 */
[C---:B------:R-:W-:Y:S01]  /*e970*/  FFMA.FTZ R50, R4.reuse, R51, -R61 ;  /* 0x0000003304327223 */ /* 0x040fe2000001083d */
[----:B------:R-:W-:Y:S01]  /*e980*/  FMUL.FTZ R47, R47, R42 ;  /* 0x0000002a2f2f7220 */ /* 0x000fe20000410000 */
[----:B------:R-:W-:Y:S02]  /*e990*/  HADD2.F32 R8, -RZ, R39.H1_H1 ;  /* 0x30000027ff087230 */ /* 0x000fe40000004100 */
[----:B------:R-:W-:Y:S01]  /*e9a0*/  FFMA.FTZ R52, R4, R55, R53 ;  /* 0x0000003704347223 */ /* 0x000fe20000010035 */
[----:B------:R-:W-:-:S02]  /*e9b0*/  HADD2.F32 R4, -RZ, R35.H1_H1 ;  /* 0x30000023ff047230 */ /* 0x000fc40000004100 */
[C---:B------:R-:W-:Y:S01]  /*e9c0*/  FFMA.FTZ R46, R43.reuse, R46, R47 ;  /* 0x0000002e2b2e7223 */ /* 0x040fe2000001002f */
[----:B------:R-:W-:Y:S02]  /*e9d0*/  HADD2.F32 R48, -RZ, R10.H0_H0 ;  /* 0x2000000aff307230 */ /* 0x000fe40000004100 */
[----:B------:R-:W-:Y:S01]  /*e9e0*/  FFMA.FTZ R54, R43, R42, -R54 ;  /* 0x0000002a2b367223 */ /* 0x000fe20000010836 */
[----:B------:R-:W-:Y:S02]  /*e9f0*/  HADD2.F32 R47, -RZ, R40.H0_H0 ;  /* 0x20000028ff2f7230 */ /* 0x000fe40000004100 */
[C---:B------:R-:W-:Y:S01]  /*ea00*/  FMUL.FTZ R42, R9.reuse, R8 ;  /* 0x00000008092a7220 */ /* 0x040fe20000410000 */
[----:B------:R-:W-:Y:S02]  /*ea10*/  HADD2.F32 R43, -RZ, R36.H0_H0 ;  /* 0x20000024ff2b7230 */ /* 0x000fe40000004100 */
[----:B------:R-:W-:Y:S01]  /*ea20*/  FMUL.FTZ R56, R9, R4 ;  /* 0x0000000409387220 */ /* 0x000fe20000410000 */
[----:B------:R-:W-:-:S02]  /*ea30*/  HADD2.F32 R10, -RZ, R10.H1_H1 ;  /* 0x3000000aff0a7230 */ /* 0x000fc40000004100 */
[C---:B------:R-:W-:Y:S01]  /*ea40*/  FMUL.FTZ R61, R48.reuse, R47 ;  /* 0x0000002f303d7220 */ /* 0x040fe20000410000 */
[----:B------:R-:W-:Y:S02]  /*ea50*/  HADD2.F32 R51, -RZ, R41.H0_H0 ;  /* 0x20000029ff337230 */ /* 0x000fe40000004100 */
[C---:B------:R-:W-:Y:S01]  /*ea60*/  FFMA.FTZ R53, R5.reuse, R4, -R42 ;  /* 0x0000000405357223 */ /* 0x040fe2000001082a */
[----:B------:R-:W-:Y:S02]  /*ea70*/  HADD2.F32 R9, -RZ, R37.H0_H0 ;  /* 0x20000025ff097230 */ /* 0x000fe40000004100 */
[-C--:B------:R-:W-:Y:S01]  /*ea80*/  FMUL.FTZ R48, R48, R43.reuse ;  /* 0x0000002b30307220 */ /* 0x080fe20000410000 */
[----:B------:R-:W-:Y:S01]  /*ea90*/  FFMA.FTZ R55, R5, R8, R56 ;  /* 0x0000000805377223 */ /* 0x000fe20000010038 */
[----:B------:R-:W-:Y:S01]  /*eaa0*/  FFMA.FTZ R61, R44, R43, -R61 ;  /* 0x0000002b2c3d7223 */ /* 0x000fe2000001083d */
[--C-:B------:R-:W-:Y:S02]  /*eab0*/  HADD2.F32 R49, -RZ, R11.reuse.H0_H0 ;  /* 0x2000000bff317230 */ /* 0x100fe40000004100 */
[C---:B------:R-:W-:Y:S01]  /*eac0*/  FMUL.FTZ R5, R10.reuse, R51 ;  /* 0x000000330a057220 */ /* 0x040fe20000410000 */
[----:B------:R-:W-:Y:S01]  /*ead0*/  FMUL.FTZ R43, R10, R9 ;  /* 0x000000090a2b7220 */ /* 0x000fe20000410000 */
[----:B------:R-:W-:-:S02]  /*eae0*/  HADD2.F32 R11, -RZ, R11.H1_H1 ;  /* 0x3000000bff0b7230 */ /* 0x000fc40000004100 */
[----:B------:R-:W-:Y:S01]  /*eaf0*/  FFMA.FTZ R48, R44, R47, R48 ;  /* 0x0000002f2c307223 */ /* 0x000fe20000010030 */
[----:B------:R-:W-:Y:S02]  /*eb00*/  HADD2.F32 R10, -RZ, R40.H1_H1 ;  /* 0x30000028ff0a7230 */ /* 0x000fe40000004100 */
[C---:B------:R-:W-:Y:S01]  /*eb10*/  FFMA.FTZ R44, R6.reuse, R9, -R5 ;  /* 0x00000009062c7223 */ /* 0x040fe20000010805 */
[----:B------:R-:W-:Y:S02]  /*eb20*/  HADD2.F32 R42, -RZ, R41.H1_H1 ;  /* 0x30000029ff2a7230 */ /* 0x000fe40000004100 */
[----:B------:R-:W-:Y:S01]  /*eb30*/  FFMA.FTZ R43, R6, R51, R43 ;  /* 0x00000033062b7223 */ /* 0x000fe2000001002b */
[----:B------:R-:W-:Y:S02]  /*eb40*/  HADD2.F32 R4, -RZ, R36.H1_H1 ;  /* 0x30000024ff047230 */ /* 0x000fe40000004100 */
[----:B------:R-:W-:Y:S01]  /*eb50*/  FMUL.FTZ R6, R49, R10 ;  /* 0x0000000a31067220 */ /* 0x000fe20000410000 */
[----:B------:R-:W-:-:S02]  /*eb60*/  HADD2.F32 R8, -RZ, R37.H1_H1 ;  /* 0x30000025ff087230 */ /* 0x000fc40000004100 */
[----:B------:R-:W-:Y:S01]  /*eb70*/  FMUL.FTZ R56, R11, R42 ;  /* 0x0000002a0b387220 */ /* 0x000fe20000410000 */
[--C-:B------:R-:W-:Y:S02]  /*eb80*/  HADD2.F32 R45, -RZ, R7.reuse.H0_H0 ;  /* 0x20000007ff2d7230 */ /* 0x100fe40000004100 */
[----:B------:R-:W-:Y:S01]  /*eb90*/  FMUL.FTZ R49, R49, R4 ;  /* 0x0000000431317220 */ /* 0x000fe20000410000 */
[----:B------:R-:W-:Y:S02]  /*eba0*/  HADD2.F32 R7, -RZ, R7.H1_H1 ;  /* 0x30000007ff077230 */ /* 0x000fe40000004100 */
[----:B------:R-:W-:Y:S01]  /*ebb0*/  FMUL.FTZ R5, R11, R8 ;  /* 0x000000080b057220 */ /* 0x000fe20000410000 */
[----:B------:R-:W-:Y:S01]  /*ebc0*/  F2FP.F16.F32.PACK_AB R9, R55, R46 ;  /* 0x0000002e3709723e */ /* 0x000fe200000000ff */
[C---:B------:R-:W-:Y:S01]  /*ebd0*/  FFMA.FTZ R11, R45.reuse, R4, -R6 ;  /* 0x000000042d0b7223 */ /* 0x040fe20000010806 */
[----:B------:R-:W-:Y:S01]  /*ebe0*/  FFMA.FTZ R49, R45, R10, R49 ;  /* 0x0000000a2d317223 */ /* 0x000fe20000010031 */
[C---:B------:R-:W-:Y:S01]  /*ebf0*/  FFMA.FTZ R56, R7.reuse, R8, -R56 ;  /* 0x0000000807387223 */ /* 0x040fe20000010838 */
[----:B------:R-:W-:Y:S01]  /*ec00*/  FFMA.FTZ R42, R7, R42, R5 ;  /* 0x0000002a072a7223 */ /* 0x000fe20000010005 */
[----:B------:R-:W-:-:S02]  /*ec10*/  F2FP.F16.F32.PACK_AB R4, R50, R57 ;  /* 0x000000393204723e */ /* 0x000fc400000000ff */
[----:B------:R-:W-:Y:S02]  /*ec20*/  F2FP.F16.F32.PACK_AB R5, R53, R54 ;  /* 0x000000363505723e */ /* 0x000fe400000000ff */
[----:B------:R-:W-:Y:S02]  /*ec30*/  F2FP.F16.F32.PACK_AB R6, R44, R61 ;  /* 0x0000003d2c06723e */ /* 0x000fe400000000ff */
[----:B------:R-:W-:Y:S02]  /*ec40*/  F2FP.F16.F32.PACK_AB R7, R56, R11 ;  /* 0x0000000b3807723e */ /* 0x000fe400000000ff */
[----:B------:R-:W-:Y:S02]  /*ec50*/  F2FP.F16.F32.PACK_AB R8, R52, R59 ;  /* 0x0000003b3408723e */ /* 0x000fe400000000ff */
[----:B------:R-:W-:Y:S01]  /*ec60*/  F2FP.F16.F32.PACK_AB R10, R43, R48 ;  /* 0x000000302b0a723e */ /* 0x000fe200000000ff */
[----:B------:R1:W-:Y:S01]  /*ec70*/  STS.128 [R58+0x12400], R4 ;  /* 0x012400043a007388 */ /* 0x0003e20000000c00 */
[----:B------:R-:W-:-:S05]  /*ec80*/  F2FP.F16.F32.PACK_AB R11, R42, R49 ;  /* 0x000000312a0b723e */ /* 0x000fca00000000ff */
[----:B------:R1:W-:Y:S02]  /*ec90*/  STS.128 [R60+0x12400], R8 ;  /* 0x012400083c007388 */ /* 0x0003e40000000c00 */
.L_x_611:
[----:B------:R-:W-:Y:S05]  /*eca0*/  BSYNC B2 ;  /* 0x0000000000027941 */ /* 0x000fea0003800000 */
.L_x_610:
[----:B------:R-:W-:Y:S04]  /*ecb0*/  BSSY B2, `(.L_x_612) ;  /* 0x0000059000027945 */ /* 0x000fe80003800000 */
[----:B------:R-:W-:Y:S05]  /*ecc0*/  @P1 BRA `(.L_x_613) ;  /* 0x00000004005c1947 */ /* 0x000fea0003800000 */
[----:B------:R-:W2:Y:S01]  /*ecd0*/  LDL R59, [R1+0x6c] ;  /* 0x00006c00013b7983 */ /* 0x000ea20000100800 */
[----:B-1----:R-:W-:Y:S01]  /*ece0*/  LEA.HI R4, R33, R195, RZ, 0x1d ;  /* 0x000000c321047211 */ /* 0x002fe200078fe8ff */
[----:B------:R-:W-:Y:S02]  /*ecf0*/  HADD2.F32 R52, -RZ, R24.H0_H0 ;  /* 0x20000018ff347230 */ /* 0x000fe40000004100 */
[--C-:B------:R-:W-:Y:S01]  /*ed00*/  HADD2.F32 R54, -RZ, R29.reuse.H0_H0 ;  /* 0x2000001dff367230 */ /* 0x100fe20000004100 */
[----:B0-----:R-:W-:Y:S01]  /*ed10*/  SHF.R.S32.HI R5, RZ, 0x1f, R4 ;  /* 0x0000001fff057819 */ /* 0x001fe20000011404 */
[----:B------:R-:W-:Y:S02]  /*ed20*/  IMAD.SHL.U32 R6, R4, 0x8, RZ ;  /* 0x0000000804067824 */ /* 0x000fe400078e00ff */
[----:B------:R-:W-:Y:S01]  /*ed30*/  HADD2.F32 R51, -RZ, R30.H0_H0 ;  /* 0x2000001eff337230 */ /* 0x000fe20000004100 */
[----:B------:R-:W-:Y:S01]  /*ed40*/  LEA.HI R4, R5, R4, RZ, 0x3 ;  /* 0x0000000405047211 */ /* 0x000fe200078f18ff */
[----:B------:R-:W-:Y:S01]  /*ed50*/  HADD2.F32 R53, -RZ, R29.H1_H1 ;  /* 0x3000001dff357230 */ /* 0x000fe20000004100 */
[----:B------:R-:W-:-:S03]  /*ed60*/  LOP3.LUT R5, R215, 0x38, R6, 0xf8, !PT ;  /* 0x00000038d7057812 */ /* 0x000fc600078ef806 */
[----:B------:R-:W-:Y:S01]  /*ed70*/  IMAD.SHL.U32 R4, R4, 0x400, RZ ;  /* 0x0000040004047824 */ /* 0x000fe200078e00ff */
[----:B------:R-:W-:-:S04]  /*ed80*/  LOP3.LUT R9, R5, R216, RZ, 0x3c, !PT ;  /* 0x000000d805097212 */ /* 0x000fc800078e3cff */
[----:B------:R-:W-:-:S04]  /*ed90*/  LOP3.LUT R8, R4, 0x7fffe000, RZ, 0xc0, !PT ;  /* 0x7fffe00004087812 */ /* 0x000fc800078ec0ff */
[----:B------:R-:W-:-:S04]  /*eda0*/  IADD3 R9, R9, R8, R217 ;  /* 0x0000000809097210 */ /* 0x000fc80007ffe0d9 */
[----:B------:R-:W-:-:S05]  /*edb0*/  LEA R42, R9, R18, 0x1 ;  /* 0x00000012092a7211 */ /* 0x000fca00078e08ff */
[----:B------:R-:W0:Y:S02]  /*edc0*/  LDS.128 R8, [R42+0x12400] ;  /* 0x012400002a087984 */ /* 0x000e240000000c00 */
[--C-:B0-----:R-:W-:Y:S02]  /*edd0*/  HADD2.F32 R47, -RZ, R8.reuse.H0_H0 ;  /* 0x20000008ff2f7230 */ /* 0x101fe40000004100 */
[----:B------:R-:W-:Y:S02]  /*ede0*/  HADD2.F32 R8, -RZ, R8.H1_H1 ;  /* 0x30000008ff087230 */ /* 0x000fe40000004100 */
[----:B------:R-:W-:Y:S02]  /*edf0*/  HADD2.F32 R48, -RZ, R9.H0_H0 ;  /* 0x20000009ff307230 */ /* 0x000fe40000004100 */
[C---:B------:R-:W-:Y:S01]  /*ee00*/  FMUL.FTZ R56, R47.reuse, R54 ;  /* 0x000000362f387220 */ /* 0x040fe20000410000 */
[----:B------:R-:W-:Y:S01]  /*ee10*/  FMUL.FTZ R58, R47, R52 ;  /* 0x000000342f3a7220 */ /* 0x000fe20000410000 */
[----:B------:R-:W-:-:S02]  /*ee20*/  HADD2.F32 R47, -RZ, R26.H0_H0 ;  /* 0x2000001aff2f7230 */ /* 0x000fc40000004100 */
[C---:B------:R-:W-:Y:S01]  /*ee30*/  FMUL.FTZ R55, R8.reuse, R51 ;  /* 0x0000003308377220 */ /* 0x040fe20000410000 */
[----:B------:R-:W-:Y:S02]  /*ee40*/  HADD2.F32 R9, -RZ, R9.H1_H1 ;  /* 0x30000009ff097230 */ /* 0x000fe40000004100 */
[--C-:B------:R-:W-:Y:S02]  /*ee50*/  HADD2.F32 R49, -RZ, R10.reuse.H0_H0 ;  /* 0x2000000aff317230 */ /* 0x100fe40000004100 */
[----:B------:R-:W-:Y:S01]  /*ee60*/  FMUL.FTZ R57, R8, R47 ;  /* 0x0000002f08397220 */ /* 0x000fe20000410000 */
[----:B------:R-:W-:Y:S02]  /*ee70*/  HADD2.F32 R8, -RZ, R27.H0_H0 ;  /* 0x2000001bff087230 */ /* 0x000fe40000004100 */
[----:B------:R-:W-:Y:S02]  /*ee80*/  HADD2.F32 R10, -RZ, R10.H1_H1 ;  /* 0x3000000aff0a7230 */ /* 0x000fe40000004100 */
[----:B------:R-:W-:-:S02]  /*ee90*/  HADD2.F32 R50, -RZ, R11.H0_H0 ;  /* 0x2000000bff327230 */ /* 0x000fc40000004100 */
[----:B------:R-:W-:Y:S01]  /*eea0*/  HADD2.F32 R11, -RZ, R11.H1_H1 ;  /* 0x3000000bff0b7230 */ /* 0x000fe20000004100 */
[----:B--2---:R-:W0:Y:S02]  /*eeb0*/  LDS.128 R4, [R59] ;  /* 0x000000003b047984 */ /* 0x004e240000000c00 */
[--C-:B0-----:R-:W-:Y:S02]  /*eec0*/  HADD2.F32 R43, -RZ, R4.reuse.H0_H0 ;  /* 0x20000004ff2b7230 */ /* 0x101fe40000004100 */
[----:B------:R-:W-:Y:S02]  /*eed0*/  HADD2.F32 R4, -RZ, R4.H1_H1 ;  /* 0x30000004ff047230 */ /* 0x000fe40000004100 */
[----:B------:R-:W-:Y:S02]  /*eee0*/  HADD2.F32 R44, -RZ, R5.H0_H0 ;  /* 0x20000005ff2c7230 */ /* 0x000fe40000004100 */
[C---:B------:R-:W-:Y:S01]  /*eef0*/  FFMA.FTZ R56, R43.reuse, R52, -R56 ;  /* 0x000000342b387223 */ /* 0x040fe20000010838 */
[----:B------:R-:W-:Y:S01]  /*ef00*/  FFMA.FTZ R58, R43, R54, R58 ;  /* 0x000000362b3a7223 */ /* 0x000fe2000001003a */
[----:B------:R-:W-:-:S02]  /*ef10*/  HADD2.F32 R43, -RZ, R24.H1_H1 ;  /* 0x30000018ff2b7230 */ /* 0x000fc40000004100 */
[----:B------:R-:W-:Y:S01]  /*ef20*/  FFMA.FTZ R55, R4, R47, -R55 ;  /* 0x0000002f04377223 */ /* 0x000fe20000010837 */
[----:B------:R-:W-:Y:S01]  /*ef30*/  FMUL.FTZ R47, R48, R53 ;  /* 0x00000035302f7220 */ /* 0x000fe20000410000 */
[----:B------:R-:W-:Y:S02]  /*ef40*/  HADD2.F32 R52, -RZ, R30.H1_H1 ;  /* 0x3000001eff347230 */ /* 0x000fe40000004100 */
[----:B------:R-:W-:Y:S01]  /*ef50*/  FFMA.FTZ R57, R4, R51, R57 ;  /* 0x0000003304397223 */ /* 0x000fe20000010039 */
[-C--:B------:R-:W-:Y:S01]  /*ef60*/  FMUL.FTZ R48, R48, R43.reuse ;  /* 0x0000002b30307220 */ /* 0x080fe20000410000 */
[----:B------:R-:W-:Y:S02]  /*ef70*/  HADD2.F32 R4, -RZ, R26.H1_H1 ;  /* 0x3000001aff047230 */ /* 0x000fe40000004100 */
[C---:B------:R-:W-:Y:S01]  /*ef80*/  FFMA.FTZ R47, R44.reuse, R43, -R47 ;  /* 0x0000002b2c2f7223 */ /* 0x040fe2000001082f */
[----:B------:R-:W-:Y:S02]  /*ef90*/  HADD2.F32 R5, -RZ, R5.H1_H1 ;  /* 0x30000005ff057230 */ /* 0x000fe40000004100 */
[----:B------:R-:W-:Y:S01]  /*efa0*/  FFMA.FTZ R48, R44, R53, R48 ;  /* 0x000000352c307223 */ /* 0x000fe20000010030 */
[----:B------:R-:W-:Y:S01]  /*efb0*/  FMUL.FTZ R54, R9, R52 ;  /* 0x0000003409367220 */ /* 0x000fe20000410000 */
[----:B------:R-:W-:-:S02]  /*efc0*/  HADD2.F32 R44, -RZ, R31.H0_H0 ;  /* 0x2000001fff2c7230 */ /* 0x000fc40000004100 */
[-C--:B------:R-:W-:Y:S01]  /*efd0*/  FMUL.FTZ R60, R9, R4.reuse ;  /* 0x00000004093c7220 */ /* 0x080fe20000410000 */
[----:B------:R-:W-:Y:S02]  /*efe0*/  HADD2.F32 R43, -RZ, R32.H0_H0 ;  /* 0x20000020ff2b7230 */ /* 0x000fe40000004100 */
[----:B------:R-:W-:Y:S01]  /*eff0*/  FFMA.FTZ R54, R5, R4, -R54 ;  /* 0x0000000405367223 */ /* 0x000fe20000010836 */
[----:B------:R-:W-:Y:S02]  /*f000*/  HADD2.F32 R45, -RZ, R6.H0_H0 ;  /* 0x20000006ff2d7230 */ /* 0x000fe40000004100 */
[C---:B------:R-:W-:Y:S01]  /*f010*/  FMUL.FTZ R4, R49.reuse, R44 ;  /* 0x0000002c31047220 */ /* 0x040fe20000410000 */
[----:B------:R-:W-:Y:S02]  /*f020*/  HADD2.F32 R9, -RZ, R28.H0_H0 ;  /* 0x2000001cff097230 */ /* 0x000fe40000004100 */
[----:B------:R-:W-:Y:S01]  /*f030*/  FMUL.FTZ R53, R49, R8 ;  /* 0x0000000831357220 */ /* 0x000fe20000410000 */
[----:B------:R-:W-:-:S02]  /*f040*/  HADD2.F32 R6, -RZ, R6.H1_H1 ;  /* 0x30000006ff067230 */ /* 0x000fc40000004100 */
[----:B------:R-:W-:Y:S01]  /*f050*/  FFMA.FTZ R49, R5, R52, R60 ;  /* 0x0000003405317223 */ /* 0x000fe2000001003c */
[C---:B------:R-:W-:Y:S01]  /*f060*/  FMUL.FTZ R5, R10.reuse, R43 ;  /* 0x0000002b0a057220 */ /* 0x040fe20000410000 */
[C---:B------:R-:W-:Y:S01]  /*f070*/  FFMA.FTZ R51, R45.reuse, R8, -R4 ;  /* 0x000000082d337223 */ /* 0x040fe20000010804 */
[----:B------:R-:W-:Y:S01]  /*f080*/  FFMA.FTZ R53, R45, R44, R53 ;  /* 0x0000002c2d357223 */ /* 0x000fe20000010035 */
[-C--:B------:R-:W-:Y:S01]  /*f090*/  FMUL.FTZ R45, R10, R9.reuse ;  /* 0x000000090a2d7220 */ /* 0x080fe20000410000 */
[C---:B------:R-:W-:Y:S01]  /*f0a0*/  FFMA.FTZ R10, R6.reuse, R9, -R5 ;  /* 0x00000009060a7223 */ /* 0x040fe20000010805 */
[----:B------:R-:W-:Y:S02]  /*f0b0*/  HADD2.F32 R9, -RZ, R31.H1_H1 ;  /* 0x3000001fff097230 */ /* 0x000fe40000004100 */
[----:B------:R-:W-:Y:S02]  /*f0c0*/  HADD2.F32 R5, -RZ, R27.H1_H1 ;  /* 0x3000001bff057230 */ /* 0x000fe40000004100 */
[----:B------:R-:W-:Y:S01]  /*f0d0*/  FFMA.FTZ R44, R6, R43, R45 ;  /* 0x0000002b062c7223 */ /* 0x000fe2000001002d */
[----:B------:R-:W-:-:S02]  /*f0e0*/  HADD2.F32 R8, -RZ, R32.H1_H1 ;  /* 0x30000020ff087230 */ /* 0x000fc40000004100 */
[C---:B------:R-:W-:Y:S01]  /*f0f0*/  FMUL.FTZ R43, R50.reuse, R9 ;  /* 0x00000009322b7220 */ /* 0x040fe20000410000 */
[----:B------:R-:W-:Y:S02]  /*f100*/  HADD2.F32 R4, -RZ, R28.H1_H1 ;  /* 0x3000001cff047230 */ /* 0x000fe40000004100 */
[-C--:B------:R-:W-:Y:S01]  /*f110*/  FMUL.FTZ R50, R50, R5.reuse ;  /* 0x0000000532327220 */ /* 0x080fe20000410000 */
[--C-:B------:R-:W-:Y:S02]  /*f120*/  HADD2.F32 R46, -RZ, R7.reuse.H0_H0 ;  /* 0x20000007ff2e7230 */ /* 0x100fe40000004100 */
[C---:B------:R-:W-:Y:S01]  /*f130*/  FMUL.FTZ R6, R11.reuse, R8 ;  /* 0x000000080b067220 */ /* 0x040fe20000410000 */
[----:B------:R-:W-:Y:S02]  /*f140*/  HADD2.F32 R7, -RZ, R7.H1_H1 ;  /* 0x30000007ff077230 */ /* 0x000fe40000004100 */
[-C--:B------:R-:W-:Y:S01]  /*f150*/  FMUL.FTZ R45, R11, R4.reuse ;  /* 0x000000040b2d7220 */ /* 0x080fe20000410000 */
        /* <DEDUP_REMOVED lines=10> */
[----:B------:R2:W-:Y:S01]  /*f200*/  STS.128 [R59], R4 ;  /* 0x000000043b007388 */ /* 0x0005e20000000c00 */
[----:B------:R-:W-:-:S02]  /*f210*/  F2FP.F16.F32.PACK_AB R10, R44, R53 ;  /* 0x000000352c0a723e */ /* 0x000fc400000000ff */
[----:B------:R-:W-:-:S05]  /*f220*/  F2FP.F16.F32.PACK_AB R11, R50, R11 ;  /* 0x0000000b320b723e */ /* 0x000fca00000000ff */
[----:B------:R2:W-:Y:S02]  /*f230*/  STS.128 [R42+0x12400], R8 ;  /* 0x012400082a007388 */ /* 0x0005e40000000c00 */
.L_x_613:
[----:B------:R-:W-:Y:S05]  /*f240*/  BSYNC B2 ;  /* 0x0000000000027941 */ /* 0x000fea0003800000 */
.L_x_612:
[----:B------:R-:W-:Y:S05]  /*f250*/  @P2 BRA `(.L_x_609) ;  /* 0x00000004005c2947 */ /* 0x000fea0003800000 */
[----:B-1----:R-:W3:Y:S01]  /*f260*/  LDL R58, [R1+0x64] ;  /* 0x00006400013a7983 */ /* 0x002ee20000100800 */
[----:B------:R-:W-:Y:S01]  /*f270*/  LEA.HI R33, R33, R198, RZ, 0x1d ;  /* 0x000000c621217211 */ /* 0x000fe200078fe8ff */
[----:B------:R-:W-:Y:S02]  /*f280*/  HADD2.F32 R53, -RZ, R14.H0_H0 ;  /* 0x2000000eff357230 */ /* 0x000fe40000004100 */
[----:B------:R-:W-:Y:S01]  /*f290*/  HADD2.F32 R51, -RZ, R0.H0_H0 ;  /* 0x20000000ff337230 */ /* 0x000fe20000004100 */
[----:B--2---:R-:W-:Y:S01]  /*f2a0*/  SHF.R.S32.HI R6, RZ, 0x1f, R33 ;  /* 0x0000001fff067819 */ /* 0x004fe20000011421 */
[----:B------:R-:W-:Y:S02]  /*f2b0*/  IMAD.SHL.U32 R4, R33, 0x8, RZ ;  /* 0x0000000821047824 */ /* 0x000fe400078e00ff */
[----:B------:R-:W-:Y:S01]  /*f2c0*/  HADD2.F32 R55, -RZ, R15.H0_H0 ;  /* 0x2000000fff377230 */ /* 0x000fe20000004100 */
[----:B------:R-:W-:Y:S02]  /*f2d0*/  LEA.HI R6, R6, R33, RZ, 0x3 ;  /* 0x0000002106067211 */ /* 0x000fe400078f18ff */
[----:B0-----:R-:W-:-:S03]  /*f2e0*/  LOP3.LUT R5, R215, 0x38, R4, 0xf8, !PT ;  /* 0x00000038d7057812 */ /* 0x001fc600078ef804 */
        /* <DEDUP_REMOVED lines=11> */
[----:B------:R-:W-:-:S02]  /*f3a0*/  HADD2.F32 R46, -RZ, R14.H1_H1 ;  /* 0x3000000eff2e7230 */ /* 0x000fc40000004100 */
[----:B------:R-:W-:Y:S01]  /*f3b0*/  FMUL.FTZ R61, R8, R55 ;  /* 0x00000037083d7220 */ /* 0x000fe20000410000 */
[----:B------:R-:W-:Y:S02]  /*f3c0*/  HADD2.F32 R9, -RZ, R9.H1_H1 ;  /* 0x30000009ff097230 */ /* 0x000fe40000004100 */
[--C-:B------:R-:W-:Y:S02]  /*f3d0*/  HADD2.F32 R48, -RZ, R10.reuse.H0_H0 ;  /* 0x2000000aff307230 */ /* 0x100fe40000004100 */
[----:B------:R-:W-:Y:S01]  /*f3e0*/  FMUL.FTZ R54, R47, R46 ;  /* 0x0000002e2f367220 */ /* 0x000fe20000410000 */
[----:B------:R-:W-:Y:S02]  /*f3f0*/  HADD2.F32 R10, -RZ, R10.H1_H1 ;  /* 0x3000000aff0a7230 */ /* 0x000fe40000004100 */
[--C-:B------:R-:W-:Y:S02]  /*f400*/  HADD2.F32 R49, -RZ, R11.reuse.H0_H0 ;  /* 0x2000000bff317230 */ /* 0x100fe40000004100 */
[----:B------:R-:W-:Y:S01]  /*f410*/  HADD2.F32 R11, -RZ, R11.H1_H1 ;  /* 0x3000000bff0b7230 */ /* 0x000fe20000004100 */
[----:B---3--:R-:W0:Y:S02]  /*f420*/  LDS.128 R4, [R58] ;  /* 0x000000003a047984 */ /* 0x008e240000000c00 */
[----:B0-----:R-:W-:-:S02]  /*f430*/  HADD2.F32 R42, -RZ, R4.H0_H0 ;  /* 0x20000004ff2a7230 */ /* 0x001fc40000004100 */
[----:B------:R-:W-:Y:S02]  /*f440*/  HADD2.F32 R4, -RZ, R4.H1_H1 ;  /* 0x30000004ff047230 */ /* 0x000fe40000004100 */
[----:B------:R-:W-:Y:S02]  /*f450*/  HADD2.F32 R43, -RZ, R5.H0_H0 ;  /* 0x20000005ff2b7230 */ /* 0x000fe40000004100 */
[C---:B------:R-:W-:Y:S01]  /*f460*/  FFMA.FTZ R57, R42.reuse, R51, -R57 ;  /* 0x000000332a397223 */ /* 0x040fe20000010839 */
[----:B------:R-:W-:Y:S02]  /*f470*/  HADD2.F32 R51, -RZ, R3.H0_H0 ;  /* 0x20000003ff337230 */ /* 0x000fe40000004100 */
[----:B------:R-:W-:Y:S01]  /*f480*/  FFMA.FTZ R59, R42, R53, R59 ;  /* 0x000000352a3b7223 */ /* 0x000fe2000001003b */
[----:B------:R-:W-:Y:S02]  /*f490*/  HADD2.F32 R42, -RZ, R0.H1_H1 ;  /* 0x30000000ff2a7230 */ /* 0x000fe40000004100 */
[----:B------:R-:W-:-:S02]  /*f4a0*/  HADD2.F32 R5, -RZ, R5.H1_H1 ;  /* 0x30000005ff057230 */ /* 0x000fc40000004100 */
[-C--:B------:R-:W-:Y:S01]  /*f4b0*/  FMUL.FTZ R53, R8, R51.reuse ;  /* 0x0000003308357220 */ /* 0x080fe20000410000 */
[C---:B------:R-:W-:Y:S01]  /*f4c0*/  FFMA.FTZ R50, R4.reuse, R51, -R61 ;  /* 0x0000003304327223 */ /* 0x040fe2000001083d */
[----:B------:R-:W-:Y:S01]  /*f4d0*/  FMUL.FTZ R47, R47, R42 ;  /* 0x0000002a2f2f7220 */ /* 0x000fe20000410000 */
[----:B------:R-:W-:Y:S02]  /*f4e0*/  HADD2.F32 R8, -RZ, R15.H1_H1 ;  /* 0x3000000fff087230 */ /* 0x000fe40000004100 */
[----:B------:R-:W-:Y:S01]  /*f4f0*/  FFMA.FTZ R52, R4, R55, R53 ;  /* 0x0000003704347223 */ /* 0x000fe20000010035 */
[----:B------:R-:W-:Y:S02]  /*f500*/  HADD2.F32 R4, -RZ, R3.H1_H1 ;  /* 0x30000003ff047230 */ /* 0x000fe40000004100 */
[C---:B------:R-:W-:Y:S01]  /*f510*/  FFMA.FTZ R46, R43.reuse, R46, R47 ;  /* 0x0000002e2b2e7223 */ /* 0x040fe2000001002f */
[----:B------:R-:W-:Y:S02]  /*f520*/  HADD2.F32 R47, -RZ, R20.H0_H0 ;  /* 0x20000014ff2f7230 */ /* 0x000fe40000004100 */
[----:B------:R-:W-:Y:S01]  /*f530*/  FFMA.FTZ R54, R43, R42, -R54 ;  /* 0x0000002a2b367223 */ /* 0x000fe20000010836 */
[----:B------:R-:W-:-:S02]  /*f540*/  HADD2.F32 R44, -RZ, R6.H0_H0 ;  /* 0x20000006ff2c7230 */ /* 0x000fc40000004100 */
[C---:B------:R-:W-:Y:S01]  /*f550*/  FMUL.FTZ R42, R9.reuse, R8 ;  /* 0x00000008092a7220 */ /* 0x040fe20000410000 */
[----:B------:R-:W-:Y:S02]  /*f560*/  HADD2.F32 R43, -RZ, R12.H0_H0 ;  /* 0x2000000cff2b7230 */ /* 0x000fe40000004100 */
[-C--:B------:R-:W-:Y:S01]  /*f570*/  FMUL.FTZ R56, R9, R4.reuse ;  /* 0x0000000409387220 */ /* 0x080fe20000410000 */
[----:B------:R-:W-:Y:S02]  /*f580*/  HADD2.F32 R51, -RZ, R21.H0_H0 ;  /* 0x20000015ff337230 */ /* 0x000fe40000004100 */
[C---:B------:R-:W-:Y:S01]  /*f590*/  FMUL.FTZ R61, R48.reuse, R47 ;  /* 0x0000002f303d7220 */ /* 0x040fe20000410000 */
[----:B------:R-:W-:Y:S02]  /*f5a0*/  HADD2.F32 R9, -RZ, R13.H0_H0 ;  /* 0x2000000dff097230 */ /* 0x000fe40000004100 */
[C---:B------:R-:W-:Y:S01]  /*f5b0*/  FFMA.FTZ R53, R5.reuse, R4, -R42 ;  /* 0x0000000405357223 */ /* 0x040fe2000001082a */
[-C--:B------:R-:W-:Y:S01]  /*f5c0*/  FMUL.FTZ R48, R48, R43.reuse ;  /* 0x0000002b30307220 */ /* 0x080fe20000410000 */
[----:B------:R-:W-:Y:S01]  /*f5d0*/  FFMA.FTZ R55, R5, R8, R56 ;  /* 0x0000000805377223 */ /* 0x000fe20000010038 */
[----:B------:R-:W-:Y:S01]  /*f5e0*/  FFMA.FTZ R61, R44, R43, -R61 ;  /* 0x0000002b2c3d7223 */ /* 0x000fe2000001083d */
[----:B------:R-:W-:-:S02]  /*f5f0*/  HADD2.F32 R6, -RZ, R6.H1_H1 ;  /* 0x30000006ff067230 */ /* 0x000fc40000004100 */
[C---:B------:R-:W-:Y:S01]  /*f600*/  FMUL.FTZ R5, R10.reuse, R51 ;  /* 0x000000330a057220 */ /* 0x040fe20000410000 */
[----:B------:R-:W-:Y:S01]  /*f610*/  FMUL.FTZ R43, R10, R9 ;  /* 0x000000090a2b7220 */ /* 0x000fe20000410000 */
[----:B------:R-:W-:Y:S02]  /*f620*/  HADD2.F32 R10, -RZ, R20.H1_H1 ;  /* 0x30000014ff0a7230 */ /* 0x000fe40000004100 */
[----:B------:R-:W-:Y:S01]  /*f630*/  FFMA.FTZ R48, R44, R47, R48 ;  /* 0x0000002f2c307223 */ /* 0x000fe20000010030 */
[----:B------:R-:W-:Y:S02]  /*f640*/  HADD2.F32 R42, -RZ, R21.H1_H1 ;  /* 0x30000015ff2a7230 */ /* 0x000fe40000004100 */
[C---:B------:R-:W-:Y:S01]  /*f650*/  FFMA.FTZ R44, R6.reuse, R9, -R5 ;  /* 0x00000009062c7223 */ /* 0x040fe20000010805 */
[----:B------:R-:W-:Y:S02]  /*f660*/  HADD2.F32 R4, -RZ, R12.H1_H1 ;  /* 0x3000000cff047230 */ /* 0x000fe40000004100 */
[----:B------:R-:W-:Y:S01]  /*f670*/  FFMA.FTZ R43, R6, R51, R43 ;  /* 0x00000033062b7223 */ /* 0x000fe2000001002b */
[----:B------:R-:W-:-:S02]  /*f680*/  HADD2.F32 R8, -RZ, R13.H1_H1 ;  /* 0x3000000dff087230 */ /* 0x000fc40000004100 */
[----:B------:R-:W-:Y:S01]  /*f690*/  FMUL.FTZ R6, R49, R10 ;  /* 0x0000000a31067220 */ /* 0x000fe20000410000 */
[--C-:B------:R-:W-:Y:S02]  /*f6a0*/  HADD2.F32 R45, -RZ, R7.reuse.H0_H0 ;  /* 0x20000007ff2d7230 */ /* 0x100fe40000004100 */
[----:B------:R-:W-:Y:S01]  /*f6b0*/  FMUL.FTZ R56, R11, R42 ;  /* 0x0000002a0b387220 */ /* 0x000fe20000410000 */
[----:B------:R-:W-:Y:S02]  /*f6c0*/  HADD2.F32 R7, -RZ, R7.H1_H1 ;  /* 0x30000007ff077230 */ /* 0x000fe40000004100 */
[----:B------:R-:W-:Y:S01]  /*f6d0*/  FMUL.FTZ R49, R49, R4 ;  /* 0x0000000431317220 */ /* 0x000fe20000410000 */
[----:B------:R-:W-:Y:S01]  /*f6e0*/  FMUL.FTZ R5, R11, R8 ;  /* 0x000000080b057220 */ /* 0x000fe20000410000 */
[----:B------:R-:W-:Y:S01]  /*f6f0*/  FFMA.FTZ R11, R45, R4, -R6 ;  /* 0x000000042d0b7223 */ /* 0x000fe20000010806 */
[----:B------:R-:W-:Y:S01]  /*f700*/  F2FP.F16.F32.PACK_AB R4, R50, R57 ;  /* 0x000000393204723e */ /* 0x000fe200000000ff */
[----:B------:R-:W-:Y:S01]  /*f710*/  FFMA.FTZ R56, R7, R8, -R56 ;  /* 0x0000000807387223 */ /* 0x000fe20000010838 */
[----:B------:R-:W-:Y:S01]  /*f720*/  FFMA.FTZ R49, R45, R10, R49 ;  /* 0x0000000a2d317223 */ /* 0x000fe20000010031 */
[----:B------:R-:W-:Y:S01]  /*f730*/  FFMA.FTZ R42, R7, R42, R5 ;  /* 0x0000002a072a7223 */ /* 0x000fe20000010005 */
[----:B------:R-:W-:-:S02]  /*f740*/  F2FP.F16.F32.PACK_AB R5, R53, R54 ;  /* 0x000000363505723e */ /* 0x000fc400000000ff */
[----:B------:R-:W-:Y:S02]  /*f750*/  F2FP.F16.F32.PACK_AB R6, R44, R61 ;  /* 0x0000003d2c06723e */ /* 0x000fe400000000ff */
[----:B------:R-:W-:Y:S02]  /*f760*/  F2FP.F16.F32.PACK_AB R7, R56, R11 ;  /* 0x0000000b3807723e */ /* 0x000fe400000000ff */
[----:B------:R-:W-:Y:S02]  /*f770*/  F2FP.F16.F32.PACK_AB R8, R52, R59 ;  /* 0x0000003b3408723e */ /* 0x000fe400000000ff */
[----:B------:R-:W-:Y:S01]  /*f780*/  F2FP.F16.F32.PACK_AB R9, R55, R46 ;  /* 0x0000002e3709723e */ /* 0x000fe200000000ff */
[----:B------:R3:W-:Y:S01]  /*f790*/  STS.128 [R58], R4 ;  /* 0x000000043a007388 */ /* 0x0007e20000000c00 */
[----:B------:R-:W-:Y:S02]  /*f7a0*/  F2FP.F16.F32.PACK_AB R10, R43, R48 ;  /* 0x000000302b0a723e */ /* 0x000fe400000000ff */
[----:B------:R-:W-:-:S05]  /*f7b0*/  F2FP.F16.F32.PACK_AB R11, R42, R49 ;  /* 0x000000312a0b723e */ /* 0x000fca00000000ff */
[----:B------:R3:W-:Y:S02]  /*f7c0*/  STS.128 [R33+0x12400], R8 ;  /* 0x0124000821007388 */ /* 0x0007e40000000c00 */
.L_x_609:
[----:B------:R-:W-:Y:S05]  /*f7d0*/  BSYNC B1 ;  /* 0x0000000000017941 */ /* 0x000fea0003800000 */
.L_x_608:
[----:B-123--:R-:W-:-:S05]  /*f7e0*/  VIADD R4, R202, 0x40 ;  /* 0x00000040ca047836 */ /* 0x00efca0000000000 */
[----:B------:R-:W-:-:S13]  /*f7f0*/  ISETP.GE.AND P0, PT, R4, R25, PT ;  /* 0x000000190400720c */ /* 0x000fda0003f06270 */
[----:B------:R-:W-:Y:S05]  /*f800*/  @P0 BRA `(.L_x_592) ;  /* 0x00000010005c0947 */ /* 0x000fea0003800000 */
[----:B------:R-:W1:Y:S01]  /*f810*/  LDC R25, c[0x0][0x3f4] ;  /* 0x0000fd00ff197b82 */ /* 0x000e620000000800 */
[----:B------:R-:W-:Y:S01]  /*f820*/  BSSY B1, `(.L_x_614) ;  /* 0x0000063000017945 */ /* 0x000fe20003800000 */
[----:B------:R-:W-:Y:S02]  /*f830*/  SHF.R.U32.HI R56, RZ, 0x3, R204 ;  /* 0x00000003ff387819 */ /* 0x000fe400000116cc */
[-C--:B-1----:R-:W-:Y:S02]  /*f840*/  ISETP.GE.AND P0, PT, R16, R25.reuse, PT ;  /* 0x000000191000720c */ /* 0x082fe40003f06270 */
[-C--:B------:R-:W-:Y:S02]  /*f850*/  ISETP.GE.AND P1, PT, R194, R25.reuse, PT ;  /* 0x00000019c200720c */ /* 0x080fe40003f26270 */
[----:B------:R-:W-:-:S09]  /*f860*/  ISETP.GE.AND P2, PT, R193, R25, PT ;  /* 0x00000019c100720c */ /* 0x000fd20003f46270 */
[----:B------:R-:W-:Y:S05]  /*f870*/  @P0 BRA `(.L_x_615) ;  /* 0x0000000400740947 */ /* 0x000fea0003800000 */
[----:B------:R-:W2:Y:S01]  /*f880*/  LDL R58, [R1+0x68] ;  /* 0x00006800013a7983 */ /* 0x000ea20000100800 */
[----:B0-----:R-:W0:Y:S02]  /*f890*/  S2R R5, SR_TID.X ;  /* 0x0000000000057919 */ /* 0x001e240000002100 */
[----:B0-----:R-:W-:-:S05]  /*f8a0*/  VIADD R5, R5, 0xffffff80 ;  /* 0xffffff8005057836 */ /* 0x001fca0000000000 */
[----:B------:R-:W-:-:S04]  /*f8b0*/  SHF.R.S32.HI R4, RZ, 0x1f, R5 ;  /* 0x0000001fff047819 */ /* 0x000fc80000011405 */
[----:B------:R-:W-:-:S04]  /*f8c0*/  LEA.HI R4, R4, R5, RZ, 0x2 ;  /* 0x0000000504047211 */ /* 0x000fc800078f10ff */
[----:B------:R-:W-:-:S04]  /*f8d0*/  LOP3.LUT R4, R4, 0xfffffffc, RZ, 0xc0, !PT ;  /* 0xfffffffc04047812 */ /* 0x000fc800078ec0ff */
[----:B------:R-:W-:-:S04]  /*f8e0*/  IADD3 R4, R5, -R4, RZ ;  /* 0x8000000405047210 */ /* 0x000fc80007ffe0ff */
[----:B------:R-:W-:-:S04]  /*f8f0*/  LEA.HI R4, R25, R4, RZ, 0x1d ;  /* 0x0000000419047211 */ /* 0x000fc800078fe8ff */
[----:B------:R-:W-:Y:S01]  /*f900*/  SHF.R.S32.HI R7, RZ, 0x1f, R4 ;  /* 0x0000001fff077819 */ /* 0x000fe20000011404 */
[----:B------:R-:W-:-:S03]  /*f910*/  IMAD.SHL.U32 R5, R4, 0x8, RZ ;  /* 0x0000000804057824 */ /* 0x000fc600078e00ff */
[----:B------:R-:W-:Y:S02]  /*f920*/  LEA.HI R7, R7, R4, RZ, 0x3 ;  /* 0x0000000407077211 */ /* 0x000fe400078f18ff */
[----:B------:R-:W-:-:S03]  /*f930*/  LOP3.LUT R4, R204, 0x38, R5, 0xf8, !PT ;  /* 0x00000038cc047812 */ /* 0x000fc600078ef805 */
[----:B------:R-:W-:Y:S01]  /*f940*/  IMAD.SHL.U32 R7, R7, 0x400, RZ ;  /* 0x0000040007077824 */ /* 0x000fe200078e00ff */
[----:B------:R-:W-:-:S04]  /*f950*/  LOP3.LUT R9, R4, R56, RZ, 0x3c, !PT ;  /* 0x0000003804097212 */ /* 0x000fc800078e3cff */
[----:B------:R-:W-:-:S04]  /*f960*/  LOP3.LUT R8, R7, 0x7fffe000, RZ, 0xc0, !PT ;  /* 0x7fffe00007087812 */ /* 0x000fc800078ec0ff */
[----:B------:R-:W-:-:S04]  /*f970*/  IADD3 R9, R9, R8, R218 ;  /* 0x0000000809097210 */ /* 0x000fc80007ffe0da */
[----:B------:R-:W-:-:S05]  /*f980*/  LEA R33, R9, R18, 0x1 ;  /* 0x0000001209217211 */ /* 0x000fca00078e08ff */
[----:B------:R-:W0:Y:S01]  /*f990*/  LDS.128 R8, [R33+0x12400] ;  /* 0x0124000021087984 */ /* 0x000e220000000c00 */
[----:B------:R-:W-:Y:S02]  /*f9a0*/  HADD2.F32 R50, -RZ, R34.H0_H0 ;  /* 0x20000022ff327230 */ /* 0x000fe40000004100 */
[----:B------:R-:W-:Y:S02]  /*f9b0*/  HADD2.F32 R52, -RZ, R38.H0_H0 ;  /* 0x20000026ff347230 */ /* 0x000fe40000004100 */
[----:B------:R-:W-:Y:S02]  /*f9c0*/  HADD2.F32 R54, -RZ, R39.H0_H0 ;  /* 0x20000027ff367230 */ /* 0x000fe40000004100 */
[----:B------:R-:W-:Y:S02]  /*f9d0*/  HADD2.F32 R59, -RZ, R34.H1_H1 ;  /* 0x30000022ff3b7230 */ /* 0x000fe40000004100 */
[----:B------:R-:W-:Y:S02]  /*f9e0*/  HADD2.F32 R61, -RZ, R38.H1_H1 ;  /* 0x30000026ff3d7230 */ /* 0x000fe40000004100 */
[----:B0-----:R-:W-:-:S02]  /*f9f0*/  HADD2.F32 R46, -RZ, R8.H0_H0 ;  /* 0x20000008ff2e7230 */ /* 0x001fc40000004100 */
[----:B------:R-:W-:-:S03]  /*fa00*/  HADD2.F32 R8, -RZ, R8.H1_H1 ;  /* 0x30000008ff087230 */ /* 0x000fc60000004100 */
[-C--:B------:R-:W-:Y:S01]  /*fa10*/  FMUL.FTZ R51, R52, R46.reuse ;  /* 0x0000002e34337220 */ /* 0x080fe20000410000 */
[----:B------:R-:W-:Y:S01]  /*fa20*/  FMUL.FTZ R53, R50, R46 ;  /* 0x0000002e32357220 */ /* 0x000fe20000410000 */
[----:B------:R-:W-:Y:S02]  /*fa30*/  HADD2.F32 R46, -RZ, R35.H0_H0 ;  /* 0x20000023ff2e7230 */ /* 0x000fe40000004100 */
[-C--:B------:R-:W-:Y:S01]  /*fa40*/  FMUL.FTZ R55, R54, R8.reuse ;  /* 0x0000000836377220 */ /* 0x080fe20000410000 */
[--C-:B------:R-:W-:Y:S02]  /*fa50*/  HADD2.F32 R47, -RZ, R9.reuse.H0_H0 ;  /* 0x20000009ff2f7230 */ /* 0x100fe40000004100 */
[----:B------:R-:W-:Y:S01]  /*fa60*/  FMUL.FTZ R57, R46, R8 ;  /* 0x000000082e397220 */ /* 0x000fe20000410000 */
[----:B------:R-:W-:Y:S02]  /*fa70*/  HADD2.F32 R9, -RZ, R9.H1_H1 ;  /* 0x30000009ff097230 */ /* 0x000fe40000004100 */
[----:B------:R-:W-:-:S02]  /*fa80*/  HADD2.F32 R35, -RZ, R35.H1_H1 ;  /* 0x30000023ff237230 */ /* 0x000fc40000004100 */
[--C-:B------:R-:W-:Y:S02]  /*fa90*/  HADD2.F32 R48, -RZ, R10.reuse.H0_H0 ;  /* 0x2000000aff307230 */ /* 0x100fe40000004100 */
[----:B------:R-:W-:Y:S02]  /*faa0*/  HADD2.F32 R10, -RZ, R10.H1_H1 ;  /* 0x3000000aff0a7230 */ /* 0x000fe40000004100 */
[----:B------:R-:W-:Y:S01]  /*fab0*/  FMUL.FTZ R38, R61, R47 ;  /* 0x0000002f3d267220 */ /* 0x000fe20000410000 */
[--C-:B------:R-:W-:Y:S02]  /*fac0*/  HADD2.F32 R49, -RZ, R11.reuse.H0_H0 ;  /* 0x2000000bff317230 */ /* 0x100fe40000004100 */
[----:B------:R-:W-:Y:S01]  /*fad0*/  HADD2.F32 R11, -RZ, R11.H1_H1 ;  /* 0x3000000bff0b7230 */ /* 0x000fe20000004100 */
[----:B--2---:R-:W0:Y:S02]  /*fae0*/  LDS.128 R4, [R58] ;  /* 0x000000003a047984 */ /* 0x004e240000000c00 */
[----:B0-----:R-:W-:-:S02]  /*faf0*/  HADD2.F32 R42, -RZ, R4.H0_H0 ;  /* 0x20000004ff2a7230 */ /* 0x001fc40000004100 */
[----:B------:R-:W-:-:S05]  /*fb00*/  HADD2.F32 R4, -RZ, R4.H1_H1 ;  /* 0x30000004ff047230 */ /* 0x000fca0000004100 */
[-C--:B------:R-:W-:Y:S01]  /*fb10*/  FFMA.FTZ R8, R46, R4.reuse, -R55 ;  /* 0x000000042e087223 */ /* 0x080fe20000010837 */
[----:B------:R-:W-:Y:S02]  /*fb20*/  HADD2.F32 R55, -RZ, R39.H1_H1 ;  /* 0x30000027ff377230 */ /* 0x000fe40000004100 */
[----:B------:R-:W-:Y:S01]  /*fb30*/  FFMA.FTZ R34, R54, R4, R57 ;  /* 0x0000000436227223 */ /* 0x000fe20000010039 */
[--C-:B------:R-:W-:Y:S02]  /*fb40*/  HADD2.F32 R43, -RZ, R5.reuse.H0_H0 ;  /* 0x20000005ff2b7230 */ /* 0x100fe40000004100 */
[----:B------:R-:W-:Y:S02]  /*fb50*/  HADD2.F32 R5, -RZ, R5.H1_H1 ;  /* 0x30000005ff057230 */ /* 0x000fe40000004100 */
[-C--:B------:R-:W-:Y:S01]  /*fb60*/  FMUL.FTZ R4, R55, R9.reuse ;  /* 0x0000000937047220 */ /* 0x080fe20000410000 */
[----:B------:R-:W-:Y:S01]  /*fb70*/  FMUL.FTZ R46, R35, R9 ;  /* 0x00000009232e7220 */ /* 0x000fe20000410000 */
[----:B------:R-:W-:-:S02]  /*fb80*/  HADD2.F32 R54, -RZ, R41.H0_H0 ;  /* 0x20000029ff367230 */ /* 0x000fc40000004100 */
[-C--:B------:R-:W-:Y:S01]  /*fb90*/  FFMA.FTZ R9, R35, R5.reuse, -R4 ;  /* 0x0000000523097223 */ /* 0x080fe20000010804 */
[--C-:B------:R-:W-:Y:S02]  /*fba0*/  HADD2.F32 R44, -RZ, R6.reuse.H0_H0 ;  /* 0x20000006ff2c7230 */ /* 0x100fe40000004100 */
[-C--:B------:R-:W-:Y:S01]  /*fbb0*/  FFMA.FTZ R51, R50, R42.reuse, -R51 ;  /* 0x0000002a32337223 */ /* 0x080fe20000010833 */
[----:B------:R-:W-:Y:S02]  /*fbc0*/  HADD2.F32 R4, -RZ, R37.H0_H0 ;  /* 0x20000025ff047230 */ /* 0x000fe40000004100 */
[----:B------:R-:W-:Y:S01]  /*fbd0*/  FFMA.FTZ R53, R52, R42, R53 ;  /* 0x0000002a34357223 */ /* 0x000fe20000010035 */
[----:B------:R-:W-:Y:S02]  /*fbe0*/  HADD2.F32 R6, -RZ, R6.H1_H1 ;  /* 0x30000006ff067230 */ /* 0x000fe40000004100 */
[----:B------:R-:W-:Y:S01]  /*fbf0*/  FFMA.FTZ R35, R55, R5, R46 ;  /* 0x0000000537237223 */ /* 0x000fe2000001002e */
[----:B------:R-:W-:Y:S01]  /*fc00*/  FMUL.FTZ R42, R59, R47 ;  /* 0x0000002f3b2a7220 */ /* 0x000fe20000410000 */
[----:B------:R-:W-:-:S02]  /*fc10*/  HADD2.F32 R50, -RZ, R36.H0_H0 ;  /* 0x20000024ff327230 */ /* 0x000fc40000004100 */
[-C--:B------:R-:W-:Y:S01]  /*fc20*/  FMUL.FTZ R5, R54, R10.reuse ;  /* 0x0000000a36057220 */ /* 0x080fe20000410000 */
[--C-:B------:R-:W-:Y:S02]  /*fc30*/  HADD2.F32 R52, -RZ, R40.reuse.H0_H0 ;  /* 0x20000028ff347230 */ /* 0x100fe40000004100 */
[C---:B------:R-:W-:Y:S01]  /*fc40*/  FMUL.FTZ R47, R4.reuse, R10 ;  /* 0x0000000a042f7220 */ /* 0x040fe20000410000 */
[-C--:B------:R-:W-:Y:S01]  /*fc50*/  FFMA.FTZ R38, R59, R43.reuse, -R38 ;  /* 0x0000002b3b267223 */ /* 0x080fe20000010826 */
[----:B------:R-:W-:Y:S01]  /*fc60*/  FFMA.FTZ R42, R61, R43, R42 ;  /* 0x0000002b3d2a7223 */ /* 0x000fe2000001002a */
[----:B------:R-:W-:Y:S01]  /*fc70*/  FFMA.FTZ R10, R4, R6, -R5 ;  /* 0x00000006040a7223 */ /* 0x000fe20000010805 */
[----:B------:R-:W-:Y:S02]  /*fc80*/  HADD2.F32 R55, -RZ, R40.H1_H1 ;  /* 0x30000028ff377230 */ /* 0x000fe40000004100 */
[----:B------:R-:W-:Y:S01]  /*fc90*/  FMUL.FTZ R39, R52, R48 ;  /* 0x0000003034277220 */ /* 0x000fe20000410000 */
[----:B------:R-:W-:-:S02]  /*fca0*/  HADD2.F32 R41, -RZ, R41.H1_H1 ;  /* 0x30000029ff297230 */ /* 0x000fc40000004100 */
[C---:B------:R-:W-:Y:S01]  /*fcb0*/  FMUL.FTZ R43, R50.reuse, R48 ;  /* 0x00000030322b7220 */ /* 0x040fe20000410000 */
[----:B------:R-:W-:Y:S02]  /*fcc0*/  HADD2.F32 R5, -RZ, R36.H1_H1 ;  /* 0x30000024ff057230 */ /* 0x000fe40000004100 */
[----:B------:R-:W-:Y:S02]  /*fcd0*/  HADD2.F32 R37, -RZ, R37.H1_H1 ;  /* 0x30000025ff257230 */ /* 0x000fe40000004100 */
[--C-:B------:R-:W-:Y:S02]  /*fce0*/  HADD2.F32 R45, -RZ, R7.reuse.H0_H0 ;  /* 0x20000007ff2d7230 */ /* 0x100fe40000004100 */
[-C--:B------:R-:W-:Y:S01]  /*fcf0*/  FFMA.FTZ R39, R50, R44.reuse, -R39 ;  /* 0x0000002c32277223 */ /* 0x080fe20000010827 */
[----:B------:R-:W-:Y:S02]  /*fd00*/  HADD2.F32 R7, -RZ, R7.H1_H1 ;  /* 0x30000007ff077230 */ /* 0x000fe40000004100 */
[----:B------:R-:W-:Y:S01]  /*fd10*/  FFMA.FTZ R43, R52, R44, R43 ;  /* 0x0000002c342b7223 */ /* 0x000fe2000001002b */
[----:B------:R-:W-:Y:S01]  /*fd20*/  FFMA.FTZ R36, R54, R6, R47 ;  /* 0x0000000636247223 */ /* 0x000fe2000001002f */
[----:B------:R-:W-:Y:S01]  /*fd30*/  FMUL.FTZ R4, R55, R49 ;  /* 0x0000003137047220 */ /* 0x000fe20000410000 */
[----:B------:R-:W-:Y:S01]  /*fd40*/  FMUL.FTZ R40, R41, R11 ;  /* 0x0000000b29287220 */ /* 0x000fe20000410000 */
[----:B------:R-:W-:Y:S01]  /*fd50*/  FMUL.FTZ R6, R5, R49 ;  /* 0x0000003105067220 */ /* 0x000fe20000410000 */
[----:B------:R-:W-:Y:S01]  /*fd60*/  FMUL.FTZ R44, R37, R11 ;  /* 0x0000000b252c7220 */ /* 0x000fe20000410000 */
[----:B------:R-:W-:Y:S01]  /*fd70*/  FFMA.FTZ R11, R5, R45, -R4 ;  /* 0x0000002d050b7223 */ /* 0x000fe20000010804 */
[----:B------:R-:W-:Y:S01]  /*fd80*/  FFMA.FTZ R40, R37, R7, -R40 ;  /* 0x0000000725287223 */ /* 0x000fe20000010828 */
[----:B------:R-:W-:Y:S01]  /*fd90*/  FFMA.FTZ R45, R55, R45, R6 ;  /* 0x0000002d372d7223 */ /* 0x000fe20000010006 */
[----:B------:R-:W-:Y:S01]  /*fda0*/  FFMA.FTZ R44, R41, R7, R44 ;  /* 0x00000007292c7223 */ /* 0x000fe2000001002c */
[----:B------:R-:W-:-:S02]  /*fdb0*/  F2FP.F16.F32.PACK_AB R4, R8, R51 ;  /* 0x000000330804723e */ /* 0x000fc400000000ff */
[----:B------:R-:W-:Y:S02]  /*fdc0*/  F2FP.F16.F32.PACK_AB R5, R9, R38 ;  /* 0x000000260905723e */ /* 0x000fe400000000ff */
[----:B------:R-:W-:Y:S02]  /*fdd0*/  F2FP.F16.F32.PACK_AB R6, R10, R39 ;  /* 0x000000270a06723e */ /* 0x000fe400000000ff */
[----:B------:R-:W-:Y:S02]  /*fde0*/  F2FP.F16.F32.PACK_AB R7, R40, R11 ;  /* 0x0000000b2807723e */ /* 0x000fe400000000ff */
[----:B------:R-:W-:Y:S02]  /*fdf0*/  F2FP.F16.F32.PACK_AB R8, R34, R53 ;  /* 0x000000352208723e */ /* 0x000fe400000000ff */
[----:B------:R-:W-:Y:S02]  /*fe00*/  F2FP.F16.F32.PACK_AB R9, R35, R42 ;  /* 0x0000002a2309723e */ /* 0x000fe400000000ff */
[----:B------:R-:W-:-:S02]  /*fe10*/  F2FP.F16.F32.PACK_AB R10, R36, R43 ;  /* 0x0000002b240a723e */ /* 0x000fc400000000ff */
[----:B------:R-:W-:Y:S01]  /*fe20*/  F2FP.F16.F32.PACK_AB R11, R44, R45 ;  /* 0x0000002d2c0b723e */ /* 0x000fe200000000ff */
[----:B------:R1:W-:Y:S04]  /*fe30*/  STS.128 [R58], R4 ;  /* 0x000000043a007388 */ /* 0x0003e80000000c00 */
[----:B------:R1:W-:Y:S02]  /*fe40*/  STS.128 [R33+0x12400], R8 ;  /* 0x0124000821007388 */ /* 0x0003e40000000c00 */
.L_x_615:
[----:B------:R-:W-:Y:S05]  /*fe50*/  BSYNC B1 ;  /* 0x0000000000017941 */ /* 0x000fea0003800000 */
.L_x_614:
[----:B------:R-:W-:Y:S04]  /*fe60*/  BSSY B1, `(.L_x_616) ;  /* 0x0000059000017945 */ /* 0x000fe80003800000 */
[----:B------:R-:W-:Y:S05]  /*fe70*/  @P1 BRA `(.L_x_617) ;  /* 0x00000004005c1947 */ /* 0x000fea0003800000 */
[----:B------:R-:W2:Y:S01]  /*fe80*/  LDL R48, [R1+0x60] ;  /* 0x0000600001307983 */ /* 0x000ea20000100800 */
[----:B-1----:R-:W-:Y:S01]  /*fe90*/  LEA.HI R4, R25, R195, RZ, 0x1d ;  /* 0x000000c319047211 */ /* 0x002fe200078fe8ff */
[----:B------:R-:W-:Y:S02]  /*fea0*/  HADD2.F32 R42, -RZ, R24.H0_H0 ;  /* 0x20000018ff2a7230 */ /* 0x000fe40000004100 */
[--C-:B------:R-:W-:Y:S01]  /*feb0*/  HADD2.F32 R44, -RZ, R29.reuse.H0_H0 ;  /* 0x2000001dff2c7230 */ /* 0x100fe20000004100 */
[----:B------:R-:W-:Y:S01]  /*fec0*/  SHF.R.S32.HI R7, RZ, 0x1f, R4 ;  /* 0x0000001fff077819 */ /* 0x000fe20000011404 */
[----:B0-----:R-:W-:Y:S02]  /*fed0*/  IMAD.SHL.U32 R5, R4, 0x8, RZ ;  /* 0x0000000804057824 */ /* 0x001fe400078e00ff */
[--C-:B------:R-:W-:Y:S01]  /*fee0*/  HADD2.F32 R46, -RZ, R30.reuse.H0_H0 ;  /* 0x2000001eff2e7230 */ /* 0x100fe20000004100 */
[----:B------:R-:W-:Y:S01]  /*fef0*/  LEA.HI R7, R7, R4, RZ, 0x3 ;  /* 0x0000000407077211 */ /* 0x000fe200078f18ff */
[----:B------:R-:W-:Y:S01]  /*ff00*/  HADD2.F32 R51, -RZ, R29.H1_H1 ;  /* 0x3000001dff337230 */ /* 0x000fe20000004100 */
[----:B------:R-:W-:Y:S01]  /*ff10*/  LOP3.LUT R4, R204, 0x38, R5, 0xf8, !PT ;  /* 0x00000038cc047812 */ /* 0x000fe200078ef805 */
[----:B------:R-:W-:-:S02]  /*ff20*/  HADD2.F32 R53, -RZ, R30.H1_H1 ;  /* 0x3000001eff357230 */ /* 0x000fc40000004100 */
[----:B------:R-:W-:Y:S01]  /*ff30*/  IMAD.SHL.U32 R7, R7, 0x400, RZ ;  /* 0x0000040007077824 */ /* 0x000fe200078e00ff */
[----:B------:R-:W-:Y:S01]  /*ff40*/  LOP3.LUT R9, R4, R56, RZ, 0x3c, !PT ;  /* 0x0000003804097212 */ /* 0x000fe200078e3cff */
[----:B------:R-:W-:-:S03]  /*ff50*/  HADD2.F32 R49, -RZ, R24.H1_H1 ;  /* 0x30000018ff317230 */ /* 0x000fc60000004100 */
[----:B------:R-:W-:-:S04]  /*ff60*/  LOP3.LUT R8, R7, 0x7fffe000, RZ, 0xc0, !PT ;  /* 0x7fffe00007087812 */ /* 0x000fc800078ec0ff */
[----:B------:R-:W-:-:S04]  /*ff70*/  IADD3 R9, R9, R8, R218 ;  /* 0x0000000809097210 */ /* 0x000fc80007ffe0da */
[----:B------:R-:W-:-:S05]  /*ff80*/  LEA R33, R9, R18, 0x1 ;  /* 0x0000001209217211 */ /* 0x000fca00078e08ff */
[----:B------:R-:W0:Y:S02]  /*ff90*/  LDS.128 R8, [R33+0x12400] ;  /* 0x0124000021087984 */ /* 0x000e240000000c00 */
[--C-:B0-----:R-:W-:Y:S02]  /*ffa0*/  HADD2.F32 R38, -RZ, R8.reuse.H0_H0 ;  /* 0x20000008ff267230 */ /* 0x101fe40000004100 */
[----:B------:R-:W-:Y:S02]  /*ffb0*/  HADD2.F32 R8, -RZ, R8.H1_H1 ;  /* 0x30000008ff087230 */ /* 0x000fe40000004100 */
[----:B------:R-:W-:Y:S02]  /*ffc0*/  HADD2.F32 R39, -RZ, R9.H0_H0 ;  /* 0x20000009ff277230 */ /* 0x000fe40000004100 */
[-C--:B------:R-:W-:Y:S01]  /*ffd0*/  FMUL.FTZ R43, R44, R38.reuse ;  /* 0x000000262c2b7220 */ /* 0x080fe20000410000 */
[----:B------:R-:W-:Y:S01]  /*ffe0*/  FMUL.FTZ R45, R42, R38 ;  /* 0x000000262a2d7220 */ /* 0x000fe20000410000 */
[----:B------:R-:W-:-:S02]  /*fff0*/  HADD2.F32 R38, -RZ, R26.H0_H0 ;  /* 0x2000001aff267230 */ /* 0x000fc40000004100 */
[-C--:B------:R-:W-:Y:S01]  /*10000*/  FMUL.FTZ R29, R46, R8.reuse ;  /* 0x000000082e1d7220 */ /* 0x080fe20000410000 */
[----:B------:R-:W-:Y:S02]  /*10010*/  HADD2.F32 R9, -RZ, R9.H1_H1 ;  /* 0x30000009ff097230 */ /* 0x000fe40000004100 */
[----:B------:R-:W-:Y:S01]  /*10020*/  FMUL.FTZ R30, R49, R39 ;  /* 0x00000027311e7220 */ /* 0x000fe20000410000 */
[--C-:B------:R-:W-:Y:S02]  /*10030*/  HADD2.F32 R40, -RZ, R10.reuse.H0_H0 ;  /* 0x2000000aff287230 */ /* 0x100fe40000004100 */
[----:B------:R-:W-:Y:S01]  /*10040*/  FMUL.FTZ R47, R38, R8 ;  /* 0x00000008262f7220 */ /* 0x000fe20000410000 */
[----:B------:R-:W-:Y:S02]  /*10050*/  HADD2.F32 R10, -RZ, R10.H1_H1 ;  /* 0x3000000aff0a7230 */ /* 0x000fe40000004100 */
[--C-:B------:R-:W-:Y:S02]  /*10060*/  HADD2.F32 R41, -RZ, R11.reuse.H0_H0 ;  /* 0x2000000bff297230 */ /* 0x100fe40000004100 */
[----:B------:R-:W-:Y:S01]  /*10070*/  HADD2.F32 R11, -RZ, R11.H1_H1 ;  /* 0x3000000bff0b7230 */ /* 0x000fe20000004100 */
[----:B--2---:R-:W0:Y:S02]  /*10080*/  LDS.128 R4, [R48] ;  /* 0x0000000030047984 */ /* 0x004e240000000c00 */
[----:B0-----:R-:W-:-:S02]  /*10090*/  HADD2.F32 R34, -RZ, R4.H0_H0 ;  /* 0x20000004ff227230 */ /* 0x001fc40000004100 */
[----:B------:R-:W-:Y:S02]  /*100a0*/  HADD2.F32 R4, -RZ, R4.H1_H1 ;  /* 0x30000004ff047230 */ /* 0x000fe40000004100 */
[--C-:B------:R-:W-:Y:S02]  /*100b0*/  HADD2.F32 R35, -RZ, R5.reuse.H0_H0 ;  /* 0x20000005ff237230 */ /* 0x100fe40000004100 */
[----:B------:R-:W-:Y:S01]  /*100c0*/  FFMA.FTZ R45, R44, R34, R45 ;  /* 0x000000222c2d7223 */ /* 0x000fe2000001002d */
[----:B------:R-:W-:Y:S02]  /*100d0*/  HADD2.F32 R5, -RZ, R5.H1_H1 ;  /* 0x30000005ff057230 */ /* 0x000fe40000004100 */
[-C--:B------:R-:W-:Y:S01]  /*100e0*/  FFMA.FTZ R8, R38, R4.reuse, -R29 ;  /* 0x0000000426087223 */ /* 0x080fe2000001081d */
[----:B------:R-:W-:Y:S02]  /*100f0*/  HADD2.F32 R29, -RZ, R26.H1_H1 ;  /* 0x3000001aff1d7230 */ /* 0x000fe40000004100 */
[----:B------:R-:W-:Y:S01]  /*10100*/  FFMA.FTZ R24, R46, R4, R47 ;  /* 0x000000042e187223 */ /* 0x000fe2000001002f */
[----:B------:R-:W-:Y:S01]  /*10110*/  FMUL.FTZ R4, R53, R9 ;  /* 0x0000000935047220 */ /* 0x000fe20000410000 */
[----:B------:R-:W-:-:S02]  /*10120*/  HADD2.F32 R44, -RZ, R32.H0_H0 ;  /* 0x20000020ff2c7230 */ /* 0x000fc40000004100 */
[----:B------:R-:W-:Y:S01]  /*10130*/  FFMA.FTZ R43, R42, R34, -R43 ;  /* 0x000000222a2b7223 */ /* 0x000fe2000001082b */
[C---:B------:R-:W-:Y:S01]  /*10140*/  FMUL.FTZ R26, R29.reuse, R9 ;  /* 0x000000091d1a7220 */ /* 0x040fe20000410000 */
[----:B------:R-:W-:Y:S01]  /*10150*/  FFMA.FTZ R9, R29, R5, -R4 ;  /* 0x000000051d097223 */ /* 0x000fe20000010804 */
[----:B------:R-:W-:Y:S02]  /*10160*/  HADD2.F32 R36, -RZ, R6.H0_H0 ;  /* 0x20000006ff247230 */ /* 0x000fe40000004100 */
[----:B------:R-:W-:Y:S01]  /*10170*/  FMUL.FTZ R34, R51, R39 ;  /* 0x0000002733227220 */ /* 0x000fe20000410000 */
[----:B------:R-:W-:Y:S02]  /*10180*/  HADD2.F32 R4, -RZ, R28.H0_H0 ;  /* 0x2000001cff047230 */ /* 0x000fe40000004100 */
[----:B------:R-:W-:Y:S01]  /*10190*/  FFMA.FTZ R29, R53, R5, R26 ;  /* 0x00000005351d7223 */ /* 0x000fe2000001001a */
[----:B------:R-:W-:Y:S02]  /*101a0*/  HADD2.F32 R6, -RZ, R6.H1_H1 ;  /* 0x30000006ff067230 */ /* 0x000fe40000004100 */
[----:B------:R-:W-:Y:S01]  /*101b0*/  FMUL.FTZ R5, R44, R10 ;  /* 0x0000000a2c057220 */ /* 0x000fe20000410000 */
[----:B------:R-:W-:Y:S01]  /*101c0*/  FFMA.FTZ R34, R49, R35, -R34 ;  /* 0x0000002331227223 */ /* 0x000fe20000010822 */
[----:B------:R-:W-:-:S02]  /*101d0*/  HADD2.F32 R42, -RZ, R31.H0_H0 ;  /* 0x2000001fff2a7230 */ /* 0x000fc40000004100 */
[C---:B------:R-:W-:Y:S01]  /*101e0*/  FMUL.FTZ R47, R4.reuse, R10 ;  /* 0x0000000a042f7220 */ /* 0x040fe20000410000 */
[----:B------:R-:W-:Y:S02]  /*101f0*/  HADD2.F32 R38, -RZ, R27.H0_H0 ;  /* 0x2000001bff267230 */ /* 0x000fe40000004100 */
[----:B------:R-:W-:Y:S01]  /*10200*/  FFMA.FTZ R10, R4, R6, -R5 ;  /* 0x00000006040a7223 */ /* 0x000fe20000010805 */
[----:B------:R-:W-:Y:S02]  /*10210*/  HADD2.F32 R31, -RZ, R31.H1_H1 ;  /* 0x3000001fff1f7230 */ /* 0x000fe40000004100 */
[----:B------:R-:W-:Y:S01]  /*10220*/  FFMA.FTZ R30, R51, R35, R30 ;  /* 0x00000023331e7223 */ /* 0x000fe2000001001e */
[----:B------:R-:W-:Y:S02]  /*10230*/  HADD2.F32 R49, -RZ, R32.H1_H1 ;  /* 0x30000020ff317230 */ /* 0x000fe40000004100 */
[----:B------:R-:W-:Y:S01]  /*10240*/  FMUL.FTZ R35, R42, R40 ;  /* 0x000000282a237220 */ /* 0x000fe20000410000 */
[----:B------:R-:W-:-:S02]  /*10250*/  HADD2.F32 R27, -RZ, R27.H1_H1 ;  /* 0x3000001bff1b7230 */ /* 0x000fc40000004100 */
[----:B------:R-:W-:Y:S01]  /*10260*/  FFMA.FTZ R26, R44, R6, R47 ;  /* 0x000000062c1a7223 */ /* 0x000fe2000001002f */
[----:B------:R-:W-:Y:S02]  /*10270*/  HADD2.F32 R5, -RZ, R28.H1_H1 ;  /* 0x3000001cff057230 */ /* 0x000fe40000004100 */
[----:B------:R-:W-:Y:S01]  /*10280*/  FMUL.FTZ R4, R31, R41 ;  /* 0x000000291f047220 */ /* 0x000fe20000410000 */
[--C-:B------:R-:W-:Y:S02]  /*10290*/  HADD2.F32 R37, -RZ, R7.reuse.H0_H0 ;  /* 0x20000007ff257230 */ /* 0x100fe40000004100 */
[----:B------:R-:W-:Y:S01]  /*102a0*/  FMUL.FTZ R28, R49, R11 ;  /* 0x0000000b311c7220 */ /* 0x000fe20000410000 */
[----:B------:R-:W-:Y:S02]  /*102b0*/  HADD2.F32 R7, -RZ, R7.H1_H1 ;  /* 0x30000007ff077230 */ /* 0x000fe40000004100 */
[C---:B------:R-:W-:Y:S01]  /*102c0*/  FMUL.FTZ R39, R38.reuse, R40 ;  /* 0x0000002826277220 */ /* 0x040fe20000410000 */
[----:B------:R-:W-:Y:S01]  /*102d0*/  FMUL.FTZ R6, R27, R41 ;  /* 0x000000291b067220 */ /* 0x000fe20000410000 */
[----:B------:R-:W-:Y:S01]  /*102e0*/  FMUL.FTZ R32, R5, R11 ;  /* 0x0000000b05207220 */ /* 0x000fe20000410000 */
[-C--:B------:R-:W-:Y:S01]  /*102f0*/  FFMA.FTZ R35, R38, R36.reuse, -R35 ;  /* 0x0000002426237223 */ /* 0x080fe20000010823 */
[----:B------:R-:W-:Y:S01]  /*10300*/  FFMA.FTZ R11, R27, R37, -R4 ;  /* 0x000000251b0b7223 */ /* 0x000fe20000010804 */
[----:B------:R-:W-:Y:S01]  /*10310*/  FFMA.FTZ R28, R5, R7, -R28 ;  /* 0x00000007051c7223 */ /* 0x000fe2000001081c */
[----:B------:R-:W-:Y:S01]  /*10320*/  FFMA.FTZ R39, R42, R36, R39 ;  /* 0x000000242a277223 */ /* 0x000fe20000010027 */
[----:B------:R-:W-:Y:S01]  /*10330*/  FFMA.FTZ R37, R31, R37, R6 ;  /* 0x000000251f257223 */ /* 0x000fe20000010006 */
        /* <DEDUP_REMOVED lines=11> */
.L_x_617:
[----:B------:R-:W-:Y:S05]  /*103f0*/  BSYNC B1 ;  /* 0x0000000000017941 */ /* 0x000fea0003800000 */
.L_x_616:
[----:B------:R-:W-:Y:S05]  /*10400*/  @P2 BRA `(.L_x_592) ;  /* 0x00000004005c2947 */ /* 0x000fea0003800000 */
[----:B------:R-:W3:Y:S01]  /*10410*/  LDL R41, [R1+0x5c] ;  /* 0x00005c0001297983 */ /* 0x000ee20000100800 */
[----:B------:R-:W-:Y:S01]  /*10420*/  LEA.HI R25, R25, R198, RZ, 0x1d ;  /* 0x000000c619197211 */ /* 0x000fe200078fe8ff */
[----:B-12---:R-:W-:Y:S02]  /*10430*/  HADD2.F32 R33, -RZ, R0.H0_H0 ;  /* 0x20000000ff217230 */ /* 0x006fe40000004100 */
[--C-:B------:R-:W-:Y:S01]  /*10440*/  HADD2.F32 R35, -RZ, R14.reuse.H0_H0 ;  /* 0x2000000eff237230 */ /* 0x100fe20000004100 */
[----:B------:R-:W-:Y:S01]  /*10450*/  SHF.R.S32.HI R4, RZ, 0x1f, R25 ;  /* 0x0000001fff047819 */ /* 0x000fe20000011419 */
[----:B0-----:R-:W-:Y:S02]  /*10460*/  IMAD.SHL.U32 R5, R25, 0x8, RZ ;  /* 0x0000000819057824 */ /* 0x001fe400078e00ff */
[----:B------:R-:W-:Y:S01]  /*10470*/  HADD2.F32 R40, -RZ, R15.H0_H0 ;  /* 0x2000000fff287230 */ /* 0x000fe20000004100 */
[----:B------:R-:W-:Y:S01]  /*10480*/  LEA.HI R25, R4, R25, RZ, 0x3 ;  /* 0x0000001904197211 */ /* 0x000fe200078f18ff */
[----:B------:R-:W-:Y:S01]  /*10490*/  HADD2.F32 R38, -RZ, R3.H0_H0 ;  /* 0x20000003ff267230 */ /* 0x000fe20000004100 */
[----:B------:R-:W-:Y:S01]  /*104a0*/  LOP3.LUT R4, R204, 0x38, R5, 0xf8, !PT ;  /* 0x00000038cc047812 */ /* 0x000fe200078ef805 */
[----:B------:R-:W-:-:S02]  /*104b0*/  HADD2.F32 R14, -RZ, R14.H1_H1 ;  /* 0x3000000eff0e7230 */ /* 0x000fc40000004100 */
[----:B------:R-:W-:Y:S01]  /*104c0*/  IMAD.SHL.U32 R25, R25, 0x400, RZ ;  /* 0x0000040019197824 */ /* 0x000fe200078e00ff */
[----:B------:R-:W-:Y:S01]  /*104d0*/  LOP3.LUT R9, R4, R56, RZ, 0x3c, !PT ;  /* 0x0000003804097212 */ /* 0x000fe200078e3cff */
[----:B------:R-:W-:Y:S02]  /*104e0*/  HADD2.F32 R0, -RZ, R0.H1_H1 ;  /* 0x30000000ff007230 */ /* 0x000fe40000004100 */
[----:B------:R-:W-:Y:S01]  /*104f0*/  HADD2.F32 R37, -RZ, R15.H1_H1 ;  /* 0x3000000fff257230 */ /* 0x000fe20000004100 */
[----:B------:R-:W-:Y:S01]  /*10500*/  LOP3.LUT R25, R25, 0x7fffe000, RZ, 0xc0, !PT ;  /* 0x7fffe00019197812 */ /* 0x000fe200078ec0ff */
[----:B------:R-:W-:Y:S02]  /*10510*/  HADD2.F32 R3, -RZ, R3.H1_H1 ;  /* 0x30000003ff037230 */ /* 0x000fe40000004100 */
[--C-:B------:R-:W-:Y:S01]  /*10520*/  HADD2.F32 R39, -RZ, R20.reuse.H0_H0 ;  /* 0x20000014ff277230 */ /* 0x100fe20000004100 */
[----:B------:R-:W-:Y:S01]  /*10530*/  IADD3 R9, R9, R25, R218 ;  /* 0x0000001909097210 */ /* 0x000fe20007ffe0da */
[----:B------:R-:W-:-:S03]  /*10540*/  HADD2.F32 R20, -RZ, R20.H1_H1 ;  /* 0x30000014ff147230 */ /* 0x000fc60000004100 */
[----:B------:R-:W-:-:S05]  /*10550*/  LEA R24, R9, R18, 0x1 ;  /* 0x0000001209187211 */ /* 0x000fca00078e08ff */
[----:B------:R-:W0:Y:S02]  /*10560*/  LDS.128 R8, [R24+0x12400] ;  /* 0x0124000018087984 */ /* 0x000e240000000c00 */
[--C-:B0-----:R-:W-:Y:S02]  /*10570*/  HADD2.F32 R29, -RZ, R8.reuse.H0_H0 ;  /* 0x20000008ff1d7230 */ /* 0x101fe40000004100 */
[----:B------:R-:W-:Y:S02]  /*10580*/  HADD2.F32 R8, -RZ, R8.H1_H1 ;  /* 0x30000008ff087230 */ /* 0x000fe40000004100 */
[--C-:B------:R-:W-:Y:S02]  /*10590*/  HADD2.F32 R30, -RZ, R9.reuse.H0_H0 ;  /* 0x20000009ff1e7230 */ /* 0x100fe40000004100 */
[-C--:B------:R-:W-:Y:S01]  /*105a0*/  FMUL.FTZ R34, R35, R29.reuse ;  /* 0x0000001d23227220 */ /* 0x080fe20000410000 */
[----:B------:R-:W-:Y:S01]  /*105b0*/  FMUL.FTZ R36, R33, R29 ;  /* 0x0000001d21247220 */ /* 0x000fe20000410000 */
[----:B------:R-:W-:-:S02]  /*105c0*/  HADD2.F32 R9, -RZ, R9.H1_H1 ;  /* 0x30000009ff097230 */ /* 0x000fc40000004100 */
[----:B------:R-:W-:Y:S01]  /*105d0*/  FMUL.FTZ R29, R40, R8 ;  /* 0x00000008281d7220 */ /* 0x000fe20000410000 */
        /* <DEDUP_REMOVED lines=8> */
[--C-:B------:R-:W-:Y:S02]  /*10660*/  HADD2.F32 R26, -RZ, R5.reuse.H0_H0 ;  /* 0x20000005ff1a7230 */ /* 0x100fe40000004100 */
[-C--:B------:R-:W-:Y:S01]  /*10670*/  FFMA.FTZ R34, R33, R25.reuse, -R34 ;  /* 0x0000001921227223 */ /* 0x080fe20000010822 */
[----:B------:R-:W-:Y:S01]  /*10680*/  FFMA.FTZ R36, R35, R25, R36 ;  /* 0x0000001923247223 */ /* 0x000fe20000010024 */
[----:B------:R-:W-:Y:S01]  /*10690*/  FMUL.FTZ R25, R38, R8 ;  /* 0x0000000826197220 */ /* 0x000fe20000410000 */
[----:B------:R-:W-:Y:S01]  /*106a0*/  FMUL.FTZ R33, R14, R30 ;  /* 0x0000001e0e217220 */ /* 0x000fe20000410000 */
[----:B------:R-:W-:Y:S02]  /*106b0*/  HADD2.F32 R35, -RZ, R12.H0_H0 ;  /* 0x2000000cff237230 */ /* 0x000fe40000004100 */
[----:B------:R-:W-:Y:S01]  /*106c0*/  FFMA.FTZ R29, R38, R4, -R29 ;  /* 0x00000004261d7223 */ /* 0x000fe2000001081d */
[----:B------:R-:W-:-:S02]  /*106d0*/  HADD2.F32 R5, -RZ, R5.H1_H1 ;  /* 0x30000005ff057230 */ /* 0x000fc40000004100 */
[----:B------:R-:W-:Y:S01]  /*106e0*/  FFMA.FTZ R25, R40, R4, R25 ;  /* 0x0000000428197223 */ /* 0x000fe20000010019 */
[-C--:B------:R-:W-:Y:S01]  /*106f0*/  FFMA.FTZ R33, R0, R26.reuse, -R33 ;  /* 0x0000001a00217223 */ /* 0x080fe20000010821 */
[----:B------:R-:W-:Y:S02]  /*10700*/  HADD2.F32 R27, -RZ, R6.H0_H0 ;  /* 0x20000006ff1b7230 */ /* 0x000fe40000004100 */
[----:B------:R-:W-:Y:S01]  /*10710*/  FFMA.FTZ R15, R14, R26, R15 ;  /* 0x0000001a0e0f7223 */ /* 0x000fe2000001000f */
[-C--:B------:R-:W-:Y:S01]  /*10720*/  FMUL.FTZ R0, R37, R9.reuse ;  /* 0x0000000925007220 */ /* 0x080fe20000410000 */
[----:B------:R-:W-:Y:S01]  /*10730*/  FMUL.FTZ R4, R3, R9 ;  /* 0x0000000903047220 */ /* 0x000fe20000410000 */
[----:B------:R-:W-:Y:S02]  /*10740*/  HADD2.F32 R38, -RZ, R21.H0_H0 ;  /* 0x20000015ff267230 */ /* 0x000fe40000004100 */
[-C--:B------:R-:W-:Y:S01]  /*10750*/  FMUL.FTZ R8, R39, R31.reuse ;  /* 0x0000001f27087220 */ /* 0x080fe20000410000 */
[----:B------:R-:W-:Y:S01]  /*10760*/  FMUL.FTZ R26, R35, R31 ;  /* 0x0000001f231a7220 */ /* 0x000fe20000410000 */
[----:B------:R-:W-:-:S02]  /*10770*/  HADD2.F32 R30, -RZ, R13.H0_H0 ;  /* 0x2000000dff1e7230 */ /* 0x000fc40000004100 */
[-C--:B------:R-:W-:Y:S01]  /*10780*/  FFMA.FTZ R0, R3, R5.reuse, -R0 ;  /* 0x0000000503007223 */ /* 0x080fe20000010800 */
[----:B------:R-:W-:Y:S02]  /*10790*/  HADD2.F32 R6, -RZ, R6.H1_H1 ;  /* 0x30000006ff067230 */ /* 0x000fe40000004100 */
[----:B------:R-:W-:Y:S01]  /*107a0*/  FFMA.FTZ R14, R37, R5, R4 ;  /* 0x00000005250e7223 */ /* 0x000fe20000010004 */
[-C--:B------:R-:W-:Y:S01]  /*107b0*/  FMUL.FTZ R5, R38, R10.reuse ;  /* 0x0000000a26057220 */ /* 0x080fe20000410000 */
[-C--:B------:R-:W-:Y:S01]  /*107c0*/  FFMA.FTZ R3, R35, R27.reuse, -R8 ;  /* 0x0000001b23037223 */ /* 0x080fe20000010808 */
[----:B------:R-:W-:Y:S01]  /*107d0*/  FFMA.FTZ R26, R39, R27, R26 ;  /* 0x0000001b271a7223 */ /* 0x000fe2000001001a */
[----:B------:R-:W-:Y:S02]  /*107e0*/  HADD2.F32 R27, -RZ, R21.H1_H1 ;  /* 0x30000015ff1b7230 */ /* 0x000fe40000004100 */
[----:B------:R-:W-:Y:S01]  /*107f0*/  FMUL.FTZ R9, R30, R10 ;  /* 0x0000000a1e097220 */ /* 0x000fe20000410000 */
[----:B------:R-:W-:-:S02]  /*10800*/  HADD2.F32 R12, -RZ, R12.H1_H1 ;  /* 0x3000000cff0c7230 */ /* 0x000fc40000004100 */
[----:B------:R-:W-:Y:S01]  /*10810*/  FFMA.FTZ R10, R30, R6, -R5 ;  /* 0x000000061e0a7223 */ /* 0x000fe20000010805 */
[----:B------:R-:W-:Y:S02]  /*10820*/  HADD2.F32 R21, -RZ, R13.H1_H1 ;  /* 0x3000000dff157230 */ /* 0x000fe40000004100 */
[----:B------:R-:W-:Y:S01]  /*10830*/  FMUL.FTZ R5, R20, R32 ;  /* 0x0000002014057220 */ /* 0x000fe20000410000 */
[--C-:B------:R-:W-:Y:S02]  /*10840*/  HADD2.F32 R28, -RZ, R7.reuse.H0_H0 ;  /* 0x20000007ff1c7230 */ /* 0x100fe40000004100 */
[----:B------:R-:W-:Y:S01]  /*10850*/  FFMA.FTZ R13, R38, R6, R9 ;  /* 0x00000006260d7223 */ /* 0x000fe20000010009 */
[----:B------:R-:W-:Y:S02]  /*10860*/  HADD2.F32 R7, -RZ, R7.H1_H1 ;  /* 0x30000007ff077230 */ /* 0x000fe40000004100 */
[-C--:B------:R-:W-:Y:S01]  /*10870*/  FMUL.FTZ R4, R27, R11.reuse ;  /* 0x0000000b1b047220 */ /* 0x080fe20000410000 */
[C---:B------:R-:W-:Y:S01]  /*10880*/  FMUL.FTZ R9, R12.reuse, R32 ;  /* 0x000000200c097220 */ /* 0x040fe20000410000 */
[C---:B------:R-:W-:Y:S01]  /*10890*/  FMUL.FTZ R6, R21.reuse, R11 ;  /* 0x0000000b15067220 */ /* 0x040fe20000410000 */
[-C--:B------:R-:W-:Y:S01]  /*108a0*/  FFMA.FTZ R11, R12, R28.reuse, -R5 ;  /* 0x0000001c0c0b7223 */ /* 0x080fe20000010805 */
[-C--:B------:R-:W-:Y:S01]  /*108b0*/  FFMA.FTZ R12, R21, R7.reuse, -R4 ;  /* 0x00000007150c7223 */ /* 0x080fe20000010804 */
        /* <DEDUP_REMOVED lines=12> */
.L_x_592:
[----:B------:R-:W-:Y:S05]  /*10980*/  BSYNC B0 ;  /* 0x0000000000007941 */ /* 0x000fea0003800000 */
.L_x_573:
[----:B------:R-:W-:Y:S01]  /*10990*/  @!PT LDS RZ, [RZ] ;  /* 0x00000000fffff984 */ /* 0x000fe20000000800 */
[----:B------:R-:W-:Y:S01]  /*109a0*/  @!PT LDS RZ, [RZ] ;  /* 0x00000000fffff984 */ /* 0x000fe20000000800 */
[----:B------:R-:W-:Y:S01]  /*109b0*/  @!PT LDS RZ, [RZ] ;  /* 0x00000000fffff984 */ /* 0x000fe20000000800 */
[----:B------:R-:W-:Y:S01]  /*109c0*/  @!PT LDS RZ, [RZ] ;  /* 0x00000000fffff984 */ /* 0x000fe20000000800 */
[----:B------:R5:W-:Y:S06]  /*109d0*/  MEMBAR.ALL.CTA ;  /* 0x0000000000007992 */ /* 0x000bec0000008000 */
[----:B-----5:R-:W5:Y:S01]  /*109e0*/  FENCE.VIEW.ASYNC.S ;  /* 0x00000000000073c6 */ /* 0x020f620000000000 */
[----:B------:R-:W-:Y:S05]  /*109f0*/  WARPSYNC.ALL ;  /* 0x0000000000007948 */ /* 0x000fea0003800000 */
[----:B-----5:R-:W-:Y:S06]  /*10a00*/  BAR.SYNC.DEFER_BLOCKING 0xd, 0x100 ;  /* 0x0344000000007b1d */ /* 0x020fec0000010000 */
.L_x_571:
[----:B------:R-:W-:-:S05]  /*10a10*/  IMAD.U32 R0, RZ, RZ, UR59 ;  /* 0x0000003bff007e24 */ /* 0x000fca000f8e00ff */
[----:B------:R-:W-:-:S13]  /*10a20*/  ISETP.NE.AND P0, PT, R0, 0x3, PT ;  /* 0x000000030000780c */ /* 0x000fda0003f05270 */
[----:B------:R-:W-:Y:S05]  /*10a30*/  @!P0 BRA `(.L_x_618) ;  /* 0x0000000000048947 */ /* 0x000fea0003800000 */
[----:B------:R-:W-:Y:S01]  /*10a40*/  BPT.TRAP 0x1 ;  /* 0x000000040000795c */ /* 0x000fe20000300000 */
.L_x_618:
[----:B01----:R-:W-:Y:S01]  /*10a50*/  IMAD R3, R210, 0x8, R18 ;  /* 0x00000008d2037824 */ /* 0x003fe200078e0212 */
[----:B------:R-:W-:-:S04]  /*10a60*/  SHF.L.U32 R0, R219, 0x1f, RZ ;  /* 0x0000001fdb007819 */ /* 0x000fc800000006ff */
[----:B------:R0:W1:Y:S01]  /*10a70*/  SYNCS.PHASECHK.TRANS64.TRYWAIT P1, [R3+URZ+0x30830], R0 ;  /* 0x03083000030075a7 */ /* 0x000062000802017f */
[----:B------:R-:W-:Y:S05]  /*10a80*/  @!P0 BRA `(.L_x_619) ;  /* 0x0000000000048947 */ /* 0x000fea0003800000 */
[----:B------:R-:W-:Y:S01]  /*10a90*/  BPT.TRAP 0x1 ;  /* 0x000000040000795c */ /* 0x000fe20000300000 */
.L_x_619:
[----:B------:R-:W-:Y:S01]  /*10aa0*/  MOV R119, RZ ;  /* 0x000000ff00777202 */ /* 0x000fe20000000f00 */
[----:B-1----:R-:W-:Y:S06]  /*10ab0*/  @P1 BRA `(.L_x_620) ;  /* 0x0000000000081947 */ /* 0x002fec0003800000 */
[----:B------:R-:W1:Y:S02]  /*10ac0*/  SYNCS.PHASECHK.TRANS64.TRYWAIT P1, [R3+URZ+0x30830], R0 ;  /* 0x03083000030075a7 */ /* 0x000e64000802017f */
[----:B-1----:R-:W-:Y:S05]  /*10ad0*/  @!P1 BRA `(.L_x_621) ;  /* 0x000000f8007c9947 */ /* 0x002fea0003800000 */
.L_x_620:
[----:B------:R-:W-:Y:S05]  /*10ae0*/  WARPSYNC.ALL ;  /* 0x0000000000007948 */ /* 0x000fea0003800000 */
[----:B01----:R-:W-:Y:S01]  /*10af0*/  VIADD R0, R18, 0x1e400 ;  /* 0x0001e40012007836 */ /* 0x003fe20000000000 */
[----:B------:R-:W-:Y:S01]  /*10b00*/  R2UR UR4, R2 ;  /* 0x00000000020472ca */ /* 0x000fe200000e0000 */
[----:B--234-:R-:W-:Y:S01]  /*10b10*/  IMAD.MOV.U32 R5, RZ, RZ, 0x40000040 ;  /* 0x40000040ff057424 */ /* 0x01cfe200078e00ff */
[----:B------:R-:W-:Y:S01]  /*10b20*/  WARPGROUP.ARRIVE ;  /* 0x00000000000079c5 */ /* 0x000fe20000000000 */
[----:B------:R-:W-:Y:S01]  /*10b30*/  UMOV UR9, 0x40000040 ;  /* 0x4000004000097882 */ /* 0x000fe20000000000 */
[----:B------:R-:W-:Y:S01]  /*10b40*/  SHF.R.U32.HI R0, RZ, 0x4, R0 ;  /* 0x00000004ff007819 */ /* 0x000fe20000011600 */
[----:B------:R-:W-:Y:S01]  /*10b50*/  IMAD.U32 R9, RZ, RZ, UR9 ;  /* 0x00000009ff097e24 */ /* 0x000fe2000f8e00ff */
[----:B------:R-:W-:Y:S01]  /*10b60*/  R2UR UR11, R5 ;  /* 0x00000000050b72ca */ /* 0x000fe200000e0000 */
[----:B------:R-:W-:Y:S01]  /*10b70*/  UMOV UR53, 0x40000040 ;  /* 0x4000004000357882 */ /* 0x000fe20000000000 */
[----:B------:R-:W-:Y:S01]  /*10b80*/  LOP3.LUT R0, R0, 0x3fff, RZ, 0xc0, !PT ;  /* 0x00003fff00007812 */ /* 0x000fe200078ec0ff */
[----:B------:R-:W-:Y:S01]  /*10b90*/  UMOV UR49, 0x40000040 ;  /* 0x4000004000317882 */ /* 0x000fe20000000000 */
[----:B------:R-:W-:Y:S01]  /*10ba0*/  MOV R7, 0x40000040 ;  /* 0x4000004000077802 */ /* 0x000fe20000000f00 */
[----:B------:R-:W-:Y:S01]  /*10bb0*/  UMOV UR45, 0x40000040 ;  /* 0x40000040002d7882 */ /* 0x000fe20000000000 */
[----:B------:R-:W-:Y:S01]  /*10bc0*/  LOP3.LUT R220, R0, 0x10000, RZ, 0xfc, !PT ;  /* 0x0001000000dc7812 */ /* 0x000fe200078efcff */
[----:B------:R-:W-:Y:S01]  /*10bd0*/  ULOP3.LUT UR4, UR4, 0x10000, URZ, 0xfc, !UPT ;  /* 0x0001000004047892 */ /* 0x000fe2000f8efc3f */
[----:B------:R-:W-:Y:S01]  /*10be0*/  IMAD.MOV.U32 R5, RZ, RZ, 0x40000040 ;  /* 0x40000040ff057424 */ /* 0x000fe200078e00ff */
[----:B------:R-:W-:Y:S01]  /*10bf0*/  UMOV UR41, 0x40000040 ;  /* 0x4000004000297882 */ /* 0x000fe20000000000 */
[----:B------:R-:W-:Y:S01]  /*10c00*/  UMOV UR37, 0x40000040 ;  /* 0x4000004000257882 */ /* 0x000fe20000000000 */
[----:B------:R-:W-:Y:S01]  /*10c10*/  IMAD R4, R210, 0x900, R220 ;  /* 0x00000900d2047824 */ /* 0x000fe200078e02dc */
[----:B------:R-:W-:Y:S01]  /*10c20*/  UIADD3 UR5, UR4, 0x2, URZ ;  /* 0x0000000204057890 */ /* 0x000fe2000fffe03f */
[----:B------:R-:W-:Y:S01]  /*10c30*/  R2UR UR39, R5 ;  /* 0x00000000052772ca */ /* 0x000fe200000e0000 */
[----:B------:R-:W-:Y:S01]  /*10c40*/  UMOV UR8, UR4 ;  /* 0x0000000400087c82 */ /* 0x000fe20008000000 */
[C---:B------:R-:W-:Y:S01]  /*10c50*/  VIADD R6, R4.reuse, 0x2 ;  /* 0x0000000204067836 */ /* 0x040fe20000000000 */
[----:B------:R-:W-:Y:S01]  /*10c60*/  R2UR UR10, R4 ;  /* 0x00000000040a72ca */ /* 0x000fe200000e0000 */
[----:B------:R-:W-:Y:S01]  /*10c70*/  UIADD3 UR52, UR4, 0x406, URZ ;  /* 0x0000040604347890 */ /* 0x000fe2000fffe03f */
[----:B------:R-:W-:Y:S01]  /*10c80*/  MOV R8, UR8 ;  /* 0x0000000800087c02 */ /* 0x000fe20008000f00 */
[----:B------:R-:W-:-:S02]  /*10c90*/  UIADD3 UR48, UR4, 0x800, URZ ;  /* 0x0000080004307890 */ /* 0x000fc4000fffe03f */
[----:B------:R-:W-:Y:S02]  /*10ca0*/  UIADD3 UR44, UR4, 0x802, URZ ;  /* 0x00000802042c7890 */ /* 0x000fe4000fffe03f */
[----:B------:R0:W-:Y:S01]  /*10cb0*/  STL.64 [R1+0x38], R8 ;  /* 0x0000380801007387 */ /* 0x0001e20000100a00 */
[----:B------:R-:W-:Y:S02]  /*10cc0*/  UIADD3 UR40, UR4, 0x804, URZ ;  /* 0x0000080404287890 */ /* 0x000fe4000fffe03f */
[----:B------:R-:W-:-:S03]  /*10cd0*/  UIADD3 UR36, UR4, 0x806, URZ ;  /* 0x0000080604247890 */ /* 0x000fc6000fffe03f */
[----:B------:R-:W-:Y:S01]  /*10ce0*/  HGMMA.64x96x16.F32 R24, gdesc[UR8], RZ, !UPT, gsb0 ;  /* 0x01600000081879f0 */ /* 0x000fe2000c0008ff */
[----:B------:R-:W-:Y:S01]  /*10cf0*/  R2UR UR10, R6 ;  /* 0x00000000060a72ca */ /* 0x000fe200000e0000 */
[----:B------:R-:W-:Y:S01]  /*10d00*/  UMOV UR8, UR5 ;  /* 0x0000000500087c82 */ /* 0x000fe20008000000 */
[----:B------:R-:W-:Y:S01]  /*10d10*/  R2UR UR11, R7 ;  /* 0x00000000070b72ca */ /* 0x000fe200000e0000 */
[----:B------:R-:W-:Y:S01]  /*10d20*/  UMOV UR9, 0x40000040 ;  /* 0x4000004000097882 */ /* 0x000fe20000000000 */
[----:B------:R-:W-:Y:S01]  /*10d30*/  IMAD.MOV.U32 R7, RZ, RZ, 0x40000040 ;  /* 0x40000040ff077424 */ /* 0x000fe200078e00ff */
[----:B------:R-:W-:Y:S01]  /*10d40*/  IADD3 R6, R4, 0x4, RZ ;  /* 0x0000000404067810 */ /* 0x000fe20007ffe0ff */
[----:B------:R-:W-:Y:S01]  /*10d50*/  UIADD3 UR5, UR4, 0x4, URZ ;  /* 0x0000000404057890 */ /* 0x000fe2000fffe03f */
[----:B0-----:R-:W-:Y:S02]  /*10d60*/  IMAD.U32 R8, RZ, RZ, UR8 ;  /* 0x00000008ff087e24 */ /* 0x001fe4000f8e00ff */
[----:B------:R-:W-:-:S05]  /*10d70*/  IMAD.U32 R9, RZ, RZ, UR9 ;  /* 0x00000009ff097e24 */ /* 0x000fca000f8e00ff */
[----:B------:R0:W-:Y:S01]  /*10d80*/  STL.64 [R1+0x30], R8 ;  /* 0x0000300801007387 */ /* 0x0001e20000100a00 */
[----:B------:R-:W-:Y:S02]  /*10d90*/  WARPGROUP.DEPBAR.LE gsb0, 0x0 ;  /* 0x00008000000079c5 */ /* 0x000fe40000010000 */
[----:B------:R-:W-:-:S06]  /*10da0*/  WARPGROUP.ARRIVE ;  /* 0x00000000000079c5 */ /* 0x000fcc0000000000 */
[----:B------:R-:W-:Y:S01]  /*10db0*/  HGMMA.64x96x16.F32 R24, gdesc[UR8], R24, gsb0 ;  /* 0x01600000081879f0 */ /* 0x000fe20008000818 */
[----:B------:R-:W-:Y:S01]  /*10dc0*/  R2UR UR10, R6 ;  /* 0x00000000060a72ca */ /* 0x000fe200000e0000 */
[----:B------:R-:W-:Y:S01]  /*10dd0*/  UMOV UR8, UR5 ;  /* 0x0000000500087c82 */ /* 0x000fe20008000000 */
[----:B------:R-:W-:Y:S01]  /*10de0*/  R2UR UR11, R7 ;  /* 0x00000000070b72ca */ /* 0x000fe200000e0000 */
[----:B------:R-:W-:Y:S01]  /*10df0*/  UMOV UR9, 0x40000040 ;  /* 0x4000004000097882 */ /* 0x000fe20000000000 */
[----:B------:R-:W-:Y:S01]  /*10e00*/  VIADD R6, R4, 0x6 ;  /* 0x0000000604067836 */ /* 0x000fe20000000000 */
[----:B------:R-:W-:Y:S01]  /*10e10*/  UIADD3 UR5, UR4, 0x6, URZ ;  /* 0x0000000604057890 */ /* 0x000fe2000fffe03f */
[----:B------:R-:W-:Y:S01]  /*10e20*/  IMAD.MOV.U32 R7, RZ, RZ, 0x40000040 ;  /* 0x40000040ff077424 */ /* 0x000fe200078e00ff */
[----:B0-----:R-:W-:Y:S01]  /*10e30*/  MOV R9, UR9 ;  /* 0x0000000900097c02 */ /* 0x001fe20008000f00 */
        /* <DEDUP_REMOVED lines=10> */
[----:B------:R-:W-:Y:S01]  /*10ee0*/  MOV R7, 0x40000040 ;  /* 0x4000004000077802 */ /* 0x000fe20000000f00 */
[----:B------:R-:W-:Y:S01]  /*10ef0*/  UIADD3 UR5, UR4, 0x400, URZ ;  /* 0x0000040004057890 */ /* 0x000fe2000fffe03f */
        /* <DEDUP_REMOVED lines=38> */
[----:B0-----:R-:W-:Y:S01]  /*11160*/  IMAD.U32 R9, RZ, RZ, UR9 ;  /* 0x00000009ff097e24 */ /* 0x001fe2000f8e00ff */
[----:B------:R-:W-:Y:S02]  /*11170*/  MOV R8, UR8 ;  /* 0x0000000800087c02 */ /* 0x000fe40008000f00 */
[----:B------:R-:W-:Y:S01]  /*11180*/  R2UR UR54, R6 ;  /* 0x00000000063672ca */ /* 0x000fe200000e0000 */
[----:B------:R-:W-:Y:S01]  /*11190*/  VIADD R6, R4, 0x600 ;  /* 0x0000060004067836 */ /* 0x000fe20000000000 */
[----:B------:R-:W-:Y:S01]  /*111a0*/  R2UR UR55, R7 ;  /* 0x00000000073772ca */ /* 0x000fe200000e0000 */
[----:B------:R-:W-:Y:S01]  /*111b0*/  IMAD.MOV.U32 R7, RZ, RZ, 0x40000040 ;  /* 0x40000040ff077424 */ /* 0x000fe200078e00ff */
[----:B------:R0:W-:Y:S02]  /*111c0*/  STL.64 [R1+0x8], R8 ;  /* 0x0000080801007387 */ /* 0x0001e40000100a00 */
[----:B------:R-:W-:-:S02]  /*111d0*/  R2UR UR50, R6 ;  /* 0x00000000063272ca */ /* 0x000fc400000e0000 */
[----:B------:R-:W-:Y:S01]  /*111e0*/  R2UR UR51, R7 ;  /* 0x00000000073372ca */ /* 0x000fe200000e0000 */
[----:B------:R-:W-:Y:S01]  /*111f0*/  IMAD.MOV.U32 R7, RZ, RZ, 0x40000040 ;  /* 0x40000040ff077424 */ /* 0x000fe200078e00ff */
[----:B------:R-:W-:-:S04]  /*11200*/  IADD3 R6, R4, 0x602, RZ ;  /* 0x0000060204067810 */ /* 0x000fc80007ffe0ff */
[----:B------:R-:W-:Y:S01]  /*11210*/  R2UR UR46, R6 ;  /* 0x00000000062e72ca */ /* 0x000fe200000e0000 */
[C---:B------:R-:W-:Y:S01]  /*11220*/  VIADD R6, R4.reuse, 0x604 ;  /* 0x0000060404067836 */ /* 0x040fe20000000000 */
[----:B------:R-:W-:Y:S01]  /*11230*/  R2UR UR47, R7 ;  /* 0x00000000072f72ca */ /* 0x000fe200000e0000 */
[----:B------:R-:W-:Y:S01]  /*11240*/  VIADD R4, R4, 0x606 ;  /* 0x0000060604047836 */ /* 0x000fe20000000000 */
[----:B------:R-:W-:Y:S02]  /*11250*/  MOV R7, 0x40000040 ;  /* 0x4000004000077802 */ /* 0x000fe40000000f00 */
[----:B------:R-:W-:Y:S02]  /*11260*/  R2UR UR42, R6 ;  /* 0x00000000062a72ca */ /* 0x000fe400000e0000 */
[----:B------:R-:W-:Y:S02]  /*11270*/  R2UR UR43, R7 ;  /* 0x00000000072b72ca */ /* 0x000fe400000e0000 */
[----:B------:R-:W-:Y:S01]  /*11280*/  R2UR UR38, R4 ;  /* 0x00000000042672ca */ /* 0x000fe200000e0000 */
[----:B------:R-:W-:-:S02]  /*11290*/  WARPGROUP.DEPBAR.LE gsb0, 0x0 ;  /* 0x00008000000079c5 */ /* 0x000fc40000010000 */
        /* <DEDUP_REMOVED lines=18> */
[----:B0-----:R-:W-:Y:S05]  /*113c0*/  @!P0 BRA `(.L_x_622) ;  /* 0x0000000000048947 */ /* 0x001fea0003800000 */
[----:B------:R-:W-:Y:S01]  /*113d0*/  BPT.TRAP 0x1 ;  /* 0x000000040000795c */ /* 0x000fe20000300000 */
.L_x_622:
[----:B------:R-:W2:Y:S01]  /*113e0*/  LDL R0, [R1+0x74] ;  /* 0x0000740001007983 */ /* 0x000ea20000100800 */
[----:B------:R-:W-:Y:S01]  /*113f0*/  ULDC UR4, c[0x0][0x988] ;  /* 0x0002620000047ab9 */ /* 0x000fe20000000800 */
[----:B------:R-:W-:Y:S01]  /*11400*/  P2R R12, PR, RZ, 0x1 ;  /* 0x00000001ff0c7803 */ /* 0x000fe20000000000 */
[----:B------:R-:W-:Y:S01]  /*11410*/  ULDC UR38, c[0x0][0x988] ;  /* 0x0002620000267ab9 */ /* 0x000fe20000000800 */
[----:B------:R-:W-:Y:S01]  /*11420*/  BSSY B0, `(.L_x_623) ;  /* 0x00003f8000007945 */ /* 0x000fe20003800000 */
[--C-:B------:R-:W-:Y:S01]  /*11430*/  IMAD.MOV.U32 R118, RZ, RZ, R119.reuse ;  /* 0x000000ffff767224 */ /* 0x100fe200078e0077 */
[-C--:B------:R-:W-:Y:S01]  /*11440*/  MOV R114, R119.reuse ;  /* 0x0000007700727202 */ /* 0x080fe20000000f00 */
        /* <DEDUP_REMOVED lines=13> */
[----:B------:R-:W-:Y:S01]  /*11520*/  MOV R72, R119 ;  /* 0x0000007700487202 */ /* 0x000fe20000000f00 */
[----:B------:R-:W-:-:S02]  /*11530*/  IMAD.MOV.U32 R94, RZ, RZ, R119 ;  /* 0x000000ffff5e7224 */ /* 0x000fc400078e0077 */
[--C-:B------:R-:W-:Y:S02]  /*11540*/  IMAD.MOV.U32 R92, RZ, RZ, R119.reuse ;  /* 0x000000ffff5c7224 */ /* 0x100fe400078e0077 */
[--C-:B------:R-:W-:Y:S02]  /*11550*/  IMAD.MOV.U32 R88, RZ, RZ, R119.reuse ;  /* 0x000000ffff587224 */ /* 0x100fe400078e0077 */
[--C-:B------:R-:W-:Y:S02]  /*11560*/  IMAD.MOV.U32 R86, RZ, RZ, R119.reuse ;  /* 0x000000ffff567224 */ /* 0x100fe400078e0077 */
[--C-:B------:R-:W-:Y:S02]  /*11570*/  IMAD.MOV.U32 R82, RZ, RZ, R119.reuse ;  /* 0x000000ffff527224 */ /* 0x100fe400078e0077 */
[--C-:B------:R-:W-:Y:S02]  /*11580*/  IMAD.MOV.U32 R80, RZ, RZ, R119.reuse ;  /* 0x000000ffff507224 */ /* 0x100fe400078e0077 */
[----:B------:R-:W-:-:S02]  /*11590*/  IMAD.MOV.U32 R76, RZ, RZ, R119 ;  /* 0x000000ffff4c7224 */ /* 0x000fc400078e0077 */
[----:B------:R-:W-:Y:S01]  /*115a0*/  IMAD.MOV.U32 R74, RZ, RZ, R119 ;  /* 0x000000ffff4a7224 */ /* 0x000fe200078e0077 */
[----:B--2---:R-:W-:-:S05]  /*115b0*/  IADD3 R5, R0, R141, RZ ;  /* 0x0000008d00057210 */ /* 0x004fca0007ffe0ff */
[----:B------:R-:W-:-:S05]  /*115c0*/  IMAD R5, R142, -0x60, R5 ;  /* 0xffffffa08e057824 */ /* 0x000fca00078e0205 */
[C---:B------:R-:W-:Y:S02]  /*115d0*/  ISETP.GT.AND P6, PT, R5.reuse, RZ, PT ;  /* 0x000000ff0500720c */ /* 0x040fe40003fc4270 */
[C---:B------:R-:W-:Y:S02]  /*115e0*/  ISETP.GT.AND P5, PT, R5.reuse, 0x1, PT ;  /* 0x000000010500780c */ /* 0x040fe40003fa4270 */
[----:B------:R-:W-:Y:S02]  /*115f0*/  ISETP.GT.AND P4, PT, R5, 0x8, PT ;  /* 0x000000080500780c */ /* 0x000fe40003f84270 */
[----:B------:R-:W-:Y:S02]  /*11600*/  FSEL R79, R24, -INF , P6 ;  /* 0xff800000184f7808 */ /* 0x000fe40003000000 */
[----:B------:R-:W-:Y:S02]  /*11610*/  FSEL R2, R25, -INF , P5 ;  /* 0xff80000019027808 */ /* 0x000fe40002800000 */
[----:B------:R-:W-:-:S02]  /*11620*/  ISETP.GT.AND P3, PT, R5, 0x9, PT ;  /* 0x000000090500780c */ /* 0x000fc40003f64270 */
[----:B------:R-:W-:Y:S02]  /*11630*/  FSEL R81, R28, -INF , P4 ;  /* 0xff8000001c517808 */ /* 0x000fe40002000000 */
[----:B------:R-:W-:Y:S02]  /*11640*/  FMNMX.FTZ R0, R79, R2, !PT ;  /* 0x000000024f007209 */ /* 0x000fe40007810000 */
[----:B------:R-:W-:Y:S02]  /*11650*/  ISETP.GT.AND P2, PT, R5, 0x10, PT ;  /* 0x000000100500780c */ /* 0x000fe40003f44270 */
[----:B------:R-:W-:Y:S02]  /*11660*/  FSEL R83, R29, -INF , P3 ;  /* 0xff8000001d537808 */ /* 0x000fe40001800000 */
[----:B------:R-:W-:Y:S02]  /*11670*/  FMNMX.FTZ R0, R81, R0, !PT ;  /* 0x0000000051007209 */ /* 0x000fe40007810000 */
        /* <DEDUP_REMOVED lines=21> */
[----:B------:R-:W-:Y:S02]  /*117d0*/  ISETP.GT.AND P2, PT, R5, 0x28, PT ;  /* 0x000000280500780c */ /* 0x000fe40003f44270 */
        /* <DEDUP_REMOVED lines=63> */
[----:B------:R-:W-:Y:S02]  /*11bd0*/  FSEL R117, R69, -INF , P1 ;  /* 0xff80000045757808 */ /* 0x000fe40000800000 */
[----:B------:R-:W-:Y:S02]  /*11be0*/  FMNMX.FTZ R0, R115, R0, !PT ;  /* 0x0000000073007209 */ /* 0x000fe40007810000 */
[----:B------:R-:W-:Y:S01]  /*11bf0*/  FSEL R53, R62, -INF , P6 ;  /* 0xff8000003e357808 */ /* 0x000fe20003000000 */
[----:B------:R-:W-:Y:S01]  /*11c00*/  IMAD.MOV.U32 R62, RZ, RZ, R119 ;  /* 0x000000ffff3e7224 */ /* 0x000fe200078e0077 */
[----:B------:R-:W-:Y:S01]  /*11c10*/  FMNMX.FTZ R6, R117, R0, !PT ;  /* 0x0000000075067209 */ /* 0x000fe20007810000 */
[----:B------:R-:W-:Y:S01]  /*11c20*/  IMAD.U32 R0, RZ, RZ, UR4 ;  /* 0x00000004ff007e24 */ /* 0x000fe2000f8e00ff */
[----:B------:R-:W-:-:S02]  /*11c30*/  FSEL R63, R63, -INF , P5 ;  /* 0xff8000003f3f7808 */ /* 0x000fc40002800000 */
[----:B------:R-:W-:Y:S01]  /*11c40*/  FSEL R61, R66, -INF , P4 ;  /* 0xff800000423d7808 */ /* 0x000fe20002000000 */
[----:B------:R-:W0:Y:S01]  /*11c50*/  SHFL.BFLY PT, R5, R6, 0x2, 0x1f ;  /* 0x0c401f0006057f89 */ /* 0x000e2200000e0000 */
[----:B------:R-:W-:Y:S02]  /*11c60*/  FSEL R67, R67, -INF , P3 ;  /* 0xff80000043437808 */ /* 0x000fe40001800000 */
[----:B------:R-:W-:Y:S01]  /*11c70*/  FSEL R65, R70, -INF , P2 ;  /* 0xff80000046417808 */ /* 0x000fe20001000000 */
[----:B------:R-:W-:Y:S01]  /*11c80*/  IMAD.MOV.U32 R70, RZ, RZ, R119 ;  /* 0x000000ffff467224 */ /* 0x000fe200078e0077 */
[----:B------:R-:W-:Y:S02]  /*11c90*/  FSEL R71, R71, -INF , P1 ;  /* 0xff80000047477808 */ /* 0x000fe40000800000 */
[-C--:B------:R-:W-:Y:S02]  /*11ca0*/  MOV R66, R119.reuse ;  /* 0x0000007700427202 */ /* 0x080fe40000000f00 */
[----:B------:R-:W-:-:S02]  /*11cb0*/  MOV R60, R119 ;  /* 0x00000077003c7202 */ /* 0x000fc40000000f00 */
[-C--:B------:R-:W-:Y:S02]  /*11cc0*/  MOV R54, R119.reuse ;  /* 0x0000007700367202 */ /* 0x080fe40000000f00 */
[-C--:B------:R-:W-:Y:S02]  /*11cd0*/  MOV R48, R119.reuse ;  /* 0x0000007700307202 */ /* 0x080fe40000000f00 */
[-C--:B------:R-:W-:Y:S02]  /*11ce0*/  MOV R42, R119.reuse ;  /* 0x00000077002a7202 */ /* 0x080fe40000000f00 */
[----:B------:R-:W-:Y:S02]  /*11cf0*/  MOV R36, R119 ;  /* 0x0000007700247202 */ /* 0x000fe40000000f00 */
[----:B0-----:R-:W-:-:S05]  /*11d00*/  FMNMX.FTZ R8, R6, R5, !PT ;  /* 0x0000000506087209 */ /* 0x001fca0007810000 */
        /* <DEDUP_REMOVED lines=10> */
[-CC-:B------:R-:W-:Y:S01]  /*11db0*/  FFMA.FTZ R190, R81, R0.reuse, -R10.reuse ;  /* 0x0000000051be7223 */ /* 0x180fe2000001080a */
[--C-:B------:R-:W-:Y:S01]  /*11dc0*/  FFMA.FTZ R41, R83, R0, -R10.reuse ;  /* 0x0000000053297223 */ /* 0x100fe2000001080a */
[----:B------:R-:W-:Y:S01]  /*11dd0*/  FMNMX.FTZ R4, R31, R4, !PT ;  /* 0x000000041f047209 */ /* 0x000fe20007810000 */
[----:B------:R-:W-:Y:S01]  /*11de0*/  MUFU.EX2 R188, R188 ;  /* 0x000000bc00bc7308 */ /* 0x000fe20000000800 */
[-CC-:B------:R-:W-:Y:S01]  /*11df0*/  FFMA.FTZ R184, R85, R0.reuse, -R10.reuse ;  /* 0x0000000055b87223 */ /* 0x180fe2000001080a */
[--C-:B------:R-:W-:Y:S01]  /*11e00*/  FFMA.FTZ R45, R87, R0, -R10.reuse ;  /* 0x00000000572d7223 */ /* 0x100fe2000001080a */
[----:B------:R-:W-:Y:S01]  /*11e10*/  FMNMX.FTZ R4, R11, R4, !PT ;  /* 0x000000040b047209 */ /* 0x000fe20007810000 */
[-CC-:B------:R-:W-:Y:S01]  /*11e20*/  FFMA.FTZ R186, R89, R0.reuse, -R10.reuse ;  /* 0x0000000059ba7223 */ /* 0x180fe2000001080a */
[-CC-:B------:R-:W-:Y:S01]  /*11e30*/  FFMA.FTZ R49, R91, R0.reuse, -R10.reuse ;  /* 0x000000005b317223 */ /* 0x180fe2000001080a */
[--C-:B------:R-:W-:Y:S01]  /*11e40*/  FFMA.FTZ R182, R73, R0, -R10.reuse ;  /* 0x0000000049b67223 */ /* 0x100fe2000001080a */
[----:B------:R-:W-:Y:S01]  /*11e50*/  FMNMX.FTZ R4, R35, R4, !PT ;  /* 0x0000000423047209 */ /* 0x000fe20007810000 */
[----:B------:R-:W0:Y:S01]  /*11e60*/  MUFU.EX2 R37, R37 ;  /* 0x0000002500257308 */ /* 0x000e220000000800 */
[-CC-:B------:R-:W-:Y:S01]  /*11e70*/  FFMA.FTZ R69, R75, R0.reuse, -R10.reuse ;  /* 0x000000004b457223 */ /* 0x180fe2000001080a */
[--C-:B------:R-:W-:Y:S01]  /*11e80*/  FFMA.FTZ R176, R77, R0, -R10.reuse ;  /* 0x000000004db07223 */ /* 0x100fe2000001080a */
[----:B------:R-:W-:Y:S01]  /*11e90*/  FMNMX.FTZ R4, R13, R4, !PT ;  /* 0x000000040d047209 */ /* 0x000fe20007810000 */
[-CC-:B------:R-:W-:Y:S01]  /*11ea0*/  FFMA.FTZ R180, R93, R0.reuse, -R10.reuse ;  /* 0x000000005db47223 */ /* 0x180fe2000001080a */
[-CC-:B------:R-:W-:Y:S01]  /*11eb0*/  FFMA.FTZ R57, R95, R0.reuse, -R10.reuse ;  /* 0x000000005f397223 */ /* 0x180fe2000001080a */
[--C-:B------:R-:W-:Y:S01]  /*11ec0*/  FFMA.FTZ R73, R97, R0, -R10.reuse ;  /* 0x0000000061497223 */ /* 0x100fe2000001080a */
[----:B------:R-:W-:Y:S01]  /*11ed0*/  FMNMX.FTZ R4, R39, R4, !PT ;  /* 0x0000000427047209 */ /* 0x000fe20007810000 */
[----:B------:R-:W1:Y:S01]  /*11ee0*/  MUFU.EX2 R190, R190 ;  /* 0x000000be00be7308 */ /* 0x000e620000000800 */
[-CC-:B------:R-:W-:Y:S01]  /*11ef0*/  FFMA.FTZ R178, R99, R0.reuse, -R10.reuse ;  /* 0x0000000063b27223 */ /* 0x180fe2000001080a */
[--C-:B------:R-:W-:Y:S01]  /*11f00*/  FFMA.FTZ R75, R101, R0, -R10.reuse ;  /* 0x00000000654b7223 */ /* 0x100fe2000001080a */
[----:B------:R-:W-:Y:S01]  /*11f10*/  FMNMX.FTZ R4, R15, R4, !PT ;  /* 0x000000040f047209 */ /* 0x000fe20007810000 */
[-CC-:B------:R-:W-:Y:S01]  /*11f20*/  FFMA.FTZ R172, R103, R0.reuse, -R10.reuse ;  /* 0x0000000067ac7223 */ /* 0x180fe2000001080a */
[-CC-:B------:R-:W-:Y:S01]  /*11f30*/  FFMA.FTZ R77, R105, R0.reuse, -R10.reuse ;  /* 0x00000000694d7223 */ /* 0x180fe2000001080a */
[--C-:B------:R-:W-:Y:S01]  /*11f40*/  FFMA.FTZ R174, R107, R0, -R10.reuse ;  /* 0x000000006bae7223 */ /* 0x100fe2000001080a */
[----:B------:R-:W-:Y:S01]  /*11f50*/  FMNMX.FTZ R4, R43, R4, !PT ;  /* 0x000000042b047209 */ /* 0x000fe20007810000 */
[----:B------:R-:W2:Y:S01]  /*11f60*/  MUFU.EX2 R41, R41 ;  /* 0x0000002900297308 */ /* 0x000ea20000000800 */
[-CC-:B------:R-:W-:Y:S01]  /*11f70*/  FFMA.FTZ R168, R111, R0.reuse, -R10.reuse ;  /* 0x000000006fa87223 */ /* 0x180fe2000001080a */
[--C-:B------:R-:W-:Y:S01]  /*11f80*/  FFMA.FTZ R113, R113, R0, -R10.reuse ;  /* 0x0000000071717223 */ /* 0x100fe2000001080a */
[----:B------:R-:W-:Y:S01]  /*11f90*/  FMNMX.FTZ R4, R21, R4, !PT ;  /* 0x0000000415047209 */ /* 0x000fe20007810000 */
[-CC-:B------:R-:W-:Y:S01]  /*11fa0*/  FFMA.FTZ R170, R115, R0.reuse, -R10.reuse ;  /* 0x0000000073aa7223 */ /* 0x180fe2000001080a */
[----:B------:R-:W-:Y:S01]  /*11fb0*/  FFMA.FTZ R83, R117, R0, -R10 ;  /* 0x0000000075537223 */ /* 0x000fe2000001080a */
[-C--:B------:R-:W-:Y:S01]  /*11fc0*/  MOV R117, R119.reuse ;  /* 0x0000007700757202 */ /* 0x080fe20000000f00 */
[--C-:B------:R-:W-:Y:S01]  /*11fd0*/  IMAD.MOV.U32 R115, RZ, RZ, R119.reuse ;  /* 0x000000ffff737224 */ /* 0x100fe200078e0077 */
[----:B------:R-:W-:Y:S01]  /*11fe0*/  FMNMX.FTZ R4, R47, R4, !PT ;  /* 0x000000042f047209 */ /* 0x000fe20007810000 */
[----:B------:R-:W3:Y:S01]  /*11ff0*/  MUFU.EX2 R184, R184 ;  /* 0x000000b800b87308 */ /* 0x000ee20000000800 */
[-C--:B------:R-:W-:Y:S01]  /*12000*/  MOV R111, R119.reuse ;  /* 0x00000077006f7202 */ /* 0x080fe20000000f00 */
[--C-:B------:R-:W-:Y:S01]  /*12010*/  IMAD.MOV.U32 R107, RZ, RZ, R119.reuse ;  /* 0x000000ffff6b7224 */ /* 0x100fe200078e0077 */
[----:B------:R-:W-:Y:S01]  /*12020*/  FMNMX.FTZ R4, R25, R4, !PT ;  /* 0x0000000419047209 */ /* 0x000fe20007810000 */
[--C-:B------:R-:W-:Y:S01]  /*12030*/  IMAD.MOV.U32 R103, RZ, RZ, R119.reuse ;  /* 0x000000ffff677224 */ /* 0x100fe200078e0077 */
[-C--:B------:R-:W-:Y:S01]  /*12040*/  MOV R105, R119.reuse ;  /* 0x0000007700697202 */ /* 0x080fe20000000f00 */
[--C-:B------:R-:W-:Y:S01]  /*12050*/  IMAD.MOV.U32 R101, RZ, RZ, R119.reuse ;  /* 0x000000ffff657224 */ /* 0x100fe200078e0077 */
[----:B------:R-:W-:Y:S01]  /*12060*/  FMNMX.FTZ R4, R51, R4, !PT ;  /* 0x0000000433047209 */ /* 0x000fe20007810000 */
[----:B------:R-:W4:Y:S01]  /*12070*/  MUFU.EX2 R45, R45 ;  /* 0x0000002d002d7308 */ /* 0x000f220000000800 */
        /* <DEDUP_REMOVED lines=8> */
[--C-:B------:R-:W-:Y:S01]  /*12100*/  IMAD.MOV.U32 R89, RZ, RZ, R119.reuse ;  /* 0x000000ffff597224 */ /* 0x100fe200078e0077 */
[----:B------:R-:W-:Y:S01]  /*12110*/  MOV R87, R119 ;  /* 0x0000007700577202 */ /* 0x000fe20000000f00 */
[----:B------:R-:W-:Y:S01]  /*12120*/  IMAD.MOV.U32 R85, RZ, RZ, R119 ;  /* 0x000000ffff557224 */ /* 0x000fe200078e0077 */
[----:B------:R-:W-:-:S04]  /*12130*/  FMNMX.FTZ R4, R33, R4, !PT ;  /* 0x0000000421047209 */ /* 0x000fc80007810000 */
[----:B------:R-:W-:Y:S01]  /*12140*/  FMNMX.FTZ R4, R59, R4, !PT ;  /* 0x000000043b047209 */ /* 0x000fe20007810000 */
[----:B------:R-:W4:Y:S03]  /*12150*/  MUFU.EX2 R49, R49 ;  /* 0x0000003100317308 */ /* 0x000f260000000800 */
[----:B------:R-:W-:-:S04]  /*12160*/  FMNMX.FTZ R4, R53, R4, !PT ;  /* 0x0000000435047209 */ /* 0x000fc80007810000 */
[----:B------:R-:W-:Y:S01]  /*12170*/  FMNMX.FTZ R4, R63, R4, !PT ;  /* 0x000000043f047209 */ /* 0x000fe20007810000 */
[----:B------:R-:W-:Y:S03]  /*12180*/  MUFU.EX2 R180, R180 ;  /* 0x000000b400b47308 */ /* 0x000fe60000000800 */
[----:B------:R-:W-:-:S04]  /*12190*/  FMNMX.FTZ R4, R61, R4, !PT ;  /* 0x000000043d047209 */ /* 0x000fc80007810000 */
[----:B------:R-:W-:Y:S01]  /*121a0*/  FMNMX.FTZ R4, R67, R4, !PT ;  /* 0x0000000443047209 */ /* 0x000fe20007810000 */
[----:B------:R-:W-:Y:S03]  /*121b0*/  MUFU.EX2 R57, R57 ;  /* 0x0000003900397308 */ /* 0x000fe60000000800 */
[----:B------:R-:W-:-:S04]  /*121c0*/  FMNMX.FTZ R4, R65, R4, !PT ;  /* 0x0000000441047209 */ /* 0x000fc80007810000 */
[----:B------:R-:W-:Y:S01]  /*121d0*/  FMNMX.FTZ R4, R71, R4, !PT ;  /* 0x0000000447047209 */ /* 0x000fe20007810000 */
[----:B------:R-:W-:Y:S04]  /*121e0*/  MUFU.EX2 R182, R182 ;  /* 0x000000b600b67308 */ /* 0x000fe80000000800 */
[----:B------:R-:W0:Y:S04]  /*121f0*/  SHFL.BFLY PT, R79, R4, 0x2, 0x1f ;  /* 0x0c401f00044f7f89 */ /* 0x000e2800000e0000 */
[----:B------:R-:W-:Y:S08]  /*12200*/  MUFU.EX2 R69, R69 ;  /* 0x0000004500457308 */ /* 0x000ff00000000800 */
[----:B------:R-:W-:Y:S08]  /*12210*/  MUFU.EX2 R176, R176 ;  /* 0x000000b000b07308 */ /* 0x000ff00000000800 */
[----:B------:R-:W-:Y:S01]  /*12220*/  MUFU.EX2 R73, R73 ;  /* 0x0000004900497308 */ /* 0x000fe20000000800 */
[----:B0-----:R-:W-:Y:S01]  /*12230*/  FMNMX.FTZ R2, R4, R79, !PT ;  /* 0x0000004f04027209 */ /* 0x001fe20007810000 */
[----:B------:R-:W-:Y:S01]  /*12240*/  FFMA.FTZ R79, R109, R0, -R10 ;  /* 0x000000006d4f7223 */ /* 0x000fe2000001080a */
[----:B------:R-:W-:-:S05]  /*12250*/  IMAD.MOV.U32 R109, RZ, RZ, R119 ;  /* 0x000000ffff6d7224 */ /* 0x000fca00078e0077 */
[----:B------:R-:W-:Y:S01]  /*12260*/  MUFU.EX2 R178, R178 ;  /* 0x000000b200b27308 */ /* 0x000fe20000000800 */
[----:B------:R-:W0:Y:S07]  /*12270*/  SHFL.BFLY PT, R81, R2, 0x1, 0x1f ;  /* 0x0c201f0002517f89 */ /* 0x000e2e00000e0000 */
[----:B------:R-:W-:Y:S08]  /*12280*/  MUFU.EX2 R75, R75 ;  /* 0x0000004b004b7308 */ /* 0x000ff00000000800 */
[----:B------:R-:W-:Y:S08]  /*12290*/  MUFU.EX2 R172, R172 ;  /* 0x000000ac00ac7308 */ /* 0x000ff00000000800 */
[----:B------:R-:W-:Y:S01]  /*122a0*/  MUFU.EX2 R77, R77 ;  /* 0x0000004d004d7308 */ /* 0x000fe20000000800 */
[----:B0-----:R-:W-:-:S04]  /*122b0*/  FMNMX.FTZ R4, R2, R81, !PT ;  /* 0x0000005102047209 */ /* 0x001fc80007810000 */
[C---:B------:R-:W-:Y:S01]  /*122c0*/  FSETP.NEU.FTZ.AND P1, PT, R4.reuse, -INF , PT ;  /* 0xff8000000400780b */ /* 0x040fe20003f3d000 */
[----:B------:R-:W-:Y:S02]  /*122d0*/  FMUL.FTZ R2, R4, R0 ;  /* 0x0000000004027220 */ /* 0x000fe40000410000 */
[----:B------:R-:W-:Y:S03]  /*122e0*/  MUFU.EX2 R174, R174 ;  /* 0x000000ae00ae7308 */ /* 0x000fe60000000800 */
[----:B------:R-:W-:Y:S02]  /*122f0*/  FSEL R12, R2, RZ, P1 ;  /* 0x000000ff020c7208 */ /* 0x000fe40000800000 */
[----:B------:R-:W-:-:S03]  /*12300*/  ISETP.GE.AND P1, PT, R141, 0x61, PT ;  /* 0x000000618d00780c */ /* 0x000fc60003f26270 */
[-CC-:B------:R-:W-:Y:S01]  /*12310*/  FFMA.FTZ R189, R7, R0.reuse, -R12.reuse ;  /* 0x0000000007bd7223 */ /* 0x180fe2000001080c */
[-CC-:B------:R-:W-:Y:S01]  /*12320*/  FFMA.FTZ R2, R27, R0.reuse, -R12.reuse ;  /* 0x000000001b027223 */ /* 0x180fe2000001080c */
[-CC-:B------:R-:W-:Y:S01]  /*12330*/  FFMA.FTZ R191, R9, R0.reuse, -R12.reuse ;  /* 0x0000000009bf7223 */ /* 0x180fe2000001080c */
[-CC-:B------:R-:W-:Y:S01]  /*12340*/  FFMA.FTZ R6, R31, R0.reuse, -R12.reuse ;  /* 0x000000001f067223 */ /* 0x180fe2000001080c */
[----:B------:R-:W-:Y:S01]  /*12350*/  FADD.FTZ R7, R188, R37 ;  /* 0x00000025bc077221 */ /* 0x000fe20000010000 */
[-CC-:B------:R-:W-:Y:S01]  /*12360*/  FFMA.FTZ R185, R11, R0.reuse, -R12.reuse ;  /* 0x000000000bb97223 */ /* 0x180fe2000001080c */
[----:B------:R-:W-:Y:S01]  /*12370*/  MUFU.EX2 R189, R189 ;  /* 0x000000bd00bd7308 */ /* 0x000fe20000000800 */
[-CC-:B------:R-:W-:Y:S01]  /*12380*/  FFMA.FTZ R8, R35, R0.reuse, -R12.reuse ;  /* 0x0000000023087223 */ /* 0x180fe2000001080c */
[----:B-1----:R-:W-:Y:S01]  /*12390*/  FADD.FTZ R10, R190, R7 ;  /* 0x00000007be0a7221 */ /* 0x002fe20000010000 */
[-CC-:B------:R-:W-:Y:S01]  /*123a0*/  FFMA.FTZ R187, R13, R0.reuse, -R12.reuse ;  /* 0x000000000dbb7223 */ /* 0x180fe2000001080c */
[-CC-:B------:R-:W-:Y:S01]  /*123b0*/  FFMA.FTZ R39, R39, R0.reuse, -R12.reuse ;  /* 0x0000000027277223 */ /* 0x180fe2000001080c */
[-C--:B------:R-:W-:Y:S01]  /*123c0*/  FFMA.FTZ R15, R15, R0.reuse, -R12 ;  /* 0x000000000f0f7223 */ /* 0x080fe2000001080c */
[----:B--2---:R-:W-:Y:S01]  /*123d0*/  FADD.FTZ R7, R41, R10 ;  /* 0x0000000a29077221 */ /* 0x004fe20000010000 */
[-CC-:B------:R-:W-:Y:S01]  /*123e0*/  FFMA.FTZ R43, R43, R0.reuse, -R12.reuse ;  /* 0x000000002b2b7223 */ /* 0x180fe2000001080c */
[----:B------:R-:W0:Y:S01]  /*123f0*/  MUFU.EX2 R2, R2 ;  /* 0x0000000200027308 */ /* 0x000e220000000800 */
[-CC-:B------:R-:W-:Y:S01]  /*12400*/  FFMA.FTZ R21, R21, R0.reuse, -R12.reuse ;  /* 0x0000000015157223 */ /* 0x180fe2000001080c */
[----:B---3--:R-:W-:Y:S01]  /*12410*/  FADD.FTZ R28, R184, R7 ;  /* 0x00000007b81c7221 */ /* 0x008fe20000010000 */
[-CC-:B------:R-:W-:Y:S01]  /*12420*/  FFMA.FTZ R47, R47, R0.reuse, -R12.reuse ;  /* 0x000000002f2f7223 */ /* 0x180fe2000001080c */
[-CC-:B------:R-:W-:Y:S01]  /*12430*/  FFMA.FTZ R25, R25, R0.reuse, -R12.reuse ;  /* 0x0000000019197223 */ /* 0x180fe2000001080c */
[-C--:B------:R-:W-:Y:S01]  /*12440*/  FFMA.FTZ R51, R51, R0.reuse, -R12 ;  /* 0x0000000033337223 */ /* 0x080fe2000001080c */
[----:B----4-:R-:W-:Y:S01]  /*12450*/  FADD.FTZ R9, R45, R28 ;  /* 0x0000001c2d097221 */ /* 0x010fe20000010000 */
[-CC-:B------:R-:W-:Y:S01]  /*12460*/  FFMA.FTZ R29, R29, R0.reuse, -R12.reuse ;  /* 0x000000001d1d7223 */ /* 0x180fe2000001080c */
[----:B------:R-:W1:Y:S01]  /*12470*/  MUFU.EX2 R191, R191 ;  /* 0x000000bf00bf7308 */ /* 0x000e620000000800 */
[-CC-:B------:R-:W-:Y:S01]  /*12480*/  FFMA.FTZ R55, R55, R0.reuse, -R12.reuse ;  /* 0x0000000037377223 */ /* 0x180fe2000001080c */
[----:B------:R-:W-:Y:S01]  /*12490*/  FADD.FTZ R30, R186, R9 ;  /* 0x00000009ba1e7221 */ /* 0x000fe20000010000 */
[-CC-:B------:R-:W-:Y:S01]  /*124a0*/  FFMA.FTZ R33, R33, R0.reuse, -R12.reuse ;  /* 0x0000000021217223 */ /* 0x180fe2000001080c */
[-CC-:B------:R-:W-:Y:S01]  /*124b0*/  FFMA.FTZ R59, R59, R0.reuse, -R12.reuse ;  /* 0x000000003b3b7223 */ /* 0x180fe2000001080c */
[-C--:B------:R-:W-:Y:S01]  /*124c0*/  FFMA.FTZ R53, R53, R0.reuse, -R12 ;  /* 0x0000000035357223 */ /* 0x080fe2000001080c */
[----:B------:R-:W-:Y:S01]  /*124d0*/  FADD.FTZ R9, R49, R30 ;  /* 0x0000001e31097221 */ /* 0x000fe20000010000 */
[-C--:B------:R-:W-:Y:S01]  /*124e0*/  FFMA.FTZ R63, R63, R0.reuse, -R12 ;  /* 0x000000003f3f7223 */ /* 0x080fe2000001080c */
[----:B------:R-:W2:Y:S01]  /*124f0*/  MUFU.EX2 R6, R6 ;  /* 0x0000000600067308 */ /* 0x000ea20000000800 */
[----:B0-----:R-:W-:Y:S01]  /*12500*/  FADD.FTZ R10, R189, R2 ;  /* 0x00000002bd0a7221 */ /* 0x001fe20000010000 */
[-CC-:B------:R-:W-:Y:S01]  /*12510*/  FFMA.FTZ R61, R61, R0.reuse, -R12.reuse ;  /* 0x000000003d3d7223 */ /* 0x180fe2000001080c */
[-CC-:B------:R-:W-:Y:S01]  /*12520*/  FFMA.FTZ R67, R67, R0.reuse, -R12.reuse ;  /* 0x0000000043437223 */ /* 0x180fe2000001080c */
[-CC-:B------:R-:W-:Y:S01]  /*12530*/  FFMA.FTZ R65, R65, R0.reuse, -R12.reuse ;  /* 0x0000000041417223 */ /* 0x180fe2000001080c */
[----:B------:R-:W-:Y:S01]  /*12540*/  FFMA.FTZ R71, R71, R0, -R12 ;  /* 0x0000000047477223 */ /* 0x000fe2000001080c */
[----:B------:R-:W-:Y:S01]  /*12550*/  F2FP.F16.F32.PACK_AB R189, R2, R189 ;  /* 0x000000bd02bd723e */ /* 0x000fe200000000ff */
[--C-:B------:R-:W-:Y:S01]  /*12560*/  IMAD.MOV.U32 R35, RZ, RZ, R119.reuse ;  /* 0x000000ffff237224 */ /* 0x100fe200078e0077 */
[----:B------:R-:W0:Y:S01]  /*12570*/  MUFU.EX2 R185, R185 ;  /* 0x000000b900b97308 */ /* 0x000e220000000800 */
[----:B-1----:R-:W-:Y:S01]  /*12580*/  FADD.FTZ R7, R191, R10 ;  /* 0x0000000abf077221 */ /* 0x002fe20000010000 */
[----:B------:R-:W-:Y:S01]  /*12590*/  F2FP.F16.F32.PACK_AB R188, R37, R188 ;  /* 0x000000bc25bc723e */ /* 0x000fe200000000ff */
[--C-:B------:R-:W-:Y:S01]  /*125a0*/  IMAD.MOV.U32 R37, RZ, RZ, R119.reuse ;  /* 0x000000ffff257224 */ /* 0x100fe200078e0077 */
[----:B------:R-:W-:Y:S01]  /*125b0*/  F2FP.F16.F32.PACK_AB R190, R41, R190 ;  /* 0x000000be29be723e */ /* 0x000fe200000000ff */
[--C-:B------:R-:W-:Y:S01]  /*125c0*/  IMAD.MOV.U32 R41, RZ, RZ, R119.reuse ;  /* 0x000000ffff297224 */ /* 0x100fe200078e0077 */
[----:B------:R-:W-:Y:S01]  /*125d0*/  F2FP.F16.F32.PACK_AB R184, R45, R184 ;  /* 0x000000b82db8723e */ /* 0x000fe200000000ff */
[----:B------:R-:W-:Y:S01]  /*125e0*/  IMAD.MOV.U32 R31, RZ, RZ, R119 ;  /* 0x000000ffff1f7224 */ /* 0x000fe200078e0077 */
[----:B------:R-:W1:Y:S01]  /*125f0*/  MUFU.EX2 R8, R8 ;  /* 0x0000000800087308 */ /* 0x000e620000000800 */
[C---:B--2---:R-:W-:Y:S01]  /*12600*/  FADD.FTZ R10, R6.reuse, R7 ;  /* 0x00000007060a7221 */ /* 0x044fe20000010000 */
[----:B------:R-:W-:-:S02]  /*12610*/  F2FP.F16.F32.PACK_AB R191, R6, R191 ;  /* 0x000000bf06bf723e */ /* 0x000fc400000000ff */
[----:B------:R-:W-:Y:S01]  /*12620*/  F2FP.F16.F32.PACK_AB R186, R49, R186 ;  /* 0x000000ba31ba723e */ /* 0x000fe200000000ff */
[----:B------:R-:W-:Y:S01]  /*12630*/  IMAD.MOV.U32 R49, RZ, RZ, R119 ;  /* 0x000000ffff317224 */ /* 0x000fe200078e0077 */
[-C--:B------:R-:W-:Y:S02]  /*12640*/  MOV R45, R119.reuse ;  /* 0x00000077002d7202 */ /* 0x080fe40000000f00 */
[----:B------:R-:W2:Y:S01]  /*12650*/  MUFU.EX2 R187, R187 ;  /* 0x000000bb00bb7308 */ /* 0x000ea20000000800 */
[----:B0-----:R-:W-:Y:S01]  /*12660*/  FADD.FTZ R7, R185, R10 ;  /* 0x0000000ab9077221 */ /* 0x001fe20000010000 */
[----:B------:R-:W-:Y:S01]  /*12670*/  FADD.FTZ R10, R180, R9 ;  /* 0x00000009b40a7221 */ /* 0x000fe20000010000 */
[----:B------:R-:W-:Y:S02]  /*12680*/  F2FP.F16.F32.PACK_AB R180, R57, R180 ;  /* 0x000000b439b4723e */ /* 0x000fe400000000ff */
[----:B------:R-:W-:-:S03]  /*12690*/  MOV R27, R119 ;  /* 0x00000077001b7202 */ /* 0x000fc60000000f00 */
[----:B------:R-:W0:Y:S01]  /*126a0*/  MUFU.EX2 R14, R39 ;  /* 0x00000027000e7308 */ /* 0x000e220000000800 */
[C---:B-1----:R-:W-:Y:S01]  /*126b0*/  FADD.FTZ R30, R8.reuse, R7 ;  /* 0x00000007081e7221 */ /* 0x042fe20000010000 */
[----:B------:R-:W-:Y:S01]  /*126c0*/  FADD.FTZ R7, R57, R10 ;  /* 0x0000000a39077221 */ /* 0x000fe20000010000 */
[----:B------:R-:W-:Y:S01]  /*126d0*/  VIADD R10, R3, 0x30840 ;  /* 0x00030840030a7836 */ /* 0x000fe20000000000 */
[----:B------:R-:W-:Y:S02]  /*126e0*/  F2FP.F16.F32.PACK_AB R185, R8, R185 ;  /* 0x000000b908b9723e */ /* 0x000fe400000000ff */
[----:B------:R-:W-:Y:S01]  /*126f0*/  FADD.FTZ R34, R182, R7 ;  /* 0x00000007b6227221 */ /* 0x000fe20000010000 */
[----:B------:R-:W-:Y:S01]  /*12700*/  F2FP.F16.F32.PACK_AB R182, R69, R182 ;  /* 0x000000b645b6723e */ /* 0x000fe200000000ff */
[----:B------:R-:W1:Y:S01]  /*12710*/  MUFU.EX2 R15, R15 ;  /* 0x0000000f000f7308 */ /* 0x000e620000000800 */
[----:B--2---:R-:W-:Y:S01]  /*12720*/  FADD.FTZ R3, R187, R30 ;  /* 0x0000001ebb037221 */ /* 0x004fe20000010000 */
[----:B------:R-:W-:Y:S01]  /*12730*/  PRMT R10, R221, 0x654, R10 ;  /* 0x00000654dd0a7816 */ /* 0x000fe2000000000a */
[----:B------:R-:W-:Y:S01]  /*12740*/  FADD.FTZ R7, R69, R34 ;  /* 0x0000002245077221 */ /* 0x000fe20000010000 */
[----:B------:R-:W-:-:S02]  /*12750*/  MOV R69, R119 ;  /* 0x0000007700457202 */ /* 0x000fc40000000f00 */
[----:B------:R2:W-:Y:S01]  /*12760*/  SYNCS.ARRIVE.TRANS64.RED.A1T0 RZ, [R10+URZ], RZ ;  /* 0x000000ff0aff79a7 */ /* 0x0005e2000810043f */
[----:B------:R-:W-:Y:S01]  /*12770*/  MOV R57, R119 ;  /* 0x0000007700397202 */ /* 0x000fe20000000f00 */
[----:B------:R3:W2:Y:S01]  /*12780*/  MUFU.EX2 R20, R43 ;  /* 0x0000002b00147308 */ /* 0x0006a20000000800 */
[C---:B0-----:R-:W-:Y:S01]  /*12790*/  FADD.FTZ R32, R14.reuse, R3 ;  /* 0x000000030e207221 */ /* 0x041fe20000010000 */
[----:B------:R-:W-:Y:S02]  /*127a0*/  F2FP.F16.F32.PACK_AB R187, R14, R187 ;  /* 0x000000bb0ebb723e */ /* 0x000fe400000000ff */
[----:B------:R-:W-:-:S04]  /*127b0*/  MOV R39, R119 ;  /* 0x0000007700277202 */ /* 0x000fc80000000f00 */
[----:B------:R-:W0:Y:S01]  /*127c0*/  MUFU.EX2 R21, R21 ;  /* 0x0000001500157308 */ /* 0x000e220000000800 */
[----:B-1----:R-:W-:Y:S01]  /*127d0*/  FADD.FTZ R3, R15, R32 ;  /* 0x000000200f037221 */ /* 0x002fe20000010000 */
[----:B------:R-:W-:Y:S01]  /*127e0*/  FADD.FTZ R32, R176, R7 ;  /* 0x00000007b0207221 */ /* 0x000fe20000010000 */
[C---:B------:R-:W-:Y:S01]  /*127f0*/  F2FP.F16.F32.PACK_AB R176, R73.reuse, R176 ;  /* 0x000000b049b0723e */ /* 0x040fe200000000ff */
[--C-:B---3--:R-:W-:Y:S02]  /*12800*/  IMAD.MOV.U32 R43, RZ, RZ, R119.reuse ;  /* 0x000000ffff2b7224 */ /* 0x108fe400078e0077 */
[----:B------:R-:W-:Y:S01]  /*12810*/  FADD.FTZ R7, R73, R32 ;  /* 0x0000002049077221 */ /* 0x000fe20000010000 */
[----:B------:R-:W-:Y:S01]  /*12820*/  IMAD.MOV.U32 R73, RZ, RZ, R119 ;  /* 0x000000ffff497224 */ /* 0x000fe200078e0077 */
[----:B------:R1:W3:Y:S01]  /*12830*/  MUFU.EX2 R24, R47 ;  /* 0x0000002f00187308 */ /* 0x0002e20000000800 */
[----:B--2---:R-:W-:Y:S01]  /*12840*/  FADD.FTZ R10, R20, R3 ;  /* 0x00000003140a7221 */ /* 0x004fe20000010000 */
[----:B------:R-:W-:Y:S01]  /*12850*/  FADD.FTZ R34, R178, R7 ;  /* 0x00000007b2227221 */ /* 0x000fe20000010000 */
[----:B------:R-:W-:-:S02]  /*12860*/  F2FP.F16.F32.PACK_AB R178, R75, R178 ;  /* 0x000000b24bb2723e */ /* 0x000fc400000000ff */
[----:B------:R-:W-:Y:S01]  /*12870*/  F2FP.F16.F32.PACK_AB R181, R20, R15 ;  /* 0x0000000f14b5723e */ /* 0x000fe200000000ff */
[----:B------:R-:W-:Y:S01]  /*12880*/  FADD.FTZ R7, R75, R34 ;  /* 0x000000224b077221 */ /* 0x000fe20000010000 */
[----:B------:R-:W-:Y:S01]  /*12890*/  MOV R75, R119 ;  /* 0x00000077004b7202 */ /* 0x000fe20000000f00 */
[----:B------:R-:W2:Y:S01]  /*128a0*/  MUFU.EX2 R25, R25 ;  /* 0x0000001900197308 */ /* 0x000ea20000000800 */
[----:B0-----:R-:W-:Y:S01]  /*128b0*/  FADD.FTZ R3, R21, R10 ;  /* 0x0000000a15037221 */ /* 0x001fe20000010000 */
[----:B-1----:R-:W-:-:S06]  /*128c0*/  IMAD.MOV.U32 R47, RZ, RZ, R119 ;  /* 0x000000ffff2f7224 */ /* 0x002fcc00078e0077 */
[----:B------:R0:W1:Y:S01]  /*128d0*/  MUFU.EX2 R26, R51 ;  /* 0x00000033001a7308 */ /* 0x0000620000000800 */
[C---:B---3--:R-:W-:Y:S01]  /*128e0*/  FADD.FTZ R32, R24.reuse, R3 ;  /* 0x0000000318207221 */ /* 0x048fe20000010000 */
[----:B------:R-:W-:Y:S02]  /*128f0*/  F2FP.F16.F32.PACK_AB R183, R24, R21 ;  /* 0x0000001518b7723e */ /* 0x000fe400000000ff */
[----:B------:R-:W-:-:S04]  /*12900*/  MOV R24, R119 ;  /* 0x0000007700187202 */ /* 0x000fc80000000f00 */
[----:B------:R-:W3:Y:S01]  /*12910*/  MUFU.EX2 R29, R29 ;  /* 0x0000001d001d7308 */ /* 0x000ee20000000800 */
[----:B--2---:R-:W-:Y:S01]  /*12920*/  FADD.FTZ R3, R25, R32 ;  /* 0x0000002019037221 */ /* 0x004fe20000010000 */
[----:B------:R-:W-:Y:S01]  /*12930*/  FADD.FTZ R32, R172, R7 ;  /* 0x00000007ac207221 */ /* 0x000fe20000010000 */
[C---:B------:R-:W-:Y:S02]  /*12940*/  F2FP.F16.F32.PACK_AB R172, R77.reuse, R172 ;  /* 0x000000ac4dac723e */ /* 0x040fe400000000ff */
[----:B0-----:R-:W-:Y:S01]  /*12950*/  MOV R51, R119 ;  /* 0x0000007700337202 */ /* 0x001fe20000000f00 */
[----:B------:R-:W-:Y:S01]  /*12960*/  FADD.FTZ R7, R77, R32 ;  /* 0x000000204d077221 */ /* 0x000fe20000010000 */
[----:B------:R-:W-:Y:S01]  /*12970*/  IMAD.MOV.U32 R77, RZ, RZ, R119 ;  /* 0x000000ffff4d7224 */ /* 0x000fe200078e0077 */
[----:B------:R0:W2:Y:S01]  /*12980*/  MUFU.EX2 R28, R55 ;  /* 0x00000037001c7308 */ /* 0x0000a20000000800 */
[----:B-1----:R-:W-:Y:S01]  /*12990*/  FADD.FTZ R12, R26, R3 ;  /* 0x000000031a0c7221 */ /* 0x002fe20000010000 */
[----:B------:R-:W-:Y:S01]  /*129a0*/  FADD.FTZ R34, R174, R7 ;  /* 0x00000007ae227221 */ /* 0x000fe20000010000 */
[----:B------:R-:W-:Y:S01]  /*129b0*/  F2FP.F16.F32.PACK_AB R177, R26, R25 ;  /* 0x000000191ab1723e */ /* 0x000fe200000000ff */
[----:B------:R-:W-:-:S02]  /*129c0*/  IMAD.MOV.U32 R26, RZ, RZ, R119 ;  /* 0x000000ffff1a7224 */ /* 0x000fc400078e0077 */
[--C-:B------:R-:W-:Y:S02]  /*129d0*/  IMAD.MOV.U32 R25, RZ, RZ, R119.reuse ;  /* 0x000000ffff197224 */ /* 0x100fe400078e0077 */
[----:B------:R-:W1:Y:S01]  /*129e0*/  MUFU.EX2 R33, R33 ;  /* 0x0000002100217308 */ /* 0x000e620000000800 */
[----:B---3--:R-:W-:Y:S01]  /*129f0*/  FADD.FTZ R3, R29, R12 ;  /* 0x0000000c1d037221 */ /* 0x008fe20000010000 */
[----:B0-----:R-:W-:-:S06]  /*12a00*/  IMAD.MOV.U32 R55, RZ, RZ, R119 ;  /* 0x000000ffff377224 */ /* 0x001fcc00078e0077 */
[----:B------:R-:W0:Y:S01]  /*12a10*/  MUFU.EX2 R79, R79 ;  /* 0x0000004f004f7308 */ /* 0x000e220000000800 */
[C---:B--2---:R-:W-:Y:S01]  /*12a20*/  FADD.FTZ R32, R28.reuse, R3 ;  /* 0x000000031c207221 */ /* 0x044fe20000010000 */
[----:B------:R-:W-:Y:S01]  /*12a30*/  F2FP.F16.F32.PACK_AB R179, R28, R29 ;  /* 0x0000001d1cb3723e */ /* 0x000fe200000000ff */
[--C-:B------:R-:W-:Y:S02]  /*12a40*/  IMAD.MOV.U32 R29, RZ, RZ, R119.reuse ;  /* 0x000000ffff1d7224 */ /* 0x100fe400078e0077 */
[----:B------:R-:W-:-:S03]  /*12a50*/  IMAD.MOV.U32 R28, RZ, RZ, R119 ;  /* 0x000000ffff1c7224 */ /* 0x000fc600078e0077 */
[----:B------:R2:W3:Y:S01]  /*12a60*/  MUFU.EX2 R30, R59 ;  /* 0x0000003b001e7308 */ /* 0x0004e20000000800 */
[----:B-1----:R-:W-:-:S07]  /*12a70*/  FADD.FTZ R3, R33, R32 ;  /* 0x0000002021037221 */ /* 0x002fce0000010000 */
[----:B------:R-:W1:Y:S01]  /*12a80*/  MUFU.EX2 R168, R168 ;  /* 0x000000a800a87308 */ /* 0x000e620000000800 */
[C---:B0-----:R-:W-:Y:S01]  /*12a90*/  FADD.FTZ R7, R79.reuse, R34 ;  /* 0x000000224f077221 */ /* 0x041fe20000010000 */
[----:B------:R-:W-:Y:S01]  /*12aa0*/  F2FP.F16.F32.PACK_AB R174, R79, R174 ;  /* 0x000000ae4fae723e */ /* 0x000fe200000000ff */
[--C-:B------:R-:W-:Y:S02]  /*12ab0*/  IMAD.MOV.U32 R79, RZ, RZ, R119.reuse ;  /* 0x000000ffff4f7224 */ /* 0x100fe400078e0077 */
[----:B--2---:R-:W-:-:S03]  /*12ac0*/  IMAD.MOV.U32 R59, RZ, RZ, R119 ;  /* 0x000000ffff3b7224 */ /* 0x004fc600078e0077 */
[----:B------:R-:W0:Y:S01]  /*12ad0*/  MUFU.EX2 R53, R53 ;  /* 0x0000003500357308 */ /* 0x000e220000000800 */
[C---:B---3--:R-:W-:Y:S01]  /*12ae0*/  FADD.FTZ R32, R30.reuse, R3 ;  /* 0x000000031e207221 */ /* 0x048fe20000010000 */
[----:B------:R-:W-:Y:S02]  /*12af0*/  F2FP.F16.F32.PACK_AB R173, R30, R33 ;  /* 0x000000211ead723e */ /* 0x000fe400000000ff */
[-C--:B------:R-:W-:Y:S02]  /*12b00*/  MOV R33, R119.reuse ;  /* 0x0000007700217202 */ /* 0x080fe40000000f00 */
[----:B------:R-:W-:Y:S02]  /*12b10*/  MOV R30, R119 ;  /* 0x00000077001e7202 */ /* 0x000fe40000000f00 */
[----:B------:R2:W3:Y:S01]  /*12b20*/  MUFU.EX2 R81, R113 ;  /* 0x0000007100517308 */ /* 0x0004e20000000800 */
[----:B-1----:R-:W-:-:S07]  /*12b30*/  FADD.FTZ R34, R168, R7 ;  /* 0x00000007a8227221 */ /* 0x002fce0000010000 */
[----:B------:R1:W4:Y:S01]  /*12b40*/  MUFU.EX2 R10, R63 ;  /* 0x0000003f000a7308 */ /* 0x0003220000000800 */
[----:B0-----:R-:W-:Y:S01]  /*12b50*/  FADD.FTZ R3, R53, R32 ;  /* 0x0000002035037221 */ /* 0x001fe20000010000 */
[----:B--2---:R-:W-:-:S06]  /*12b60*/  IMAD.MOV.U32 R113, RZ, RZ, R119 ;  /* 0x000000ffff717224 */ /* 0x004fcc00078e0077 */
[----:B------:R-:W0:Y:S01]  /*12b70*/  MUFU.EX2 R61, R61 ;  /* 0x0000003d003d7308 */ /* 0x000e220000000800 */
[C---:B---3--:R-:W-:Y:S01]  /*12b80*/  FADD.FTZ R7, R81.reuse, R34 ;  /* 0x0000002251077221 */ /* 0x048fe20000010000 */
[----:B------:R-:W-:Y:S02]  /*12b90*/  F2FP.F16.F32.PACK_AB R168, R81, R168 ;  /* 0x000000a851a8723e */ /* 0x000fe400000000ff */
[-C--:B------:R-:W-:Y:S02]  /*12ba0*/  MOV R81, R119.reuse ;  /* 0x0000007700517202 */ /* 0x080fe40000000f00 */
[----:B-1----:R-:W-:Y:S02]  /*12bb0*/  MOV R63, R119 ;  /* 0x00000077003f7202 */ /* 0x002fe40000000f00 */
[----:B------:R1:W2:Y:S01]  /*12bc0*/  MUFU.EX2 R12, R67 ;  /* 0x00000043000c7308 */ /* 0x0002a20000000800 */
[C---:B----4-:R-:W-:Y:S01]  /*12bd0*/  FADD.FTZ R34, R10.reuse, R3 ;  /* 0x000000030a227221 */ /* 0x050fe20000010000 */
[----:B------:R-:W-:Y:S01]  /*12be0*/  F2FP.F16.F32.PACK_AB R175, R10, R53 ;  /* 0x000000350aaf723e */ /* 0x000fe200000000ff */
[----:B------:R-:W-:-:S05]  /*12bf0*/  IMAD.MOV.U32 R53, RZ, RZ, R119 ;  /* 0x000000ffff357224 */ /* 0x000fca00078e0077 */
        /* <DEDUP_REMOVED lines=8> */
[----:B------:R-:W1:Y:S01]  /*12c80*/  MUFU.EX2 R83, R83 ;  /* 0x0000005300537308 */ /* 0x000e620000000800 */
[----:B---3--:R-:W-:-:S07]  /*12c90*/  FADD.FTZ R214, R170, R7 ;  /* 0x00000007aad67221 */ /* 0x008fce0000010000 */
[----:B------:R2:W3:Y:S01]  /*12ca0*/  MUFU.EX2 R32, R71 ;  /* 0x0000004700207308 */ /* 0x0004e20000000800 */
[----:B0-----:R-:W-:Y:S01]  /*12cb0*/  FADD.FTZ R3, R65, R2 ;  /* 0x0000000241037221 */ /* 0x001fe20000010000 */
[----:B------:R-:W-:Y:S01]  /*12cc0*/  MOV R2, 0x3f800000 ;  /* 0x3f80000000027802 */ /* 0x000fe20000000f00 */
[C---:B-1----:R-:W-:Y:S01]  /*12cd0*/  FADD.FTZ R214, R83.reuse, R214 ;  /* 0x000000d653d67221 */ /* 0x042fe20000010000 */
[----:B------:R-:W-:Y:S01]  /*12ce0*/  F2FP.F16.F32.PACK_AB R170, R83, R170 ;  /* 0x000000aa53aa723e */ /* 0x000fe200000000ff */
[--C-:B------:R-:W-:Y:S02]  /*12cf0*/  IMAD.MOV.U32 R83, RZ, RZ, R119.reuse ;  /* 0x000000ffff537224 */ /* 0x100fe400078e0077 */
[----:B--2---:R-:W-:Y:S02]  /*12d00*/  IMAD.MOV.U32 R71, RZ, RZ, R119 ;  /* 0x000000ffff477224 */ /* 0x004fe400078e0077 */
[C---:B---3--:R-:W-:Y:S01]  /*12d10*/  FADD.FTZ R6, R32.reuse, R3 ;  /* 0x0000000320067221 */ /* 0x048fe20000010000 */
[----:B------:R-:W-:Y:S01]  /*12d20*/  F2FP.F16.F32.PACK_AB R171, R32, R65 ;  /* 0x0000004120ab723e */ /* 0x000fe200000000ff */
[----:B------:R-:W-:-:S02]  /*12d30*/  IMAD.MOV.U32 R3, RZ, RZ, 0x3f800000 ;  /* 0x3f800000ff037424 */ /* 0x000fc400078e00ff */
[--C-:B------:R-:W-:Y:S02]  /*12d40*/  IMAD.MOV.U32 R65, RZ, RZ, R119.reuse ;  /* 0x000000ffff417224 */ /* 0x100fe400078e0077 */
[----:B------:R-:W-:Y:S01]  /*12d50*/  IMAD.MOV.U32 R32, RZ, RZ, R119 ;  /* 0x000000ffff207224 */ /* 0x000fe200078e0077 */
[----:B------:R-:W-:Y:S06]  /*12d60*/  @!P1 BRA `(.L_x_624) ;  /* 0x00000024008c9947 */ /* 0x000fec0003800000 */
[----:B------:R-:W-:Y:S01]  /*12d70*/  VIADD R9, R142, 0xfffffffe ;  /* 0xfffffffe8e097836 */ /* 0x000fe20000000000 */
[----:B------:R-:W-:Y:S01]  /*12d80*/  MOV R7, R5 ;  /* 0x0000000500077202 */ /* 0x000fe20000000f00 */
[----:B------:R-:W-:Y:S01]  /*12d90*/  IMAD.MOV.U32 R8, RZ, RZ, R4 ;  /* 0x000000ffff087224 */ /* 0x000fe200078e0004 */
[----:B------:R-:W-:Y:S01]  /*12da0*/  MOV R2, 0x3f800000 ;  /* 0x3f80000000027802 */ /* 0x000fe20000000f00 */
[----:B------:R-:W-:Y:S01]  /*12db0*/  IMAD.MOV.U32 R11, RZ, RZ, R219 ;  /* 0x000000ffff0b7224 */ /* 0x000fe200078e00db */
[----:B------:R-:W-:Y:S01]  /*12dc0*/  CS2R R118, SRZ ;  /* 0x0000000000767805 */ /* 0x000fe2000001ff00 */
[----:B------:R-:W-:Y:S01]  /*12dd0*/  IMAD.MOV.U32 R12, RZ, RZ, R210 ;  /* 0x000000ffff0c7224 */ /* 0x000fe200078e00d2 */
        /* <DEDUP_REMOVED lines=46> */
[----:B------:R-:W-:-:S07]  /*130c0*/  CS2R R24, SRZ ;  /* 0x0000000000187805 */ /* 0x000fce000001ff00 */
.L_x_637:
[----:B------:R-:W-:-:S04]  /*130d0*/  ISETP.NE.AND P1, PT, R12, 0x1, PT ;  /* 0x000000010c00780c */ /* 0x000fc80003f25270 */
[----:B------:R-:W-:-:S04]  /*130e0*/  SEL R0, RZ, 0x1, P1 ;  /* 0x00000001ff007807 */ /* 0x000fc80000800000 */
[----:B------:R-:W-:Y:S01]  /*130f0*/  LOP3.LUT R219, R11, R0, RZ, 0x3c, !PT ;  /* 0x000000000bdb7212 */ /* 0x000fe200078e3cff */
[----:B------:R-:W-:Y:S06]  /*13100*/  @!P0 BRA `(.L_x_625) ;  /* 0x0000000000048947 */ /* 0x000fec0003800000 */
[----:B------:R-:W-:Y:S01]  /*13110*/  BPT.TRAP 0x1 ;  /* 0x000000040000795c */ /* 0x000fe20000300000 */
.L_x_625:
[----:B------:R-:W-:Y:S01]  /*13120*/  VIADD R210, R12, 0x1 ;  /* 0x000000010cd27836 */ /* 0x000fe20000000000 */
[----:B------:R-:W-:-:S04]  /*13130*/  SHF.L.U32 R5, R219, 0x1f, RZ ;  /* 0x0000001fdb057819 */ /* 0x000fc800000006ff */
[----:B------:R-:W-:-:S04]  /*13140*/  ISETP.NE.AND P1, PT, R210, 0x2, PT ;  /* 0x00000002d200780c */ /* 0x000fc80003f25270 */
[----:B------:R-:W-:-:S05]  /*13150*/  SEL R210, R210, RZ, P1 ;  /* 0x000000ffd2d27207 */ /* 0x000fca0000800000 */
[----:B------:R-:W-:-:S04]  /*13160*/  IMAD R10, R210, 0x8, R18 ;  /* 0x00000008d20a7824 */ /* 0x000fc800078e0212 */
[----:B------:R0:W1:Y:S01]  /*13170*/  SYNCS.PHASECHK.TRANS64.TRYWAIT P1, [R10+URZ+0x30830], R5 ;  /* 0x030830050a0075a7 */ /* 0x000062000802017f */
[----:B------:R-:W-:Y:S05]  /*13180*/  @!P0 BRA `(.L_x_626) ;  /* 0x0000000000048947 */ /* 0x000fea0003800000 */
[----:B------:R-:W-:Y:S01]  /*13190*/  BPT.TRAP 0x1 ;  /* 0x000000040000795c */ /* 0x000fe20000300000 */
.L_x_626:
[----:B------:R-:W-:Y:S01]  /*131a0*/  IMAD R126, R210, 0x900, R220 ;  /* 0x00000900d27e7824 */ /* 0x000fe200078e02dc */
[----:B------:R-:W-:Y:S03]  /*131b0*/  BSSY B1, `(.L_x_627) ;  /* 0x0000006000017945 */ /* 0x000fe60003800000 */
[C---:B------:R-:W-:Y:S01]  /*131c0*/  VIADD R123, R126.reuse, 0x4 ;  /* 0x000000047e7b7836 */ /* 0x040fe20000000000 */
[----:B------:R-:W-:Y:S01]  /*131d0*/  IADD3 R124, R126, 0x2, RZ ;  /* 0x000000027e7c7810 */ /* 0x000fe20007ffe0ff */
[----:B-1----:R-:W-:Y:S06]  /*131e0*/  @P1 BRA `(.L_x_628) ;  /* 0x0000000000081947 */ /* 0x002fec0003800000 */
[----:B------:R-:W1:Y:S02]  /*131f0*/  SYNCS.PHASECHK.TRANS64.TRYWAIT P1, [R10+URZ+0x30830], R5 ;  /* 0x030830050a0075a7 */ /* 0x000e64000802017f */
[----:B-1----:R-:W-:Y:S05]  /*13200*/  @!P1 BRA `(.L_x_629) ;  /* 0x000000d000c49947 */ /* 0x002fea0003800000 */
.L_x_628:
[----:B------:R-:W-:Y:S05]  /*13210*/  BSYNC B1 ;  /* 0x0000000000017941 */ /* 0x000fea0003800000 */
.L_x_627:
[----:B------:R-:W2:Y:S04]  /*13220*/  LDL.64 R128, [R1+0x38] ;  /* 0x0000380001807983 */ /* 0x000ea80000100a00 */
[----:B------:R3:W-:Y:S04]  /*13230*/  STL.64 [R1+0x90], R8 ;  /* 0x0000900801007387 */ /* 0x0007e80000100a00 */
[----:B---3--:R-:W3:Y:S01]  /*13240*/  LDL.64 R8, [R1+0x30] ;  /* 0x0000300001087983 */ /* 0x008ee20000100a00 */
[-C--:B------:R-:W-:Y:S01]  /*13250*/  FMUL.FTZ R24, R24, R3.reuse ;  /* 0x0000000318187220 */ /* 0x080fe20000410000 */
[-C--:B------:R-:W-:Y:S01]  /*13260*/  FMUL.FTZ R25, R25, R3.reuse ;  /* 0x0000000319197220 */ /* 0x080fe20000410000 */
[-C--:B------:R-:W-:Y:S01]  /*13270*/  FMUL.FTZ R28, R28, R3.reuse ;  /* 0x000000031c1c7220 */ /* 0x080fe20000410000 */
[----:B------:R4:W-:Y:S01]  /*13280*/  STL.64 [R1+0x88], R6 ;  /* 0x0000880601007387 */ /* 0x0009e20000100a00 */
        /* <DEDUP_REMOVED lines=93> */
[----:B------:R-:W-:Y:S01]  /*13860*/  IMAD.MOV.U32 R120, RZ, RZ, R126 ;  /* 0x000000ffff787224 */ /* 0x000fe200078e007e */
[----:B------:R-:W3:Y:S01]  /*13870*/  LDL.64 R2, [R1+0x28] ;  /* 0x0000280001027983 */ /* 0x000ee20000100a00 */
[----:B------:R-:W-:Y:S01]  /*13880*/  VIADD R122, R126, 0x6 ;  /* 0x000000067e7a7836 */ /* 0x000fe20000000000 */
[----:B------:R-:W-:-:S02]  /*13890*/  MOV R15, UR38 ;  /* 0x00000026000f7c02 */ /* 0x000fc40008000f00 */
[----:B------:R-:W-:Y:S01]  /*138a0*/  R2UR UR46, R120 ;  /* 0x00000000782e72ca */ /* 0x000fe200000e0000 */
[----:B------:R-:W-:Y:S01]  /*138b0*/  IMAD.MOV.U32 R120, RZ, RZ, R124 ;  /* 0x000000ffff787224 */ /* 0x000fe200078e007c */
[----:B01----:R-:W-:Y:S01]  /*138c0*/  MOV R5, UR58 ;  /* 0x0000003a00057c02 */ /* 0x003fe20008000f00 */
[----:B------:R-:W-:Y:S01]  /*138d0*/  VIADD R124, R126, 0x304 ;  /* 0x000003047e7c7836 */ /* 0x000fe20000000000 */
[----:B------:R-:W-:Y:S01]  /*138e0*/  R2UR UR58, R122 ;  /* 0x000000007a3a72ca */ /* 0x000fe200000e0000 */
[----:B----4-:R-:W4:Y:S01]  /*138f0*/  LDL.64 R6, [R1+0x20] ;  /* 0x0000200001067983 */ /* 0x010f220000100a00 */
[----:B------:R-:W-:Y:S02]  /*13900*/  R2UR UR42, R120 ;  /* 0x00000000782a72ca */ /* 0x000fe400000e0000 */
[----:B------:R-:W-:Y:S01]  /*13910*/  MOV R120, R123 ;  /* 0x0000007b00787202 */ /* 0x000fe20000000f00 */
[----:B------:R-:W-:Y:S01]  /*13920*/  IMAD.MOV.U32 R123, RZ, RZ, 0x40000040 ;  /* 0x40000040ff7b7424 */ /* 0x000fe200078e00ff */
[----:B------:R-:W-:-:S02]  /*13930*/  IADD3 R122, R126, 0x302, RZ ;  /* 0x000003027e7a7810 */ /* 0x000fc40007ffe0ff */
[----:B------:R-:W-:Y:S01]  /*13940*/  R2UR UR38, R120 ;  /* 0x00000000782672ca */ /* 0x000fe200000e0000 */
[----:B------:R-:W-:Y:S01]  /*13950*/  VIADD R120, R126, 0x300 ;  /* 0x000003007e787836 */ /* 0x000fe20000000000 */
[----:B------:R-:W-:Y:S01]  /*13960*/  R2UR UR30, R122 ;  /* 0x000000007a1e72ca */ /* 0x000fe200000e0000 */
[----:B------:R-:W-:Y:S01]  /*13970*/  VIADD R122, R126, 0x600 ;  /* 0x000006007e7a7836 */ /* 0x000fe20000000000 */
[----:B------:R-:W-:Y:S02]  /*13980*/  MOV R121, 0x40000040 ;  /* 0x4000004000797802 */ /* 0x000fe40000000f00 */
[----:B------:R-:W-:Y:S01]  /*13990*/  R2UR UR34, R120 ;  /* 0x00000000782272ca */ /* 0x000fe200000e0000 */
[----:B------:R-:W-:Y:S01]  /*139a0*/  VIADD R120, R126, 0x306 ;  /* 0x000003067e787836 */ /* 0x000fe20000000000 */
[----:B------:R-:W-:Y:S02]  /*139b0*/  MOV R213, UR45 ;  /* 0x0000002d00d57c02 */ /* 0x000fe40008000f00 */
[----:B------:R-:W-:-:S02]  /*139c0*/  MOV R0, UR44 ;  /* 0x0000002c00007c02 */ /* 0x000fc40008000f00 */
[----:B------:R-:W-:Y:S02]  /*139d0*/  R2UR UR47, R121 ;  /* 0x00000000792f72ca */ /* 0x000fe400000e0000 */
[----:B------:R-:W-:Y:S01]  /*139e0*/  R2UR UR26, R124 ;  /* 0x000000007c1a72ca */ /* 0x000fe200000e0000 */
[----:B------:R-:W-:Y:S01]  /*139f0*/  VIADD R124, R126, 0x602 ;  /* 0x000006027e7c7836 */ /* 0x000fe20000000000 */
[----:B------:R-:W-:Y:S02]  /*13a00*/  R2UR UR22, R120 ;  /* 0x00000000781672ca */ /* 0x000fe400000e0000 */
[----:B------:R-:W-:Y:S01]  /*13a10*/  R2UR UR18, R122 ;  /* 0x000000007a1272ca */ /* 0x000fe200000e0000 */
[C---:B------:R-:W-:Y:S01]  /*13a20*/  VIADD R122, R126.reuse, 0x606 ;  /* 0x000006067e7a7836 */ /* 0x040fe20000000000 */
[----:B------:R-:W-:Y:S02]  /*13a30*/  MOV R125, 0x40000040 ;  /* 0x40000040007d7802 */ /* 0x000fe40000000f00 */
[----:B------:R-:W-:-:S02]  /*13a40*/  IADD3 R120, R126, 0x604, RZ ;  /* 0x000006047e787810 */ /* 0x000fc40007ffe0ff */
[----:B------:R-:W-:Y:S02]  /*13a50*/  MOV R4, UR59 ;  /* 0x0000003b00047c02 */ /* 0x000fe40008000f00 */
[C---:B------:R-:W-:Y:S02]  /*13a60*/  R2UR UR43, R121.reuse ;  /* 0x00000000792b72ca */ /* 0x040fe400000e0000 */
[----:B------:R-:W-:Y:S02]  /*13a70*/  R2UR UR39, R121 ;  /* 0x00000000792772ca */ /* 0x000fe400000e0000 */
[----:B------:R-:W-:Y:S02]  /*13a80*/  R2UR UR59, R123 ;  /* 0x000000007b3b72ca */ /* 0x000fe400000e0000 */
[----:B------:R-:W-:Y:S02]  /*13a90*/  R2UR UR35, R121 ;  /* 0x00000000792372ca */ /* 0x000fe400000e0000 */
[----:B------:R-:W-:-:S02]  /*13aa0*/  R2UR UR31, R123 ;  /* 0x000000007b1f72ca */ /* 0x000fc400000e0000 */
[----:B------:R-:W-:Y:S02]  /*13ab0*/  R2UR UR27, R125 ;  /* 0x000000007d1b72ca */ /* 0x000fe400000e0000 */
[----:B------:R-:W-:Y:S02]  /*13ac0*/  R2UR UR23, R121 ;  /* 0x00000000791772ca */ /* 0x000fe400000e0000 */
[----:B------:R-:W-:Y:S02]  /*13ad0*/  R2UR UR19, R123 ;  /* 0x000000007b1372ca */ /* 0x000fe400000e0000 */
[----:B------:R-:W-:Y:S02]  /*13ae0*/  R2UR UR14, R124 ;  /* 0x000000007c0e72ca */ /* 0x000fe400000e0000 */
[----:B------:R-:W-:Y:S02]  /*13af0*/  R2UR UR15, R125 ;  /* 0x000000007d0f72ca */ /* 0x000fe400000e0000 */
[----:B------:R-:W-:-:S02]  /*13b00*/  R2UR UR6, R120 ;  /* 0x00000000780672ca */ /* 0x000fc400000e0000 */
[----:B------:R-:W-:Y:S02]  /*13b10*/  R2UR UR7, R121 ;  /* 0x00000000790772ca */ /* 0x000fe400000e0000 */
[----:B------:R-:W-:Y:S02]  /*13b20*/  R2UR UR10, R122 ;  /* 0x000000007a0a72ca */ /* 0x000fe400000e0000 */
[----:B------:R-:W-:Y:S02]  /*13b30*/  R2UR UR11, R123 ;  /* 0x000000007b0b72ca */ /* 0x000fe400000e0000 */
[----:B------:R-:W-:Y:S02]  /*13b40*/  MOV R211, UR41 ;  /* 0x0000002900d37c02 */ /* 0x000fe40008000f00 */
[----:B------:R-:W-:Y:S02]  /*13b50*/  MOV R212, UR40 ;  /* 0x0000002800d47c02 */ /* 0x000fe40008000f00 */
[----:B------:R-:W-:-:S02]  /*13b60*/  MOV R20, UR37 ;  /* 0x0000002500147c02 */ /* 0x000fc40008000f00 */
[----:B------:R-:W-:Y:S02]  /*13b70*/  MOV R21, UR36 ;  /* 0x0000002400157c02 */ /* 0x000fe40008000f00 */
[----:B------:R-:W-:Y:S02]  /*13b80*/  MOV R13, UR57 ;  /* 0x00000039000d7c02 */ /* 0x000fe40008000f00 */
[----:B------:R-:W-:Y:S02]  /*13b90*/  MOV R14, UR56 ;  /* 0x00000038000e7c02 */ /* 0x000fe40008000f00 */
[----:B--2---:R-:W-:Y:S02]  /*13ba0*/  R2UR UR44, R128 ;  /* 0x00000000802c72ca */ /* 0x004fe400000e0000 */
[----:B------:R-:W-:Y:S02]  /*13bb0*/  R2UR UR45, R129 ;  /* 0x00000000812d72ca */ /* 0x000fe400000e0000 */
[----:B-----5:R-:W-:-:S11]  /*13bc0*/  WARPGROUP.ARRIVE ;  /* 0x00000000000079c5 */ /* 0x020fd60000000000 */
[----:B------:R-:W-:Y:S01]  /*13bd0*/  HGMMA.64x96x16.F32 R120, gdesc[UR44], RZ, !UPT, gsb0 ;  /* 0x016000002c7879f0 */ /* 0x000fe2000c0008ff */
[----:B---3--:R-:W-:Y:S02]  /*13be0*/  R2UR UR40, R8 ;  /* 0x00000000082872ca */ /* 0x008fe400000e0000 */
[----:B------:R-:W-:Y:S02]  /*13bf0*/  R2UR UR41, R9 ;  /* 0x00000000092972ca */ /* 0x000fe400000e0000 */
[----:B------:R0:W5:Y:S01]  /*13c00*/  LDL.LU.64 R8, [R1+0x90] ;  /* 0x0000900001087983 */ /* 0x0001620000300a00 */
[----:B------:R-:W-:Y:S02]  /*13c10*/  WARPGROUP.DEPBAR.LE gsb0, 0x0 ;  /* 0x00008000000079c5 */ /* 0x000fe40000010000 */
[----:B------:R-:W-:-:S08]  /*13c20*/  WARPGROUP.ARRIVE ;  /* 0x00000000000079c5 */ /* 0x000fd00000000000 */
[----:B------:R-:W-:Y:S01]  /*13c30*/  HGMMA.64x96x16.F32 R120, gdesc[UR40], R120, gsb0 ;  /* 0x01600000287879f0 */ /* 0x000fe20008000878 */
[----:B------:R-:W-:Y:S02]  /*13c40*/  R2UR UR36, R2 ;  /* 0x00000000022472ca */ /* 0x000fe400000e0000 */
[----:B------:R-:W-:Y:S02]  /*13c50*/  R2UR UR37, R3 ;  /* 0x00000000032572ca */ /* 0x000fe400000e0000 */
[----:B------:R-:W-:Y:S01]  /*13c60*/  R2UR UR45, R213 ;  /* 0x00000000d52d72ca */ /* 0x000fe200000e0000 */
[----:B------:R-:W2:Y:S01]  /*13c70*/  LDL.64 R2, [R1+0x8] ;  /* 0x0000080001027983 */ /* 0x000ea20000100a00 */
[----:B------:R-:W-:Y:S02]  /*13c80*/  WARPGROUP.DEPBAR.LE gsb0, 0x0 ;  /* 0x00008000000079c5 */ /* 0x000fe40000010000 */
[----:B------:R-:W-:-:S07]  /*13c90*/  WARPGROUP.ARRIVE ;  /* 0x00000000000079c5 */ /* 0x000fce0000000000 */
[----:B------:R-:W-:Y:S01]  /*13ca0*/  HGMMA.64x96x16.F32 R120, gdesc[UR36], R120, gsb0 ;  /* 0x01600000247879f0 */ /* 0x000fe20008000878 */
[----:B------:R-:W-:Y:S02]  /*13cb0*/  R2UR UR37, R20 ;  /* 0x00000000142572ca */ /* 0x000fe400000e0000 */
[----:B------:R-:W-:Y:S02]  /*13cc0*/  R2UR UR36, R21 ;  /* 0x00000000152472ca */ /* 0x000fe400000e0000 */
[----:B------:R-:W3:Y:S01]  /*13cd0*/  LDL.64 R20, [R1+0x18] ;  /* 0x0000180001147983 */ /* 0x000ee20000100a00 */
[----:B------:R-:W-:-:S03]  /*13ce0*/  R2UR UR40, R212 ;  /* 0x00000000d42872ca */ /* 0x000fc600000e0000 */
[----:B------:R-:W2:Y:S01]  /*13cf0*/  LDL.64 R212, [R1+0x10] ;  /* 0x0000100001d47983 */ /* 0x000ea20000100a00 */
[----:B----4-:R-:W-:Y:S02]  /*13d00*/  R2UR UR56, R6 ;  /* 0x00000000063872ca */ /* 0x010fe400000e0000 */
[----:B------:R-:W-:Y:S01]  /*13d10*/  R2UR UR57, R7 ;  /* 0x00000000073972ca */ /* 0x000fe200000e0000 */
[----:B------:R-:W-:Y:S01]  /*13d20*/  UMOV UR20, UR52 ;  /* 0x0000003400147c82 */ /* 0x000fe20008000000 */
[----:B------:R-:W-:Y:S01]  /*13d30*/  UMOV UR21, UR53 ;  /* 0x0000003500157c82 */ /* 0x000fe20008000000 */
[----:B------:R-:W-:Y:S01]  /*13d40*/  UMOV UR16, UR48 ;  /* 0x0000003000107c82 */ /* 0x000fe20008000000 */
[----:B------:R-:W-:Y:S01]  /*13d50*/  UMOV UR17, UR49 ;  /* 0x0000003100117c82 */ /* 0x000fe20008000000 */
[----:B------:R-:W-:Y:S01]  /*13d60*/  R2UR UR44, R0 ;  /* 0x00000000002c72ca */ /* 0x000fe200000e0000 */
[----:B------:R0:W5:Y:S01]  /*13d70*/  LDL.LU.64 R6, [R1+0x88] ;  /* 0x0000880001067983 */ /* 0x0001620000300a00 */
[----:B------:R-:W-:-:S02]  /*13d80*/  WARPGROUP.DEPBAR.LE gsb0, 0x0 ;  /* 0x00008000000079c5 */ /* 0x000fc40000010000 */
[----:B------:R-:W-:-:S06]  /*13d90*/  WARPGROUP.ARRIVE ;  /* 0x00000000000079c5 */ /* 0x000fcc0000000000 */
[----:B------:R-:W-:Y:S03]  /*13da0*/  HGMMA.64x96x16.F32 R120, gdesc[UR56], R120, gsb0 ;  /* 0x01600000387879f0 */ /* 0x000fe60008000878 */
[----:B------:R-:W-:Y:S02]  /*13db0*/  WARPGROUP.DEPBAR.LE gsb0, 0x0 ;  /* 0x00008000000079c5 */ /* 0x000fe40000010000 */
[----:B------:R-:W-:Y:S01]  /*13dc0*/  WARPGROUP.ARRIVE ;  /* 0x00000000000079c5 */ /* 0x000fe20000000000 */
[----:B---3--:R-:W-:Y:S02]  /*13dd0*/  R2UR UR32, R20 ;  /* 0x00000000142072ca */ /* 0x008fe400000e0000 */
[----:B------:R-:W-:-:S13]  /*13de0*/  R2UR UR33, R21 ;  /* 0x00000000152172ca */ /* 0x000fda00000e0000 */
[----:B------:R-:W-:Y:S01]  /*13df0*/  HGMMA.64x96x16.F32 R120, gdesc[UR32], R120, gsb0 ;  /* 0x01600000207879f0 */ /* 0x000fe20008000878 */
[----:B--2---:R-:W-:Y:S02]  /*13e00*/  R2UR UR28, R212 ;  /* 0x00000000d41c72ca */ /* 0x004fe400000e0000 */
[----:B------:R-:W-:Y:S02]  /*13e10*/  R2UR UR29, R213 ;  /* 0x00000000d51d72ca */ /* 0x000fe400000e0000 */
[----:B------:R-:W-:Y:S02]  /*13e20*/  R2UR UR24, R2 ;  /* 0x00000000021872ca */ /* 0x000fe400000e0000 */
[----:B------:R-:W-:Y:S01]  /*13e30*/  R2UR UR25, R3 ;  /* 0x00000000031972ca */ /* 0x000fe200000e0000 */
        /* <DEDUP_REMOVED lines=11> */
[----:B------:R-:W-:Y:S01]  /*13ef0*/  HGMMA.64x96x16.F32 R120, gdesc[UR16], R120, gsb0 ;  /* 0x01600000107879f0 */ /* 0x000fe20008000878 */
[----:B------:R-:W-:Y:S01]  /*13f00*/  UMOV UR12, UR44 ;  /* 0x0000002c000c7c82 */ /* 0x000fe20008000000 */
[----:B------:R-:W-:Y:S01]  /*13f10*/  UMOV UR13, UR45 ;  /* 0x0000002d000d7c82 */ /* 0x000fe20008000000 */
[----:B------:R-:W-:Y:S01]  /*13f20*/  R2UR UR41, R211 ;  /* 0x00000000d32972ca */ /* 0x000fe200000e0000 */
[----:B------:R-:W-:Y:S02]  /*13f30*/  WARPGROUP.DEPBAR.LE gsb0, 0x0 ;  /* 0x00008000000079c5 */ /* 0x000fe40000010000 */
[----:B------:R-:W-:-:S06]  /*13f40*/  WARPGROUP.ARRIVE ;  /* 0x00000000000079c5 */ /* 0x000fcc0000000000 */
[----:B------:R-:W-:Y:S01]  /*13f50*/  HGMMA.64x96x16.F32 R120, gdesc[UR12], R120, gsb0 ;  /* 0x016000000c7879f0 */ /* 0x000fe20008000878 */
[----:B------:R-:W-:-:S03]  /*13f60*/  UMOV UR4, UR40 ;  /* 0x0000002800047c82 */ /* 0x000fc60008000000 */
[----:B------:R-:W-:Y:S01]  /*13f70*/  UMOV UR5, UR41 ;  /* 0x0000002900057c82 */ /* 0x000fe20008000000 */
        /* <DEDUP_REMOVED lines=9> */
[----:B------:R-:W-:Y:S02]  /*14010*/  R2UR UR59, R4 ;  /* 0x00000000043b72ca */ /* 0x000fe400000e0000 */
[----:B------:R-:W-:Y:S02]  /*14020*/  R2UR UR58, R5 ;  /* 0x00000000053a72ca */ /* 0x000fe400000e0000 */
[----:B------:R-:W-:Y:S02]  /*14030*/  R2UR UR57, R13 ;  /* 0x000000000d3972ca */ /* 0x000fe400000e0000 */
[----:B------:R-:W-:Y:S01]  /*14040*/  R2UR UR56, R14 ;  /* 0x000000000e3872ca */ /* 0x000fe200000e0000 */
[----:B------:R-:W-:Y:S02]  /*14050*/  WARPGROUP.DEPBAR.LE gsb0, 0x0 ;  /* 0x00008000000079c5 */ /* 0x000fe40000010000 */
[----:B0-----:R-:W-:-:S12]  /*14060*/  @!P0 BRA `(.L_x_630) ;  /* 0x0000000000048947 */ /* 0x001fd80003800000 */
[----:B------:R-:W-:Y:S01]  /*14070*/  BPT.TRAP 0x1 ;  /* 0x000000040000795c */ /* 0x000fe20000300000 */
.L_x_630:
[----:B------:R-:W-:Y:S01]  /*14080*/  SHF.L.U32 R0, R11, 0x1f, RZ ;  /* 0x0000001f0b007819 */ /* 0x000fe200000006ff */
[----:B------:R-:W-:-:S04]  /*14090*/  IMAD R11, R12, 0x8, R18 ;  /* 0x000000080c0b7824 */ /* 0x000fc800078e0212 */
[----:B------:R0:W1:Y:S01]  /*140a0*/  SYNCS.PHASECHK.TRANS64.TRYWAIT P1, [R11+URZ+0x30850], R0 ;  /* 0x030850000b0075a7 */ /* 0x000062000802017f */
[----:B------:R-:W-:Y:S05]  /*140b0*/  @!P0 BRA `(.L_x_631) ;  /* 0x0000000000048947 */ /* 0x000fea0003800000 */
[----:B------:R-:W-:Y:S01]  /*140c0*/  BPT.TRAP 0x1 ;  /* 0x000000040000795c */ /* 0x000fe20000300000 */
.L_x_631:
[----:B------:R-:W-:Y:S04]  /*140d0*/  BSSY B1, `(.L_x_632) ;  /* 0x0000004000017945 */ /* 0x000fe80003800000 */
[----:B-1----:R-:W-:Y:S05]  /*140e0*/  @P1 BRA `(.L_x_633) ;  /* 0x0000000000081947 */ /* 0x002fea0003800000 */
[----:B------:R-:W1:Y:S02]  /*140f0*/  SYNCS.PHASECHK.TRANS64.TRYWAIT P1, [R11+URZ+0x30850], R0 ;  /* 0x030850000b0075a7 */ /* 0x000e64000802017f */
[----:B-1----:R-:W-:Y:S05]  /*14100*/  @!P1 BRA `(.L_x_634) ;  /* 0x000000c400189947 */ /* 0x002fea0003800000 */
.L_x_633:
[----:B------:R-:W-:Y:S05]  /*14110*/  BSYNC B1 ;  /* 0x0000000000017941 */ /* 0x000fea0003800000 */
.L_x_632:
[----:B01----:R-:W-:Y:S01]  /*14120*/  IADD3 R0, R18, 0x400, RZ ;  /* 0x0000040012007810 */ /* 0x003fe20007ffe0ff */
[----:B------:R-:W-:Y:S01]  /*14130*/  IMAD.MOV.U32 R3, RZ, RZ, 0x40000040 ;  /* 0x40000040ff037424 */ /* 0x000fe200078e00ff */
[----:B------:R-:W-:Y:S01]  /*14140*/  WARPGROUP.ARRIVE ;  /* 0x00000000000079c5 */ /* 0x000fe20000000000 */
[----:B------:R-:W-:Y:S02]  /*14150*/  MOV R5, 0x40000040 ;  /* 0x4000004000057802 */ /* 0x000fe40000000f00 */
[----:B------:R-:W-:Y:S02]  /*14160*/  SHF.R.U32.HI R0, RZ, 0x4, R0 ;  /* 0x00000004ff007819 */ /* 0x000fe40000011600 */
[----:B------:R-:W-:Y:S01]  /*14170*/  R2UR UR7, R3 ;  /* 0x00000000030772ca */ /* 0x000fe200000e0000 */
[----:B------:R-:W-:Y:S01]  /*14180*/  IMAD.MOV.U32 R3, RZ, RZ, 0x40000040 ;  /* 0x40000040ff037424 */ /* 0x000fe200078e00ff */
[----:B------:R-:W-:-:S04]  /*14190*/  LOP3.LUT R0, R0, 0x3fff, RZ, 0xc0, !PT ;  /* 0x00003fff00007812 */ /* 0x000fc800078ec0ff */
[----:B------:R-:W-:-:S05]  /*141a0*/  LOP3.LUT R0, R0, 0x3000000, RZ, 0xfc, !PT ;  /* 0x0300000000007812 */ /* 0x000fca00078efcff */
[----:B------:R-:W-:-:S04]  /*141b0*/  IMAD R2, R12, 0x900, R0 ;  /* 0x000009000c027824 */ /* 0x000fc800078e0200 */
[C---:B------:R-:W-:Y:S01]  /*141c0*/  VIADD R4, R2.reuse, 0x80 ;  /* 0x0000008002047836 */ /* 0x040fe20000000000 */
[----:B------:R-:W-:-:S13]  /*141d0*/  R2UR UR6, R2 ;  /* 0x00000000020672ca */ /* 0x000fda00000e0000 */
[----:B------:R-:W-:Y:S01]  /*141e0*/  HGMMA.64x192x16.F32 R24, R188, gdesc[UR4].tnspB, R24, gsb0 ;  /* 0x42e00004bc187df0 */ /* 0x000fe20008000818 */
[----:B------:R-:W-:Y:S01]  /*141f0*/  R2UR UR6, R4 ;  /* 0x00000000040672ca */ /* 0x000fe200000e0000 */
[----:B------:R-:W-:Y:S01]  /*14200*/  VIADD R4, R2, 0x100 ;  /* 0x0000010002047836 */ /* 0x000fe20000000000 */
[----:B------:R-:W-:Y:S01]  /*14210*/  R2UR UR7, R5 ;  /* 0x00000000050772ca */ /* 0x000fe200000e0000 */
[----:B------:R-:W-:Y:S01]  /*14220*/  IMAD.MOV.U32 R5, RZ, RZ, 0x40000040 ;  /* 0x40000040ff057424 */ /* 0x000fe200078e00ff */
[----:B------:R-:W-:Y:S02]  /*14230*/  WARPGROUP.DEPBAR.LE gsb0, 0x0 ;  /* 0x00008000000079c5 */ /* 0x000fe40000010000 */
[----:B------:R-:W-:-:S13]  /*14240*/  WARPGROUP.ARRIVE ;  /* 0x00000000000079c5 */ /* 0x000fda0000000000 */
[----:B------:R-:W-:Y:S01]  /*14250*/  HGMMA.64x192x16.F32 R24, R184, gdesc[UR4].tnspB, R24, gsb0 ;  /* 0x42e00004b8187df0 */ /* 0x000fe20008000818 */
[----:B------:R-:W-:Y:S02]  /*14260*/  R2UR UR6, R4 ;  /* 0x00000000040672ca */ /* 0x000fe400000e0000 */
[----:B------:R-:W-:Y:S01]  /*14270*/  R2UR UR7, R5 ;  /* 0x00000000050772ca */ /* 0x000fe200000e0000 */
[----:B------:R-:W-:Y:S01]  /*14280*/  IMAD.MOV.U32 R5, RZ, RZ, 0x40000040 ;  /* 0x40000040ff057424 */ /* 0x000fe200078e00ff */
[----:B------:R-:W-:Y:S01]  /*14290*/  IADD3 R4, R2, 0x180, RZ ;  /* 0x0000018002047810 */ /* 0x000fe20007ffe0ff */
[----:B------:R-:W-:Y:S02]  /*142a0*/  WARPGROUP.DEPBAR.LE gsb0, 0x0 ;  /* 0x00008000000079c5 */ /* 0x000fe40000010000 */
[----:B------:R-:W-:-:S12]  /*142b0*/  WARPGROUP.ARRIVE ;  /* 0x00000000000079c5 */ /* 0x000fd80000000000 */
[----:B------:R-:W-:Y:S01]  /*142c0*/  HGMMA.64x192x16.F32 R24, R180, gdesc[UR4].tnspB, R24, gsb0 ;  /* 0x42e00004b4187df0 */ /* 0x000fe20008000818 */
[----:B------:R-:W-:Y:S01]  /*142d0*/  R2UR UR6, R4 ;  /* 0x00000000040672ca */ /* 0x000fe200000e0000 */
[C---:B------:R-:W-:Y:S01]  /*142e0*/  VIADD R4, R2.reuse, 0x200 ;  /* 0x0000020002047836 */ /* 0x040fe20000000000 */
[----:B------:R-:W-:Y:S01]  /*142f0*/  R2UR UR7, R5 ;  /* 0x00000000050772ca */ /* 0x000fe200000e0000 */
[----:B------:R-:W-:Y:S01]  /*14300*/  VIADD R2, R2, 0x280 ;  /* 0x0000028002027836 */ /* 0x000fe20000000000 */
[----:B------:R-:W-:Y:S01]  /*14310*/  MOV R5, 0x40000040 ;  /* 0x4000004000057802 */ /* 0x000fe20000000f00 */
[----:B------:R-:W-:Y:S02]  /*14320*/  WARPGROUP.DEPBAR.LE gsb0, 0x0 ;  /* 0x00008000000079c5 */ /* 0x000fe40000010000 */
[----:B------:R-:W-:-:S12]  /*14330*/  WARPGROUP.ARRIVE ;  /* 0x00000000000079c5 */ /* 0x000fd80000000000 */
[----:B------:R-:W-:Y:S01]  /*14340*/  HGMMA.64x192x16.F32 R24, R176, gdesc[UR4].tnspB, R24, gsb0 ;  /* 0x42e00004b0187df0 */ /* 0x000fe20008000818 */
[----:B------:R-:W-:Y:S02]  /*14350*/  R2UR UR6, R4 ;  /* 0x00000000040672ca */ /* 0x000fe400000e0000 */
[----:B------:R-:W-:Y:S01]  /*14360*/  R2UR UR7, R5 ;  /* 0x00000000050772ca */ /* 0x000fe200000e0000 */
[----:B------:R-:W-:Y:S02]  /*14370*/  WARPGROUP.DEPBAR.LE gsb0, 0x0 ;  /* 0x00008000000079c5 */ /* 0x000fe40000010000 */
[----:B------:R-:W-:-:S14]  /*14380*/  WARPGROUP.ARRIVE ;  /* 0x00000000000079c5 */ /* 0x000fdc0000000000 */
[----:B------:R-:W-:Y:S01]  /*14390*/  HGMMA.64x192x16.F32 R24, R172, gdesc[UR4].tnspB, R24, gsb0 ;  /* 0x42e00004ac187df0 */ /* 0x000fe20008000818 */
[----:B------:R-:W-:Y:S02]  /*143a0*/  R2UR UR6, R2 ;  /* 0x00000000020672ca */ /* 0x000fe400000e0000 */
[----:B------:R-:W-:Y:S01]  /*143b0*/  R2UR UR7, R3 ;  /* 0x00000000030772ca */ /* 0x000fe200000e0000 */
[----:B------:R-:W-:Y:S02]  /*143c0*/  WARPGROUP.DEPBAR.LE gsb0, 0x0 ;  /* 0x00008000000079c5 */ /* 0x000fe40000010000 */
[----:B------:R-:W-:-:S14]  /*143d0*/  WARPGROUP.ARRIVE ;  /* 0x00000000000079c5 */ /* 0x000fdc0000000000 */
[----:B------:R-:W-:Y:S03]  /*143e0*/  HGMMA.64x192x16.F32 R24, R168, gdesc[UR4].tnspB, R24, gsb0 ;  /* 0x42e00004a8187df0 */ /* 0x000fe60008000818 */
[----:B------:R-:W-:Y:S02]  /*143f0*/  WARPGROUP.DEPBAR.LE gsb0, 0x0 ;  /* 0x00008000000079c5 */ /* 0x000fe40000010000 */
[----:B------:R-:W-:Y:S05]  /*14400*/  @!P0 BRA `(.L_x_635) ;  /* 0x0000000000048947 */ /* 0x000fea0003800000 */
[----:B------:R-:W-:Y:S01]  /*14410*/  BPT.TRAP 0x1 ;  /* 0x000000040000795c */ /* 0x000fe20000300000 */
.L_x_635:
[----:B-----5:R-:W-:Y:S02]  /*14420*/  FMNMX.FTZ R5, R120, R7, !PT ;  /* 0x0000000778057209 */ /* 0x020fe40007810000 */
        /* <DEDUP_REMOVED lines=50> */
[----:B-1----:R-:W-:-:S03]  /*14750*/  FMNMX.FTZ R4, R4, R0, !PT ;  /* 0x0000000004047209 */ /* 0x002fc60007810000 */
[----:B------:R-:W0:Y:S04]  /*14760*/  SHFL.BFLY PT, R2, R5, 0x1, 0x1f ;  /* 0x0c201f0005027f89 */ /* 0x000e2800000e0000 */
[----:B------:R-:W1:Y:S01]  /*14770*/  SHFL.BFLY PT, R0, R4, 0x1, 0x1f ;  /* 0x0c201f0004007f89 */ /* 0x000e6200000e0000 */
[----:B0-----:R-:W-:Y:S02]  /*14780*/  FMNMX.FTZ R5, R5, R2, !PT ;  /* 0x0000000205057209 */ /* 0x001fe40007810000 */
[----:B-1----:R-:W-:-:S03]  /*14790*/  FMNMX.FTZ R4, R4, R0, !PT ;  /* 0x0000000004047209 */ /* 0x002fc60007810000 */
[----:B------:R-:W-:Y:S01]  /*147a0*/  FADD.FTZ R3, -R5, R7 ;  /* 0x0000000705037221 */ /* 0x000fe20000010100 */
[----:B------:R-:W-:Y:S01]  /*147b0*/  MOV R0, UR38 ;  /* 0x0000002600007c02 */ /* 0x000fe20008000f00 */
[----:B------:R-:W-:-:S04]  /*147c0*/  FADD.FTZ R2, -R4, R8 ;  /* 0x0000000804027221 */ /* 0x000fc80000010100 */
[-C--:B------:R-:W-:Y:S01]  /*147d0*/  FMUL.FTZ R7, R5, R0.reuse ;  /* 0x0000000005077220 */ /* 0x080fe20000410000 */
[-C--:B------:R-:W-:Y:S01]  /*147e0*/  FMUL.FTZ R3, R3, R0.reuse ;  /* 0x0000000003037220 */ /* 0x080fe20000410000 */
[-C--:B------:R-:W-:Y:S02]  /*147f0*/  FMUL.FTZ R2, R2, R0.reuse ;  /* 0x0000000002027220 */ /* 0x080fe40000410000 */
[-CC-:B------:R-:W-:Y:S01]  /*14800*/  FFMA.FTZ R190, R124, R0.reuse, -R7.reuse ;  /* 0x000000007cbe7223 */ /* 0x180fe20000010807 */
[-CC-:B------:R-:W-:Y:S01]  /*14810*/  FFMA.FTZ R124, R125, R0.reuse, -R7.reuse ;  /* 0x000000007d7c7223 */ /* 0x180fe20000010807 */
[-C--:B------:R-:W-:Y:S01]  /*14820*/  FMUL.FTZ R125, R4, R0.reuse ;  /* 0x00000000047d7220 */ /* 0x080fe20000410000 */
[-CC-:B------:R-:W-:Y:S01]  /*14830*/  FFMA.FTZ R188, R120, R0.reuse, -R7.reuse ;  /* 0x0000000078bc7223 */ /* 0x180fe20000010807 */
[-CC-:B------:R-:W-:Y:S01]  /*14840*/  FFMA.FTZ R169, R121, R0.reuse, -R7.reuse ;  /* 0x0000000079a97223 */ /* 0x180fe20000010807 */
[-C--:B------:R-:W-:Y:S01]  /*14850*/  FFMA.FTZ R184, R128, R0.reuse, -R7 ;  /* 0x0000000080b87223 */ /* 0x080fe20000010807 */
[-CC-:B------:R-:W-:Y:S01]  /*14860*/  FFMA.FTZ R189, R122, R0.reuse, -R125.reuse ;  /* 0x000000007abd7223 */ /* 0x180fe2000001087d */
[-CC-:B------:R-:W-:Y:S01]  /*14870*/  FFMA.FTZ R128, R123, R0.reuse, -R125.reuse ;  /* 0x000000007b807223 */ /* 0x180fe2000001087d */
[----:B------:R-:W-:Y:S01]  /*14880*/  MUFU.EX2 R3, R3 ;  /* 0x0000000300037308 */ /* 0x000fe20000000800 */
[-CC-:B------:R-:W-:Y:S01]  /*14890*/  FFMA.FTZ R191, R126, R0.reuse, -R125.reuse ;  /* 0x000000007ebf7223 */ /* 0x180fe2000001087d */
[-CC-:B------:R-:W-:Y:S01]  /*148a0*/  FFMA.FTZ R127, R127, R0.reuse, -R125.reuse ;  /* 0x000000007f7f7223 */ /* 0x180fe2000001087d */
[-C--:B------:R-:W-:Y:S01]  /*148b0*/  FFMA.FTZ R185, R130, R0.reuse, -R125 ;  /* 0x0000000082b97223 */ /* 0x080fe2000001087d */
[-C--:B------:R-:W-:Y:S01]  /*148c0*/  FFMA.FTZ R121, R129, R0.reuse, -R7 ;  /* 0x0000000081797223 */ /* 0x080fe20000010807 */
[-C--:B------:R-:W-:Y:S01]  /*148d0*/  FFMA.FTZ R126, R131, R0.reuse, -R125 ;  /* 0x00000000837e7223 */ /* 0x080fe2000001087d */
[-C--:B------:R-:W-:Y:S01]  /*148e0*/  FFMA.FTZ R186, R132, R0.reuse, -R7 ;  /* 0x0000000084ba7223 */ /* 0x080fe20000010807 */
[-CC-:B------:R-:W-:Y:S01]  /*148f0*/  FFMA.FTZ R187, R134, R0.reuse, -R125.reuse ;  /* 0x0000000086bb7223 */ /* 0x180fe2000001087d */
[----:B------:R-:W0:Y:S01]  /*14900*/  MUFU.EX2 R188, R188 ;  /* 0x000000bc00bc7308 */ /* 0x000e220000000800 */
[-C--:B------:R-:W-:Y:S01]  /*14910*/  FFMA.FTZ R123, R135, R0.reuse, -R125 ;  /* 0x00000000877b7223 */ /* 0x080fe2000001087d */
[-CC-:B------:R-:W-:Y:S01]  /*14920*/  FFMA.FTZ R120, R133, R0.reuse, -R7.reuse ;  /* 0x0000000085787223 */ /* 0x180fe20000010807 */
[-C--:B------:R-:W-:Y:S01]  /*14930*/  FFMA.FTZ R180, R136, R0.reuse, -R7 ;  /* 0x0000000088b47223 */ /* 0x080fe20000010807 */
[-C--:B------:R-:W-:Y:S01]  /*14940*/  FFMA.FTZ R181, R138, R0.reuse, -R125 ;  /* 0x000000008ab57223 */ /* 0x080fe2000001087d */
[-C--:B------:R-:W-:Y:S01]  /*14950*/  FFMA.FTZ R21, R137, R0.reuse, -R7 ;  /* 0x0000000089157223 */ /* 0x080fe20000010807 */
[-C--:B------:R-:W-:Y:S01]  /*14960*/  FFMA.FTZ R122, R139, R0.reuse, -R125 ;  /* 0x000000008b7a7223 */ /* 0x080fe2000001087d */
[-C--:B------:R-:W-:Y:S01]  /*14970*/  FFMA.FTZ R182, R140, R0.reuse, -R7 ;  /* 0x000000008cb67223 */ /* 0x080fe20000010807 */
[----:B------:R-:W-:Y:S01]  /*14980*/  MUFU.EX2 R2, R2 ;  /* 0x0000000200027308 */ /* 0x000fe20000000800 */
[-C--:B------:R-:W-:Y:S01]  /*14990*/  FFMA.FTZ R183, R142, R0.reuse, -R125 ;  /* 0x000000008eb77223 */ /* 0x080fe2000001087d */
[-C--:B------:R-:W-:Y:S01]  /*149a0*/  FFMA.FTZ R20, R141, R0.reuse, -R7 ;  /* 0x000000008d147223 */ /* 0x080fe20000010807 */
[-C--:B------:R-:W-:Y:S01]  /*149b0*/  FFMA.FTZ R143, R143, R0.reuse, -R125 ;  /* 0x000000008f8f7223 */ /* 0x080fe2000001087d */
[-C--:B------:R-:W-:Y:S01]  /*149c0*/  FFMA.FTZ R176, R144, R0.reuse, -R7 ;  /* 0x0000000090b07223 */ /* 0x080fe20000010807 */
[----:B------:R-:W-:Y:S01]  /*149d0*/  FFMA.FTZ R177, R146, R0, -R125 ;  /* 0x0000000092b17223 */ /* 0x000fe2000001087d */
[----:B------:R-:W-:-:S02]  /*149e0*/  VIADD R129, R10, 0x30840 ;  /* 0x000308400a817836 */ /* 0x000fc40000000000 */
[----:B------:R-:W-:Y:S01]  /*149f0*/  FFMA.FTZ R15, R145, R0, -R7 ;  /* 0x00000000910f7223 */ /* 0x000fe20000010807 */
[----:B------:R-:W1:Y:S01]  /*14a00*/  MUFU.EX2 R189, R189 ;  /* 0x000000bd00bd7308 */ /* 0x000e620000000800 */
[----:B0-----:R-:W-:Y:S01]  /*14a10*/  FFMA.FTZ R214, R3, R214, R188 ;  /* 0x000000d603d67223 */ /* 0x001fe200000100bc */
[-C--:B------:R-:W-:Y:S01]  /*14a20*/  FFMA.FTZ R132, R147, R0.reuse, -R125 ;  /* 0x0000000093847223 */ /* 0x080fe2000001087d */
[-C--:B------:R-:W-:Y:S01]  /*14a30*/  FFMA.FTZ R178, R148, R0.reuse, -R7 ;  /* 0x0000000094b27223 */ /* 0x080fe20000010807 */
[-C--:B------:R-:W-:Y:S01]  /*14a40*/  FFMA.FTZ R179, R150, R0.reuse, -R125 ;  /* 0x0000000096b37223 */ /* 0x080fe2000001087d */
[-C--:B------:R-:W-:Y:S01]  /*14a50*/  FFMA.FTZ R14, R149, R0.reuse, -R7 ;  /* 0x00000000950e7223 */ /* 0x080fe20000010807 */
[-C--:B------:R-:W-:Y:S01]  /*14a60*/  FFMA.FTZ R134, R151, R0.reuse, -R125 ;  /* 0x0000000097867223 */ /* 0x080fe2000001087d */
[-C--:B------:R-:W-:Y:S01]  /*14a70*/  FFMA.FTZ R172, R152, R0.reuse, -R7 ;  /* 0x0000000098ac7223 */ /* 0x080fe20000010807 */
[----:B------:R-:W0:Y:S01]  /*14a80*/  MUFU.EX2 R169, R169 ;  /* 0x000000a900a97308 */ /* 0x000e220000000800 */
[-C--:B------:R-:W-:Y:S01]  /*14a90*/  FFMA.FTZ R173, R154, R0.reuse, -R125 ;  /* 0x000000009aad7223 */ /* 0x080fe2000001087d */
[-C--:B------:R-:W-:Y:S01]  /*14aa0*/  FFMA.FTZ R13, R153, R0.reuse, -R7 ;  /* 0x00000000990d7223 */ /* 0x080fe20000010807 */
[-C--:B------:R-:W-:Y:S01]  /*14ab0*/  FFMA.FTZ R133, R155, R0.reuse, -R125 ;  /* 0x000000009b857223 */ /* 0x080fe2000001087d */
[-C--:B------:R-:W-:Y:S01]  /*14ac0*/  FFMA.FTZ R174, R156, R0.reuse, -R7 ;  /* 0x000000009cae7223 */ /* 0x080fe20000010807 */
[-C--:B------:R-:W-:Y:S01]  /*14ad0*/  FFMA.FTZ R175, R158, R0.reuse, -R125 ;  /* 0x000000009eaf7223 */ /* 0x080fe2000001087d */
[----:B------:R-:W-:Y:S01]  /*14ae0*/  FFMA.FTZ R12, R157, R0, -R7 ;  /* 0x000000009d0c7223 */ /* 0x000fe20000010807 */
[----:B------:R-:W-:Y:S01]  /*14af0*/  PRMT R129, R221, 0x654, R129 ;  /* 0x00000654dd817816 */ /* 0x000fe20000000081 */
[----:B------:R-:W2:Y:S01]  /*14b00*/  MUFU.EX2 R128, R128 ;  /* 0x0000008000807308 */ /* 0x000ea20000000800 */
[----:B-1----:R-:W-:Y:S01]  /*14b10*/  FFMA.FTZ R6, R2, R6, R189 ;  /* 0x0000000602067223 */ /* 0x002fe200000100bd */
[-C--:B------:R-:W-:Y:S01]  /*14b20*/  FFMA.FTZ R131, R159, R0.reuse, -R125 ;  /* 0x000000009f837223 */ /* 0x080fe2000001087d */
[-CC-:B------:R-:W-:Y:S01]  /*14b30*/  FFMA.FTZ R168, R160, R0.reuse, -R7.reuse ;  /* 0x00000000a0a87223 */ /* 0x180fe20000010807 */
[----:B------:R1:W-:Y:S01]  /*14b40*/  SYNCS.ARRIVE.TRANS64.RED.A1T0 RZ, [R129+URZ], RZ ;  /* 0x000000ff81ff79a7 */ /* 0x0003e2000810043f */
[-C--:B------:R-:W-:Y:S01]  /*14b50*/  FFMA.FTZ R8, R161, R0.reuse, -R7 ;  /* 0x00000000a1087223 */ /* 0x080fe20000010807 */
[-C--:B------:R-:W-:Y:S01]  /*14b60*/  FFMA.FTZ R130, R163, R0.reuse, -R125 ;  /* 0x00000000a3827223 */ /* 0x080fe2000001087d */
[-C--:B------:R-:W-:Y:S01]  /*14b70*/  FFMA.FTZ R170, R164, R0.reuse, -R7 ;  /* 0x00000000a4aa7223 */ /* 0x080fe20000010807 */
[----:B------:R-:W3:Y:S01]  /*14b80*/  MUFU.EX2 R190, R190 ;  /* 0x000000be00be7308 */ /* 0x000ee20000000800 */
[----:B0-----:R-:W-:Y:S01]  /*14b90*/  FADD.FTZ R214, R169, R214 ;  /* 0x000000d6a9d67221 */ /* 0x001fe20000010000 */
[-C--:B------:R-:W-:Y:S01]  /*14ba0*/  FFMA.FTZ R171, R166, R0.reuse, -R125 ;  /* 0x00000000a6ab7223 */ /* 0x080fe2000001087d */
[-C--:B------:R-:W-:Y:S01]  /*14bb0*/  FFMA.FTZ R7, R165, R0.reuse, -R7 ;  /* 0x00000000a5077223 */ /* 0x080fe20000010807 */
[-CC-:B-1----:R-:W-:Y:S01]  /*14bc0*/  FFMA.FTZ R129, R162, R0.reuse, -R125.reuse ;  /* 0x00000000a2817223 */ /* 0x182fe2000001087d */
[----:B------:R-:W-:-:S03]  /*14bd0*/  FFMA.FTZ R125, R167, R0, -R125 ;  /* 0x00000000a77d7223 */ /* 0x000fc6000001087d */
[----:B------:R-:W0:Y:S01]  /*14be0*/  MUFU.EX2 R191, R191 ;  /* 0x000000bf00bf7308 */ /* 0x000e220000000800 */
[----:B--2---:R-:W-:-:S07]  /*14bf0*/  FADD.FTZ R135, R128, R6 ;  /* 0x0000000680877221 */ /* 0x004fce0000010000 */
[----:B------:R-:W1:Y:S01]  /*14c00*/  MUFU.EX2 R124, R124 ;  /* 0x0000007c007c7308 */ /* 0x000e620000000800 */
[----:B---3--:R-:W-:-:S07]  /*14c10*/  FADD.FTZ R6, R190, R214 ;  /* 0x000000d6be067221 */ /* 0x008fce0000010000 */
        /* <DEDUP_REMOVED lines=81> */
[----:B-1----:R-:W-:Y:S01]  /*15130*/  FADD.FTZ R135, R171, R135 ;  /* 0x00000087ab877221 */ /* 0x002fe20000010000 */
[----:B--2---:R-:W-:-:S03]  /*15140*/  FADD.FTZ R214, R7, R6 ;  /* 0x0000000607d67221 */ /* 0x004fc60000010000 */
[----:B0-----:R-:W-:Y:S01]  /*15150*/  FADD.FTZ R6, R125, R135 ;  /* 0x000000877d067221 */ /* 0x001fe20000010000 */
[----:B------:R-:W-:Y:S06]  /*15160*/  @!P0 BRA `(.L_x_636) ;  /* 0x0000000000048947 */ /* 0x000fec0003800000 */
[----:B------:R-:W-:Y:S01]  /*15170*/  BPT.TRAP 0x1 ;  /* 0x000000040000795c */ /* 0x000fe20000300000 */
.L_x_636:
[----:B------:R-:W-:Y:S01]  /*15180*/  ISETP.GT.AND P1, PT, R9, RZ, PT ;  /* 0x000000ff0900720c */ /* 0x000fe20003f24270 */
[----:B------:R-:W-:Y:S01]  /*15190*/  VIADD R11, R11, 0x30860 ;  /* 0x000308600b0b7836 */ /* 0x000fe20000000000 */
[----:B------:R-:W-:Y:S02]  /*151a0*/  F2FP.F16.F32.PACK_AB R188, R169, R188 ;  /* 0x000000bca9bc723e */ /* 0x000fe400000000ff */
[----:B------:R-:W-:Y:S01]  /*151b0*/  F2FP.F16.F32.PACK_AB R174, R12, R174 ;  /* 0x000000ae0cae723e */ /* 0x000fe200000000ff */
[----:B------:R-:W-:Y:S01]  /*151c0*/  IMAD.MOV.U32 R12, RZ, RZ, R210 ;  /* 0x000000ffff0c7224 */ /* 0x000fe200078e00d2 */
[----:B------:R-:W-:Y:S02]  /*151d0*/  PRMT R11, R221, 0x654, R11 ;  /* 0x00000654dd0b7816 */ /* 0x000fe4000000000b */
[----:B------:R-:W-:Y:S01]  /*151e0*/  F2FP.F16.F32.PACK_AB R168, R8, R168 ;  /* 0x000000a808a8723e */ /* 0x000fe200000000ff */
[----:B------:R-:W-:Y:S01]  /*151f0*/  IMAD.MOV.U32 R8, RZ, RZ, R4 ;  /* 0x000000ffff087224 */ /* 0x000fe200078e0004 */
[----:B------:R0:W-:Y:S01]  /*15200*/  SYNCS.ARRIVE.TRANS64.RED.A1T0 RZ, [R11+URZ], RZ ;  /* 0x000000ff0bff79a7 */ /* 0x0001e2000810043f */
[----:B------:R-:W-:Y:S01]  /*15210*/  F2FP.F16.F32.PACK_AB R170, R7, R170 ;  /* 0x000000aa07aa723e */ /* 0x000fe200000000ff */
[----:B------:R-:W-:Y:S01]  /*15220*/  IMAD.MOV.U32 R7, RZ, RZ, R5 ;  /* 0x000000ffff077224 */ /* 0x000fe200078e0005 */
        /* <DEDUP_REMOVED lines=20> */
[----:B------:R-:W-:Y:S02]  /*15370*/  IADD3 R9, R9, -0x1, RZ ;  /* 0xffffffff09097810 */ /* 0x000fe40007ffe0ff */
[----:B0-----:R-:W-:Y:S01]  /*15380*/  MOV R11, R219 ;  /* 0x000000db000b7202 */ /* 0x001fe20000000f00 */
[----:B------:R-:W-:Y:S06]  /*15390*/  @P1 BRA `(.L_x_637) ;  /* 0xffffffdc004c1947 */ /* 0x000fec000383ffff */
.L_x_624:
[----:B------:R-:W-:Y:S05]  /*153a0*/  BSYNC B0 ;  /* 0x0000000000007941 */ /* 0x000fea0003800000 */
.L_x_623:
        /* <DEDUP_REMOVED lines=99> */
.L_x_638:
[----:B------:R-:W-:Y:S01]  /*159e0*/  IMAD R8, R210, 0x8, R18 ;  /* 0x00000008d2087824 */ /* 0x000fe200078e0212 */
[----:B------:R-:W-:-:S04]  /*159f0*/  SHF.L.U32 R3, R219, 0x1f, RZ ;  /* 0x0000001fdb037819 */ /* 0x000fc800000006ff */
[----:B------:R0:W1:Y:S01]  /*15a00*/  SYNCS.PHASECHK.TRANS64.TRYWAIT P1, [R8+URZ+0x30850], R3 ;  /* 0x03085003080075a7 */ /* 0x000062000802017f */
[----:B------:R-:W-:Y:S05]  /*15a10*/  @!P0 BRA `(.L_x_639) ;  /* 0x0000000000048947 */ /* 0x000fea0003800000 */
[----:B------:R-:W-:Y:S01]  /*15a20*/  BPT.TRAP 0x1 ;  /* 0x000000040000795c */ /* 0x000fe20000300000 */
.L_x_639:
[----:B------:R-:W-:Y:S01]  /*15a30*/  IADD3 R18, R18, 0x400, RZ ;  /* 0x0000040012127810 */ /* 0x000fe20007ffe0ff */
[----:B------:R-:W-:Y:S03]  /*15a40*/  BSSY B0, `(.L_x_640) ;  /* 0x0000008000007945 */ /* 0x000fe60003800000 */
[----:B------:R-:W-:-:S04]  /*15a50*/  SHF.R.U32.HI R18, RZ, 0x4, R18 ;  /* 0x00000004ff127819 */ /* 0x000fc80000011612 */
[----:B------:R-:W-:-:S04]  /*15a60*/  LOP3.LUT R18, R18, 0x3fff, RZ, 0xc0, !PT ;  /* 0x00003fff12127812 */ /* 0x000fc800078ec0ff */
[----:B------:R-:W-:-:S05]  /*15a70*/  LOP3.LUT R7, R18, 0x3000000, RZ, 0xfc, !PT ;  /* 0x0300000012077812 */ /* 0x000fca00078efcff */
[----:B------:R-:W-:Y:S01]  /*15a80*/  IMAD R7, R210, 0x900, R7 ;  /* 0x00000900d2077824 */ /* 0x000fe200078e0207 */
[----:B-1----:R-:W-:Y:S06]  /*15a90*/  @P1 BRA `(.L_x_641) ;  /* 0x0000000000081947 */ /* 0x002fec0003800000 */
[----:B------:R-:W1:Y:S02]  /*15aa0*/  SYNCS.PHASECHK.TRANS64.TRYWAIT P1, [R8+URZ+0x30850], R3 ;  /* 0x03085003080075a7 */ /* 0x000e64000802017f */
[----:B-1----:R-:W-:Y:S05]  /*15ab0*/  @!P1 BRA `(.L_x_642) ;  /* 0x000000a800c09947 */ /* 0x002fea0003800000 */
.L_x_641:
[----:B------:R-:W-:Y:S05]  /*15ac0*/  BSYNC B0 ;  /* 0x0000000000007941 */ /* 0x000fea0003800000 */
.L_x_640:
[----:B------:R-:W-:Y:S01]  /*15ad0*/  IMAD.MOV.U32 R2, RZ, RZ, R7 ;  /* 0x000000ffff027224 */ /* 0x000fe200078e0007 */
[----:B------:R-:W-:Y:S01]  /*15ae0*/  WARPGROUP.ARRIVE ;  /* 0x00000000000079c5 */ /* 0x000fe20000000000 */
[----:B01----:R-:W-:-:S03]  /*15af0*/  IMAD.MOV.U32 R3, RZ, RZ, 0x40000040 ;  /* 0x40000040ff037424 */ /* 0x003fc600078e00ff */
[----:B------:R-:W-:Y:S02]  /*15b00*/  R2UR UR6, R2 ;  /* 0x00000000020672ca */ /* 0x000fe400000e0000 */
[----:B------:R-:W-:Y:S01]  /*15b10*/  R2UR UR7, R3 ;  /* 0x00000000030772ca */ /* 0x000fe200000e0000 */
[----:B------:R-:W-:Y:S01]  /*15b20*/  IMAD.MOV.U32 R3, RZ, RZ, 0x40000040 ;  /* 0x40000040ff037424 */ /* 0x000fe200078e00ff */
[----:B------:R-:W-:-:S11]  /*15b30*/  IADD3 R2, R7, 0x80, RZ ;  /* 0x0000008007027810 */ /* 0x000fd60007ffe0ff */
[----:B------:R-:W-:Y:S01]  /*15b40*/  HGMMA.64x192x16.F32 R24, R188, gdesc[UR4].tnspB, R24, gsb0 ;  /* 0x42e00004bc187df0 */ /* 0x000fe20008000818 */
[----:B------:R-:W-:Y:S01]  /*15b50*/  R2UR UR6, R2 ;  /* 0x00000000020672ca */ /* 0x000fe200000e0000 */
[----:B------:R-:W-:Y:S01]  /*15b60*/  VIADD R2, R7, 0x100 ;  /* 0x0000010007027836 */ /* 0x000fe20000000000 */
[----:B------:R-:W-:Y:S02]  /*15b70*/  R2UR UR7, R3 ;  /* 0x00000000030772ca */ /* 0x000fe400000e0000 */
[----:B------:R-:W-:Y:S01]  /*15b80*/  MOV R3, 0x40000040 ;  /* 0x4000004000037802 */ /* 0x000fe20000000f00 */
[----:B------:R-:W-:Y:S02]  /*15b90*/  WARPGROUP.DEPBAR.LE gsb0, 0x0 ;  /* 0x00008000000079c5 */ /* 0x000fe40000010000 */
[----:B------:R-:W-:-:S12]  /*15ba0*/  WARPGROUP.ARRIVE ;  /* 0x00000000000079c5 */ /* 0x000fd80000000000 */
        /* <DEDUP_REMOVED lines=16> */
[----:B------:R-:W-:Y:S01]  /*15cb0*/  VIADD R2, R7, 0x280 ;  /* 0x0000028007027836 */ /* 0x000fe20000000000 */
[----:B------:R-:W-:Y:S01]  /*15cc0*/  R2UR UR7, R3 ;  /* 0x00000000030772ca */ /* 0x000fe200000e0000 */
[----:B------:R-:W0:Y:S01]  /*15cd0*/  SHFL.BFLY PT, R7, R6, 0x2, 0x1f ;  /* 0x0c401f0006077f89 */ /* 0x000e2200000e0000 */
[----:B------:R-:W-:Y:S01]  /*15ce0*/  MOV R3, 0x40000040 ;  /* 0x4000004000037802 */ /* 0x000fe20000000f00 */
[----:B0-----:R-:W-:Y:S01]  /*15cf0*/  FADD.FTZ R9, R7, R6 ;  /* 0x0000000607097221 */ /* 0x001fe20000010000 */
[----:B------:R-:W-:-:S04]  /*15d00*/  CS2R R6, SRZ ;  /* 0x0000000000067805 */ /* 0x000fc8000001ff00 */
[----:B------:R-:W0:Y:S02]  /*15d10*/  SHFL.BFLY PT, R10, R9, 0x1, 0x1f ;  /* 0x0c201f00090a7f89 */ /* 0x000e2400000e0000 */
[----:B0-----:R-:W-:-:S05]  /*15d20*/  FADD.FTZ R14, R9, R10 ;  /* 0x0000000a090e7221 */ /* 0x001fca0000010000 */
[----:B------:R-:W-:-:S13]  /*15d30*/  FSETP.NE.FTZ.AND P2, PT, R14, RZ, PT ;  /* 0x000000ff0e00720b */ /* 0x000fda0003f55000 */
[----:B------:R-:W0:Y:S08]  /*15d40*/  @P2 MUFU.LG2 R12, R14 ;  /* 0x0000000e000c2308 */ /* 0x000e300000000c00 */
[----:B------:R-:W-:Y:S01]  /*15d50*/  @P2 MUFU.RCP R6, R14 ;  /* 0x0000000e00062308 */ /* 0x000fe20000001000 */
[----:B0-----:R-:W-:Y:S01]  /*15d60*/  @P2 FMUL.FTZ R9, R12, 0.69314718246459960938 ;  /* 0x3f3172180c092820 */ /* 0x001fe20000410000 */
[----:B------:R-:W-:-:S02]  /*15d70*/  WARPGROUP.DEPBAR.LE gsb0, 0x0 ;  /* 0x00008000000079c5 */ /* 0x000fc40000010000 */
[----:B------:R-:W-:-:S06]  /*15d80*/  WARPGROUP.ARRIVE ;  /* 0x00000000000079c5 */ /* 0x000fcc0000000000 */
[----:B------:R-:W-:Y:S01]  /*15d90*/  HGMMA.64x192x16.F32 R24, R172, gdesc[UR4].tnspB, R24, gsb0 ;  /* 0x42e00004ac187df0 */ /* 0x000fe20008000818 */
[----:B------:R-:W-:Y:S02]  /*15da0*/  R2UR UR6, R2 ;  /* 0x00000000020672ca */ /* 0x000fe400000e0000 */
[----:B------:R-:W-:Y:S02]  /*15db0*/  R2UR UR7, R3 ;  /* 0x00000000030772ca */ /* 0x000fe400000e0000 */
[----:B------:R-:W0:Y:S02]  /*15dc0*/  SHFL.BFLY PT, R3, R214, 0x2, 0x1f ;  /* 0x0c401f00d6037f89 */ /* 0x000e2400000e0000 */
[----:B0-----:R-:W-:-:S05]  /*15dd0*/  FADD.FTZ R3, R3, R214 ;  /* 0x000000d603037221 */ /* 0x001fca0000010000 */
[----:B------:R-:W0:Y:S02]  /*15de0*/  SHFL.BFLY PT, R2, R3, 0x1, 0x1f ;  /* 0x0c201f0003027f89 */ /* 0x000e2400000e0000 */
[----:B0-----:R-:W-:Y:S01]  /*15df0*/  FADD.FTZ R13, R3, R2 ;  /* 0x00000002030d7221 */ /* 0x001fe20000010000 */
[----:B------:R-:W-:Y:S02]  /*15e00*/  IMAD.MOV.U32 R2, RZ, RZ, -0x800000 ;  /* 0xff800000ff027424 */ /* 0x000fe400078e00ff */
[----:B------:R-:W-:Y:S02]  /*15e10*/  IMAD.MOV.U32 R3, RZ, RZ, -0x800000 ;  /* 0xff800000ff037424 */ /* 0x000fe400078e00ff */
[----:B------:R-:W-:-:S13]  /*15e20*/  FSETP.NE.FTZ.AND P1, PT, R13, RZ, PT ;  /* 0x000000ff0d00720b */ /* 0x000fda0003f35000 */
[----:B------:R-:W0:Y:S01]  /*15e30*/  @P1 MUFU.LG2 R11, R13 ;  /* 0x0000000d000b1308 */ /* 0x000e220000000c00 */
[C---:B------:R-:W-:Y:S01]  /*15e40*/  @P1 FMUL.FTZ R10, R0.reuse, 0.69314718246459960938 ;  /* 0x3f317218000a1820 */ /* 0x040fe20000410000 */
[----:B------:R-:W-:-:S04]  /*15e50*/  @P2 FMUL.FTZ R0, R0, 0.69314718246459960938 ;  /* 0x3f31721800002820 */ /* 0x000fc80000410000 */
[----:B------:R-:W-:Y:S02]  /*15e60*/  @P2 FFMA.FTZ R3, R0, R4, R9 ;  /* 0x0000000400032223 */ /* 0x000fe40000010009 */
[----:B------:R1:W2:Y:S01]  /*15e70*/  @P1 MUFU.RCP R7, R13 ;  /* 0x0000000d00071308 */ /* 0x0002a20000001000 */
[----:B0-----:R-:W-:-:S04]  /*15e80*/  @P1 FMUL.FTZ R11, R11, 0.69314718246459960938 ;  /* 0x3f3172180b0b1820 */ /* 0x001fc80000410000 */
[----:B------:R-:W-:Y:S01]  /*15e90*/  @P1 FFMA.FTZ R2, R10, R5, R11 ;  /* 0x000000050a021223 */ /* 0x000fe2000001000b */
[----:B------:R-:W-:Y:S02]  /*15ea0*/  WARPGROUP.DEPBAR.LE gsb0, 0x0 ;  /* 0x00008000000079c5 */ /* 0x000fe40000010000 */
[----:B------:R-:W-:-:S06]  /*15eb0*/  WARPGROUP.ARRIVE ;  /* 0x00000000000079c5 */ /* 0x000fcc0000000000 */
[----:B------:R-:W-:Y:S03]  /*15ec0*/  HGMMA.64x192x16.F32 R24, R168, gdesc[UR4].tnspB, R24, gsb0 ;  /* 0x42e00004a8187df0 */ /* 0x000fe60008000818 */
[----:B------:R-:W-:Y:S02]  /*15ed0*/  WARPGROUP.DEPBAR.LE gsb0, 0x0 ;  /* 0x00008000000079c5 */ /* 0x000fe40000010000 */
[----:B-12---:R-:W-:Y:S05]  /*15ee0*/  @!P0 BRA `(.L_x_643) ;  /* 0x0000000000048947 */ /* 0x006fea0003800000 */
[----:B------:R-:W-:Y:S01]  /*15ef0*/  BPT.TRAP 0x1 ;  /* 0x000000040000795c */ /* 0x000fe20000300000 */
.L_x_643:
[----:B------:R-:W2:Y:S01]  /*15f00*/  LDL.LU R5, [R1+0x4] ;  /* 0x0000040001057983 */ /* 0x000ea20000300800 */
[----:B------:R-:W-:Y:S01]  /*15f10*/  IADD3 R8, R8, 0x30860, RZ ;  /* 0x0003086008087810 */ /* 0x000fe20007ffe0ff */
[----:B------:R-:W-:Y:S02]  /*15f20*/  VIADD R210, R210, 0x1 ;  /* 0x00000001d2d27836 */ /* 0x000fe40000000000 */
[-C--:B------:R-:W-:Y:S01]  /*15f30*/  FMUL.FTZ R130, R59, R6.reuse ;  /* 0x000000063b827220 */ /* 0x080fe20000410000 */
[-C--:B------:R-:W-:Y:S01]  /*15f40*/  FMUL.FTZ R128, R67, R6.reuse ;  /* 0x0000000643807220 */ /* 0x080fe20000410000 */
[----:B------:R-:W-:Y:S01]  /*15f50*/  PRMT R8, R221, 0x654, R8 ;  /* 0x00000654dd087816 */ /* 0x000fe20000000008 */
[-C--:B------:R-:W-:Y:S01]  /*15f60*/  FMUL.FTZ R131, R55, R6.reuse ;  /* 0x0000000637837220 */ /* 0x080fe20000410000 */
[----:B------:R-:W-:Y:S01]  /*15f70*/  ISETP.NE.AND P1, PT, R210, 0x2, PT ;  /* 0x00000002d200780c */ /* 0x000fe20003f25270 */
[-C--:B------:R-:W-:Y:S01]  /*15f80*/  FMUL.FTZ R59, R62, R6.reuse ;  /* 0x000000063e3b7220 */ /* 0x080fe20000410000 */
[----:B------:R0:W-:Y:S01]  /*15f90*/  SYNCS.ARRIVE.TRANS64.RED.A1T0 RZ, [R8+URZ], RZ ;  /* 0x000000ff08ff79a7 */ /* 0x0001e2000810043f */
[-C--:B------:R-:W-:Y:S01]  /*15fa0*/  FMUL.FTZ R129, R63, R6.reuse ;  /* 0x000000063f817220 */ /* 0x080fe20000410000 */
[-C--:B------:R-:W-:Y:S01]  /*15fb0*/  FMUL.FTZ R67, R70, R6.reuse ;  /* 0x0000000646437220 */ /* 0x080fe20000410000 */
[-C--:B------:R-:W-:Y:S01]  /*15fc0*/  FMUL.FTZ R127, R71, R6.reuse ;  /* 0x00000006477f7220 */ /* 0x080fe20000410000 */
[-C--:B------:R-:W-:Y:S01]  /*15fd0*/  FMUL.FTZ R71, R75, R6.reuse ;  /* 0x000000064b477220 */ /* 0x080fe20000410000 */
[-C--:B------:R-:W-:Y:S01]  /*15fe0*/  FMUL.FTZ R70, R83, R6.reuse ;  /* 0x0000000653467220 */ /* 0x080fe20000410000 */
[-C--:B------:R-:W-:Y:S01]  /*15ff0*/  FMUL.FTZ R63, R91, R6.reuse ;  /* 0x000000065b3f7220 */ /* 0x080fe20000410000 */
[-C--:B------:R-:W-:Y:S01]  /*16000*/  FMUL.FTZ R62, R99, R6.reuse ;  /* 0x00000006633e7220 */ /* 0x080fe20000410000 */
[----:B0-----:R-:W-:Y:S01]  /*16010*/  SEL R8, RZ, 0x1, P1 ;  /* 0x00000001ff087807 */ /* 0x001fe20000800000 */
        /* <DEDUP_REMOVED lines=82> */
[----:B------:R-:W-:Y:S01]  /*16540*/  PLOP3.LUT P0, PT, PT, PT, PT, 0x8, 0x0 ;  /* 0x000000000000781c */ /* 0x000fe20003f0e170 */
[-C--:B------:R-:W-:Y:S01]  /*16550*/  FMUL.FTZ R115, R115, R6.reuse ;  /* 0x0000000673737220 */ /* 0x080fe20000410000 */
[-C--:B------:R-:W-:Y:S01]  /*16560*/  FMUL.FTZ R118, R118, R6.reuse ;  /* 0x0000000676767220 */ /* 0x080fe20000410000 */
[----:B------:R-:W-:Y:S01]  /*16570*/  FMUL.FTZ R119, R119, R6 ;  /* 0x0000000677777220 */ /* 0x000fe20000410000 */
[----:B------:R-:W-:-:S02]  /*16580*/  LOP3.LUT R219, R219, R8, RZ, 0x3c, !PT ;  /* 0x00000008dbdb7212 */ /* 0x000fc400078e3cff */
[----:B------:R-:W-:Y:S01]  /*16590*/  SEL R210, R210, RZ, P1 ;  /* 0x000000ffd2d27207 */ /* 0x000fe20000800000 */
[----:B--2---:R-:W-:-:S05]  /*165a0*/  VIADD R5, R5, 0x1 ;  /* 0x0000000105057836 */ /* 0x004fca0000000000 */
[----:B------:R0:W-:Y:S02]  /*165b0*/  STL [R1+0x4], R5 ;  /* 0x0000040501007387 */ /* 0x0001e40000100800 */
.L_x_565:
[----:B------:R-:W1:Y:S08]  /*165c0*/  S2UR UR4, SR_CgaCtaId ;  /* 0x00000000000479c3 */ /* 0x000e700000008800 */
[----:B------:R-:W-:Y:S01]  /*165d0*/  BAR.SYNC.DEFER_BLOCKING 0x5, 0x180 ;  /* 0x0146000000007b1d */ /* 0x000fe20000010000 */
[----:B------:R-:W-:-:S05]  /*165e0*/  MOV R18, 0x400 ;  /* 0x0000040000127802 */ /* 0x000fca0000000f00 */
[----:B------:R-:W-:Y:S01]  /*165f0*/  BSSY B0, `(.L_x_644) ;  /* 0x0000272000007945 */ /* 0x000fe20003800000 */
[----:B-1----:R-:W-:-:S04]  /*16600*/  MOV R221, UR4 ;  /* 0x0000000400dd7c02 */ /* 0x002fc80008000f00 */
[----:B------:R-:W-:-:S05]  /*16610*/  LEA R18, R221, R18, 0x18 ;  /* 0x00000012dd127211 */ /* 0x000fca00078ec0ff */
[----:B------:R1:W2:Y:S01]  /*16620*/  LDS.128 R28, [R18+0x308d0] ;  /* 0x0308d000121c7984 */ /* 0x0002a20000000c00 */
[----:B------:R-:W-:Y:S06]  /*16630*/  BAR.ARV 0x4, 0x180 ;  /* 0x0106000000007b1d */ /* 0x000fec0000002000 */
[----:B------:R-:W-:Y:S05]  /*16640*/  @P0 BRA `(.L_x_645) ;  /* 0x0000001800940947 */ /* 0x000fea0003800000 */
[----:B------:R-:W3:Y:S01]  /*16650*/  LDL R8, [R1+0x7c] ;  /* 0x00007c0001087983 */ /* 0x000ee20000100800 */
[----:B------:R-:W-:Y:S01]  /*16660*/  F2FP.F16.F32.PACK_AB R24, R25, R24 ;  /* 0x000000181918723e */ /* 0x000fe200000000ff */
[----:B------:R-:W-:Y:S01]  /*16670*/  ULDC.64 UR4, c[0x0][0xc00] ;  /* 0x0003000000047ab9 */ /* 0x000fe20000000a00 */
[----:B------:R-:W-:Y:S01]  /*16680*/  F2FP.F16.F32.PACK_AB R25, R139, R126 ;  /* 0x0000007e8b19723e */ /* 0x000fe200000000ff */
[----:B0-----:R-:W0:Y:S01]  /*16690*/  S2R R5, SR_SWINHI ;  /* 0x0000000000057919 */ /* 0x001e220000002f00 */
        /* <DEDUP_REMOVED lines=16> */
[----:B------:R-:W-:Y:S02]  /*167a0*/  MOV R6, R18 ;  /* 0x0000001200067202 */ /* 0x000fe40000000f00 */
[----:B0-----:R-:W-:Y:S02]  /*167b0*/  MOV R7, R5 ;  /* 0x0000000500077202 */ /* 0x001fe40000000f00 */
        /* <DEDUP_REMOVED lines=22> */
[----:B------:R-:W-:Y:S01]  /*16920*/  BAR.SYNC.DEFER_BLOCKING 0x1, 0x100 ;  /* 0x0044000000007b1d */ /* 0x000fe20000010000 */
[----:B---3--:R-:W-:-:S03]  /*16930*/  IMAD.WIDE R26, R8, 0x2, R6 ;  /* 0x00000002081a7825 */ /* 0x008fc600078e0206 */
[C---:B------:R-:W-:Y:S02]  /*16940*/  IADD3 R111, P2, R26.reuse, 0x20, RZ ;  /* 0x000000201a6f7810 */ /* 0x040fe40007f5e0ff */
[C---:B------:R-:W-:Y:S02]  /*16950*/  IADD3 R141, P1, R26.reuse, 0x40, RZ ;  /* 0x000000401a8d7810 */ /* 0x040fe40007f3e0ff */
[----:B------:R-:W-:Y:S01]  /*16960*/  LOP3.LUT R8, R111, 0x380, RZ, 0xc0, !PT ;  /* 0x000003806f087812 */ /* 0x000fe200078ec0ff */
[--C-:B------:R-:W-:Y:S01]  /*16970*/  IMAD.X R9, RZ, RZ, R27.reuse, P2 ;  /* 0x000000ffff097224 */ /* 0x100fe200010e061b */
[----:B------:R-:W-:Y:S01]  /*16980*/  IADD3 R145, P5, R26, 0x4000, RZ ;  /* 0x000040001a917810 */ /* 0x000fe20007fbe0ff */
[--C-:B------:R-:W-:Y:S01]  /*16990*/  IMAD.X R11, RZ, RZ, R27.reuse, P1 ;  /* 0x000000ffff0b7224 */ /* 0x100fe200008e061b */
[----:B------:R-:W-:Y:S02]  /*169a0*/  SHF.R.U64 R8, R8, 0x3, RZ ;  /* 0x0000000308087819 */ /* 0x000fe400000012ff */
[----:B------:R-:W-:Y:S01]  /*169b0*/  IADD3 R20, P0, R26, 0x4020, RZ ;  /* 0x000040201a147810 */ /* 0x000fe20007f1e0ff */
[----:B------:R-:W-:Y:S01]  /*169c0*/  IMAD.X R15, RZ, RZ, R27, P5 ;  /* 0x000000ffff0f7224 */ /* 0x000fe200028e061b */
[----:B------:R-:W-:-:S02]  /*169d0*/  LOP3.LUT R10, R141, 0x380, RZ, 0xc0, !PT ;  /* 0x000003808d0a7812 */ /* 0x000fc400078ec0ff */
[----:B------:R-:W-:Y:S01]  /*169e0*/  LOP3.LUT R14, R145, 0x380, RZ, 0xc0, !PT ;  /* 0x00000380910e7812 */ /* 0x000fe200078ec0ff */
[----:B------:R-:W-:Y:S01]  /*169f0*/  IMAD.X R21, RZ, RZ, R27, P0 ;  /* 0x000000ffff157224 */ /* 0x000fe200000e061b */
[----:B------:R-:W-:Y:S02]  /*16a00*/  LOP3.LUT R8, R8, R111, RZ, 0x3c, !PT ;  /* 0x0000006f08087212 */ /* 0x000fe400078e3cff */
[----:B------:R-:W-:Y:S02]  /*16a10*/  IADD3 R143, P6, R26, 0x60, RZ ;  /* 0x000000601a8f7810 */ /* 0x000fe40007fde0ff */
[----:B------:R-:W-:Y:S02]  /*16a20*/  LOP3.LUT R111, R20, 0x380, RZ, 0xc0, !PT ;  /* 0x00000380146f7812 */ /* 0x000fe400078ec0ff */
[----:B------:R-:W-:Y:S02]  /*16a30*/  SHF.R.U64 R10, R10, 0x3, RZ ;  /* 0x000000030a0a7819 */ /* 0x000fe400000012ff */
[----:B------:R-:W-:-:S02]  /*16a40*/  IADD3 R34, P4, R26, 0x4040, RZ ;  /* 0x000040401a227810 */ /* 0x000fc40007f9e0ff */
[----:B------:R-:W-:Y:S02]  /*16a50*/  SHF.R.U64 R14, R14, 0x3, RZ ;  /* 0x000000030e0e7819 */ /* 0x000fe400000012ff */
[C---:B------:R-:W-:Y:S02]  /*16a60*/  IADD3 R42, P2, R26.reuse, 0x8000, RZ ;  /* 0x000080001a2a7810 */ /* 0x040fe40007f5e0ff */
[----:B------:R-:W-:Y:S02]  /*16a70*/  IADD3.X R13, RZ, R27, RZ, P6, !PT ;  /* 0x0000001bff0d7210 */ /* 0x000fe400037fe4ff */
[----:B------:R-:W-:Y:S01]  /*16a80*/  SHF.R.U64 R111, R111, 0x3, RZ ;  /* 0x000000036f6f7819 */ /* 0x000fe200000012ff */
[----:B------:R-:W-:Y:S01]  /*16a90*/  IMAD.X R43, RZ, RZ, R27, P2 ;  /* 0x000000ffff2b7224 */ /* 0x000fe200010e061b */
[C---:B--2---:R-:W-:Y:S02]  /*16aa0*/  IADD3 R28, P1, R26.reuse, 0x8020, RZ ;  /* 0x000080201a1c7810 */ /* 0x044fe40007f3e0ff */
[----:B------:R-:W-:-:S02]  /*16ab0*/  IADD3 R50, P6, R26, 0x8040, RZ ;  /* 0x000080401a327810 */ /* 0x000fc40007fde0ff */
[----:B------:R-:W-:Y:S02]  /*16ac0*/  LOP3.LUT R12, R143, 0x380, RZ, 0xc0, !PT ;  /* 0x000003808f0c7812 */ /* 0x000fe400078ec0ff */
[----:B------:R-:W-:Y:S01]  /*16ad0*/  LOP3.LUT R5, R26, 0x380, RZ, 0xc0, !PT ;  /* 0x000003801a057812 */ /* 0x000fe200078ec0ff */
[----:B------:R-:W-:Y:S01]  /*16ae0*/  IMAD.X R51, RZ, RZ, R27, P6 ;  /* 0x000000ffff337224 */ /* 0x000fe200030e061b */
[----:B------:R-:W-:Y:S02]  /*16af0*/  LOP3.LUT R10, R10, R141, RZ, 0x3c, !PT ;  /* 0x0000008d0a0a7212 */ /* 0x000fe400078e3cff */
[----:B------:R-:W-:Y:S02]  /*16b00*/  LOP3.LUT R14, R14, R145, RZ, 0x3c, !PT ;  /* 0x000000910e0e7212 */ /* 0x000fe400078e3cff */
[----:B------:R-:W-:Y:S02]  /*16b10*/  LOP3.LUT R141, R34, 0x380, RZ, 0xc0, !PT ;  /* 0x00000380228d7812 */ /* 0x000fe400078ec0ff */
[----:B------:R-:W-:-:S02]  /*16b20*/  LOP3.LUT R145, R42, 0x380, RZ, 0xc0, !PT ;  /* 0x000003802a917812 */ /* 0x000fc400078ec0ff */
[----:B------:R-:W-:Y:S02]  /*16b30*/  LOP3.LUT R20, R111, R20, RZ, 0x3c, !PT ;  /* 0x000000146f147212 */ /* 0x000fe400078e3cff */
[----:B------:R-:W-:Y:S02]  /*16b40*/  SHF.R.U64 R12, R12, 0x3, RZ ;  /* 0x000000030c0c7819 */ /* 0x000fe400000012ff */
[----:B------:R-:W-:Y:S02]  /*16b50*/  LOP3.LUT R111, R28, 0x380, RZ, 0xc0, !PT ;  /* 0x000003801c6f7812 */ /* 0x000fe400078ec0ff */
[----:B------:R-:W-:Y:S02]  /*16b60*/  LOP3.LUT R139, R50, 0x380, RZ, 0xc0, !PT ;  /* 0x00000380328b7812 */ /* 0x000fe400078ec0ff */
[----:B------:R-:W-:Y:S02]  /*16b70*/  IADD3 R38, P3, R26, 0x4060, RZ ;  /* 0x000040601a267810 */ /* 0x000fe40007f7e0ff */
[----:B------:R-:W-:-:S02]  /*16b80*/  SHF.R.U64 R5, R5, 0x3, RZ ;  /* 0x0000000305057819 */ /* 0x000fc400000012ff */
[----:B------:R-:W-:Y:S01]  /*16b90*/  SHF.R.U64 R141, R141, 0x3, RZ ;  /* 0x000000038d8d7819 */ /* 0x000fe200000012ff */
[----:B------:R-:W-:Y:S01]  /*16ba0*/  IMAD.X R39, RZ, RZ, R27, P3 ;  /* 0x000000ffff277224 */ /* 0x000fe200018e061b */
[----:B------:R-:W-:Y:S02]  /*16bb0*/  SHF.R.U64 R145, R145, 0x3, RZ ;  /* 0x0000000391917819 */ /* 0x000fe400000012ff */
[----:B------:R-:W-:Y:S02]  /*16bc0*/  IADD3 R78, P5, R26, 0x8060, RZ ;  /* 0x000080601a4e7810 */ /* 0x000fe40007fbe0ff */
[----:B------:R-:W-:Y:S02]  /*16bd0*/  LOP3.LUT R12, R12, R143, RZ, 0x3c, !PT ;  /* 0x0000008f0c0c7212 */ /* 0x000fe400078e3cff */
[----:B------:R-:W-:Y:S02]  /*16be0*/  SHF.R.U64 R111, R111, 0x3, RZ ;  /* 0x000000036f6f7819 */ /* 0x000fe400000012ff */
[----:B------:R-:W-:-:S02]  /*16bf0*/  SHF.R.U64 R139, R139, 0x3, RZ ;  /* 0x000000038b8b7819 */ /* 0x000fc400000012ff */
[----:B------:R-:W-:Y:S01]  /*16c00*/  LOP3.LUT R26, R5, R26, RZ, 0x3c, !PT ;  /* 0x0000001a051a7212 */ /* 0x000fe200078e3cff */
[----:B------:R-:W-:Y:S01]  /*16c10*/  IMAD.X R5, RZ, RZ, R27, P5 ;  /* 0x000000ffff057224 */ /* 0x000fe200028e061b */
[----:B------:R-:W-:Y:S02]  /*16c20*/  LOP3.LUT R143, R38, 0x380, RZ, 0xc0, !PT ;  /* 0x00000380268f7812 */ /* 0x000fe400078ec0ff */
[----:B------:R-:W-:Y:S02]  /*16c30*/  IADD3.X R35, RZ, R27, RZ, P4, !PT ;  /* 0x0000001bff237210 */ /* 0x000fe400027fe4ff */
[----:B------:R-:W-:Y:S02]  /*16c40*/  LOP3.LUT R34, R141, R34, RZ, 0x3c, !PT ;  /* 0x000000228d227212 */ /* 0x000fe400078e3cff */
[----:B------:R-:W-:Y:S02]  /*16c50*/  LOP3.LUT R42, R145, R42, RZ, 0x3c, !PT ;  /* 0x0000002a912a7212 */ /* 0x000fe400078e3cff */
[----:B------:R-:W-:-:S02]  /*16c60*/  LOP3.LUT R46, R111, R28, RZ, 0x3c, !PT ;  /* 0x0000001c6f2e7212 */ /* 0x000fc400078e3cff */
[----:B------:R-:W-:Y:S02]  /*16c70*/  LOP3.LUT R50, R139, R50, RZ, 0x3c, !PT ;  /* 0x000000328b327212 */ /* 0x000fe400078e3cff */
[-C--:B------:R-:W-:Y:S02]  /*16c80*/  IADD3.X R47, RZ, R27.reuse, RZ, P1, !PT ;  /* 0x0000001bff2f7210 */ /* 0x080fe40000ffe4ff */
[----:B------:R-:W-:Y:S02]  /*16c90*/  SHF.R.U64 R143, R143, 0x3, RZ ;  /* 0x000000038f8f7819 */ /* 0x000fe400000012ff */
[----:B------:R-:W-:Y:S02]  /*16ca0*/  MOV R86, R26 ;  /* 0x0000001a00567202 */ /* 0x000fe40000000f00 */
[----:B------:R-:W-:Y:S02]  /*16cb0*/  MOV R28, R8 ;  /* 0x00000008001c7202 */ /* 0x000fe40000000f00 */
[----:B------:R-:W-:-:S02]  /*16cc0*/  F2FP.F16.F32.PACK_AB R26, R4, R0 ;  /* 0x00000000041a723e */ /* 0x000fc400000000ff */
[----:B------:R-:W-:Y:S02]  /*16cd0*/  F2FP.F16.F32.PACK_AB R27, R138, R125 ;  /* 0x0000007d8a1b723e */ /* 0x000fe400000000ff */
[----:B------:R-:W-:Y:S02]  /*16ce0*/  MOV R9, R34 ;  /* 0x0000002200097202 */ /* 0x000fe40000000f00 */
[----:B------:R-:W-:Y:S01]  /*16cf0*/  MOV R8, R42 ;  /* 0x0000002a00087202 */ /* 0x000fe20000000f00 */
[----:B------:R-:W-:Y:S01]  /*16d00*/  STSM.16.M88.4 [R86], R24 ;  /* 0x0000001856007844 */ /* 0x000fe20000000200 */
[----:B------:R-:W-:Y:S02]  /*16d10*/  F2FP.F16.F32.PACK_AB R34, R37, R36 ;  /* 0x000000242522723e */ /* 0x000fe400000000ff */
[----:B------:R-:W-:Y:S02]  /*16d20*/  F2FP.F16.F32.PACK_AB R35, R135, R123 ;  /* 0x0000007b8723723e */ /* 0x000fe400000000ff */
[----:B------:R-:W-:-:S02]  /*16d30*/  MOV R11, R10 ;  /* 0x0000000a000b7202 */ /* 0x000fc40000000f00 */
[----:B------:R-:W-:Y:S01]  /*16d40*/  MOV R0, R50 ;  /* 0x0000003200007202 */ /* 0x000fe20000000f00 */
[----:B------:R0:W-:Y:S01]  /*16d50*/  STSM.16.M88.4 [R28], R32 ;  /* 0x000000201c007844 */ /* 0x0001e20000000200 */
[----:B------:R-:W-:Y:S02]  /*16d60*/  F2FP.F16.F32.PACK_AB R42, R45, R44 ;  /* 0x0000002c2d2a723e */ /* 0x000fe400000000ff */
[----:B------:R-:W-:Y:S02]  /*16d70*/  F2FP.F16.F32.PACK_AB R43, R133, R121 ;  /* 0x00000079852b723e */ /* 0x000fe400000000ff */
[----:B------:R-:W-:Y:S02]  /*16d80*/  LOP3.LUT R38, R143, R38, RZ, 0x3c, !PT ;  /* 0x000000268f267212 */ /* 0x000fe400078e3cff */
[----:B------:R-:W-:Y:S01]  /*16d90*/  MOV R12, R12 ;  /* 0x0000000c000c7202 */ /* 0x000fe20000000f00 */
[----:B------:R-:W-:Y:S01]  /*16da0*/  STSM.16.M88.4 [R11], R40 ;  /* 0x000000280b007844 */ /* 0x000fe20000000200 */
[----:B------:R-:W-:-:S02]  /*16db0*/  F2FP.F16.F32.PACK_AB R50, R53, R52 ;  /* 0x000000343532723e */ /* 0x000fc400000000ff */
[----:B------:R-:W-:Y:S02]  /*16dc0*/  F2FP.F16.F32.PACK_AB R51, R131, R54 ;  /* 0x000000368333723e */ /* 0x000fe400000000ff */
[----:B------:R-:W-:Y:S02]  /*16dd0*/  MOV R14, R14 ;  /* 0x0000000e000e7202 */ /* 0x000fe40000000f00 */
[----:B------:R-:W-:Y:S01]  /*16de0*/  LOP3.LUT R141, R78, 0x380, RZ, 0xc0, !PT ;  /* 0x000003804e8d7812 */ /* 0x000fe200078ec0ff */
[----:B------:R-:W-:Y:S01]  /*16df0*/  STSM.16.M88.4 [R12], R48 ;  /* 0x000000300c007844 */ /* 0x000fe20000000200 */
[----:B------:R-:W-:Y:S01]  /*16e00*/  MOV R20, R20 ;  /* 0x0000001400147202 */ /* 0x000fe20000000f00 */
[----:B0-----:R-:W0:Y:S01]  /*16e10*/  LDC R28, c[0x0][0xbe8] ;  /* 0x0002fa00ff1c7b82 */ /* 0x001e220000000800 */
[----:B------:R-:W-:Y:S01]  /*16e20*/  MOV R38, R38 ;  /* 0x0000002600267202 */ /* 0x000fe20000000f00 */
[----:B------:R-:W-:Y:S01]  /*16e30*/  STSM.16.M88.4 [R14], R56 ;  /* 0x000000380e007844 */ /* 0x000fe20000000200 */
[----:B------:R-:W-:-:S02]  /*16e40*/  SHF.R.U64 R141, R141, 0x3, RZ ;  /* 0x000000038d8d7819 */ /* 0x000fc400000012ff */
[----:B------:R-:W-:Y:S01]  /*16e50*/  ISETP.NE.U32.AND P0, PT, RZ, UR4, PT ;  /* 0x00000004ff007c0c */ /* 0x000fe2000bf05070 */
[----:B------:R2:W-:Y:S01]  /*16e60*/  STSM.16.M88.4 [R20], R64 ;  /* 0x0000004014007844 */ /* 0x0005e20000000200 */
[----:B------:R-:W-:Y:S02]  /*16e70*/  LOP3.LUT R4, R141, R78, RZ, 0x3c, !PT ;  /* 0x0000004e8d047212 */ /* 0x000fe400078e3cff */
[----:B------:R-:W-:Y:S01]  /*16e80*/  MOV R46, R46 ;  /* 0x0000002e002e7202 */ /* 0x000fe20000000f00 */
[----:B------:R-:W-:Y:S01]  /*16e90*/  STSM.16.M88.4 [R9], R72 ;  /* 0x0000004809007844 */ /* 0x000fe20000000200 */
[----:B------:R-:W-:Y:S02]  /*16ea0*/  MOV R10, R4 ;  /* 0x00000004000a7202 */ /* 0x000fe40000000f00 */
[----:B------:R-:W-:Y:S01]  /*16eb0*/  ISETP.NE.AND.EX P0, PT, RZ, UR5, PT, P0 ;  /* 0x00000005ff007c0c */ /* 0x000fe2000bf05300 */
[----:B------:R-:W-:Y:S04]  /*16ec0*/  STSM.16.M88.4 [R38], R80 ;  /* 0x0000005026007844 */ /* 0x000fe80000000200 */
[----:B------:R3:W-:Y:S04]  /*16ed0*/  STSM.16.M88.4 [R8], R88 ;  /* 0x0000005808007844 */ /* 0x0007e80000000200 */
[----:B------:R4:W-:Y:S01]  /*16ee0*/  STSM.16.M88.4 [R46], R96 ;  /* 0x000000602e007844 */ /* 0x0009e20000000200 */
[----:B--2---:R-:W-:-:S03]  /*16ef0*/  MOV R20, RZ ;  /* 0x000000ff00147202 */ /* 0x004fc60000000f00 */
[----:B------:R4:W-:Y:S04]  /*16f00*/  STSM.16.M88.4 [R0], R104 ;  /* 0x0000006800007844 */ /* 0x0009e80000000200 */
[----:B------:R4:W-:Y:S01]  /*16f10*/  STSM.16.M88.4 [R10], R112 ;  /* 0x000000700a007844 */ /* 0x0009e20000000200 */
[----:B------:R-:W-:Y:S01]  /*16f20*/  BAR.SYNC.DEFER_BLOCKING 0x1, 0x100 ;  /* 0x0044000000007b1d */ /* 0x000fe20000010000 */
[----:B---3--:R-:W-:-:S04]  /*16f30*/  IADD3 R8, P1, R227, UR4, RZ ;  /* 0x00000004e3087c10 */ /* 0x008fc8000ff3e0ff */
[----:B------:R-:W-:Y:S01]  /*16f40*/  IADD3.X R9, R228, UR5, RZ, P1, !PT ;  /* 0x00000005e4097c10 */ /* 0x000fe20008ffe4ff */
[----:B------:R-:W-:Y:S02]  /*16f50*/  ULDC.64 UR4, c[0x0][0xc08] ;  /* 0x0003020000047ab9 */ /* 0x000fe40000000a00 */
[----:B------:R-:W-:-:S04]  /*16f60*/  ISETP.NE.U32.AND P2, PT, RZ, UR4, PT ;  /* 0x00000004ff007c0c */ /* 0x000fc8000bf45070 */
[----:B------:R-:W-:Y:S01]  /*16f70*/  ISETP.NE.AND.EX P2, PT, RZ, UR5, PT, P2 ;  /* 0x00000005ff007c0c */ /* 0x000fe2000bf45320 */
[----:B------:R4:W5:-:S12]  /*16f80*/  @P0 LDG.E R20, desc[UR56][R8.64] ;  /* 0x0000003808140981 */ /* 0x000958000c1e1900 */
[----:B------:R-:W-:Y:S01]  /*16f90*/  @P2 IADD3 R4, P3, R227, UR4, RZ ;  /* 0x00000004e3042c10 */ /* 0x000fe2000ff7e0ff */
[----:B------:R-:W-:Y:S01]  /*16fa0*/  ULDC UR4, c[0x0][0xa88] ;  /* 0x0002a20000047ab9 */ /* 0x000fe20000000800 */
[----:B0-----:R-:W-:Y:S01]  /*16fb0*/  ISETP.NE.AND P1, PT, R28, 0x1, PT ;  /* 0x000000011c00780c */ /* 0x001fe20003f25270 */
[----:B------:R-:W-:Y:S01]  /*16fc0*/  IMAD.U32 R65, RZ, RZ, UR4 ;  /* 0x00000004ff417e24 */ /* 0x000fe2000f8e00ff */
[----:B------:R-:W-:-:S05]  /*16fd0*/  @P2 IADD3.X R5, R228, UR5, RZ, P3, !PT ;  /* 0x00000005e4052c10 */ /* 0x000fca0009ffe4ff */
[----:B------:R4:W5:Y:S06]  /*16fe0*/  @P2 LDG.E R65, desc[UR56][R4.64] ;  /* 0x0000003804412981 */ /* 0x00096c000c1e1900 */
[----:B------:R-:W0:Y:S08]  /*16ff0*/  @P1 LDC R11, c[0x0][0xbec] ;  /* 0x0002fb00ff0b1b82 */ /* 0x000e300000000800 */
[----:B------:R-:W2:Y:S01]  /*17000*/  @P1 LDC R15, c[0x0][0xbf0] ;  /* 0x0002fc00ff0f1b82 */ /* 0x000ea20000000800 */
[----:B----4-:R-:W-:Y:S05]  /*17010*/  @P2 BRA `(.L_x_646) ;  /* 0x0000000000102947 */ /* 0x010fea0003800000 */
[----:B------:R-:W-:Y:S05]  /*17020*/  @!P0 BRA `(.L_x_646) ;  /* 0x00000000000c8947 */ /* 0x000fea0003800000 */
[----:B------:R-:W3:Y:S04]  /*17030*/  LDG.E R0, desc[UR56][R8.64] ;  /* 0x0000003808007981 */ /* 0x000ee8000c1e1900 */
[----:B-----5:R-:W3:Y:S02]  /*17040*/  LDG.E R65, desc[UR56][R8.64+0x4] ;  /* 0x0000043808417981 */ /* 0x020ee4000c1e1900 */
[----:B---3--:R-:W-:-:S07]  /*17050*/  IMAD.IADD R65, R65, 0x1, -R0 ;  /* 0x0000000141417824 */ /* 0x008fce00078e0a00 */
.L_x_646:
[----:B------:R-:W3:Y:S01]  /*17060*/  LDL R0, [R1+0x78] ;  /* 0x0000780001007983 */ /* 0x000ee20000100800 */
[----:B------:R-:W-:Y:S01]  /*17070*/  SHF.R.S32.HI R64, RZ, 0x1f, R226 ;  /* 0x0000001fff407819 */ /* 0x000fe200000114e2 */
[----:B------:R-:W-:Y:S01]  /*17080*/  ULDC.64 UR4, c[0x0][0xb90] ;  /* 0x0002e40000047ab9 */ /* 0x000fe20000000a00 */
[----:B------:R-:W4:Y:S01]  /*17090*/  S2R R34, SR_TID.X ;  /* 0x0000000000227919 */ /* 0x000f220000002100 */
[----:B-----5:R-:W-:Y:S02]  /*170a0*/  SHF.R.S32.HI R21, RZ, 0x1f, R20 ;  /* 0x0000001fff157819 */ /* 0x020fe40000011414 */
[----:B------:R-:W-:Y:S01]  /*170b0*/  SEL R229, R229, RZ, !P0 ;  /* 0x000000ffe5e57207 */ /* 0x000fe20004000000 */
[----:B------:R-:W2:Y:S01]  /*170c0*/  LDL.LU R8, [R1+0x44] ;  /* 0x0000440001087983 */ /* 0x000ea20000300800 */
[----:B------:R-:W-:Y:S01]  /*170d0*/  IMAD R65, R65, R28, RZ ;  /* 0x0000001c41417224 */ /* 0x000fe200078e02ff */
[----:B------:R-:W1:Y:S02]  /*170e0*/  @P1 LDC R67, c[0x0][0xbec] ;  /* 0x0002fb00ff431b82 */ /* 0x000e640000000800 */
[----:B------:R-:W3:Y:S01]  /*170f0*/  LDL.LU R66, [R1+0x40] ;  /* 0x0000400001427983 */ /* 0x000ee20000300800 */
[----:B------:R-:W-:-:S03]  /*17100*/  IMAD R5, R64, UR4, RZ ;  /* 0x0000000440057c24 */ /* 0x000fc6000f8e02ff */
[----:B------:R-:W2:Y:S01]  /*17110*/  LDL R26, [R1+0x70] ;  /* 0x00007000011a7983 */ /* 0x000ea20000100800 */
[C---:B------:R-:W-:Y:S01]  /*17120*/  IMAD R13, R226.reuse, UR5, R5 ;  /* 0x00000005e20d7c24 */ /* 0x040fe2000f8e0205 */
[----:B------:R-:W1:Y:S01]  /*17130*/  @P1 LDC R69, c[0x0][0xbf0] ;  /* 0x0002fc00ff451b82 */ /* 0x000e620000000800 */
[----:B------:R-:W-:Y:S01]  /*17140*/  IMAD.WIDE.U32 R4, R226, UR4, R20 ;  /* 0x00000004e2047c25 */ /* 0x000fe2000f8e0014 */
[----:B------:R-:W-:-:S03]  /*17150*/  ULDC.64 UR4, c[0x0][0xb98] ;  /* 0x0002e60000047ab9 */ /* 0x000fc60000000a00 */
[----:B------:R-:W-:Y:S02]  /*17160*/  IMAD.IADD R5, R5, 0x1, R13 ;  /* 0x0000000105057824 */ /* 0x000fe400078e020d */
[----:B----4-:R-:W-:-:S05]  /*17170*/  VIADD R34, R34, 0xffffff80 ;  /* 0xffffff8022227836 */ /* 0x010fca0000000000 */
[----:B------:R-:W-:-:S04]  /*17180*/  SHF.R.S32.HI R68, RZ, 0x1f, R34 ;  /* 0x0000001fff447819 */ /* 0x000fc80000011422 */
[----:B------:R-:W-:-:S04]  /*17190*/  LEA.HI R68, R68, R34, RZ, 0x3 ;  /* 0x0000002244447211 */ /* 0x000fc800078f18ff */
[----:B------:R-:W-:Y:S01]  /*171a0*/  SHF.R.S32.HI R68, RZ, 0x3, R68 ;  /* 0x00000003ff447819 */ /* 0x000fe20000011444 */
[----:B------:R-:W-:Y:S01]  /*171b0*/  IMAD.WIDE.U32 R4, R229, UR4, R4 ;  /* 0x00000004e5047c25 */ /* 0x000fe2000f8e0004 */
[----:B------:R-:W-:-:S04]  /*171c0*/  SHF.R.S32.HI R27, RZ, 0x1f, R34 ;  /* 0x0000001fff1b7819 */ /* 0x000fc80000011422 */
[----:B------:R-:W-:-:S04]  /*171d0*/  LEA.HI R27, R27, R34, RZ, 0x7 ;  /* 0x000000221b1b7211 */ /* 0x000fc800078f38ff */
[----:B------:R-:W-:-:S04]  /*171e0*/  LOP3.LUT R27, R27, 0xffffff80, RZ, 0xc0, !PT ;  /* 0xffffff801b1b7812 */ /* 0x000fc800078ec0ff */
[----:B------:R-:W-:Y:S01]  /*171f0*/  IADD3 R27, R34, -R27, RZ ;  /* 0x8000001b221b7210 */ /* 0x000fe20007ffe0ff */
[----:B------:R-:W-:Y:S01]  /*17200*/  VIADD R70, R222, 0x40 ;  /* 0x00000040de467836 */ /* 0x000fe20000000000 */
[----:B------:R-:W-:Y:S01]  /*17210*/  BSSY B1, `(.L_x_647) ;  /* 0x00000b0000017945 */ /* 0x000fe20003800000 */
[----:B------:R-:W-:-:S03]  /*17220*/  SHF.R.S32.HI R72, RZ, 0x1f, R224 ;  /* 0x0000001fff487819 */ /* 0x000fc600000114e0 */
[----:B------:R-:W-:Y:S02]  /*17230*/  SHF.R.S32.HI R71, RZ, 0x1f, R70 ;  /* 0x0000001fff477819 */ /* 0x000fe40000011446 */
[----:B---3--:R-:W-:-:S05]  /*17240*/  LEA R10, R66, R0, 0x7 ;  /* 0x00000000420a7211 */ /* 0x008fca00078e38ff */
[----:B0-----:R-:W-:Y:S01]  /*17250*/  @P1 IMAD.HI.U32 R0, R10, R11, RZ ;  /* 0x0000000b0a001227 */ /* 0x001fe200078e00ff */
[----:B------:R-:W-:-:S03]  /*17260*/  LEA R11, R68, R222, 0x6 ;  /* 0x000000de440b7211 */ /* 0x000fc600078e30ff */
[----:B------:R-:W-:Y:S01]  /*17270*/  IMAD.MOV.U32 R9, RZ, RZ, R10 ;  /* 0x000000ffff097224 */ /* 0x000fe200078e000a */
[----:B--2---:R-:W-:Y:S02]  /*17280*/  @P1 SHF.R.U32.HI R9, RZ, R15, R0 ;  /* 0x0000000fff091219 */ /* 0x004fe40000011600 */
[----:B------:R-:W-:-:S03]  /*17290*/  SEL R0, R8, RZ, !P0 ;  /* 0x000000ff08007207 */ /* 0x000fc60004000000 */
[----:B------:R-:W-:Y:S02]  /*172a0*/  IMAD.MOV R13, RZ, RZ, -R9 ;  /* 0x000000ffff0d7224 */ /* 0x000fe400078e0a09 */
[----:B------:R-:W-:-:S04]  /*172b0*/  IMAD.WIDE R6, R11, 0x2, R6 ;  /* 0x000000020b067825 */ /* 0x000fc800078e0206 */
[----:B------:R-:W-:Y:S02]  /*172c0*/  IMAD R8, R0, UR4, RZ ;  /* 0x0000000400087c24 */ /* 0x000fe4000f8e02ff */
[----:B------:R-:W-:Y:S01]  /*172d0*/  IMAD R11, R28, R13, R10 ;  /* 0x0000000d1c0b7224 */ /* 0x000fe200078e020a */
[----:B------:R-:W-:Y:S01]  /*172e0*/  SHF.R.S32.HI R13, RZ, 0x1f, R9 ;  /* 0x0000001fff0d7819 */ /* 0x000fe20000011409 */
[----:B------:R-:W-:Y:S01]  /*172f0*/  IMAD R10, R229, UR5, R8 ;  /* 0x00000005e50a7c24 */ /* 0x000fe2000f8e0208 */
[----:B------:R-:W-:Y:S01]  /*17300*/  IADD3 R4, P0, R9, R4, RZ ;  /* 0x0000000409047210 */ /* 0x000fe20007f1e0ff */
[----:B------:R-:W-:Y:S01]  /*17310*/  ULDC.64 UR4, c[0x0][0xb88] ;  /* 0x0002e20000047ab9 */ /* 0x000fe20000000a00 */
[----:B------:R-:W-:Y:S02]  /*17320*/  SHF.R.S32.HI R8, RZ, 0x1f, R11 ;  /* 0x0000001fff087819 */ /* 0x000fe4000001140b */
[----:B------:R-:W-:-:S03]  /*17330*/  IADD3.X R5, R13, R5, R10, P0, !PT ;  /* 0x000000050d057210 */ /* 0x000fc600007fe40a */
[----:B------:R-:W-:Y:S01]  /*17340*/  IMAD R10, R8, UR4, RZ ;  /* 0x00000004080a7c24 */ /* 0x000fe2000f8e02ff */
[----:B------:R-:W-:Y:S01]  /*17350*/  IADD3 R9, P2, R6, 0x1000, RZ ;  /* 0x0000100006097810 */ /* 0x000fe20007f5e0ff */
[----:B------:R-:W-:-:S04]  /*17360*/  IMAD.WIDE.U32 R4, R11, UR4, R4 ;  /* 0x000000040b047c25 */ /* 0x000fc8000f8e0004 */
[----:B------:R-:W-:Y:S01]  /*17370*/  IMAD R15, R11, UR5, R10 ;  /* 0x000000050b0f7c24 */ /* 0x000fe2000f8e020a */
[----:B------:R-:W-:Y:S01]  /*17380*/  ULDC.64 UR4, c[0x0][0xb50] ;  /* 0x0002d40000047ab9 */ /* 0x000fe20000000a00 */
[----:B------:R-:W-:Y:S02]  /*17390*/  LOP3.LUT R8, R9, 0x380, RZ, 0xc0, !PT ;  /* 0x0000038009087812 */ /* 0x000fe400078ec0ff */
[----:B------:R-:W-:Y:S02]  /*173a0*/  LEA R10, P0, R4, UR4, 0x2 ;  /* 0x00000004040a7c11 */ /* 0x000fe4000f8010ff */
[----:B------:R-:W-:Y:S02]  /*173b0*/  IADD3 R5, R5, R15, RZ ;  /* 0x0000000f05057210 */ /* 0x000fe40007ffe0ff */
[----:B------:R-:W-:Y:S02]  /*173c0*/  SHF.R.U64 R8, R8, 0x3, RZ ;  /* 0x0000000308087819 */ /* 0x000fe400000012ff */
[----:B------:R-:W-:Y:S01]  /*173d0*/  LEA.HI.X R14, R4, UR5, R5, 0x2, P0 ;  /* 0x00000005040e7c11 */ /* 0x000fe200080f1405 */
[----:B------:R-:W-:Y:S01]  /*173e0*/  SHFL.IDX PT, R54, R10, RZ, 0x1c1f ;  /* 0x001c1fff0a367589 */ /* 0x000fe200000e0000 */
[----:B------:R-:W-:Y:S01]  /*173f0*/  IADD3 R37, P0, R6, 0x5000, RZ ;  /* 0x0000500006257810 */ /* 0x000fe20007f1e0ff */
[----:B------:R-:W-:Y:S01]  /*17400*/  IMAD R26, R66, 0x80, R26 ;  /* 0x00000080421a7824 */ /* 0x000fe200078e021a */
[----:B------:R-:W-:Y:S01]  /*17410*/  LOP3.LUT R8, R8, R9, RZ, 0x3c, !PT ;  /* 0x0000000908087212 */ /* 0x000fe200078e3cff */
[----:B------:R-:W-:Y:S01]  /*17420*/  IMAD.X R9, RZ, RZ, R7, P2 ;  /* 0x000000ffff097224 */ /* 0x000fe200010e0607 */
[----:B------:R-:W-:Y:S01]  /*17430*/  LOP3.LUT R36, R37, 0x380, RZ, 0xc0, !PT ;  /* 0x0000038025247812 */ /* 0x000fe200078ec0ff */
[----:B------:R-:W-:Y:S01]  /*17440*/  SHFL.IDX PT, R58, R10, 0x1, 0x1c1f ;  /* 0x003c1f000a3a7f89 */ /* 0x000fe200000e0000 */
[----:B------:R-:W-:Y:S01]  /*17450*/  IADD3 R45, P2, R6, 0x7000, RZ ;  /* 0x00007000062d7810 */ /* 0x000fe20007f5e0ff */
[----:B------:R-:W-:Y:S01]  /*17460*/  ULDC.64 UR4, c[0x0][0xaa0] ;  /* 0x0002a80000047ab9 */ /* 0x000fe20000000a00 */
[----:B------:R-:W-:Y:S01]  /*17470*/  SHF.R.U64 R36, R36, 0x3, RZ ;  /* 0x0000000324247819 */ /* 0x000fe200000012ff */
[----:B------:R-:W0:Y:S01]  /*17480*/  SHFL.IDX PT, R55, R14, RZ, 0x1c1f ;  /* 0x001c1fff0e377589 */ /* 0x000e2200000e0000 */
[----:B------:R-:W-:-:S03]  /*17490*/  LOP3.LUT R44, R45, 0x380, RZ, 0xc0, !PT ;  /* 0x000003802d2c7812 */ /* 0x000fc600078ec0ff */
[----:B------:R-:W2:Y:S01]  /*174a0*/  SHFL.IDX PT, R59, R14, 0x1, 0x1c1f ;  /* 0x003c1f000e3b7f89 */ /* 0x000ea200000e0000 */
[----:B------:R-:W-:Y:S01]  /*174b0*/  LOP3.LUT R36, R36, R37, RZ, 0x3c, !PT ;  /* 0x0000002524247212 */ /* 0x000fe200078e3cff */
[--C-:B------:R-:W-:Y:S01]  /*174c0*/  IMAD.X R37, RZ, RZ, R7.reuse, P0 ;  /* 0x000000ffff257224 */ /* 0x100fe200000e0607 */
[----:B------:R-:W-:Y:S01]  /*174d0*/  SHF.R.U64 R44, R44, 0x3, RZ ;  /* 0x000000032c2c7819 */ /* 0x000fe200000012ff */
[----:B------:R-:W-:Y:S01]  /*174e0*/  VIADD R4, R26, 0x8 ;  /* 0x000000081a047836 */ /* 0x000fe20000000000 */
[----:B------:R-:W-:Y:S02]  /*174f0*/  LOP3.LUT P0, RZ, R27, 0x3, RZ, 0xc0, !PT ;  /* 0x000000031bff7812 */ /* 0x000fe4000780c0ff */
[----:B------:R-:W-:Y:S01]  /*17500*/  LOP3.LUT R44, R44, R45, RZ, 0x3c, !PT ;  /* 0x0000002d2c2c7212 */ /* 0x000fe200078e3cff */
[----:B------:R-:W-:Y:S01]  /*17510*/  IMAD.X R45, RZ, RZ, R7, P2 ;  /* 0x000000ffff2d7224 */ /* 0x000fe200010e0607 */
[-C--:B------:R-:W-:Y:S02]  /*17520*/  ISETP.GE.OR P2, PT, R26, R65.reuse, P0 ;  /* 0x000000411a00720c */ /* 0x080fe40000746670 */
[----:B------:R-:W-:-:S11]  /*17530*/  ISETP.GE.OR P0, PT, R4, R65, P0 ;  /* 0x000000410400720c */ /* 0x000fd60000706670 */
[----:B0-----:R-:W-:Y:S04]  /*17540*/  @!P2 ST.E desc[UR56][R54.64], R2 ;  /* 0x000000023600a985 */ /* 0x001fe8000c101938 */
[----:B--2---:R0:W-:Y:S01]  /*17550*/  @!P0 ST.E desc[UR56][R58.64], R3 ;  /* 0x000000033a008985 */ /* 0x0041e2000c101938 */
[C---:B------:R-:W-:Y:S02]  /*17560*/  IADD3 R13, P6, R6.reuse, 0x2000, RZ ;  /* 0x00002000060d7810 */ /* 0x040fe40007fde0ff */
[C---:B------:R-:W-:Y:S01]  /*17570*/  IADD3 R25, P5, R6.reuse, 0x3000, RZ ;  /* 0x0000300006197810 */ /* 0x040fe20007fbe0ff */
[----:B------:R-:W5:Y:S01]  /*17580*/  LD.E.128 R36, desc[UR56][R36.64] ;  /* 0x0000003824247980 */ /* 0x000f62000c101d00 */
[----:B0-----:R-:W-:Y:S01]  /*17590*/  IMAD R3, R21, UR4, RZ ;  /* 0x0000000415037c24 */ /* 0x001fe2000f8e02ff */
[----:B------:R-:W-:-:S02]  /*175a0*/  IADD3 R33, P4, R6, 0x4000, RZ ;  /* 0x0000400006217810 */ /* 0x000fc40007f9e0ff */
[----:B------:R-:W5:Y:S01]  /*175b0*/  LD.E.128 R44, desc[UR56][R44.64] ;  /* 0x000000382c2c7980 */ /* 0x000f62000c101d00 */
[C---:B------:R-:W-:Y:S02]  /*175c0*/  IMAD R21, R20.reuse, UR5, R3 ;  /* 0x0000000514157c24 */ /* 0x040fe4000f8e0203 */
[----:B------:R-:W-:Y:S01]  /*175d0*/  IMAD.WIDE.U32 R2, R20, UR4, RZ ;  /* 0x0000000414027c25 */ /* 0x000fe2000f8e00ff */
[----:B------:R-:W-:Y:S01]  /*175e0*/  ULDC.64 UR4, c[0x0][0xae8] ;  /* 0x0002ba0000047ab9 */ /* 0x000fe20000000a00 */
[----:B------:R-:W-:Y:S02]  /*175f0*/  IADD3 R41, P3, R6, 0x6000, RZ ;  /* 0x0000600006297810 */ /* 0x000fe40007f7e0ff */
[----:B------:R-:W-:Y:S01]  /*17600*/  IMAD R20, R225, 0x20, R68 ;  /* 0x00000020e1147824 */ /* 0x000fe200078e0244 */
[----:B------:R-:W-:Y:S01]  /*17610*/  IADD3 R3, R3, R21, RZ ;  /* 0x0000001503037210 */ /* 0x000fe20007ffe0ff */
[----:B------:R-:W-:Y:S01]  /*17620*/  IMAD R21, R64, UR4, RZ ;  /* 0x0000000440157c24 */ /* 0x000fe2000f8e02ff */
[----:B------:R-:W-:Y:S01]  /*17630*/  LOP3.LUT R12, R13, 0x380, RZ, 0xc0, !PT ;  /* 0x000003800d0c7812 */ /* 0x000fe200078ec0ff */
[----:B------:R-:W-:Y:S01]  /*17640*/  IMAD R64, R66, 0x80, R20 ;  /* 0x0000008042407824 */ /* 0x000fe200078e0214 */
[----:B------:R-:W-:-:S02]  /*17650*/  LOP3.LUT R24, R25, 0x380, RZ, 0xc0, !PT ;  /* 0x0000038019187812 */ /* 0x000fc400078ec0ff */
[----:B------:R-:W-:Y:S01]  /*17660*/  LOP3.LUT R32, R33, 0x380, RZ, 0xc0, !PT ;  /* 0x0000038021207812 */ /* 0x000fe200078ec0ff */
[C---:B------:R-:W-:Y:S01]  /*17670*/  IMAD R21, R226.reuse, UR5, R21 ;  /* 0x00000005e2157c24 */ /* 0x040fe2000f8e0215 */
[----:B------:R-:W-:Y:S01]  /*17680*/  LOP3.LUT R40, R41, 0x380, RZ, 0xc0, !PT ;  /* 0x0000038029287812 */ /* 0x000fe200078ec0ff */
[----:B------:R-:W-:Y:S01]  /*17690*/  IMAD.WIDE.U32 R2, R226, UR4, R2 ;  /* 0x00000004e2027c25 */ /* 0x000fe2000f8e0002 */
[----:B------:R-:W-:Y:S01]  /*176a0*/  SHF.R.U64 R12, R12, 0x3, RZ ;  /* 0x000000030c0c7819 */ /* 0x000fe200000012ff */
[----:B------:R-:W-:Y:S01]  /*176b0*/  ULDC.64 UR4, c[0x0][0xaf0] ;  /* 0x0002bc0000047ab9 */ /* 0x000fe20000000a00 */
[----:B------:R-:W-:Y:S01]  /*176c0*/  SHF.R.U64 R24, R24, 0x3, RZ ;  /* 0x0000000318187819 */ /* 0x000fe200000012ff */
[----:B-1----:R-:W-:Y:S01]  /*176d0*/  @P1 IMAD.HI.U32 R20, R64, R67, RZ ;  /* 0x0000004340141227 */ /* 0x002fe200078e00ff */
[----:B------:R-:W-:Y:S02]  /*176e0*/  SHF.R.U64 R32, R32, 0x3, RZ ;  /* 0x0000000320207819 */ /* 0x000fe400000012ff */
[----:B------:R-:W-:Y:S01]  /*176f0*/  SHF.R.U64 R40, R40, 0x3, RZ ;  /* 0x0000000328287819 */ /* 0x000fe200000012ff */
[----:B------:R-:W-:Y:S01]  /*17700*/  IMAD R0, R0, UR4, RZ ;  /* 0x0000000400007c24 */ /* 0x000fe2000f8e02ff */
[----:B------:R-:W-:Y:S01]  /*17710*/  IADD3 R3, R3, R21, RZ ;  /* 0x0000001503037210 */ /* 0x000fe20007ffe0ff */
[----:B------:R-:W-:Y:S01]  /*17720*/  IMAD.MOV.U32 R21, RZ, RZ, R64 ;  /* 0x000000ffff157224 */ /* 0x000fe200078e0040 */
[----:B------:R-:W-:Y:S01]  /*17730*/  LOP3.LUT R12, R12, R13, RZ, 0x3c, !PT ;  /* 0x0000000d0c0c7212 */ /* 0x000fe200078e3cff */
[----:B------:R-:W-:Y:S01]  /*17740*/  IMAD.X R13, RZ, RZ, R7, P6 ;  /* 0x000000ffff0d7224 */ /* 0x000fe200030e0607 */
[----:B------:R-:W-:-:S02]  /*17750*/  LOP3.LUT R24, R24, R25, RZ, 0x3c, !PT ;  /* 0x0000001918187212 */ /* 0x000fc400078e3cff */
[----:B------:R-:W-:Y:S01]  /*17760*/  LOP3.LUT R32, R32, R33, RZ, 0x3c, !PT ;  /* 0x0000002120207212 */ /* 0x000fe200078e3cff */
[----:B------:R-:W-:Y:S01]  /*17770*/  IMAD.X R33, RZ, RZ, R7, P4 ;  /* 0x000000ffff217224 */ /* 0x000fe200020e0607 */
[----:B------:R-:W-:Y:S01]  /*17780*/  LOP3.LUT R40, R40, R41, RZ, 0x3c, !PT ;  /* 0x0000002928287212 */ /* 0x000fe200078e3cff */
[C---:B------:R-:W-:Y:S01]  /*17790*/  IMAD R67, R229.reuse, UR5, R0 ;  /* 0x00000005e5437c24 */ /* 0x040fe2000f8e0200 */
[----:B------:R-:W-:Y:S01]  /*177a0*/  IADD3.X R25, RZ, R7, RZ, P5, !PT ;  /* 0x00000007ff197210 */ /* 0x000fe20002ffe4ff */
[----:B------:R-:W-:Y:S01]  /*177b0*/  IMAD.WIDE.U32 R2, R229, UR4, R2 ;  /* 0x00000004e5027c25 */ /* 0x000fe2000f8e0002 */
[----:B------:R-:W-:Y:S01]  /*177c0*/  @P1 SHF.R.U32.HI R21, RZ, R69, R20 ;  /* 0x00000045ff151219 */ /* 0x000fe20000011614 */
[----:B------:R-:W-:Y:S01]  /*177d0*/  ULDC.64 UR4, c[0x0][0xae0] ;  /* 0x0002b80000047ab9 */ /* 0x000fe20000000a00 */
[C---:B------:R-:W-:Y:S01]  /*177e0*/  IADD3 R49, P6, R6.reuse, 0x8000, RZ ;  /* 0x0000800006317810 */ /* 0x040fe20007fde0ff */
[----:B------:R-:W5:Y:S01]  /*177f0*/  LD.E.128 R12, desc[UR56][R12.64] ;  /* 0x000000380c0c7980 */ /* 0x000f62000c101d00 */
[----:B------:R-:W-:-:S02]  /*17800*/  IADD3 R53, P5, R6, 0x9000, RZ ;  /* 0x0000900006357810 */ /* 0x000fc40007fbe0ff */
[C---:B------:R-:W-:Y:S01]  /*17810*/  IADD3 R57, P4, R6.reuse, 0xa000, RZ ;  /* 0x0000a00006397810 */ /* 0x040fe20007f9e0ff */
[----:B------:R-:W5:Y:S01]  /*17820*/  LD.E.128 R32, desc[UR56][R32.64] ;  /* 0x0000003820207980 */ /* 0x000f62000c101d00 */
[----:B------:R-:W-:Y:S02]  /*17830*/  IADD3.X R41, RZ, R7, RZ, P3, !PT ;  /* 0x00000007ff297210 */ /* 0x000fe40001ffe4ff */
[----:B------:R-:W-:Y:S01]  /*17840*/  IADD3 R5, P3, R6, 0xb000, RZ ;  /* 0x0000b00006057810 */ /* 0x000fe20007f7e0ff */
[--C-:B------:R-:W-:Y:S01]  /*17850*/  IMAD.MOV R69, RZ, RZ, -R21.reuse ;  /* 0x000000ffff457224 */ /* 0x100fe200078e0a15 */
[----:B------:R-:W-:Y:S01]  /*17860*/  SHF.R.S32.HI R0, RZ, 0x1f, R21 ;  /* 0x0000001fff007819 */ /* 0x000fe20000011415 */
[----:B------:R-:W5:Y:S01]  /*17870*/  LD.E.128 R24, desc[UR56][R24.64] ;  /* 0x0000003818187980 */ /* 0x000f62000c101d00 */
[----:B------:R-:W-:Y:S02]  /*17880*/  LOP3.LUT R48, R49, 0x380, RZ, 0xc0, !PT ;  /* 0x0000038031307812 */ /* 0x000fe400078ec0ff */
[----:B------:R-:W-:Y:S01]  /*17890*/  LOP3.LUT R52, R53, 0x380, RZ, 0xc0, !PT ;  /* 0x0000038035347812 */ /* 0x000fe200078ec0ff */
[----:B------:R-:W5:Y:S01]  /*178a0*/  LD.E.128 R40, desc[UR56][R40.64] ;  /* 0x0000003828287980 */ /* 0x000f62000c101d00 */
[----:B------:R-:W-:-:S02]  /*178b0*/  LOP3.LUT R56, R57, 0x380, RZ, 0xc0, !PT ;  /* 0x0000038039387812 */ /* 0x000fc400078ec0ff */
[----:B------:R-:W-:Y:S02]  /*178c0*/  LOP3.LUT R11, R6, 0x380, RZ, 0xc0, !PT ;  /* 0x00000380060b7812 */ /* 0x000fe400078ec0ff */
[----:B------:R-:W-:Y:S01]  /*178d0*/  LOP3.LUT R4, R5, 0x380, RZ, 0xc0, !PT ;  /* 0x0000038005047812 */ /* 0x000fe200078ec0ff */
[----:B------:R-:W-:Y:S01]  /*178e0*/  IMAD R0, R0, UR4, RZ ;  /* 0x0000000400007c24 */ /* 0x000fe2000f8e02ff */
[----:B------:R-:W-:Y:S01]  /*178f0*/  IADD3 R3, R3, R67, RZ ;  /* 0x0000004303037210 */ /* 0x000fe20007ffe0ff */
[----:B------:R-:W-:Y:S01]  /*17900*/  IMAD R67, R28, R69, R64 ;  /* 0x000000451c437224 */ /* 0x000fe200078e0240 */
[----:B------:R-:W-:Y:S02]  /*17910*/  SHF.R.U64 R48, R48, 0x3, RZ ;  /* 0x0000000330307819 */ /* 0x000fe400000012ff */
[----:B------:R-:W-:Y:S02]  /*17920*/  SHF.R.U64 R52, R52, 0x3, RZ ;  /* 0x0000000334347819 */ /* 0x000fe400000012ff */
[----:B------:R-:W-:-:S02]  /*17930*/  SHF.R.U64 R56, R56, 0x3, RZ ;  /* 0x0000000338387819 */ /* 0x000fc400000012ff */
[----:B------:R-:W-:Y:S02]  /*17940*/  SHF.R.U64 R11, R11, 0x3, RZ ;  /* 0x000000030b0b7819 */ /* 0x000fe400000012ff */
[----:B------:R-:W-:Y:S01]  /*17950*/  SHF.R.U64 R4, R4, 0x3, RZ ;  /* 0x0000000304047819 */ /* 0x000fe200000012ff */
[----:B------:R-:W-:Y:S01]  /*17960*/  IMAD R69, R21, UR5, R0 ;  /* 0x0000000515457c24 */ /* 0x000fe2000f8e0200 */
[----:B------:R-:W-:Y:S01]  /*17970*/  LOP3.LUT R48, R48, R49, RZ, 0x3c, !PT ;  /* 0x0000003130307212 */ /* 0x000fe200078e3cff */
[--C-:B------:R-:W-:Y:S01]  /*17980*/  IMAD.X R49, RZ, RZ, R7.reuse, P6 ;  /* 0x000000ffff317224 */ /* 0x100fe200030e0607 */
[----:B------:R-:W-:Y:S01]  /*17990*/  LOP3.LUT R52, R52, R53, RZ, 0x3c, !PT ;  /* 0x0000003534347212 */ /* 0x000fe200078e3cff */
[--C-:B------:R-:W-:Y:S01]  /*179a0*/  IMAD.X R61, RZ, RZ, R7.reuse, P3 ;  /* 0x000000ffff3d7224 */ /* 0x100fe200018e0607 */
[----:B------:R-:W-:Y:S01]  /*179b0*/  LOP3.LUT R56, R56, R57, RZ, 0x3c, !PT ;  /* 0x0000003938387212 */ /* 0x000fe200078e3cff */
[----:B------:R-:W-:Y:S01]  /*179c0*/  IMAD.X R57, RZ, RZ, R7, P4 ;  /* 0x000000ffff397224 */ /* 0x000fe200020e0607 */
[----:B------:R-:W-:Y:S01]  /*179d0*/  LOP3.LUT R6, R11, R6, RZ, 0x3c, !PT ;  /* 0x000000060b067212 */ /* 0x000fe200078e3cff */
[----:B------:R-:W-:Y:S01]  /*179e0*/  IMAD.WIDE.U32 R2, R21, UR4, R2 ;  /* 0x0000000415027c25 */ /* 0x000fe2000f8e0002 */
[----:B------:R-:W-:Y:S01]  /*179f0*/  IADD3.X R53, RZ, R7, RZ, P5, !PT ;  /* 0x00000007ff357210 */ /* 0x000fe20002ffe4ff */
[----:B------:R-:W-:Y:S01]  /*17a00*/  ULDC.64 UR4, c[0x0][0xad8] ;  /* 0x0002b60000047ab9 */ /* 0x000fe20000000a00 */
[----:B------:R-:W-:-:S02]  /*17a10*/  LOP3.LUT R60, R4, R5, RZ, 0x3c, !PT ;  /* 0x00000005043c7212 */ /* 0x000fc400078e3cff */
[----:B------:R-:W-:Y:S01]  /*17a20*/  SHF.R.S32.HI R0, RZ, 0x1f, R67 ;  /* 0x0000001fff007819 */ /* 0x000fe20000011443 */
[----:B------:R-:W-:Y:S01]  /*17a30*/  IMAD.IADD R3, R3, 0x1, R69 ;  /* 0x0000000103037824 */ /* 0x000fe200078e0245 */
[----:B------:R-:W5:Y:S03]  /*17a40*/  LD.E.128 R4, desc[UR56][R6.64] ;  /* 0x0000003806047980 */ /* 0x000f66000c101d00 */
[----:B------:R-:W-:Y:S01]  /*17a50*/  IMAD R0, R0, UR4, RZ ;  /* 0x0000000400007c24 */ /* 0x000fe2000f8e02ff */
[----:B------:R-:W5:Y:S01]  /*17a60*/  LD.E.128 R8, desc[UR56][R8.64] ;  /* 0x0000003808087980 */ /* 0x000f62000c101d00 */
[----:B------:R-:W-:-:S03]  /*17a70*/  IMAD R68, R66, 0x80, R68 ;  /* 0x0000008042447824 */ /* 0x000fc600078e0244 */
[----:B------:R-:W5:Y:S01]  /*17a80*/  LD.E.128 R48, desc[UR56][R48.64] ;  /* 0x0000003830307980 */ /* 0x000f62000c101d00 */
[----:B------:R-:W-:-:S03]  /*17a90*/  IMAD R21, R67, UR5, R0 ;  /* 0x0000000543157c24 */ /* 0x000fc6000f8e0200 */
[----:B------:R-:W5:Y:S01]  /*17aa0*/  LD.E.128 R52, desc[UR56][R52.64] ;  /* 0x0000003834347980 */ /* 0x000f62000c101d00 */
[----:B------:R-:W-:Y:S01]  /*17ab0*/  IMAD.WIDE.U32 R2, R67, UR4, R2 ;  /* 0x0000000443027c25 */ /* 0x000fe2000f8e0002 */
[----:B------:R-:W-:Y:S02]  /*17ac0*/  ULDC.64 UR4, c[0x0][0xa80] ;  /* 0x0002a00000047ab9 */ /* 0x000fe40000000a00 */
[----:B------:R-:W5:Y:S04]  /*17ad0*/  LD.E.128 R56, desc[UR56][R56.64] ;  /* 0x0000003838387980 */ /* 0x000f68000c101d00 */
[----:B------:R-:W5:Y:S01]  /*17ae0*/  LD.E.128 R60, desc[UR56][R60.64] ;  /* 0x000000383c3c7980 */ /* 0x000f62000c101d00 */
[----:B------:R-:W-:Y:S01]  /*17af0*/  @!PT LDS RZ, [RZ] ;  /* 0x00000000fffff984 */ /* 0x000fe20000000800 */
[----:B------:R-:W-:Y:S01]  /*17b00*/  @!PT LDS RZ, [RZ] ;  /* 0x00000000fffff984 */ /* 0x000fe20000000800 */
[----:B------:R-:W-:Y:S01]  /*17b10*/  @!PT LDS RZ, [RZ] ;  /* 0x00000000fffff984 */ /* 0x000fe20000000800 */
[----:B------:R-:W-:Y:S01]  /*17b20*/  @!PT LDS RZ, [RZ] ;  /* 0x00000000fffff984 */ /* 0x000fe20000000800 */
[----:B------:R0:W-:Y:S06]  /*17b30*/  MEMBAR.ALL.CTA ;  /* 0x0000000000007992 */ /* 0x0001ec0000008000 */
[----:B0-----:R-:W0:Y:S01]  /*17b40*/  FENCE.VIEW.ASYNC.S ;  /* 0x00000000000073c6 */ /* 0x001e220000000000 */
[----:B------:R-:W-:Y:S01]  /*17b50*/  VIADD R28, R68, 0x40 ;  /* 0x00000040441c7836 */ /* 0x000fe20000000000 */
[----:B------:R-:W-:Y:S01]  /*17b60*/  LEA R64, P2, R2, UR4, 0x1 ;  /* 0x0000000402407c11 */ /* 0x000fe2000f8408ff */
[----:B------:R-:W-:-:S03]  /*17b70*/  IMAD.IADD R3, R3, 0x1, R21 ;  /* 0x0000000103037824 */ /* 0x000fc600078e0215 */
[-C--:B------:R-:W-:Y:S02]  /*17b80*/  ISETP.GE.AND P0, PT, R28, R65.reuse, PT ;  /* 0x000000411c00720c */ /* 0x080fe40003f06270 */
[----:B------:R-:W-:Y:S02]  /*17b90*/  LEA.HI.X R28, R2, UR5, R3, 0x1, P2 ;  /* 0x00000005021c7c11 */ /* 0x000fe400090f0c03 */
[----:B------:R-:W-:Y:S02]  /*17ba0*/  ISETP.GE.AND P2, PT, R68, R65, PT ;  /* 0x000000414400720c */ /* 0x000fe40003f46270 */
[----:B------:R-:W-:-:S04]  /*17bb0*/  IADD3 R0, R18, 0x30820, RZ ;  /* 0x0003082012007810 */ /* 0x000fc80007ffe0ff */
[----:B------:R-:W-:Y:S01]  /*17bc0*/  PRMT R0, RZ, 0x654, R0 ;  /* 0x00000654ff007816 */ /* 0x000fe20000000000 */
[----:B0-----:R0:W1:Y:S01]  /*17bd0*/  SHFL.IDX PT, R21, R64, RZ, 0x181f ;  /* 0x00181fff40157589 */ /* 0x00106200000e0000 */
[----:B------:R-:W-:-:S03]  /*17be0*/  IADD3 R20, R68, 0x20, RZ ;  /* 0x0000002044147810 */ /* 0x000fc60007ffe0ff */
[----:B------:R0:W2:Y:S01]  /*17bf0*/  SHFL.IDX PT, R67, R28, RZ, 0x181f ;  /* 0x00181fff1c437589 */ /* 0x0000a200000e0000 */
[----:B------:R0:W-:Y:S01]  /*17c00*/  SYNCS.ARRIVE.TRANS64.RED.A1T0 RZ, [R0+URZ], RZ ;  /* 0x000000ff00ff79a7 */ /* 0x0001e2000810043f */
[----:B------:R-:W-:Y:S02]  /*17c10*/  ISETP.GE.AND P1, PT, R20, R65, PT ;  /* 0x000000411400720c */ /* 0x000fe40003f26270 */
[----:B------:R-:W-:Y:S01]  /*17c20*/  SHF.R.S32.HI R69, RZ, 0x1f, R222 ;  /* 0x0000001fff457819 */ /* 0x000fe200000114de */
[----:B------:R-:W-:Y:S10]  /*17c30*/  @P2 BRA `(.L_x_648) ;  /* 0x0000000000342947 */ /* 0x000ff40003800000 */
[----:B------:R-:W-:Y:S02]  /*17c40*/  ULDC UR4, c[0x0][0xac8] ;  /* 0x0002b20000047ab9 */ /* 0x000fe40000000800 */
[----:B------:R-:W-:Y:S02]  /*17c50*/  ISETP.GE.AND P4, PT, R222, UR4, PT ;  /* 0x00000004de007c0c */ /* 0x000fe4000bf86270 */
[----:B------:R-:W-:Y:S02]  /*17c60*/  ISETP.GE.AND P3, PT, R70, UR4, PT ;  /* 0x0000000446007c0c */ /* 0x000fe4000bf66270 */
[----:B------:R-:W-:-:S09]  /*17c70*/  ISETP.GE.AND P2, PT, R224, UR4, PT ;  /* 0x00000004e0007c0c */ /* 0x000fd2000bf46270 */
[-C--:B-1----:R-:W-:Y:S02]  /*17c80*/  @!P4 LEA R2, P6, R222, R21.reuse, 0x1 ;  /* 0x00000015de02c211 */ /* 0x082fe400078c08ff */
[----:B------:R-:W-:Y:S02]  /*17c90*/  @!P3 LEA R20, P5, R70, R21, 0x1 ;  /* 0x000000154614b211 */ /* 0x000fe400078a08ff */
[----:B--2---:R-:W-:Y:S02]  /*17ca0*/  @!P4 LEA.HI.X R3, R222, R67, R69, 0x1, P6 ;  /* 0x00000043de03c211 */ /* 0x004fe400030f0c45 */
[----:B------:R-:W-:Y:S02]  /*17cb0*/  @!P2 LEA R66, P6, R224, R21, 0x1 ;  /* 0x00000015e042a211 */ /* 0x000fe400078c08ff */
[-C--:B------:R-:W-:Y:S01]  /*17cc0*/  @!P3 LEA.HI.X R21, R70, R67.reuse, R71, 0x1, P5 ;  /* 0x000000434615b211 */ /* 0x080fe200028f0c47 */
[----:B-----5:R3:W-:Y:S01]  /*17cd0*/  @!P4 ST.E.128 desc[UR56][R2.64], R4 ;  /* 0x000000040200c985 */ /* 0x0207e2000c101d38 */
[----:B------:R-:W-:-:S03]  /*17ce0*/  @!P2 LEA.HI.X R67, R224, R67, R72, 0x1, P6 ;  /* 0x00000043e043a211 */ /* 0x000fc600030f0c48 */
[----:B------:R3:W-:Y:S04]  /*17cf0*/  @!P3 ST.E.128 desc[UR56][R20.64], R32 ;  /* 0x000000201400b985 */ /* 0x0007e8000c101d38 */
[----:B------:R3:W-:Y:S02]  /*17d00*/  @!P2 ST.E.128 desc[UR56][R66.64], R48 ;  /* 0x000000304200a985 */ /* 0x0007e4000c101d38 */
.L_x_648:
[----:B------:R-:W-:Y:S05]  /*17d10*/  BSYNC B1 ;  /* 0x0000000000017941 */ /* 0x000fea0003800000 */
.L_x_647:
[----:B---3-5:R3:W4:Y:S01]  /*17d20*/  SHFL.IDX PT, R7, R28, 0x1, 0x181f ;  /* 0x00381f001c077f89 */ /* 0x02872200000e0000 */
[----:B------:R-:W-:Y:S03]  /*17d30*/  BSSY B1, `(.L_x_649) ;  /* 0x0000010000017945 */ /* 0x000fe60003800000 */
[----:B------:R3:W0:Y:S01]  /*17d40*/  SHFL.IDX PT, R3, R64, 0x1, 0x181f ;  /* 0x00381f0040037f89 */ /* 0x00062200000e0000 */
[----:B------:R-:W-:Y:S05]  /*17d50*/  @P1 BRA `(.L_x_650) ;  /* 0x0000000000341947 */ /* 0x000fea0003800000 */
[----:B------:R-:W-:Y:S02]  /*17d60*/  ULDC UR4, c[0x0][0xac8] ;  /* 0x0002b20000047ab9 */ /* 0x000fe40000000800 */
[----:B------:R-:W-:Y:S02]  /*17d70*/  ISETP.GE.AND P4, PT, R222, UR4, PT ;  /* 0x00000004de007c0c */ /* 0x000fe4000bf86270 */
[----:B------:R-:W-:Y:S02]  /*17d80*/  ISETP.GE.AND P5, PT, R70, UR4, PT ;  /* 0x0000000446007c0c */ /* 0x000fe4000bfa6270 */
[----:B------:R-:W-:-:S09]  /*17d90*/  ISETP.GE.AND P6, PT, R224, UR4, PT ;  /* 0x00000004e0007c0c */ /* 0x000fd2000bfc6270 */
[-C--:B0-----:R-:W-:Y:S02]  /*17da0*/  @!P4 LEA R2, P1, R222, R3.reuse, 0x1 ;  /* 0x00000003de02c211 */ /* 0x081fe400078208ff */
[-C--:B------:R-:W-:Y:S02]  /*17db0*/  @!P5 LEA R4, P2, R70, R3.reuse, 0x1 ;  /* 0x000000034604d211 */ /* 0x080fe400078408ff */
[----:B------:R-:W-:Y:S02]  /*17dc0*/  @!P6 LEA R6, P3, R224, R3, 0x1 ;  /* 0x00000003e006e211 */ /* 0x000fe400078608ff */
[-C--:B----4-:R-:W-:Y:S02]  /*17dd0*/  @!P4 LEA.HI.X R3, R222, R7.reuse, R69, 0x1, P1 ;  /* 0x00000007de03c211 */ /* 0x090fe400008f0c45 */
[-C--:B------:R-:W-:Y:S02]  /*17de0*/  @!P5 LEA.HI.X R5, R70, R7.reuse, R71, 0x1, P2 ;  /* 0x000000074605d211 */ /* 0x080fe400010f0c47 */
[----:B------:R-:W-:Y:S01]  /*17df0*/  @!P6 LEA.HI.X R7, R224, R7, R72, 0x1, P3 ;  /* 0x00000007e007e211 */ /* 0x000fe200018f0c48 */
[----:B------:R0:W-:Y:S04]  /*17e00*/  @!P4 ST.E.128 desc[UR56][R2.64], R8 ;  /* 0x000000080200c985 */ /* 0x0001e8000c101d38 */
[----:B------:R0:W-:Y:S04]  /*17e10*/  @!P5 ST.E.128 desc[UR56][R4.64], R36 ;  /* 0x000000240400d985 */ /* 0x0001e8000c101d38 */
[----:B------:R0:W-:Y:S02]  /*17e20*/  @!P6 ST.E.128 desc[UR56][R6.64], R52 ;  /* 0x000000340600e985 */ /* 0x0001e4000c101d38 */
.L_x_650:
[----:B------:R-:W-:Y:S05]  /*17e30*/  BSYNC B1 ;  /* 0x0000000000017941 */ /* 0x000fea0003800000 */
.L_x_649:
[----:B0---4-:R0:W4:Y:S01]  /*17e40*/  SHFL.IDX PT, R7, R28, 0x2, 0x181f ;  /* 0x00581f001c077f89 */ /* 0x01112200000e0000 */
        /* <DEDUP_REMOVED lines=16> */
.L_x_652:
[----:B------:R-:W-:Y:S05]  /*17f50*/  BSYNC B1 ;  /* 0x0000000000017941 */ /* 0x000fea0003800000 */
.L_x_651:
[----:B------:R-:W-:Y:S01]  /*17f60*/  VIADD R0, R68, 0x60 ;  /* 0x0000006044007836 */ /* 0x000fe20000000000 */
[----:B0---4-:R4:W0:Y:S04]  /*17f70*/  SHFL.IDX PT, R7, R28, 0x3, 0x181f ;  /* 0x00781f001c077f89 */ /* 0x01182800000e0000 */
[----:B------:R-:W-:Y:S01]  /*17f80*/  ISETP.GE.AND P0, PT, R0, R65, PT ;  /* 0x000000410000720c */ /* 0x000fe20003f06270 */
[----:B------:R4:W0:-:S12]  /*17f90*/  SHFL.IDX PT, R9, R64, 0x3, 0x181f ;  /* 0x00781f0040097f89 */ /* 0x00081800000e0000 */
[----:B----4-:R-:W-:Y:S05]  /*17fa0*/  @P0 BRA `(.L_x_653) ;  /* 0x0000000c00580947 */ /* 0x010fea0003800000 */
[----:B------:R-:W-:Y:S02]  /*17fb0*/  ULDC UR4, c[0x0][0xac8] ;  /* 0x0002b20000047ab9 */ /* 0x000fe40000000800 */
[----:B------:R-:W-:Y:S02]  /*17fc0*/  ISETP.GE.AND P2, PT, R222, UR4, PT ;  /* 0x00000004de007c0c */ /* 0x000fe4000bf46270 */
[----:B------:R-:W-:-:S11]  /*17fd0*/  ISETP.GE.AND P3, PT, R70, UR4, PT ;  /* 0x0000000446007c0c */ /* 0x000fd6000bf66270 */
[-C--:B0-----:R-:W-:Y:S02]  /*17fe0*/  @!P2 LEA R2, P0, R222, R9.reuse, 0x1 ;  /* 0x00000009de02a211 */ /* 0x081fe400078008ff */
[----:B------:R-:W-:Y:S02]  /*17ff0*/  @!P3 LEA R4, P1, R70, R9, 0x1 ;  /* 0x000000094604b211 */ /* 0x000fe400078208ff */
[-C--:B------:R-:W-:Y:S02]  /*18000*/  @!P2 LEA.HI.X R3, R222, R7.reuse, R69, 0x1, P0 ;  /* 0x00000007de03a211 */ /* 0x080fe400000f0c45 */
[----:B------:R-:W-:Y:S02]  /*18010*/  @!P3 LEA.HI.X R5, R70, R7, R71, 0x1, P1 ;  /* 0x000000074605b211 */ /* 0x000fe400008f0c47 */
[----:B------:R-:W-:Y:S01]  /*18020*/  ISETP.GE.AND P0, PT, R224, UR4, PT ;  /* 0x00000004e0007c0c */ /* 0x000fe2000bf06270 */
[----:B------:R4:W-:Y:S04]  /*18030*/  @!P2 ST.E.128 desc[UR56][R2.64], R24 ;  /* 0x000000180200a985 */ /* 0x0009e8000c101d38 */
[----:B------:R4:W-:Y:S08]  /*18040*/  @!P3 ST.E.128 desc[UR56][R4.64], R44 ;  /* 0x0000002c0400b985 */ /* 0x0009f0000c101d38 */
[----:B------:R-:W-:Y:S05]  /*18050*/  @P0 BRA `(.L_x_653) ;  /* 0x0000000c002c0947 */ /* 0x000fea0003800000 */
[----:B----4-:R-:W-:-:S04]  /*18060*/  LEA R2, P0, R224, R9, 0x1 ;  /* 0x00000009e0027211 */ /* 0x010fc800078008ff */
[----:B------:R-:W-:-:S05]  /*18070*/  LEA.HI.X R3, R224, R7, R72, 0x1, P0 ;  /* 0x00000007e0037211 */ /* 0x000fca00000f0c48 */
[----:B------:R0:W-:Y:S01]  /*18080*/  ST.E.128 desc[UR56][R2.64], R60 ;  /* 0x0000003c02007985 */ /* 0x0001e2000c101d38 */
[----:B------:R-:W-:Y:S05]  /*18090*/  BRA `(.L_x_653) ;  /* 0x0000000c001c7947 */ /* 0x000fea0003800000 */
.L_x_645:
[----:B------:R-:W-:Y:S01]  /*180a0*/  ULDC.64 UR4, c[0x0][0xc00] ;  /* 0x0003000000047ab9 */ /* 0x000fe20000000a00 */
[----:B------:R-:W-:Y:S01]  /*180b0*/  MOV R6, RZ ;  /* 0x000000ff00067202 */ /* 0x000fe20000000f00 */
[----:B------:R-:W3:Y:S01]  /*180c0*/  LDC R21, c[0x0][0xbe8] ;  /* 0x0002fa00ff157b82 */ /* 0x000ee20000000800 */
[----:B------:R-:W-:Y:S02]  /*180d0*/  ISETP.NE.U32.AND P0, PT, RZ, UR4, PT ;  /* 0x00000004ff007c0c */ /* 0x000fe4000bf05070 */
[----:B------:R-:W-:Y:S02]  /*180e0*/  IADD3 R2, P1, R227, UR4, RZ ;  /* 0x00000004e3027c10 */ /* 0x000fe4000ff3e0ff */
[----:B------:R-:W-:Y:S02]  /*180f0*/  ISETP.NE.AND.EX P0, PT, RZ, UR5, PT, P0 ;  /* 0x00000005ff007c0c */ /* 0x000fe4000bf05300 */
[----:B------:R-:W-:Y:S01]  /*18100*/  IADD3.X R3, R228, UR5, RZ, P1, !PT ;  /* 0x00000005e4037c10 */ /* 0x000fe20008ffe4ff */
[----:B------:R-:W-:-:S02]  /*18110*/  ULDC.64 UR4, c[0x0][0xc08] ;  /* 0x0003020000047ab9 */ /* 0x000fc40000000a00 */
[----:B------:R-:W-:-:S04]  /*18120*/  ISETP.NE.U32.AND P1, PT, RZ, UR4, PT ;  /* 0x00000004ff007c0c */ /* 0x000fc8000bf25070 */
[----:B------:R-:W-:-:S04]  /*18130*/  ISETP.NE.AND.EX P1, PT, RZ, UR5, PT, P1 ;  /* 0x00000005ff007c0c */ /* 0x000fc8000bf25310 */
[----:B------:R4:W5:Y:S09]  /*18140*/  @P0 LDG.E R6, desc[UR56][R2.64] ;  /* 0x0000003802060981 */ /* 0x000972000c1e1900 */
[----:B------:R-:W-:Y:S01]  /*18150*/  @P1 IADD3 R4, P2, R227, UR4, RZ ;  /* 0x00000004e3041c10 */ /* 0x000fe2000ff5e0ff */
[----:B------:R-:W-:-:S02]  /*18160*/  ULDC UR4, c[0x0][0xa88] ;  /* 0x0002a20000047ab9 */ /* 0x000fc40000000800 */
[----:B------:R-:W-:Y:S01]  /*18170*/  IMAD.U32 R0, RZ, RZ, UR4 ;  /* 0x00000004ff007e24 */ /* 0x000fe2000f8e00ff */
[----:B0-----:R-:W-:-:S05]  /*18180*/  @P1 IADD3.X R5, R228, UR5, RZ, P2, !PT ;  /* 0x00000005e4051c10 */ /* 0x001fca00097fe4ff */
[----:B------:R4:W5:Y:S01]  /*18190*/  @P1 LDG.E R0, desc[UR56][R4.64] ;  /* 0x0000003804001981 */ /* 0x000962000c1e1900 */
[----:B---3--:R-:W-:Y:S01]  /*181a0*/  ISETP.NE.AND P2, PT, R21, 0x1, PT ;  /* 0x000000011500780c */ /* 0x008fe20003f45270 */
[----:B------:R-:W0:-:S12]  /*181b0*/  S2R R24, SR_TID.X ;  /* 0x0000000000187919 */ /* 0x000e180000002100 */
[----:B------:R-:W3:Y:S08]  /*181c0*/  @P2 LDC R14, c[0x0][0xbec] ;  /* 0x0002fb00ff0e2b82 */ /* 0x000ef00000000800 */
[----:B------:R-:W1:Y:S01]  /*181d0*/  @P2 LDC R25, c[0x0][0xbf0] ;  /* 0x0002fc00ff192b82 */ /* 0x000e620000000800 */
[----:B0-----:R-:W-:-:S05]  /*181e0*/  VIADD R24, R24, 0xffffff80 ;  /* 0xffffff8018187836 */ /* 0x001fca0000000000 */
[----:B------:R-:W-:Y:S01]  /*181f0*/  ISETP.GE.AND P3, PT, R24, 0x80, PT ;  /* 0x000000801800780c */ /* 0x000fe20003f66270 */
[----:B----4-:R-:W-:-:S12]  /*18200*/  @P1 BRA `(.L_x_654) ;  /* 0x0000000000101947 */ /* 0x010fd80003800000 */
[----:B------:R-:W-:Y:S05]  /*18210*/  @!P0 BRA `(.L_x_654) ;  /* 0x00000000000c8947 */ /* 0x000fea0003800000 */
[----:B------:R-:W4:Y:S04]  /*18220*/  LDG.E R5, desc[UR56][R2.64] ;  /* 0x0000003802057981 */ /* 0x000f28000c1e1900 */
[----:B-----5:R-:W4:Y:S02]  /*18230*/  LDG.E R0, desc[UR56][R2.64+0x4] ;  /* 0x0000043802007981 */ /* 0x020f24000c1e1900 */
[----:B----4-:R-:W-:-:S07]  /*18240*/  IADD3 R0, -R5, R0, RZ ;  /* 0x0000000005007210 */ /* 0x010fce0007ffe1ff */
.L_x_654:
[----:B------:R-:W4:Y:S04]  /*18250*/  LDL.LU R2, [R1+0x44] ;  /* 0x0000440001027983 */ /* 0x000f280000300800 */
[----:B------:R0:W5:Y:S01]  /*18260*/  LDL R20, [R1+0x40] ;  /* 0x0000400001147983 */ /* 0x0001620000100800 */
[----:B------:R-:W-:Y:S01]  /*18270*/  BSSY B1, `(.L_x_655) ;  /* 0x000002e000017945 */ /* 0x000fe20003800000 */
[----:B------:R-:W-:Y:S02]  /*18280*/  SHF.R.S32.HI R10, RZ, 0x1f, R226 ;  /* 0x0000001fff0a7819 */ /* 0x000fe400000114e2 */
[----:B------:R-:W-:Y:S02]  /*18290*/  SEL R229, R229, RZ, !P0 ;  /* 0x000000ffe5e57207 */ /* 0x000fe40004000000 */
[----:B-----5:R-:W-:-:S02]  /*182a0*/  SHF.R.S32.HI R11, RZ, 0x1f, R6 ;  /* 0x0000001fff0b7819 */ /* 0x020fc40000011406 */
[----:B----4-:R-:W-:Y:S01]  /*182b0*/  SEL R12, R2, RZ, !P0 ;  /* 0x000000ff020c7207 */ /* 0x010fe20004000000 */
[----:B0-----:R-:W-:Y:S06]  /*182c0*/  @P3 BRA `(.L_x_656) ;  /* 0x0000000000a03947 */ /* 0x001fec0003800000 */
[----:B------:R-:W0:Y:S01]  /*182d0*/  S2R R2, SR_TID.X ;  /* 0x0000000000027919 */ /* 0x000e220000002100 */
[----:B------:R-:W4:Y:S02]  /*182e0*/  LDC R9, c[0x0][0xbe8] ;  /* 0x0002fa00ff097b82 */ /* 0x000f240000000800 */
[----:B----4-:R-:W-:Y:S02]  /*182f0*/  IMAD R3, R0, R9, RZ ;  /* 0x0000000900037224 */ /* 0x010fe400078e02ff */
[----:B0-----:R-:W-:-:S04]  /*18300*/  IMAD R2, R20, 0x80, R2 ;  /* 0x0000008014027824 */ /* 0x001fc800078e0202 */
[----:B------:R-:W-:-:S05]  /*18310*/  VIADD R8, R2, 0xffffff80 ;  /* 0xffffff8002087836 */ /* 0x000fca0000000000 */
[----:B------:R-:W-:-:S13]  /*18320*/  ISETP.GE.AND P0, PT, R8, R3, PT ;  /* 0x000000030800720c */ /* 0x000fda0003f06270 */
[----:B------:R-:W-:Y:S05]  /*18330*/  @P0 BRA `(.L_x_656) ;  /* 0x0000000000840947 */ /* 0x000fea0003800000 */
[----:B------:R-:W-:Y:S01]  /*18340*/  ISETP.NE.AND P0, PT, R9, 0x1, PT ;  /* 0x000000010900780c */ /* 0x000fe20003f05270 */
[----:B------:R-:W-:Y:S01]  /*18350*/  ULDC.64 UR4, c[0x0][0xb90] ;  /* 0x0002e40000047ab9 */ /* 0x000fe20000000a00 */
[----:B------:R-:W-:Y:S01]  /*18360*/  IMAD.MOV.U32 R2, RZ, RZ, R6 ;  /* 0x000000ffff027224 */ /* 0x000fe200078e0006 */
[----:B------:R-:W-:Y:S01]  /*18370*/  MOV R5, R8 ;  /* 0x0000000800057202 */ /* 0x000fe20000000f00 */
[----:B------:R-:W-:Y:S02]  /*18380*/  IMAD R7, R10, UR4, RZ ;  /* 0x000000040a077c24 */ /* 0x000fe4000f8e02ff */
[----:B------:R-:W-:Y:S02]  /*18390*/  IMAD.MOV.U32 R3, RZ, RZ, R11 ;  /* 0x000000ffff037224 */ /* 0x000fe400078e000b */
[C---:B------:R-:W-:Y:S02]  /*183a0*/  IMAD R7, R226.reuse, UR5, R7 ;  /* 0x00000005e2077c24 */ /* 0x040fe4000f8e0207 */
[----:B------:R-:W-:Y:S01]  /*183b0*/  IMAD.WIDE.U32 R2, R226, UR4, R2 ;  /* 0x00000004e2027c25 */ /* 0x000fe2000f8e0002 */
[----:B------:R-:W-:-:S02]  /*183c0*/  ULDC.64 UR4, c[0x0][0xb98] ;  /* 0x0002e60000047ab9 */ /* 0x000fc40000000a00 */
[----:B------:R-:W0:Y:S02]  /*183d0*/  @P0 LDC R13, c[0x0][0xbec] ;  /* 0x0002fb00ff0d0b82 */ /* 0x000e240000000800 */
[----:B------:R-:W-:-:S03]  /*183e0*/  IADD3 R3, R3, R7, RZ ;  /* 0x0000000703037210 */ /* 0x000fc60007ffe0ff */
[----:B------:R-:W-:-:S03]  /*183f0*/  IMAD.WIDE.U32 R2, R229, UR4, R2 ;  /* 0x00000004e5027c25 */ /* 0x000fc6000f8e0002 */
[----:B------:R-:W4:Y:S01]  /*18400*/  @P0 LDC R15, c[0x0][0xbf0] ;  /* 0x0002fc00ff0f0b82 */ /* 0x000f220000000800 */
[----:B0-----:R-:W-:-:S05]  /*18410*/  @P0 IMAD.HI.U32 R4, R8, R13, RZ ;  /* 0x0000000d08040227 */ /* 0x001fca00078e00ff */
[----:B----4-:R-:W-:Y:S01]  /*18420*/  @P0 SHF.R.U32.HI R5, RZ, R15, R4 ;  /* 0x0000000fff050219 */ /* 0x010fe20000011604 */
[----:B------:R-:W-:-:S03]  /*18430*/  IMAD R4, R12, UR4, RZ ;  /* 0x000000040c047c24 */ /* 0x000fc6000f8e02ff */
[----:B------:R-:W-:Y:S01]  /*18440*/  IADD3 R2, P0, R5, R2, RZ ;  /* 0x0000000205027210 */ /* 0x000fe20007f1e0ff */
[----:B------:R-:W-:-:S04]  /*18450*/  IMAD.MOV R7, RZ, RZ, -R5 ;  /* 0x000000ffff077224 */ /* 0x000fc800078e0a05 */
[----:B------:R-:W-:Y:S01]  /*18460*/  IMAD R7, R9, R7, R8 ;  /* 0x0000000709077224 */ /* 0x000fe200078e0208 */
[----:B------:R-:W-:Y:S01]  /*18470*/  SHF.R.S32.HI R9, RZ, 0x1f, R5 ;  /* 0x0000001fff097819 */ /* 0x000fe20000011405 */
[----:B------:R-:W-:Y:S01]  /*18480*/  IMAD R8, R229, UR5, R4 ;  /* 0x00000005e5087c24 */ /* 0x000fe2000f8e0204 */
[----:B------:R-:W-:Y:S02]  /*18490*/  ULDC.64 UR4, c[0x0][0xb88] ;  /* 0x0002e20000047ab9 */ /* 0x000fe40000000a00 */
[----:B------:R-:W-:Y:S02]  /*184a0*/  SHF.R.S32.HI R4, RZ, 0x1f, R7 ;  /* 0x0000001fff047819 */ /* 0x000fe40000011407 */
[----:B------:R-:W-:-:S03]  /*184b0*/  IADD3.X R3, R9, R3, R8, P0, !PT ;  /* 0x0000000309037210 */ /* 0x000fc600007fe408 */
[----:B------:R-:W-:Y:S02]  /*184c0*/  IMAD R4, R4, UR4, RZ ;  /* 0x0000000404047c24 */ /* 0x000fe4000f8e02ff */
[----:B------:R-:W-:-:S04]  /*184d0*/  IMAD.WIDE.U32 R2, R7, UR4, R2 ;  /* 0x0000000407027c25 */ /* 0x000fc8000f8e0002 */
[----:B------:R-:W-:Y:S01]  /*184e0*/  IMAD R5, R7, UR5, R4 ;  /* 0x0000000507057c24 */ /* 0x000fe2000f8e0204 */
[----:B------:R-:W-:Y:S02]  /*184f0*/  ULDC.64 UR4, c[0x0][0xb50] ;  /* 0x0002d40000047ab9 */ /* 0x000fe40000000a00 */
[----:B------:R-:W-:Y:S01]  /*18500*/  LEA R4, P0, R2, UR4, 0x2 ;  /* 0x0000000402047c11 */ /* 0x000fe2000f8010ff */
[----:B------:R-:W-:-:S05]  /*18510*/  IMAD.IADD R3, R3, 0x1, R5 ;  /* 0x0000000103037824 */ /* 0x000fca00078e0205 */
[----:B------:R-:W-:Y:S02]  /*18520*/  LEA.HI.X R5, R2, UR5, R3, 0x2, P0 ;  /* 0x0000000502057c11 */ /* 0x000fe400080f1403 */
[----:B------:R-:W-:-:S05]  /*18530*/  MOV R3, 0xff800000 ;  /* 0xff80000000037802 */ /* 0x000fca0000000f00 */
[----:B------:R0:W-:Y:S02]  /*18540*/  STG.E desc[UR56][R4.64], R3 ;  /* 0x0000000304007986 */ /* 0x0001e4000c101938 */
.L_x_656:
[----:B------:R-:W-:Y:S05]  /*18550*/  BSYNC B1 ;  /* 0x0000000000017941 */ /* 0x000fea0003800000 */
.L_x_655:
[----:B------:R-:W-:Y:S01]  /*18560*/  SHF.R.S32.HI R8, RZ, 0x1f, R24 ;  /* 0x0000001fff087819 */ /* 0x000fe20000011418 */
[----:B------:R-:W-:Y:S01]  /*18570*/  ULDC.64 UR4, c[0x0][0xaa0] ;  /* 0x0002a80000047ab9 */ /* 0x000fe20000000a00 */
[----:B------:R-:W-:Y:S01]  /*18580*/  BSSY B1, `(.L_x_657) ;  /* 0x0000042000017945 */ /* 0x000fe20003800000 */
[----:B0-----:R-:W-:Y:S01]  /*18590*/  IMAD R3, R11, UR4, RZ ;  /* 0x000000040b037c24 */ /* 0x001fe2000f8e02ff */
[----:B------:R-:W-:Y:S02]  /*185a0*/  LEA.HI R8, R8, R24, RZ, 0x3 ;  /* 0x0000001808087211 */ /* 0x000fe400078f18ff */
[----:B------:R-:W-:Y:S01]  /*185b0*/  SHF.R.S32.HI R11, RZ, 0x1f, R224 ;  /* 0x0000001fff0b7819 */ /* 0x000fe200000114e0 */
[C---:B------:R-:W-:Y:S01]  /*185c0*/  IMAD R5, R6.reuse, UR5, R3 ;  /* 0x0000000506057c24 */ /* 0x040fe2000f8e0203 */
[----:B------:R-:W-:Y:S01]  /*185d0*/  SHF.R.S32.HI R8, RZ, 0x3, R8 ;  /* 0x00000003ff087819 */ /* 0x000fe20000011408 */
[----:B------:R-:W-:Y:S01]  /*185e0*/  IMAD.WIDE.U32 R2, R6, UR4, RZ ;  /* 0x0000000406027c25 */ /* 0x000fe2000f8e00ff */
[----:B------:R-:W-:-:S03]  /*185f0*/  ULDC.64 UR4, c[0x0][0xae8] ;  /* 0x0002ba0000047ab9 */ /* 0x000fc60000000a00 */
[----:B------:R-:W-:Y:S02]  /*18600*/  IMAD R4, R225, 0x20, R8 ;  /* 0x00000020e1047824 */ /* 0x000fe400078e0208 */
[----:B------:R-:W-:Y:S02]  /*18610*/  IMAD.IADD R3, R3, 0x1, R5 ;  /* 0x0000000103037824 */ /* 0x000fe400078e0205 */
[----:B------:R-:W-:Y:S01]  /*18620*/  IMAD R7, R10, UR4, RZ ;  /* 0x000000040a077c24 */ /* 0x000fe2000f8e02ff */
[----:B------:R-:W-:Y:S01]  /*18630*/  LEA R9, R20, R4, 0x7 ;  /* 0x0000000414097211 */ /* 0x000fe200078e38ff */
[----:B------:R-:W-:-:S04]  /*18640*/  IMAD.WIDE.U32 R2, R226, UR4, R2 ;  /* 0x00000004e2027c25 */ /* 0x000fc8000f8e0002 */
[----:B---3--:R-:W-:-:S04]  /*18650*/  @P2 IMAD.HI.U32 R4, R9, R14, RZ ;  /* 0x0000000e09042227 */ /* 0x008fc800078e00ff */
[----:B------:R-:W-:Y:S01]  /*18660*/  IMAD R7, R226, UR5, R7 ;  /* 0x00000005e2077c24 */ /* 0x000fe2000f8e0207 */
[----:B------:R-:W-:Y:S01]  /*18670*/  ULDC.64 UR4, c[0x0][0xaf0] ;  /* 0x0002bc0000047ab9 */ /* 0x000fe20000000a00 */
[----:B------:R-:W-:Y:S01]  /*18680*/  IMAD.MOV.U32 R5, RZ, RZ, R9 ;  /* 0x000000ffff057224 */ /* 0x000fe200078e0009 */
[----:B-1----:R-:W-:Y:S01]  /*18690*/  @P2 SHF.R.U32.HI R5, RZ, R25, R4 ;  /* 0x00000019ff052219 */ /* 0x002fe20000011604 */
[----:B------:R-:W-:Y:S02]  /*186a0*/  IMAD R6, R12, UR4, RZ ;  /* 0x000000040c067c24 */ /* 0x000fe4000f8e02ff */
[----:B------:R-:W-:Y:S01]  /*186b0*/  IMAD.IADD R3, R3, 0x1, R7 ;  /* 0x0000000103037824 */ /* 0x000fe200078e0207 */
[----:B------:R-:W-:Y:S01]  /*186c0*/  SHF.R.S32.HI R4, RZ, 0x1f, R5 ;  /* 0x0000001fff047819 */ /* 0x000fe20000011405 */
[----:B------:R-:W-:Y:S01]  /*186d0*/  IMAD R7, R229, UR5, R6 ;  /* 0x00000005e5077c24 */ /* 0x000fe2000f8e0206 */
[----:B------:R-:W-:Y:S01]  /*186e0*/  IADD3 R6, -R5, RZ, RZ ;  /* 0x000000ff05067210 */ /* 0x000fe20007ffe1ff */
[----:B------:R-:W-:Y:S01]  /*186f0*/  IMAD.WIDE.U32 R2, R229, UR4, R2 ;  /* 0x00000004e5027c25 */ /* 0x000fe2000f8e0002 */
[----:B------:R-:W-:-:S03]  /*18700*/  ULDC.64 UR4, c[0x0][0xae0] ;  /* 0x0002b80000047ab9 */ /* 0x000fc60000000a00 */
[----:B------:R-:W-:Y:S02]  /*18710*/  IMAD.IADD R3, R3, 0x1, R7 ;  /* 0x0000000103037824 */ /* 0x000fe400078e0207 */
[----:B------:R-:W-:Y:S02]  /*18720*/  IMAD R4, R4, UR4, RZ ;  /* 0x0000000404047c24 */ /* 0x000fe4000f8e02ff */
[----:B------:R-:W-:Y:S01]  /*18730*/  IMAD R7, R21, R6, R9 ;  /* 0x0000000615077224 */ /* 0x000fe200078e0209 */
[----:B------:R-:W-:Y:S01]  /*18740*/  LEA R6, R20, R8, 0x7 ;  /* 0x0000000814067211 */ /* 0x000fe200078e38ff */
[C---:B------:R-:W-:Y:S01]  /*18750*/  IMAD R9, R5.reuse, UR5, R4 ;  /* 0x0000000505097c24 */ /* 0x040fe2000f8e0204 */
[----:B------:R-:W-:Y:S01]  /*18760*/  SHF.R.S32.HI R8, RZ, 0x1f, R222 ;  /* 0x0000001fff087819 */ /* 0x000fe200000114de */
[----:B------:R-:W-:Y:S01]  /*18770*/  IMAD.WIDE.U32 R2, R5, UR4, R2 ;  /* 0x0000000405027c25 */ /* 0x000fe2000f8e0002 */
[----:B------:R-:W-:Y:S01]  /*18780*/  SHF.R.S32.HI R4, RZ, 0x1f, R7 ;  /* 0x0000001fff047819 */ /* 0x000fe20000011407 */
[----:B------:R-:W-:-:S02]  /*18790*/  ULDC.64 UR4, c[0x0][0xad8] ;  /* 0x0002b60000047ab9 */ /* 0x000fc40000000a00 */
[----:B------:R-:W-:Y:S02]  /*187a0*/  IMAD.IADD R3, R3, 0x1, R9 ;  /* 0x0000000103037824 */ /* 0x000fe400078e0209 */
[----:B------:R-:W-:Y:S02]  /*187b0*/  IMAD R4, R4, UR4, RZ ;  /* 0x0000000404047c24 */ /* 0x000fe4000f8e02ff */
[----:B------:R-:W-:Y:S02]  /*187c0*/  IMAD R21, R0, R21, RZ ;  /* 0x0000001500157224 */ /* 0x000fe400078e02ff */
[C---:B------:R-:W-:Y:S02]  /*187d0*/  IMAD R5, R7.reuse, UR5, R4 ;  /* 0x0000000507057c24 */ /* 0x040fe4000f8e0204 */
[----:B------:R-:W-:Y:S01]  /*187e0*/  IMAD.WIDE.U32 R2, R7, UR4, R2 ;  /* 0x0000000407027c25 */ /* 0x000fe2000f8e0002 */
[----:B------:R-:W-:Y:S01]  /*187f0*/  ISETP.GE.AND P2, PT, R6, R21, PT ;  /* 0x000000150600720c */ /* 0x000fe20003f46270 */
[----:B------:R-:W-:-:S02]  /*18800*/  ULDC.64 UR4, c[0x0][0xa80] ;  /* 0x0002a00000047ab9 */ /* 0x000fc40000000a00 */
[----:B------:R-:W-:Y:S01]  /*18810*/  VIADD R0, R6, 0x20 ;  /* 0x0000002006007836 */ /* 0x000fe20000000000 */
[----:B------:R-:W-:Y:S01]  /*18820*/  IADD3 R3, R3, R5, RZ ;  /* 0x0000000503037210 */ /* 0x000fe20007ffe0ff */
[----:B------:R-:W-:Y:S01]  /*18830*/  VIADD R10, R222, 0x40 ;  /* 0x00000040de0a7836 */ /* 0x000fe20000000000 */
[----:B------:R-:W-:Y:S02]  /*18840*/  LEA R4, P3, R2, UR4, 0x1 ;  /* 0x0000000402047c11 */ /* 0x000fe4000f8608ff */
[-C--:B------:R-:W-:Y:S01]  /*18850*/  ISETP.GE.AND P1, PT, R0, R21.reuse, PT ;  /* 0x000000150000720c */ /* 0x080fe20003f26270 */
[----:B------:R-:W-:Y:S01]  /*18860*/  VIADD R0, R6, 0x40 ;  /* 0x0000004006007836 */ /* 0x000fe20000000000 */
[----:B------:R-:W-:Y:S01]  /*18870*/  LEA.HI.X R5, R2, UR5, R3, 0x1, P3 ;  /* 0x0000000502057c11 */ /* 0x000fe200098f0c03 */
[----:B------:R0:W1:Y:S01]  /*18880*/  SHFL.IDX PT, R7, R4, RZ, 0x181f ;  /* 0x00181fff04077589 */ /* 0x00006200000e0000 */
[----:B------:R-:W-:Y:S02]  /*18890*/  SHF.R.S32.HI R9, RZ, 0x1f, R10 ;  /* 0x0000001fff097819 */ /* 0x000fe4000001140a */
[----:B------:R-:W-:Y:S01]  /*188a0*/  ISETP.GE.AND P0, PT, R0, R21, PT ;  /* 0x000000150000720c */ /* 0x000fe20003f06270 */
[----:B------:R0:W3:Y:S01]  /*188b0*/  SHFL.IDX PT, R3, R5, RZ, 0x181f ;  /* 0x00181fff05037589 */ /* 0x0000e200000e0000 */
[----:B------:R-:W-:Y:S11]  /*188c0*/  @P2 BRA `(.L_x_658) ;  /* 0x0000000000342947 */ /* 0x000ff60003800000 */
[----:B------:R-:W-:Y:S02]  /*188d0*/  ULDC UR4, c[0x0][0xac8] ;  /* 0x0002b20000047ab9 */ /* 0x000fe40000000800 */
[----:B------:R-:W-:Y:S02]  /*188e0*/  ISETP.GE.AND P4, PT, R222, UR4, PT ;  /* 0x00000004de007c0c */ /* 0x000fe4000bf86270 */
[----:B------:R-:W-:Y:S02]  /*188f0*/  ISETP.GE.AND P3, PT, R10, UR4, PT ;  /* 0x000000040a007c0c */ /* 0x000fe4000bf66270 */
[----:B------:R-:W-:-:S09]  /*18900*/  ISETP.GE.AND P2, PT, R224, UR4, PT ;  /* 0x00000004e0007c0c */ /* 0x000fd2000bf46270 */
[-C--:B-1----:R-:W-:Y:S02]  /*18910*/  @!P4 LEA R12, P6, R222, R7.reuse, 0x1 ;  /* 0x00000007de0cc211 */ /* 0x082fe400078c08ff */
[----:B------:R-:W-:Y:S02]  /*18920*/  @!P3 LEA R14, P5, R10, R7, 0x1 ;  /* 0x000000070a0eb211 */ /* 0x000fe400078a08ff */
[----:B---3--:R-:W-:Y:S02]  /*18930*/  @!P4 LEA.HI.X R13, R222, R3, R8, 0x1, P6 ;  /* 0x00000003de0dc211 */ /* 0x008fe400030f0c08 */
[----:B------:R-:W-:Y:S02]  /*18940*/  @!P2 LEA R2, P6, R224, R7, 0x1 ;  /* 0x00000007e002a211 */ /* 0x000fe400078c08ff */
[-C--:B------:R-:W-:Y:S01]  /*18950*/  @!P3 LEA.HI.X R15, R10, R3.reuse, R9, 0x1, P5 ;  /* 0x000000030a0fb211 */ /* 0x080fe200028f0c09 */
[----:B------:R4:W-:Y:S01]  /*18960*/  @!P4 ST.E.128 desc[UR56][R12.64], RZ ;  /* 0x000000ff0c00c985 */ /* 0x0009e2000c101d38 */
[----:B------:R-:W-:-:S03]  /*18970*/  @!P2 LEA.HI.X R3, R224, R3, R11, 0x1, P6 ;  /* 0x00000003e003a211 */ /* 0x000fc600030f0c0b */
[----:B------:R4:W-:Y:S04]  /*18980*/  @!P3 ST.E.128 desc[UR56][R14.64], RZ ;  /* 0x000000ff0e00b985 */ /* 0x0009e8000c101d38 */
[----:B------:R4:W-:Y:S02]  /*18990*/  @!P2 ST.E.128 desc[UR56][R2.64], RZ ;  /* 0x000000ff0200a985 */ /* 0x0009e4000c101d38 */
.L_x_658:
[----:B------:R-:W-:Y:S05]  /*189a0*/  BSYNC B1 ;  /* 0x0000000000017941 */ /* 0x000fea0003800000 */
.L_x_657:
[----:B---34-:R3:W4:Y:S01]  /*189b0*/  SHFL.IDX PT, R3, R5, 0x1, 0x181f ;  /* 0x00381f0005037f89 */ /* 0x01872200000e0000 */
[----:B------:R-:W-:Y:S03]  /*189c0*/  BSSY B1, `(.L_x_659) ;  /* 0x0000010000017945 */ /* 0x000fe60003800000 */
[----:B-1----:R3:W1:Y:S01]  /*189d0*/  SHFL.IDX PT, R7, R4, 0x1, 0x181f ;  /* 0x00381f0004077f89 */ /* 0x00266200000e0000 */
[----:B------:R-:W-:Y:S05]  /*189e0*/  @P1 BRA `(.L_x_660) ;  /* 0x0000000000341947 */ /* 0x000fea0003800000 */
[----:B------:R-:W-:Y:S02]  /*189f0*/  ULDC UR4, c[0x0][0xac8] ;  /* 0x0002b20000047ab9 */ /* 0x000fe40000000800 */
[----:B------:R-:W-:Y:S02]  /*18a00*/  ISETP.GE.AND P4, PT, R222, UR4, PT ;  /* 0x00000004de007c0c */ /* 0x000fe4000bf86270 */
[----:B------:R-:W-:Y:S02]  /*18a10*/  ISETP.GE.AND P5, PT, R10, UR4, PT ;  /* 0x000000040a007c0c */ /* 0x000fe4000bfa6270 */
[----:B------:R-:W-:-:S09]  /*18a20*/  ISETP.GE.AND P6, PT, R224, UR4, PT ;  /* 0x00000004e0007c0c */ /* 0x000fd2000bfc6270 */
[-C--:B-1----:R-:W-:Y:S02]  /*18a30*/  @!P4 LEA R12, P1, R222, R7.reuse, 0x1 ;  /* 0x00000007de0cc211 */ /* 0x082fe400078208ff */
[-C--:B------:R-:W-:Y:S02]  /*18a40*/  @!P5 LEA R14, P2, R10, R7.reuse, 0x1 ;  /* 0x000000070a0ed211 */ /* 0x080fe400078408ff */
[----:B------:R-:W-:Y:S02]  /*18a50*/  @!P6 LEA R2, P3, R224, R7, 0x1 ;  /* 0x00000007e002e211 */ /* 0x000fe400078608ff */
[-C--:B----4-:R-:W-:Y:S02]  /*18a60*/  @!P4 LEA.HI.X R13, R222, R3.reuse, R8, 0x1, P1 ;  /* 0x00000003de0dc211 */ /* 0x090fe400008f0c08 */
[-C--:B------:R-:W-:Y:S02]  /*18a70*/  @!P5 LEA.HI.X R15, R10, R3.reuse, R9, 0x1, P2 ;  /* 0x000000030a0fd211 */ /* 0x080fe400010f0c09 */
[----:B------:R-:W-:Y:S01]  /*18a80*/  @!P6 LEA.HI.X R3, R224, R3, R11, 0x1, P3 ;  /* 0x00000003e003e211 */ /* 0x000fe200018f0c0b */
[----:B------:R1:W-:Y:S04]  /*18a90*/  @!P4 ST.E.128 desc[UR56][R12.64], RZ ;  /* 0x000000ff0c00c985 */ /* 0x0003e8000c101d38 */
[----:B------:R1:W-:Y:S04]  /*18aa0*/  @!P5 ST.E.128 desc[UR56][R14.64], RZ ;  /* 0x000000ff0e00d985 */ /* 0x0003e8000c101d38 */
[----:B------:R1:W-:Y:S02]  /*18ab0*/  @!P6 ST.E.128 desc[UR56][R2.64], RZ ;  /* 0x000000ff0200e985 */ /* 0x0003e4000c101d38 */
.L_x_660:
[----:B------:R-:W-:Y:S05]  /*18ac0*/  BSYNC B1 ;  /* 0x0000000000017941 */ /* 0x000fea0003800000 */
.L_x_659:
[----:B-1--4-:R1:W4:Y:S01]  /*18ad0*/  SHFL.IDX PT, R3, R5, 0x2, 0x181f ;  /* 0x00581f0005037f89 */ /* 0x01232200000e0000 */
        /* <DEDUP_REMOVED lines=16> */
.L_x_662:
[----:B------:R-:W-:Y:S05]  /*18be0*/  BSYNC B1 ;  /* 0x0000000000017941 */ /* 0x000fea0003800000 */
.L_x_661:
[----:B------:R-:W-:Y:S01]  /*18bf0*/  VIADD R0, R6, 0x60 ;  /* 0x0000006006007836 */ /* 0x000fe20000000000 */
[----:B01-3--:R-:W0:Y:S04]  /*18c00*/  SHFL.IDX PT, R5, R5, 0x3, 0x181f ;  /* 0x00781f0005057f89 */ /* 0x00be2800000e0000 */
[----:B------:R-:W-:Y:S01]  /*18c10*/  ISETP.GE.AND P0, PT, R0, R21, PT ;  /* 0x000000150000720c */ /* 0x000fe20003f06270 */
[----:B----4-:R1:W3:-:S12]  /*18c20*/  SHFL.IDX PT, R3, R4, 0x3, 0x181f ;  /* 0x00781f0004037f89 */ /* 0x0102d800000e0000 */
[----:B-1----:R-:W-:Y:S05]  /*18c30*/  @P0 BRA `(.L_x_653) ;  /* 0x0000000000340947 */ /* 0x002fea0003800000 */
[----:B------:R-:W-:Y:S02]  /*18c40*/  ULDC UR4, c[0x0][0xac8] ;  /* 0x0002b20000047ab9 */ /* 0x000fe40000000800 */
[----:B------:R-:W-:Y:S02]  /*18c50*/  ISETP.GE.AND P3, PT, R222, UR4, PT ;  /* 0x00000004de007c0c */ /* 0x000fe4000bf66270 */
[----:B------:R-:W-:Y:S02]  /*18c60*/  ISETP.GE.AND P4, PT, R10, UR4, PT ;  /* 0x000000040a007c0c */ /* 0x000fe4000bf86270 */
[----:B------:R-:W-:-:S09]  /*18c70*/  ISETP.GE.AND P5, PT, R224, UR4, PT ;  /* 0x00000004e0007c0c */ /* 0x000fd2000bfa6270 */
[-C--:B---3--:R-:W-:Y:S02]  /*18c80*/  @!P3 LEA R6, P0, R222, R3.reuse, 0x1 ;  /* 0x00000003de06b211 */ /* 0x088fe400078008ff */
[-C--:B------:R-:W-:Y:S02]  /*18c90*/  @!P4 LEA R12, P1, R10, R3.reuse, 0x1 ;  /* 0x000000030a0cc211 */ /* 0x080fe400078208ff */
[----:B------:R-:W-:Y:S02]  /*18ca0*/  @!P5 LEA R2, P2, R224, R3, 0x1 ;  /* 0x00000003e002d211 */ /* 0x000fe400078408ff */
[-C--:B0-----:R-:W-:Y:S02]  /*18cb0*/  @!P3 LEA.HI.X R7, R222, R5.reuse, R8, 0x1, P0 ;  /* 0x00000005de07b211 */ /* 0x081fe400000f0c08 */
[-C--:B------:R-:W-:Y:S02]  /*18cc0*/  @!P4 LEA.HI.X R13, R10, R5.reuse, R9, 0x1, P1 ;  /* 0x000000050a0dc211 */ /* 0x080fe400008f0c09 */
[----:B------:R-:W-:Y:S01]  /*18cd0*/  @!P5 LEA.HI.X R3, R224, R5, R11, 0x1, P2 ;  /* 0x00000005e003d211 */ /* 0x000fe200010f0c0b */
[----:B------:R1:W-:Y:S04]  /*18ce0*/  @!P3 ST.E.128 desc[UR56][R6.64], RZ ;  /* 0x000000ff0600b985 */ /* 0x0003e8000c101d38 */
[----:B------:R1:W-:Y:S04]  /*18cf0*/  @!P4 ST.E.128 desc[UR56][R12.64], RZ ;  /* 0x000000ff0c00c985 */ /* 0x0003e8000c101d38 */
[----:B------:R1:W-:Y:S02]  /*18d00*/  @!P5 ST.E.128 desc[UR56][R2.64], RZ ;  /* 0x000000ff0200d985 */ /* 0x0003e4000c101d38 */
.L_x_653:
[----:B------:R-:W-:Y:S05]  /*18d10*/  BSYNC B0 ;  /* 0x0000000000007941 */ /* 0x000fea0003800000 */
.L_x_644:
[----:B------:R-:W-:Y:S02]  /*18d20*/  ULDC UR4, c[0x0][0xc3c] ;  /* 0x00030f0000047ab9 */ /* 0x000fe40000000800 */
[----:B--2---:R-:W-:-:S13]  /*18d30*/  ISETP.GE.AND P0, PT, R31, UR4, PT ;  /* 0x000000041f007c0c */ /* 0x004fda000bf06270 */
[----:B------:R-:W-:Y:S05]  /*18d40*/  @!P0 BRA `(.L_x_663) ;  /* 0xfffffe84008c8947 */ /* 0x000fea000383ffff */
[----:B------:R-:W-:Y:S05]  /*18d50*/  BRA `(.L_x_448) ;  /* 0x0000006800b07947 */ /* 0x000fea0003800000 */
.L_x_446:
[----:B------:R-:W-:-:S08]  /*18d60*/  NOP ;  /* 0x0000000000007918 */ /* 0x000fd00000000000 */
[----:B------:R-:W0:-:S00]  /*18d70*/  USETMAXREG.DEALLOC.CTAPOOL 0x28 ;  /* 0x00000028000079c8 */ /* 0x000e0000080e0500 */
[----:B0-----:R-:W2:Y:S01]  /*18d80*/  LDL.LU R3, [R1] ;  /* 0x0000000001037983 */ /* 0x001ea20000300800 */
[----:B------:R-:W-:Y:S02]  /*18d90*/  LOP3.LUT R2, R2, 0x3, RZ, 0xc0, !PT ;  /* 0x0000000302027812 */ /* 0x000fe400078ec0ff */
[----:B------:R-:W-:-:S04]  /*18da0*/  MOV R4, RZ ;  /* 0x000000ff00047202 */ /* 0x000fc80000000f00 */
[----:B------:R-:W0:Y:S02]  /*18db0*/  SHFL.IDX PT, R2, R2, RZ, 0x1f ;  /* 0x00001fff02027589 */ /* 0x000e2400000e0000 */
[----:B0-----:R-:W-:Y:S02]  /*18dc0*/  ISETP.NE.AND P0, PT, R2, RZ, PT ;  /* 0x000000ff0200720c */ /* 0x001fe40003f05270 */
[----:B--2---:R-:W-:-:S11]  /*18dd0*/  LOP3.LUT R3, R3, 0xffffffdf, RZ, 0xc0, !PT ;  /* 0xffffffdf03037812 */ /* 0x004fd600078ec0ff */
[----:B------:R-:W-:-:S05]  /*18de0*/  @P0 LOP3.LUT R3, R3, 0x20, RZ, 0xfc, !PT ;  /* 0x0000002003030812 */ /* 0x000fca00078efcff */
[----:B------:R0:W-:Y:S01]  /*18df0*/  STL [R1], R3 ;  /* 0x0000000301007387 */ /* 0x0001e20000100800 */
[----:B------:R-:W-:Y:S05]  /*18e00*/  @!P0 BRA `(.L_x_664) ;  /* 0x00000000001c8947 */ /* 0x000fea0003800000 */
[----:B------:R-:W1:Y:S08]  /*18e10*/  S2UR UR5, SR_CgaCtaId ;  /* 0x00000000000579c3 */ /* 0x000e700000008800 */
[----:B------:R-:W-:Y:S06]  /*18e20*/  BAR.SYNC.DEFER_BLOCKING 0x5, 0x180 ;  /* 0x0146000000007b1d */ /* 0x000fec0000010000 */
[----:B------:R-:W-:-:S02]  /*18e30*/  UMOV UR4, 0x400 ;  /* 0x0000040000047882 */ /* 0x000fc40000000000 */
[----:B-1----:R-:W-:-:S09]  /*18e40*/  ULEA UR4, UR5, UR4, 0x18 ;  /* 0x0000000405047291 */ /* 0x002fd2000f8ec03f */
[----:B------:R-:W1:Y:S01]  /*18e50*/  LDS.128 R16, [UR4+0x308d0] ;  /* 0x0308d004ff107984 */ /* 0x000e620008000c00 */
[----:B------:R-:W-:Y:S06]  /*18e60*/  BAR.ARV 0x4, 0x180 ;  /* 0x0106000000007b1d */ /* 0x000fec0000002000 */
[----:B------:R-:W-:Y:S05]  /*18e70*/  BRA `(.L_x_665) ;  /* 0x0000000400fc7947 */ /* 0x000fea0003800000 */
.L_x_664:
[----:B------:R-:W-:Y:S01]  /*18e80*/  LOP3.LUT R5, R0, 0x1f, RZ, 0xc0, !PT ;  /* 0x0000001f00057812 */ /* 0x000fe200078ec0ff */
[----:B------:R-:W-:Y:S01]  /*18e90*/  ULDC UR4, c[0x0][0xc3c] ;  /* 0x00030f0000047ab9 */ /* 0x000fe20000000800 */
[----:B------:R-:W1:Y:S01]  /*18ea0*/  S2UR UR6, SR_CTAID.X ;  /* 0x00000000000679c3 */ /* 0x000e620000002500 */
[----:B------:R-:W-:Y:S01]  /*18eb0*/  ULDC UR5, c[0x0][0xc38] ;  /* 0x00030e0000057ab9 */ /* 0x000fe20000000800 */
[----:B------:R-:W-:-:S04]  /*18ec0*/  ISETP.NE.AND P0, PT, R5, 0x1f, PT ;  /* 0x0000001f0500780c */ /* 0x000fc80003f05270 */
[----:B------:R-:W-:-:S13]  /*18ed0*/  ISETP.GE.OR P1, PT, R5, UR4, !P0 ;  /* 0x0000000405007c0c */ /* 0x000fda000c726670 */
[----:B0-----:R-:W0:Y:S02]  /*18ee0*/  @!P1 LDC.64 R2, c[0x0][0xc80] ;  /* 0x00032000ff029b82 */ /* 0x001e240000000a00 */
[----:B0-----:R-:W-:-:S05]  /*18ef0*/  @!P1 IMAD.WIDE.U32 R2, R5, 0x4, R2 ;  /* 0x0000000405029825 */ /* 0x001fca00078e0002 */
[----:B------:R-:W2:Y:S01]  /*18f00*/  @!P1 LDG.E R4, desc[UR56][R2.64] ;  /* 0x0000003802049981 */ /* 0x000ea2000c1e1900 */
[C---:B------:R-:W-:Y:S01]  /*18f10*/  ISETP.NE.AND P1, PT, R5.reuse, RZ, PT ;  /* 0x000000ff0500720c */ /* 0x040fe20003f25270 */
[----:B------:R-:W-:Y:S01]  /*18f20*/  UMOV UR4, URZ ;  /* 0x0000003f00047c82 */ /* 0x000fe20008000000 */
[C---:B------:R-:W-:Y:S02]  /*18f30*/  ISETP.GE.U32.AND P2, PT, R5.reuse, 0x2, PT ;  /* 0x000000020500780c */ /* 0x040fe40003f46070 */
[C---:B------:R-:W-:Y:S02]  /*18f40*/  ISETP.GE.U32.AND P3, PT, R5.reuse, 0x4, PT ;  /* 0x000000040500780c */ /* 0x040fe40003f66070 */
[C---:B------:R-:W-:Y:S02]  /*18f50*/  ISETP.GE.U32.AND P4, PT, R5.reuse, 0x8, PT ;  /* 0x000000080500780c */ /* 0x040fe40003f86070 */
[----:B------:R-:W-:Y:S02]  /*18f60*/  ISETP.GE.U32.AND P5, PT, R5, 0x10, PT ;  /* 0x000000100500780c */ /* 0x000fe40003fa6070 */
[----:B------:R-:W-:Y:S01]  /*18f70*/  MOV R16, RZ ;  /* 0x000000ff00107202 */ /* 0x000fe20000000f00 */
[----:B--2---:R-:W0:Y:S02]  /*18f80*/  SHFL.UP PT, R6, R4, 0x1, RZ ;  /* 0x0420000004067989 */ /* 0x004e2400000e00ff */
        /* <DEDUP_REMOVED lines=19> */
[----:B------:R-:W0:Y:S01]  /*190c0*/  LDC R10, c[0x0][0xc3c] ;  /* 0x00030f00ff0a7b82 */ /* 0x000e220000000800 */
[----:B------:R-:W-:Y:S01]  /*190d0*/  IMAD.MOV.U32 R6, RZ, RZ, R3 ;  /* 0x000000ffff067224 */ /* 0x000fe200078e0003 */
[----:B------:R-:W-:Y:S01]  /*190e0*/  UMOV UR4, URZ ;  /* 0x0000003f00047c82 */ /* 0x000fe20008000000 */
[----:B------:R-:W-:Y:S01]  /*190f0*/  ULDC UR7, c[0x0][0xc3c] ;  /* 0x00030f0000077ab9 */ /* 0x000fe20000000800 */
[----:B------:R-:W-:-:S05]  /*19100*/  ULDC UR5, c[0x0][0xc38] ;  /* 0x00030e0000057ab9 */ /* 0x000fca0000000800 */
.L_x_670:
[----:B------:R-:W-:Y:S01]  /*19110*/  UIADD3 UR4, UR4, 0x1f, URZ ;  /* 0x0000001f04047890 */ /* 0x000fe2000fffe03f */
[----:B------:R-:W-:-:S05]  /*19120*/  MOV R19, UR7 ;  /* 0x0000000700137c02 */ /* 0x000fca0008000f00 */
[----:B0-----:R-:W-:-:S13]  /*19130*/  ISETP.LE.AND P6, PT, R10, UR4, PT ;  /* 0x000000040a007c0c */ /* 0x001fda000bfc3270 */
[----:B------:R-:W-:Y:S05]  /*19140*/  @P6 BRA `(.L_x_667) ;  /* 0x0000000400246947 */ /* 0x000fea0003800000 */
[----:B------:R-:W-:Y:S01]  /*19150*/  VIADD R7, R5, UR4 ;  /* 0x0000000405077c36 */ /* 0x000fe20008000000 */
[----:B------:R-:W-:Y:S01]  /*19160*/  BSSY B0, `(.L_x_668) ;  /* 0x0000007000007945 */ /* 0x000fe20003800000 */
[----:B------:R-:W-:-:S03]  /*19170*/  IMAD.MOV.U32 R4, RZ, RZ, RZ ;  /* 0x000000ffff047224 */ /* 0x000fc600078e00ff */
[----:B------:R-:W-:-:S13]  /*19180*/  ISETP.GE.OR P6, PT, R7, R10, !P0 ;  /* 0x0000000a0700720c */ /* 0x000fda00047c6670 */
[----:B------:R-:W-:Y:S05]  /*19190*/  @P6 BRA `(.L_x_669) ;  /* 0x00000000000c6947 */ /* 0x000fea0003800000 */
[----:B------:R-:W0:Y:S02]  /*191a0*/  LDC.64 R2, c[0x0][0xc80] ;  /* 0x00032000ff027b82 */ /* 0x000e240000000a00 */
[----:B0-----:R-:W-:-:S05]  /*191b0*/  IMAD.WIDE R2, R7, 0x4, R2 ;  /* 0x0000000407027825 */ /* 0x001fca00078e0202 */
[----:B------:R0:W5:Y:S02]  /*191c0*/  LDG.E R4, desc[UR56][R2.64] ;  /* 0x0000003802047981 */ /* 0x000164000c1e1900 */
.L_x_669:
[----:B------:R-:W-:Y:S05]  /*191d0*/  BSYNC B0 ;  /* 0x0000000000007941 */ /* 0x000fea0003800000 */
.L_x_668:
[----:B0----5:R-:W0:Y:S02]  /*191e0*/  SHFL.UP PT, R2, R4, 0x1, RZ ;  /* 0x0420000004027989 */ /* 0x021e2400000e00ff */
        /* <DEDUP_REMOVED lines=16> */
[----:B------:R-:W-:-:S05]  /*192f0*/  IMAD.IADD R6, R3, 0x1, R6 ;  /* 0x0000000103067824 */ /* 0x000fca00078e0206 */
[----:B------:R-:W-:-:S13]  /*19300*/  ISETP.GT.AND P6, PT, R6, UR6, PT ;  /* 0x0000000606007c0c */ /* 0x000fda000bfc4270 */
[----:B------:R-:W-:Y:S05]  /*19310*/  @!P6 BRA `(.L_x_670) ;  /* 0xfffffffc007ce947 */ /* 0x000fea000383ffff */
[----:B------:R-:W-:-:S07]  /*19320*/  MOV R7, R9 ;  /* 0x0000000900077202 */ /* 0x000fce0000000f00 */
.L_x_666:
        /* <DEDUP_REMOVED lines=13> */
[----:B------:R-:W-:-:S06]  /*19400*/  IADD3 R16, R19, -0x1, RZ ;  /* 0xffffffff13107810 */ /* 0x000fcc0007ffe0ff */
[----:B------:R2:W3:Y:S02]  /*19410*/  SHFL.IDX PT, R16, R7, R16, 0x1f ;  /* 0x00001f1007107589 */ /* 0x0004e400000e0000 */
.L_x_671:
[----:B---3--:R-:W-:Y:S01]  /*19420*/  IMAD R16, R16, UR5, R9 ;  /* 0x0000000510107c24 */ /* 0x008fe2000f8e0209 */
[----:B0-----:R-:W-:Y:S01]  /*19430*/  IABS R2, R12 ;  /* 0x0000000c00027213 */ /* 0x001fe20000000000 */
[----:B-12---:R-:W-:Y:S02]  /*19440*/  IMAD.MOV R7, RZ, RZ, -R3 ;  /* 0x000000ffff077224 */ /* 0x006fe400078e0a03 */
[----:B------:R-:W-:Y:S01]  /*19450*/  VIADD R19, R19, UR4 ;  /* 0x0000000413137c36 */ /* 0x000fe20008000000 */
[----:B------:R-:W-:Y:S01]  /*19460*/  IADD3 R9, -R16, UR6, RZ ;  /* 0x0000000610097c10 */ /* 0x000fe2000fffe1ff */
[----:B------:R-:W-:Y:S01]  /*19470*/  IMAD.MOV R6, RZ, RZ, -R2 ;  /* 0x000000ffff067224 */ /* 0x000fe200078e0a02 */
[----:B------:R-:W-:Y:S01]  /*19480*/  MOV R2, RZ ;  /* 0x000000ff00027202 */ /* 0x000fe20000000f00 */
[----:B------:R-:W-:Y:S01]  /*19490*/  IMAD R7, R7, R10, RZ ;  /* 0x0000000a07077224 */ /* 0x000fe200078e02ff */
[----:B------:R-:W-:-:S03]  /*194a0*/  IABS R4, R9 ;  /* 0x0000000900047213 */ /* 0x000fc60000000000 */
[----:B------:R-:W-:-:S04]  /*194b0*/  IMAD.HI.U32 R2, R3, R7, R2 ;  /* 0x0000000703027227 */ /* 0x000fc800078e0002 */
[----:B------:R-:W-:Y:S02]  /*194c0*/  IMAD.MOV.U32 R3, RZ, RZ, R4 ;  /* 0x000000ffff037224 */ /* 0x000fe400078e0004 */
[----:B------:R-:W-:Y:S02]  /*194d0*/  IMAD.MOV.U32 R4, RZ, RZ, R6 ;  /* 0x000000ffff047224 */ /* 0x000fe400078e0006 */
[----:B------:R-:W-:-:S04]  /*194e0*/  IMAD.HI.U32 R2, R2, R3, RZ ;  /* 0x0000000302027227 */ /* 0x000fc800078e00ff */
[----:B------:R-:W-:-:S05]  /*194f0*/  IMAD R3, R2, R4, R3 ;  /* 0x0000000402037224 */ /* 0x000fca00078e0203 */
[----:B------:R-:W-:-:S13]  /*19500*/  ISETP.GT.U32.AND P1, PT, R10, R3, PT ;  /* 0x000000030a00720c */ /* 0x000fda0003f24070 */
[-C--:B------:R-:W-:Y:S01]  /*19510*/  @!P1 IADD3 R3, R3, -R10.reuse, RZ ;  /* 0x8000000a03039210 */ /* 0x080fe20007ffe0ff */
[----:B------:R-:W-:Y:S01]  /*19520*/  @!P1 VIADD R2, R2, 0x1 ;  /* 0x0000000102029836 */ /* 0x000fe20000000000 */
[----:B------:R-:W-:Y:S02]  /*19530*/  ISETP.NE.AND P1, PT, R12, RZ, PT ;  /* 0x000000ff0c00720c */ /* 0x000fe40003f25270 */
[----:B------:R-:W-:Y:S02]  /*19540*/  ISETP.GE.U32.AND P0, PT, R3, R10, PT ;  /* 0x0000000a0300720c */ /* 0x000fe40003f06070 */
[----:B------:R-:W-:-:S04]  /*19550*/  LOP3.LUT R3, R9, R12, RZ, 0x3c, !PT ;  /* 0x0000000c09037212 */ /* 0x000fc800078e3cff */
[----:B------:R-:W-:-:S07]  /*19560*/  ISETP.GE.AND P2, PT, R3, RZ, PT ;  /* 0x000000ff0300720c */ /* 0x000fce0003f46270 */
[----:B------:R-:W-:-:S06]  /*19570*/  @P0 VIADD R2, R2, 0x1 ;  /* 0x0000000102020836 */ /* 0x000fcc0000000000 */
[----:B------:R-:W-:Y:S02]  /*19580*/  @!P2 IADD3 R2, -R2, RZ, RZ ;  /* 0x000000ff0202a210 */ /* 0x000fe40007ffe1ff */
[----:B------:R-:W-:-:S04]  /*19590*/  @!P1 LOP3.LUT R2, RZ, R12, RZ, 0x33, !PT ;  /* 0x0000000cff029212 */ /* 0x000fc800078e33ff */
[----:B------:R-:W-:Y:S01]  /*195a0*/  MOV R18, R2 ;  /* 0x0000000200127202 */ /* 0x000fe20000000f00 */
[----:B------:R-:W-:-:S04]  /*195b0*/  IMAD.MOV R17, RZ, RZ, -R2 ;  /* 0x000000ffff117224 */ /* 0x000fc800078e0a02 */
[----:B------:R-:W-:Y:S01]  /*195c0*/  IMAD R17, R12, R17, R9 ;  /* 0x000000110c117224 */ /* 0x000fe200078e0209 */
[----:B------:R-:W-:Y:S06]  /*195d0*/  BRA `(.L_x_672) ;  /* 0x00000000000c7947 */ /* 0x000fec0003800000 */
.L_x_667:
[----:B------:R-:W-:Y:S01]  /*195e0*/  IMAD.MOV.U32 R17, RZ, RZ, RZ ;  /* 0x000000ffff117224 */ /* 0x000fe200078e00ff */
[----:B------:R-:W-:Y:S01]  /*195f0*/  MOV R18, RZ ;  /* 0x000000ff00127202 */ /* 0x000fe20000000f00 */
[----:B------:R-:W-:-:S07]  /*19600*/  IMAD.U32 R16, RZ, RZ, UR6 ;  /* 0x00000006ff107e24 */ /* 0x000fce000f8e00ff */
.L_x_672:
[----:B------:R-:W-:-:S13]  /*19610*/  ISETP.NE.AND P0, PT, R5, RZ, PT ;  /* 0x000000ff0500720c */ /* 0x000fda0003f05270 */
[----:B------:R-:W0:Y:S01]  /*19620*/  @!P0 S2R R3, SR_CgaCtaId ;  /* 0x0000000000038919 */ /* 0x000e220000008800 */
[----:B------:R-:W-:-:S04]  /*19630*/  @!P0 MOV R2, 0x400 ;  /* 0x0000040000028802 */ /* 0x000fc80000000f00 */
[----:B0-----:R-:W-:-:S05]  /*19640*/  @!P0 LEA R2, R3, R2, 0x18 ;  /* 0x0000000203028211 */ /* 0x001fca00078ec0ff */
[----:B------:R2:W-:Y:S01]  /*19650*/  @!P0 STS.128 [R2+0x308d0], R16 ;  /* 0x0308d01002008388 */ /* 0x0005e20000000c00 */
[----:B------:R-:W-:Y:S06]  /*19660*/  BAR.ARV 0x5, 0x180 ;  /* 0x0146000000007b1d */ /* 0x000fec0000002000 */
.L_x_665:
[----:B------:R3:W-:Y:S01]  /*19670*/  STL [R1+0x28], RZ ;  /* 0x000028ff01007387 */ /* 0x0007e20000100800 */
[----:B------:R-:W-:Y:S01]  /*19680*/  ULDC UR4, c[0x0][0xc3c] ;  /* 0x00030f0000047ab9 */ /* 0x000fe20000000800 */
[----:B------:R-:W-:Y:S01]  /*19690*/  IMAD.MOV.U32 R28, RZ, RZ, 0x1 ;  /* 0x00000001ff1c7424 */ /* 0x000fe200078e00ff */
[----:B-1----:R-:W-:Y:S01]  /*196a0*/  ISETP.GE.AND P0, PT, R19, UR4, PT ;  /* 0x0000000413007c0c */ /* 0x002fe2000bf06270 */
[----:B------:R-:W-:-:S12]  /*196b0*/  IMAD.MOV.U32 R26, RZ, RZ, RZ ;  /* 0x000000ffff1a7224 */ /* 0x000fd800078e00ff */
[----:B---3--:R-:W-:Y:S05]  /*196c0*/  @P0 BRA `(.L_x_673) ;  /* 0x0000005c00780947 */ /* 0x008fea0003800000 */
[----:B------:R-:W1:Y:S01]  /*196d0*/  S2UR UR5, SR_CgaCtaId ;  /* 0x00000000000579c3 */ /* 0x000e620000008800 */
[C---:B------:R-:W-:Y:S01]  /*196e0*/  SHF.L.U32 R33, R0.reuse, 0x3, RZ ;  /* 0x0000000300217819 */ /* 0x040fe200000006ff */
[----:B------:R-:W-:Y:S01]  /*196f0*/  UMOV UR4, 0x400 ;  /* 0x0000040000047882 */ /* 0x000fe20000000000 */
[----:B------:R-:W-:Y:S01]  /*19700*/  LOP3.LUT R4, R0, 0x7f, RZ, 0xc0, !PT ;  /* 0x0000007f00047812 */ /* 0x000fe200078ec0ff */
[----:B------:R3:W-:Y:S01]  /*19710*/  STL [R1+0x28], RZ ;  /* 0x000028ff01007387 */ /* 0x0007e20000100800 */
[C---:B0-----:R-:W-:Y:S01]  /*19720*/  LOP3.LUT R3, R33.reuse, 0x1f8, RZ, 0xc0, !PT ;  /* 0x000001f821037812 */ /* 0x041fe200078ec0ff */
[----:B------:R-:W-:Y:S01]  /*19730*/  BSSY B8, `(.L_x_673) ;  /* 0x00005d7000087945 */ /* 0x000fe20003800000 */
[----:B------:R-:W-:Y:S01]  /*19740*/  LOP3.LUT R33, R33, 0x38, RZ, 0xc0, !PT ;  /* 0x0000003821217812 */ /* 0x000fe200078ec0ff */
[----:B------:R-:W-:Y:S01]  /*19750*/  IMAD.SHL.U32 R37, R4, 0x8, RZ ;  /* 0x0000000804257824 */ /* 0x000fe200078e00ff */
[----:B--2---:R-:W-:Y:S01]  /*19760*/  LOP3.LUT R2, R3, 0x38, R0, 0x78, !PT ;  /* 0x0000003803027812 */ /* 0x004fe200078e7800 */
[----:B------:R-:W-:Y:S01]  /*19770*/  IMAD.SHL.U32 R0, R0, 0x10, RZ ;  /* 0x0000001000007824 */ /* 0x000fe200078e00ff */
[----:B------:R-:W-:-:S02]  /*19780*/  MOV R28, 0x1 ;  /* 0x00000001001c7802 */ /* 0x000fc40000000f00 */
[----:B------:R-:W-:Y:S02]  /*19790*/  CS2R R26, SRZ ;  /* 0x00000000001a7805 */ /* 0x000fe4000001ff00 */
[----:B------:R-:W-:Y:S01]  /*197a0*/  LOP3.LUT R37, R2, 0x200, R37, 0xf8, !PT ;  /* 0x0000020002257812 */ /* 0x000fe200078ef825 */
[----:B------:R-:W-:Y:S01]  /*197b0*/  IMAD.MOV.U32 R29, RZ, RZ, 0x1 ;  /* 0x00000001ff1d7424 */ /* 0x000fe200078e00ff */
[----:B------:R-:W-:Y:S01]  /*197c0*/  SHF.R.U32.HI R2, RZ, 0x3, R4 ;  /* 0x00000003ff027819 */ /* 0x000fe20000011604 */
[----:B------:R-:W-:Y:S01]  /*197d0*/  ULOP3.LUT UR39, UR61, 0x2, URZ, 0xfc, !UPT ;  /* 0x000000023d277892 */ /* 0x000fe2000f8efc3f */
[C---:B------:R-:W-:Y:S01]  /*197e0*/  LOP3.LUT R36, R33.reuse, 0x40, RZ, 0xfc, !PT ;  /* 0x0000004021247812 */ /* 0x040fe200078efcff */
[----:B------:R-:W-:Y:S01]  /*197f0*/  ULDC.64 UR36, c[0x0][0x198] ;  /* 0x0000660000247ab9 */ /* 0x000fe20000000a00 */
[----:B------:R-:W-:Y:S01]  /*19800*/  LOP3.LUT R0, R2, 0x70, R0, 0xf8, !PT ;  /* 0x0000007002007812 */ /* 0x000fe200078ef800 */
[----:B------:R-:W-:Y:S01]  /*19810*/  ULDC UR38, c[0x0][0xc] ;  /* 0x0000030000267ab9 */ /* 0x000fe20000000800 */
[----:B------:R-:W-:Y:S01]  /*19820*/  LOP3.LUT R35, R33, 0x80, RZ, 0xfc, !PT ;  /* 0x0000008021237812 */ /* 0x000fe200078efcff */
[----:B-1----:R-:W-:-:S06]  /*19830*/  ULEA UR4, UR5, UR4, 0x18 ;  /* 0x0000000405047291 */ /* 0x002fcc000f8ec03f */
[----:B------:R-:W-:-:S05]  /*19840*/  IMAD.U32 R22, RZ, RZ, UR4 ;  /* 0x00000004ff167e24 */ /* 0x000fca000f8e00ff */
[----:B------:R-:W-:-:S05]  /*19850*/  LEA R0, R37, R22, 0x1 ;  /* 0x0000001625007211 */ /* 0x000fca00078e08ff */
[----:B------:R3:W-:Y:S02]  /*19860*/  STL [R1+0x4], R0 ;  /* 0x0000040001007387 */ /* 0x0007e40000100800 */
.L_x_776:
[----:B0-----:R-:W0:Y:S02]  /*19870*/  LDC.64 R30, c[0x0][0xc88] ;  /* 0x00032200ff1e7b82 */ /* 0x001e240000000a00 */
[----:B0-----:R-:W-:-:S06]  /*19880*/  IMAD.WIDE R30, R19, 0x4, R30 ;  /* 0x00000004131e7825 */ /* 0x001fcc00078e021e */
[----:B------:R-:W3:Y:S01]  /*19890*/  LDG.E R30, desc[UR56][R30.64] ;  /* 0x000000381e1e7981 */ /* 0x000ee2000c1e1900 */
[----:B------:R-:W-:Y:S05]  /*198a0*/  YIELD ;  /* 0x0000000000007946 */ /* 0x000fea0003800000 */
[----:B------:R-:W-:Y:S01]  /*198b0*/  ULDC.64 UR4, c[0x0][0xa28] ;  /* 0x00028a0000047ab9 */ /* 0x000fe20000000a00 */
[----:B------:R-:W-:Y:S01]  /*198c0*/  ULDC.64 UR8, c[0x0][0xa18] ;  /* 0x0002860000087ab9 */ /* 0x000fe20000000a00 */
[----:B------:R-:W-:Y:S01]  /*198d0*/  ISETP.NE.U32.AND P0, PT, RZ, UR4, PT ;  /* 0x00000004ff007c0c */ /* 0x000fe2000bf05070 */
[----:B------:R-:W-:Y:S01]  /*198e0*/  IMAD.MOV.U32 R9, RZ, RZ, RZ ;  /* 0x000000ffff097224 */ /* 0x000fe200078e00ff */
[----:B------:R-:W-:-:S02]  /*198f0*/  ULDC.64 UR6, c[0x0][0xa10] ;  /* 0x0002840000067ab9 */ /* 0x000fc40000000a00 */
[----:B------:R-:W-:Y:S02]  /*19900*/  ISETP.NE.AND.EX P0, PT, RZ, UR5, PT, P0 ;  /* 0x00000005ff007c0c */ /* 0x000fe4000bf05300 */
[----:B------:R-:W-:-:S04]  /*19910*/  ISETP.NE.U32.AND P2, PT, RZ, UR8, PT ;  /* 0x00000008ff007c0c */ /* 0x000fc8000bf45070 */
[----:B------:R-:W-:Y:S02]  /*19920*/  ISETP.NE.AND.EX P2, PT, RZ, UR9, PT, P2 ;  /* 0x00000009ff007c0c */ /* 0x000fe4000bf45320 */
[----:B------:R-:W-:Y:S02]  /*19930*/  MOV R34, RZ ;  /* 0x000000ff00227202 */ /* 0x000fe40000000f00 */
[----:B---3--:R-:W-:-:S03]  /*19940*/  SHF.R.S32.HI R0, RZ, 0x1f, R30 ;  /* 0x0000001fff007819 */ /* 0x008fc6000001141e */
[C---:B------:R-:W-:Y:S01]  /*19950*/  @P0 LEA R2, P1, R30.reuse, UR4, 0x2 ;  /* 0x000000041e020c11 */ /* 0x040fe2000f8210ff */
[C---:B------:R-:W-:Y:S01]  /*19960*/  IMAD.SHL.U32 R23, R30.reuse, 0x4, RZ ;  /* 0x000000041e177824 */ /* 0x040fe200078e00ff */
[C-C-:B------:R-:W-:Y:S01]  /*19970*/  SHF.L.U64.HI R24, R30.reuse, 0x2, R0.reuse ;  /* 0x000000021e187819 */ /* 0x140fe20000010200 */
[----:B------:R0:W-:Y:S01]  /*19980*/  STL [R1+0x18], R0 ;  /* 0x0000180001007387 */ /* 0x0001e20000100800 */
[----:B------:R-:W-:Y:S01]  /*19990*/  @P0 LEA.HI.X R3, R30, UR5, R0, 0x2, P1 ;  /* 0x000000051e030c11 */ /* 0x000fe200088f1400 */
[----:B------:R-:W-:-:S04]  /*199a0*/  ULDC.64 UR4, c[0x0][0xa00] ;  /* 0x0002800000047ab9 */ /* 0x000fc80000000a00 */
[----:B--2---:R1:W2:Y:S01]  /*199b0*/  @P0 LDG.E R9, desc[UR56][R2.64] ;  /* 0x0000003802090981 */ /* 0x0042a2000c1e1900 */
[----:B------:R-:W-:Y:S02]  /*199c0*/  ISETP.NE.U32.AND P0, PT, RZ, UR4, PT ;  /* 0x00000004ff007c0c */ /* 0x000fe4000bf05070 */
[----:B------:R-:W-:Y:S01]  /*199d0*/  ISETP.NE.U32.AND P1, PT, RZ, UR6, PT ;  /* 0x00000006ff007c0c */ /* 0x000fe2000bf25070 */
[----:B0-----:R-:W-:Y:S01]  /*199e0*/  IMAD.MOV.U32 R0, RZ, RZ, RZ ;  /* 0x000000ffff007224 */ /* 0x001fe200078e00ff */
[----:B------:R-:W-:Y:S02]  /*199f0*/  ISETP.NE.AND.EX P0, PT, RZ, UR5, PT, P0 ;  /* 0x00000005ff007c0c */ /* 0x000fe4000bf05300 */
[----:B------:R-:W-:Y:S02]  /*19a00*/  ISETP.NE.AND.EX P1, PT, RZ, UR7, PT, P1 ;  /* 0x00000007ff007c0c */ /* 0x000fe4000bf25310 */
[C---:B------:R-:W-:Y:S02]  /*19a10*/  IADD3 R4, P4, R23.reuse, UR6, RZ ;  /* 0x0000000617047c10 */ /* 0x040fe4000ff9e0ff */
[----:B-1----:R-:W-:Y:S01]  /*19a20*/  IADD3 R2, P3, R23, UR4, RZ ;  /* 0x0000000417027c10 */ /* 0x002fe2000ff7e0ff */
[----:B------:R-:W-:Y:S01]  /*19a30*/  ULDC UR4, c[0x0][0x288] ;  /* 0x0000a20000047ab9 */ /* 0x000fe20000000800 */
[----:B------:R-:W-:-:S02]  /*19a40*/  IADD3.X R5, R24, UR7, RZ, P4, !PT ;  /* 0x0000000718057c10 */ /* 0x000fc4000a7fe4ff */
[C---:B------:R-:W-:Y:S02]  /*19a50*/  IADD3.X R3, R24.reuse, UR5, RZ, P3, !PT ;  /* 0x0000000518037c10 */ /* 0x040fe40009ffe4ff */
[----:B------:R-:W-:Y:S01]  /*19a60*/  @P2 IADD3 R6, P3, R23, UR8, RZ ;  /* 0x0000000817062c10 */ /* 0x000fe2000ff7e0ff */
[----:B------:R-:W-:Y:S01]  /*19a70*/  IMAD.U32 R8, RZ, RZ, UR4 ;  /* 0x00000004ff087e24 */ /* 0x000fe2000f8e00ff */
[----:B------:R-:W-:Y:S01]  /*19a80*/  ULDC.64 UR4, c[0x0][0x418] ;  /* 0x0001060000047ab9 */ /* 0x000fe20000000a00 */
[----:B------:R-:W5:Y:S01]  /*19a90*/  @P0 LDG.E R34, desc[UR56][R2.64] ;  /* 0x0000003802220981 */ /* 0x000f62000c1e1900 */
[----:B------:R-:W-:-:S03]  /*19aa0*/  @P2 IADD3.X R7, R24, UR9, RZ, P3, !PT ;  /* 0x0000000918072c10 */ /* 0x000fc60009ffe4ff */
[----:B------:R-:W5:Y:S04]  /*19ab0*/  @P1 LDG.E R0, desc[UR56][R4.64] ;  /* 0x0000003804001981 */ /* 0x000f68000c1e1900 */
[----:B------:R0:W3:Y:S01]  /*19ac0*/  @P2 LDG.E R8, desc[UR56][R6.64] ;  /* 0x0000003806082981 */ /* 0x0000e2000c1e1900 */
[----:B------:R-:W-:-:S03]  /*19ad0*/  UISETP.NE.U32.AND UP0, UPT, UR4, URZ, UPT ;  /* 0x0000003f0400728c */ /* 0x000fc6000bf05070 */
[----:B------:R-:W-:Y:S01]  /*19ae0*/  ULDC UR4, c[0x0][0x424] ;  /* 0x0001090000047ab9 */ /* 0x000fe20000000800 */
[----:B------:R-:W-:-:S03]  /*19af0*/  UISETP.NE.AND.EX UP0, UPT, UR5, URZ, UPT, UP0 ;  /* 0x0000003f0500728c */ /* 0x000fc6000bf05300 */
[----:B------:R-:W-:Y:S01]  /*19b00*/  ULDC UR5, c[0x0][0x2f0] ;  /* 0x0000bc0000057ab9 */ /* 0x000fe20000000800 */
[----:B------:R-:W-:-:S04]  /*19b10*/  USEL UR4, UR4, 0x1, UP0 ;  /* 0x0000000104047887 */ /* 0x000fc80008000000 */
[----:B------:R-:W-:-:S03]  /*19b20*/  UIMAD UR4, UR4, UR5, URZ ;  /* 0x00000005040472a4 */ /* 0x000fc6000f8e023f */
[----:B------:R-:W-:Y:S02]  /*19b30*/  ULDC UR5, c[0x0][0x348] ;  /* 0x0000d20000057ab9 */ /* 0x000fe40000000800 */
[----:B0-----:R-:W-:Y:S01]  /*19b40*/  MOV R6, UR5 ;  /* 0x0000000500067c02 */ /* 0x001fe20008000f00 */
[----:B--2---:R-:W-:Y:S04]  /*19b50*/  STL [R1+0xc], R9 ;  /* 0x00000c0901007387 */ /* 0x004fe80000100800 */
[----:B---3--:R0:W-:Y:S02]  /*19b60*/  STL [R1+0x20], R8 ;  /* 0x0000200801007387 */ /* 0x0081e40000100800 */
[----:B0-----:R-:W-:Y:S01]  /*19b70*/  IMAD.U32 R8, RZ, RZ, UR4 ;  /* 0x00000004ff087e24 */ /* 0x001fe2000f8e00ff */
[----:B------:R-:W-:Y:S06]  /*19b80*/  @P2 BRA `(.L_x_674) ;  /* 0x0000000000142947 */ /* 0x000fec0003800000 */
[----:B------:R-:W-:Y:S05]  /*19b90*/  @!P0 BRA `(.L_x_674) ;  /* 0x0000000000108947 */ /* 0x000fea0003800000 */
[----:B------:R-:W2:Y:S04]  /*19ba0*/  LDG.E R10, desc[UR56][R2.64] ;  /* 0x00000038020a7981 */ /* 0x000ea8000c1e1900 */
[----:B------:R-:W2:Y:S02]  /*19bb0*/  LDG.E R7, desc[UR56][R2.64+0x4] ;  /* 0x0000043802077981 */ /* 0x000ea4000c1e1900 */
[----:B--2---:R-:W-:-:S05]  /*19bc0*/  IMAD.IADD R2, R7, 0x1, -R10 ;  /* 0x0000000107027824 */ /* 0x004fca00078e0a0a */
[----:B------:R0:W-:Y:S02]  /*19bd0*/  STL [R1+0x20], R2 ;  /* 0x0000200201007387 */ /* 0x0001e40000100800 */
.L_x_674:
[----:B------:R-:W-:Y:S01]  /*19be0*/  ULDC.64 UR4, c[0x0][0xa20] ;  /* 0x0002880000047ab9 */ /* 0x000fe20000000a00 */
[----:B------:R-:W-:Y:S02]  /*19bf0*/  MOV R32, R30 ;  /* 0x0000001e00207202 */ /* 0x000fe40000000f00 */
[----:B------:R-:W-:-:S04]  /*19c00*/  ISETP.NE.U32.AND P0, PT, RZ, UR4, PT ;  /* 0x00000004ff007c0c */ /* 0x000fc8000bf05070 */
[----:B------:R-:W-:-:S13]  /*19c10*/  ISETP.NE.AND.EX P0, PT, RZ, UR5, PT, P0 ;  /* 0x00000005ff007c0c */ /* 0x000fda000bf05300 */
[----:B------:R-:W-:Y:S05]  /*19c20*/  @!P0 BRA `(.L_x_675) ;  /* 0x0000000000108947 */ /* 0x000fea0003800000 */
[----:B0-----:R-:W-:-:S04]  /*19c30*/  IADD3 R2, P0, R23, UR4, RZ ;  /* 0x0000000417027c10 */ /* 0x001fc8000ff1e0ff */
[----:B------:R-:W-:-:S05]  /*19c40*/  IADD3.X R3, R24, UR5, RZ, P0, !PT ;  /* 0x0000000518037c10 */ /* 0x000fca00087fe4ff */
[----:B------:R0:W5:Y:S01]  /*19c50*/  LDG.E R8, desc[UR56][R2.64] ;  /* 0x0000003802087981 */ /* 0x000162000c1e1900 */
[----:B------:R-:W-:Y:S05]  /*19c60*/  BRA `(.L_x_676) ;  /* 0x0000000000247947 */ /* 0x000fea0003800000 */
.L_x_675:
[----:B------:R-:W-:Y:S02]  /*19c70*/  ULDC.64 UR4, c[0x0][0xa08] ;  /* 0x0002820000047ab9 */ /* 0x000fe40000000a00 */
[----:B------:R-:W-:-:S04]  /*19c80*/  ISETP.NE.U32.AND P0, PT, RZ, UR4, PT ;  /* 0x00000004ff007c0c */ /* 0x000fc8000bf05070 */
[----:B------:R-:W-:-:S13]  /*19c90*/  ISETP.NE.AND.EX P0, PT, RZ, UR5, PT, P0 ;  /* 0x00000005ff007c0c */ /* 0x000fda000bf05300 */
[----:B------:R-:W-:Y:S05]  /*19ca0*/  @!P0 BRA `(.L_x_676) ;  /* 0x0000000000148947 */ /* 0x000fea0003800000 */
[----:B0-----:R-:W0:Y:S02]  /*19cb0*/  LDC.64 R2, c[0x0][0xa08] ;  /* 0x00028200ff027b82 */ /* 0x001e240000000a00 */
[----:B0-----:R-:W-:-:S05]  /*19cc0*/  IMAD.WIDE R2, R32, 0x4, R2 ;  /* 0x0000000420027825 */ /* 0x001fca00078e0202 */
[----:B------:R-:W2:Y:S04]  /*19cd0*/  LDG.E R8, desc[UR56][R2.64] ;  /* 0x0000003802087981 */ /* 0x000ea8000c1e1900 */
[----:B------:R-:W2:Y:S02]  /*19ce0*/  LDG.E R7, desc[UR56][R2.64+0x4] ;  /* 0x0000043802077981 */ /* 0x000ea4000c1e1900 */
[----:B--2---:R-:W-:-:S07]  /*19cf0*/  IMAD.IADD R8, R7, 0x1, -R8 ;  /* 0x0000000107087824 */ /* 0x004fce00078e0a08 */
.L_x_676:
[----:B0-----:R-:W2:Y:S04]  /*19d00*/  @P1 LDG.E R3, desc[UR56][R4.64] ;  /* 0x0000003804031981 */ /* 0x001ea8000c1e1900 */
[----:B------:R-:W2:Y:S01]  /*19d10*/  @P1 LDG.E R2, desc[UR56][R4.64+0x4] ;  /* 0x0000043804021981 */ /* 0x000ea2000c1e1900 */
[----:B------:R-:W-:Y:S01]  /*19d20*/  BSSY B0, `(.L_x_677) ;  /* 0x0000159000007945 */ /* 0x000fe20003800000 */
[----:B--2---:R-:W-:Y:S01]  /*19d30*/  @P1 IMAD.IADD R6, R2, 0x1, -R3 ;  /* 0x0000000102061824 */ /* 0x004fe200078e0a03 */
[----:B-----5:R-:W-:-:S05]  /*19d40*/  IADD3 R3, -R9, R8, RZ ;  /* 0x0000000809037210 */ /* 0x020fca0007ffe1ff */
[----:B------:R-:W-:-:S05]  /*19d50*/  IMAD.IADD R2, R3, 0x1, R6 ;  /* 0x0000000103027824 */ /* 0x000fca00078e0206 */
[----:B------:R0:W-:Y:S02]  /*19d60*/  STL [R1+0x8], R2 ;  /* 0x0000080201007387 */ /* 0x0001e40000100800 */
[----:B0-----:R-:W-:-:S04]  /*19d70*/  VIADD R2, R2, 0x5f ;  /* 0x0000005f02027836 */ /* 0x001fc80000000000 */
[----:B------:R-:W-:-:S05]  /*19d80*/  IMAD.HI R2, R2, 0x2aaaaaab, RZ ;  /* 0x2aaaaaab02027827 */ /* 0x000fca00078e02ff */
[----:B------:R-:W-:-:S04]  /*19d90*/  SHF.R.U32.HI R7, RZ, 0x1f, R2 ;  /* 0x0000001fff077819 */ /* 0x000fc80000011602 */
[----:B------:R-:W-:Y:S02]  /*19da0*/  LEA.HI.SX32 R4, R2, R7, 0x1c ;  /* 0x0000000702047211 */ /* 0x000fe400078fe2ff */
[----:B------:R-:W-:-:S03]  /*19db0*/  IADD3 R2, -R3, RZ, RZ ;  /* 0x000000ff03027210 */ /* 0x000fc60007ffe1ff */
[----:B------:R-:W-:Y:S01]  /*19dc0*/  IMAD R7, R4, 0x60, -R3 ;  /* 0x0000006004077824 */ /* 0x000fe200078e0a03 */
[----:B------:R-:W-:Y:S01]  /*19dd0*/  VIMNMX R2, RZ, R2, !PT ;  /* 0x00000002ff027248 */ /* 0x000fe20007fe0100 */
[----:B------:R0:W-:Y:S03]  /*19de0*/  STL [R1+0x24], R4 ;  /* 0x0000240401007387 */ /* 0x0001e60000100800 */
[----:B------:R-:W-:-:S04]  /*19df0*/  VIMNMX R7, R7, R6, PT ;  /* 0x0000000607077248 */ /* 0x000fc80003fe0100 */
[----:B------:R-:W-:Y:S01]  /*19e00*/  ISETP.GT.AND P0, PT, R7, R2, PT ;  /* 0x000000020700720c */ /* 0x000fe20003f04270 */
[----:B------:R-:W-:-:S05]  /*19e10*/  IMAD.WIDE.U32 R2, R2, -0x55555555, RZ ;  /* 0xaaaaaaab02027825 */ /* 0x000fca00078e00ff */
[----:B0-----:R-:W-:-:S05]  /*19e20*/  SHF.R.U32.HI R4, RZ, 0x6, R3 ;  /* 0x00000006ff047819 */ /* 0x001fca0000011603 */
[----:B------:R-:W-:Y:S02]  /*19e30*/  IMAD.MOV.U32 R3, RZ, RZ, R4 ;  /* 0x000000ffff037224 */ /* 0x000fe400078e0004 */
[----:B------:R-:W-:-:S04]  /*19e40*/  @P0 VIADD R5, R7, 0x5f ;  /* 0x0000005f07050836 */ /* 0x000fc80000000000 */
[----:B------:R-:W-:-:S05]  /*19e50*/  @P0 IMAD.HI R5, R5, 0x2aaaaaab, RZ ;  /* 0x2aaaaaab05050827 */ /* 0x000fca00078e02ff */
[----:B------:R-:W-:-:S04]  /*19e60*/  @P0 SHF.R.U32.HI R2, RZ, 0x1f, R5 ;  /* 0x0000001fff020819 */ /* 0x000fc80000011605 */
[----:B------:R-:W-:Y:S02]  /*19e70*/  @P0 LEA.HI.SX32 R3, R5, R2, 0x1c ;  /* 0x0000000205030211 */ /* 0x000fe400078fe2ff */
[----:B------:R-:W-:Y:S02]  /*19e80*/  PLOP3.LUT P0, PT, PT, PT, PT, 0x80, 0x0 ;  /* 0x000000000000781c */ /* 0x000fe40003f0f070 */
[----:B------:R-:W-:-:S13]  /*19e90*/  ISETP.GT.AND P2, PT, R3, R4, PT ;  /* 0x000000040300720c */ /* 0x000fda0003f44270 */
[----:B------:R-:W-:Y:S05]  /*19ea0*/  @!P2 BRA `(.L_x_678) ;  /* 0x000000140000a947 */ /* 0x000fea0003800000 */
[----:B------:R-:W-:Y:S01]  /*19eb0*/  UMOV UR4, 0xffffffff ;  /* 0xffffffff00047882 */ /* 0x000fe20000000000 */
[----:B------:R-:W-:Y:S02]  /*19ec0*/  SEL R2, R32, RZ, !P1 ;  /* 0x000000ff20027207 */ /* 0x000fe40004800000 */
[----:B------:R-:W-:Y:S05]  /*19ed0*/  BRA.DIV UR4, `(.L_x_679) ;  /* 0x0000006604cc7947 */ /* 0x000fea000b800000 */
[----:B------:R-:W0:Y:S02]  /*19ee0*/  S2R R5, SR_TID.X ;  /* 0x0000000000057919 */ /* 0x000e240000002100 */
[----:B0-----:R-:W-:-:S04]  /*19ef0*/  SHF.R.U32.HI R5, RZ, 0x5, R5 ;  /* 0x00000005ff057819 */ /* 0x001fc80000011605 */
[----:B------:R-:W-:-:S05]  /*19f00*/  LOP3.LUT R5, R5, 0x3, RZ, 0xc0, !PT ;  /* 0x0000000305057812 */ /* 0x000fca00078ec0ff */
[----:B------:R0:W1:Y:S02]  /*19f10*/  SHFL.IDX PT, R14, R5, RZ, 0x1f ;  /* 0x00001fff050e7589 */ /* 0x00006400000e0000 */
.L_x_832:
[----:B-1----:R-:W-:Y:S02]  /*19f20*/  ISETP.NE.AND P0, PT, R14, RZ, PT ;  /* 0x000000ff0e00720c */ /* 0x002fe40003f05270 */
[----:B------:R-:W-:-:S11]  /*19f30*/  PLOP3.LUT P6, PT, PT, PT, PT, 0x8, 0x0 ;  /* 0x000000000000781c */ /* 0x000fd60003fce170 */
[----:B------:R-:W-:Y:S05]  /*19f40*/  @P0 BRA `(.L_x_680) ;  /* 0x00000000000c0947 */ /* 0x000fea0003800000 */
[----:B------:R-:W-:-:S03]  /*19f50*/  UMOV UR4, 0xffffffff ;  /* 0xffffffff00047882 */ /* 0x000fc60000000000 */
[----:B------:R-:W-:Y:S05]  /*19f60*/  BRA.DIV UR4, `(.L_x_681) ;  /* 0x0000006604dc7947 */ /* 0x000fea000b800000 */
[----:B------:R-:W-:-:S13]  /*19f70*/  ELECT P6, URZ, PT ;  /* 0x00000000003f782f */ /* 0x000fda00038c0000 */
.L_x_680:
[----:B0-----:R-:W2:Y:S01]  /*19f80*/  LDL R5, [R1+0x28] ;  /* 0x0000280001057983 */ /* 0x001ea20000100800 */
[----:B------:R-:W-:Y:S01]  /*19f90*/  BSSY B1, `(.L_x_682) ;  /* 0x0000008000017945 */ /* 0x000fe20003800000 */
[----:B--2---:R-:W-:-:S04]  /*19fa0*/  IADD3 R5, R5, 0x1, RZ ;  /* 0x0000000105057810 */ /* 0x004fc80007ffe0ff */
[----:B------:R-:W-:-:S04]  /*19fb0*/  LEA.HI R6, R5, R5, RZ, 0x1 ;  /* 0x0000000505067211 */ /* 0x000fc800078f08ff */
[----:B------:R-:W-:-:S05]  /*19fc0*/  LOP3.LUT R6, R6, 0xfffffffe, RZ, 0xc0, !PT ;  /* 0xfffffffe06067812 */ /* 0x000fca00078ec0ff */
[----:B------:R-:W-:-:S05]  /*19fd0*/  IMAD.IADD R5, R5, 0x1, -R6 ;  /* 0x0000000105057824 */ /* 0x000fca00078e0a06 */
[----:B------:R-:W-:-:S04]  /*19fe0*/  SHF.L.U32 R5, R5, 0x1f, RZ ;  /* 0x0000001f05057819 */ /* 0x000fc800000006ff */
[----:B------:R-:W0:Y:S02]  /*19ff0*/  SYNCS.PHASECHK.TRANS64.TRYWAIT P0, [R22+URZ+0x30820], R5 ;  /* 0x03082005160075a7 */ /* 0x000e24000800017f */
[----:B0-----:R-:W-:Y:S05]  /*1a000*/  @!P0 BRA `(.L_x_683) ;  /* 0x0000006400d48947 */ /* 0x001fea0003800000 */
.L_x_835:
[----:B------:R-:W-:Y:S05]  /*1a010*/  BSYNC B1 ;  /* 0x0000000000017941 */ /* 0x000fea0003800000 */
.L_x_682:
[----:B------:R-:W-:Y:S04]  /*1a020*/  BSSY B1, `(.L_x_684) ;  /* 0x000008b000017945 */ /* 0x000fe80003800000 */
[----:B------:R-:W-:Y:S05]  /*1a030*/  @!P6 BRA `(.L_x_685) ;  /* 0x000000080024e947 */ /* 0x000fea0003800000 */
[----:B------:R-:W-:Y:S01]  /*1a040*/  IMAD R9, R27, 0x8, R22 ;  /* 0x000000081b097824 */ /* 0x000fe200078e0216 */
[----:B------:R-:W-:Y:S01]  /*1a050*/  SHF.L.U32 R8, R29, 0x1f, RZ ;  /* 0x0000001f1d087819 */ /* 0x000fe200000006ff */
[----:B------:R-:W1:Y:S01]  /*1a060*/  S2R R6, SR_TID.X ;  /* 0x0000000000067919 */ /* 0x000e620000002100 */
[----:B------:R-:W-:Y:S02]  /*1a070*/  BSSY B2, `(.L_x_686) ;  /* 0x0000005000027945 */ /* 0x000fe40003800000 */
[----:B------:R-:W2:Y:S01]  /*1a080*/  SYNCS.PHASECHK.TRANS64.TRYWAIT P0, [R9+URZ+0x308a0], R8 ;  /* 0x0308a008090075a7 */ /* 0x000ea2000800017f */
[----:B-1----:R-:W-:-:S04]  /*1a090*/  LOP3.LUT R6, R6, 0x7f, RZ, 0xc0, !PT ;  /* 0x0000007f06067812 */ /* 0x002fc800078ec0ff */
[----:B------:R-:W-:Y:S01]  /*1a0a0*/  ISETP.NE.AND P1, PT, R6, RZ, PT ;  /* 0x000000ff0600720c */ /* 0x000fe20003f25270 */
[----:B--2---:R-:W-:-:S12]  /*1a0b0*/  @!P0 BRA `(.L_x_687) ;  /* 0x0000006400bc8947 */ /* 0x004fd80003800000 */
.L_x_836:
[----:B------:R-:W-:Y:S05]  /*1a0c0*/  BSYNC B2 ;  /* 0x0000000000027941 */ /* 0x000fea0003800000 */
.L_x_686:
[----:B------:R-:W-:Y:S04]  /*1a0d0*/  BSSY B2, `(.L_x_688) ;  /* 0x0000009000027945 */ /* 0x000fe80003800000 */
[----:B------:R-:W-:Y:S05]  /*1a0e0*/  @P1 BRA `(.L_x_689) ;  /* 0x00000000001c1947 */ /* 0x000fea0003800000 */
[----:B------:R-:W2:Y:S01]  /*1a0f0*/  S2R R6, SR_TID.X ;  /* 0x0000000000067919 */ /* 0x000ea20000002100 */
[----:B0-----:R-:W-:-:S04]  /*1a100*/  MOV R5, 0x9000 ;  /* 0x0000900000057802 */ /* 0x001fc80000000f00 */
[----:B------:R3:W-:Y:S01]  /*1a110*/  SYNCS.ARRIVE.TRANS64 RZ, [R9+URZ+0x30890], R5 ;  /* 0x0308900509ff79a7 */ /* 0x0007e2000800003f */
[----:B--2---:R-:W-:-:S04]  /*1a120*/  LOP3.LUT R6, R6, 0x1f, RZ, 0xc0, !PT ;  /* 0x0000001f06067812 */ /* 0x004fc800078ec0ff */
[----:B------:R-:W-:-:S13]  /*1a130*/  ISETP.NE.AND P0, PT, R6, RZ, PT ;  /* 0x000000ff0600720c */ /* 0x000fda0003f05270 */
[----:B---3--:R-:W-:Y:S05]  /*1a140*/  @!P0 BRA `(.L_x_689) ;  /* 0x0000000000048947 */ /* 0x008fea0003800000 */
[----:B------:R-:W-:Y:S01]  /*1a150*/  BPT.TRAP 0x1 ;  /* 0x000000040000795c */ /* 0x000fe20000300000 */
.L_x_689:
[----:B------:R-:W-:Y:S05]  /*1a160*/  BSYNC B2 ;  /* 0x0000000000027941 */ /* 0x000fea0003800000 */
.L_x_688:
[----:B------:R-:W-:Y:S01]  /*1a170*/  IMAD.MOV.U32 R14, RZ, RZ, RZ ;  /* 0x000000ffff0e7224 */ /* 0x000fe200078e00ff */
[----:B------:R-:W-:Y:S01]  /*1a180*/  UIADD3 UR4, UP0, UR36, 0x570, URZ ;  /* 0x0000057024047890 */ /* 0x000fe2000ff1e03f */
[----:B------:R-:W-:Y:S01]  /*1a190*/  IMAD R6, R3, 0x60, R0 ;  /* 0x0000006003067824 */ /* 0x000fe200078e0200 */
[----:B------:R-:W-:Y:S01]  /*1a1a0*/  PLOP3.LUT P0, PT, PT, PT, PT, 0x80, 0x0 ;  /* 0x000000000000781c */ /* 0x000fe20003f0f070 */
[----:B------:R-:W-:Y:S01]  /*1a1b0*/  IMAD R7, R27, 0x9000, R22 ;  /* 0x000090001b077824 */ /* 0x000fe200078e0216 */
[----:B------:R-:W-:Y:S01]  /*1a1c0*/  R2UR UR10, R14 ;  /* 0x000000000e0a72ca */ /* 0x000fe200000e0000 */
[----:B------:R-:W-:Y:S01]  /*1a1d0*/  VIADD R6, R6, 0xffffffa0 ;  /* 0xffffffa006067836 */ /* 0x000fe20000000000 */
[----:B0-----:R-:W-:Y:S01]  /*1a1e0*/  IADD3 R5, R9, 0x30890, RZ ;  /* 0x0003089009057810 */ /* 0x001fe20007ffe0ff */
[----:B------:R-:W-:Y:S01]  /*1a1f0*/  VIADD R10, R7, 0x1e400 ;  /* 0x0001e400070a7836 */ /* 0x000fe20000000000 */
[----:B------:R-:W-:Y:S01]  /*1a200*/  UIADD3.X UR5, URZ, UR37, URZ, UP0, !UPT ;  /* 0x000000253f057290 */ /* 0x000fe200087fe43f */
[----:B------:R-:W-:Y:S01]  /*1a210*/  UMOV UR6, 0x0 ;  /* 0x0000000000067882 */ /* 0x000fe20000000000 */
[----:B------:R-:W-:-:S10]  /*1a220*/  UMOV UR7, 0x12f00000 ;  /* 0x12f0000000077882 */ /* 0x000fd40000000000 */
.L_x_690:
[----:B------:R-:W-:-:S13]  /*1a230*/  @P0 ELECT P2, URZ, PT ;  /* 0x00000000003f082f */ /* 0x000fda0003840000 */
[----:B------:R-:W-:Y:S02]  /*1a240*/  @P2 R2UR UR13, R2 ;  /* 0x00000000020d22ca */ /* 0x000fe400000e0000 */
[----:B------:R-:W-:Y:S02]  /*1a250*/  @P2 R2UR UR12, R18 ;  /* 0x00000000120c22ca */ /* 0x000fe400000e0000 */
[----:B------:R-:W-:Y:S02]  /*1a260*/  @P2 R2UR UR11, R6 ;  /* 0x00000000060b22ca */ /* 0x000fe400000e0000 */
[----:B------:R-:W-:Y:S02]  /*1a270*/  @P2 R2UR UR9, R5 ;  /* 0x00000000050922ca */ /* 0x000fe400000e0000 */
[----:B------:R-:W-:Y:S02]  /*1a280*/  @P2 R2UR UR8, R10 ;  /* 0x000000000a0822ca */ /* 0x000fe400000e0000 */
[----:B------:R-:W-:-:S02]  /*1a290*/  @P2 PLOP3.LUT P0, PT, P2, PT, PT, 0x8, 0x0 ;  /* 0x000000000000281c */ /* 0x000fc4000170e170 */
[----:B------:R-:W-:-:S09]  /*1a2a0*/  PLOP3.LUT P2, PT, PT, PT, PT, 0x8, 0x0 ;  /* 0x000000000000781c */ /* 0x000fd20003f4e170 */
[----:B------:R0:W-:Y:S02]  /*1a2b0*/  UTMALDG.4D [UR8], [UR4], desc[UR6] ;  /* 0x00000608040075b4 */ /* 0x0001e40008019000 */
[----:B0-----:R-:W-:Y:S05]  /*1a2c0*/  @P0 BRA.U.ANY `(.L_x_690) ;  /* 0xfffffffd00d80947 */ /* 0x001fea000393ffff */
[----:B------:R-:W-:Y:S01]  /*1a2d0*/  IMAD.MOV.U32 R13, RZ, RZ, 0x40 ;  /* 0x00000040ff0d7424 */ /* 0x000fe200078e00ff */
[----:B------:R-:W-:Y:S01]  /*1a2e0*/  PLOP3.LUT P0, PT, PT, PT, PT, 0x80, 0x0 ;  /* 0x000000000000781c */ /* 0x000fe20003f0f070 */
[----:B------:R-:W-:Y:S01]  /*1a2f0*/  UMOV UR6, 0x0 ;  /* 0x0000000000067882 */ /* 0x000fe20000000000 */
[----:B------:R-:W-:Y:S01]  /*1a300*/  IADD3 R10, R7, 0x21400, RZ ;  /* 0x00021400070a7810 */ /* 0x000fe20007ffe0ff */
[----:B------:R-:W-:Y:S01]  /*1a310*/  UMOV UR7, 0x12f00000 ;  /* 0x12f0000000077882 */ /* 0x000fe20000000000 */
[----:B------:R-:W-:-:S15]  /*1a320*/  R2UR UR10, R13 ;  /* 0x000000000d0a72ca */ /* 0x000fde00000e0000 */
.L_x_691:
        /* <DEDUP_REMOVED lines=12> */
[----:B------:R-:W-:Y:S01]  /*1a3f0*/  VIADD R10, R7, 0x24400 ;  /* 0x00024400070a7836 */ /* 0x000fe20000000000 */
[----:B------:R-:W-:Y:S01]  /*1a400*/  UMOV UR6, 0x0 ;  /* 0x0000000000067882 */ /* 0x000fe20000000000 */
[----:B------:R-:W-:Y:S01]  /*1a410*/  UMOV UR7, 0x12f00000 ;  /* 0x12f0000000077882 */ /* 0x000fe20000000000 */
[----:B------:R-:W-:-:S15]  /*1a420*/  R2UR UR10, R12 ;  /* 0x000000000c0a72ca */ /* 0x000fde00000e0000 */
.L_x_692:
        /* <DEDUP_REMOVED lines=10> */
[----:B------:R-:W0:Y:S01]  /*1a4d0*/  SYNCS.PHASECHK.TRANS64.TRYWAIT P0, [R9+URZ+0x308c0], R8 ;  /* 0x0308c008090075a7 */ /* 0x000e22000800017f */
[----:B------:R-:W-:Y:S04]  /*1a4e0*/  BSSY B2, `(.L_x_693) ;  /* 0x0000002000027945 */ /* 0x000fe80003800000 */
[----:B0-----:R-:W-:Y:S05]  /*1a4f0*/  @!P0 BRA `(.L_x_694) ;  /* 0x0000006000c08947 */ /* 0x001fea0003800000 */
.L_x_837:
[----:B------:R-:W-:Y:S05]  /*1a500*/  BSYNC B2 ;  /* 0x0000000000027941 */ /* 0x000fea0003800000 */
.L_x_693:
[----:B------:R-:W-:Y:S01]  /*1a510*/  BSSY B2, `(.L_x_695) ;  /* 0x000000b000027945 */ /* 0x000fe20003800000 */
[----:B------:R-:W-:Y:S01]  /*1a520*/  MOV R10, 0x0 ;  /* 0x00000000000a7802 */ /* 0x000fe20000000f00 */
[----:B------:R-:W-:Y:S02]  /*1a530*/  IMAD.MOV.U32 R11, RZ, RZ, 0x12f00000 ;  /* 0x12f00000ff0b7424 */ /* 0x000fe400078e00ff */
[----:B------:R-:W-:Y:S05]  /*1a540*/  @P1 BRA `(.L_x_696) ;  /* 0x00000000001c1947 */ /* 0x000fea0003800000 */
[----:B------:R-:W2:Y:S01]  /*1a550*/  S2R R15, SR_TID.X ;  /* 0x00000000000f7919 */ /* 0x000ea20000002100 */
[----:B------:R-:W-:-:S04]  /*1a560*/  IMAD.MOV.U32 R5, RZ, RZ, 0x9000 ;  /* 0x00009000ff057424 */ /* 0x000fc800078e00ff */
[----:B------:R3:W-:Y:S01]  /*1a570*/  SYNCS.ARRIVE.TRANS64 RZ, [R9+URZ+0x308b0], R5 ;  /* 0x0308b00509ff79a7 */ /* 0x0007e2000800003f */
[----:B--2---:R-:W-:-:S04]  /*1a580*/  LOP3.LUT R15, R15, 0x1f, RZ, 0xc0, !PT ;  /* 0x0000001f0f0f7812 */ /* 0x004fc800078ec0ff */
[----:B------:R-:W-:-:S13]  /*1a590*/  ISETP.NE.AND P0, PT, R15, RZ, PT ;  /* 0x000000ff0f00720c */ /* 0x000fda0003f05270 */
[----:B---3--:R-:W-:Y:S05]  /*1a5a0*/  @!P0 BRA `(.L_x_696) ;  /* 0x0000000000048947 */ /* 0x008fea0003800000 */
[----:B------:R-:W-:Y:S01]  /*1a5b0*/  BPT.TRAP 0x1 ;  /* 0x000000040000795c */ /* 0x000fe20000300000 */
.L_x_696:
[----:B------:R-:W-:Y:S05]  /*1a5c0*/  BSYNC B2 ;  /* 0x0000000000027941 */ /* 0x000fea0003800000 */
.L_x_695:
[----:B------:R-:W-:Y:S01]  /*1a5d0*/  R2UR UR10, R14 ;  /* 0x000000000e0a72ca */ /* 0x000fe200000e0000 */
[----:B------:R-:W-:Y:S01]  /*1a5e0*/  UIADD3 UR4, UP0, UR36, 0x670, URZ ;  /* 0x0000067024047890 */ /* 0x000fe2000ff1e03f */
[----:B------:R-:W-:Y:S01]  /*1a5f0*/  R2UR UR6, R10 ;  /* 0x000000000a0672ca */ /* 0x000fe200000e0000 */
[----:B------:R-:W-:Y:S01]  /*1a600*/  VIADD R5, R7, 0x400 ;  /* 0x0000040007057836 */ /* 0x000fe20000000000 */
[----:B------:R-:W-:Y:S01]  /*1a610*/  R2UR UR7, R11 ;  /* 0x000000000b0772ca */ /* 0x000fe200000e0000 */
[----:B------:R-:W-:Y:S01]  /*1a620*/  UIADD3.X UR5, URZ, UR37, URZ, UP0, !UPT ;  /* 0x000000253f057290 */ /* 0x000fe200087fe43f */
[----:B------:R-:W-:Y:S02]  /*1a630*/  PLOP3.LUT P0, PT, PT, PT, PT, 0x80, 0x0 ;  /* 0x000000000000781c */ /* 0x000fe40003f0f070 */
[----:B01----:R-:W-:-:S11]  /*1a640*/  IADD3 R9, R9, 0x308b0, RZ ;  /* 0x000308b009097810 */ /* 0x003fd60007ffe0ff */
.L_x_697:
        /* <DEDUP_REMOVED lines=10> */
[----:B------:R-:W-:Y:S01]  /*1a6f0*/  R2UR UR10, R13 ;  /* 0x000000000d0a72ca */ /* 0x000fe200000e0000 */
[----:B------:R-:W-:Y:S01]  /*1a700*/  VIADD R5, R7, 0x3400 ;  /* 0x0000340007057836 */ /* 0x000fe20000000000 */
[----:B------:R-:W-:Y:S02]  /*1a710*/  R2UR UR6, R10 ;  /* 0x000000000a0672ca */ /* 0x000fe400000e0000 */
[----:B------:R-:W-:Y:S02]  /*1a720*/  R2UR UR7, R11 ;  /* 0x000000000b0772ca */ /* 0x000fe400000e0000 */
[----:B------:R-:W-:-:S13]  /*1a730*/  PLOP3.LUT P0, PT, PT, PT, PT, 0x80, 0x0 ;  /* 0x000000000000781c */ /* 0x000fda0003f0f070 */
.L_x_698:
        /* <DEDUP_REMOVED lines=10> */
[----:B------:R-:W-:Y:S02]  /*1a7e0*/  R2UR UR10, R12 ;  /* 0x000000000c0a72ca */ /* 0x000fe400000e0000 */
[----:B------:R-:W-:Y:S02]  /*1a7f0*/  R2UR UR6, R10 ;  /* 0x000000000a0672ca */ /* 0x000fe400000e0000 */
[----:B------:R-:W-:Y:S02]  /*1a800*/  R2UR UR7, R11 ;  /* 0x000000000b0772ca */ /* 0x000fe400000e0000 */
[----:B------:R-:W-:Y:S02]  /*1a810*/  PLOP3.LUT P0, PT, PT, PT, PT, 0x80, 0x0 ;  /* 0x000000000000781c */ /* 0x000fe40003f0f070 */
[----:B------:R-:W-:-:S11]  /*1a820*/  IADD3 R7, R7, 0x6400, RZ ;  /* 0x0000640007077810 */ /* 0x000fd60007ffe0ff */
.L_x_699:
        /* <DEDUP_REMOVED lines=9> */
[----:B-1----:R-:W-:Y:S05]  /*1a8c0*/  @P0 BRA.U.ANY `(.L_x_699) ;  /* 0xfffffffd00d80947 */ /* 0x002fea000393ffff */
.L_x_685:
[----:B------:R-:W-:Y:S05]  /*1a8d0*/  BSYNC B1 ;  /* 0x0000000000017941 */ /* 0x000fea0003800000 */
.L_x_684:
[----:B------:R-:W-:Y:S01]  /*1a8e0*/  VIADD R9, R3, 0xfffffffe ;  /* 0xfffffffe03097836 */ /* 0x000fe20000000000 */
[----:B------:R-:W-:Y:S01]  /*1a8f0*/  PLOP3.LUT P0, PT, PT, PT, PT, 0x8, 0x0 ;  /* 0x000000000000781c */ /* 0x000fe20003f0e170 */
[----:B------:R-:W-:-:S03]  /*1a900*/  VIADD R27, R27, 0x1 ;  /* 0x000000011b1b7836 */ /* 0x000fc60000000000 */
[----:B------:R-:W-:Y:S02]  /*1a910*/  ISETP.GE.AND P2, PT, R9, R4, PT ;  /* 0x000000040900720c */ /* 0x000fe40003f46270 */
[----:B------:R-:W-:-:S04]  /*1a920*/  ISETP.NE.AND P1, PT, R27, 0x2, PT ;  /* 0x000000021b00780c */ /* 0x000fc80003f25270 */
[----:B------:R-:W-:Y:S02]  /*1a930*/  SEL R6, RZ, 0x1, P1 ;  /* 0x00000001ff067807 */ /* 0x000fe40000800000 */
[----:B------:R-:W-:Y:S02]  /*1a940*/  SEL R27, R27, RZ, P1 ;  /* 0x000000ff1b1b7207 */ /* 0x000fe40000800000 */
[----:B------:R-:W-:-:S03]  /*1a950*/  LOP3.LUT R29, R29, R6, RZ, 0x3c, !PT ;  /* 0x000000061d1d7212 */ /* 0x000fc600078e3cff */
[----:B------:R-:W-:Y:S05]  /*1a960*/  @!P2 BRA `(.L_x_678) ;  /* 0x000000080050a947 */ /* 0x000fea0003800000 */
.L_x_716:
[----:B------:R-:W-:Y:S05]  /*1a970*/  YIELD ;  /* 0x0000000000007946 */ /* 0x000fea0003800000 */
[----:B------:R-:W-:Y:S04]  /*1a980*/  BSSY B1, `(.L_x_700) ;  /* 0x000008a000017945 */ /* 0x000fe80003800000 */
[----:B------:R-:W-:Y:S05]  /*1a990*/  @!P6 BRA `(.L_x_701) ;  /* 0x000000080020e947 */ /* 0x000fea0003800000 */
[----:B------:R-:W-:Y:S01]  /*1a9a0*/  LEA R8, R27, R22, 0x3 ;  /* 0x000000161b087211 */ /* 0x000fe200078e18ff */
[----:B------:R-:W1:Y:S01]  /*1a9b0*/  S2R R3, SR_TID.X ;  /* 0x0000000000037919 */ /* 0x000e620000002100 */
[----:B------:R-:W-:Y:S01]  /*1a9c0*/  SHF.L.U32 R7, R29, 0x1f, RZ ;  /* 0x0000001f1d077819 */ /* 0x000fe200000006ff */
[----:B------:R-:W-:Y:S03]  /*1a9d0*/  BSSY B2, `(.L_x_702) ;  /* 0x0000005000027945 */ /* 0x000fe60003800000 */
[----:B------:R-:W2:Y:S01]  /*1a9e0*/  SYNCS.PHASECHK.TRANS64.TRYWAIT P1, [R8+URZ+0x308a0], R7 ;  /* 0x0308a007080075a7 */ /* 0x000ea2000802017f */
[----:B-1----:R-:W-:-:S04]  /*1a9f0*/  LOP3.LUT R3, R3, 0x7f, RZ, 0xc0, !PT ;  /* 0x0000007f03037812 */ /* 0x002fc800078ec0ff */
[----:B------:R-:W-:Y:S01]  /*1aa00*/  ISETP.NE.AND P2, PT, R3, RZ, PT ;  /* 0x000000ff0300720c */ /* 0x000fe20003f45270 */
[----:B--2---:R-:W-:-:S12]  /*1aa10*/  @!P1 BRA `(.L_x_703) ;  /* 0x0000005c008c9947 */ /* 0x004fd80003800000 */
.L_x_838:
[----:B------:R-:W-:Y:S05]  /*1aa20*/  BSYNC B2 ;  /* 0x0000000000027941 */ /* 0x000fea0003800000 */
.L_x_702:
[----:B------:R-:W-:Y:S04]  /*1aa30*/  BSSY B2, `(.L_x_704) ;  /* 0x0000009000027945 */ /* 0x000fe80003800000 */
[----:B------:R-:W-:Y:S05]  /*1aa40*/  @P2 BRA `(.L_x_705) ;  /* 0x00000000001c2947 */ /* 0x000fea0003800000 */
[----:B0-----:R-:W0:Y:S01]  /*1aa50*/  S2R R5, SR_TID.X ;  /* 0x0000000000057919 */ /* 0x001e220000002100 */
[----:B------:R-:W-:-:S04]  /*1aa60*/  IMAD.MOV.U32 R3, RZ, RZ, 0x9000 ;  /* 0x00009000ff037424 */ /* 0x000fc800078e00ff */
[----:B------:R2:W-:Y:S01]  /*1aa70*/  SYNCS.ARRIVE.TRANS64 RZ, [R8+URZ+0x30890], R3 ;  /* 0x0308900308ff79a7 */ /* 0x0005e2000800003f */
[----:B0-----:R-:W-:-:S04]  /*1aa80*/  LOP3.LUT R5, R5, 0x1f, RZ, 0xc0, !PT ;  /* 0x0000001f05057812 */ /* 0x001fc800078ec0ff */
[----:B------:R-:W-:-:S13]  /*1aa90*/  ISETP.NE.AND P1, PT, R5, RZ, PT ;  /* 0x000000ff0500720c */ /* 0x000fda0003f25270 */
[----:B--2---:R-:W-:Y:S05]  /*1aaa0*/  @!P1 BRA `(.L_x_705) ;  /* 0x0000000000049947 */ /* 0x004fea0003800000 */
[----:B------:R-:W-:Y:S01]  /*1aab0*/  BPT.TRAP 0x1 ;  /* 0x000000040000795c */ /* 0x000fe20000300000 */
.L_x_705:
[----:B------:R-:W-:Y:S05]  /*1aac0*/  BSYNC B2 ;  /* 0x0000000000027941 */ /* 0x000fea0003800000 */
.L_x_704:
[----:B------:R-:W-:Y:S01]  /*1aad0*/  IMAD.MOV.U32 R12, RZ, RZ, RZ ;  /* 0x000000ffff0c7224 */ /* 0x000fe200078e00ff */
[----:B------:R-:W-:Y:S01]  /*1aae0*/  UIADD3 UR4, UP0, UR36, 0x570, URZ ;  /* 0x0000057024047890 */ /* 0x000fe2000ff1e03f */
[----:B------:R-:W-:Y:S01]  /*1aaf0*/  IMAD R6, R27, 0x9000, R22 ;  /* 0x000090001b067824 */ /* 0x000fe200078e0216 */
[----:B------:R-:W-:Y:S01]  /*1ab00*/  PLOP3.LUT P1, PT, PT, PT, PT, 0x80, 0x0 ;  /* 0x000000000000781c */ /* 0x000fe20003f2f070 */
[----:B0-----:R-:W-:Y:S01]  /*1ab10*/  IMAD R5, R9, 0x60, R0 ;  /* 0x0000006009057824 */ /* 0x001fe200078e0200 */
[----:B------:R-:W-:Y:S01]  /*1ab20*/  R2UR UR10, R12 ;  /* 0x000000000c0a72ca */ /* 0x000fe200000e0000 */
[----:B------:R-:W-:Y:S01]  /*1ab30*/  VIADD R10, R6, 0x1e400 ;  /* 0x0001e400060a7836 */ /* 0x000fe20000000000 */
[----:B------:R-:W-:Y:S01]  /*1ab40*/  IADD3 R3, R8, 0x30890, RZ ;  /* 0x0003089008037810 */ /* 0x000fe20007ffe0ff */
[----:B------:R-:W-:Y:S01]  /*1ab50*/  UIADD3.X UR5, URZ, UR37, URZ, UP0, !UPT ;  /* 0x000000253f057290 */ /* 0x000fe200087fe43f */
[----:B------:R-:W-:Y:S01]  /*1ab60*/  UMOV UR6, 0x0 ;  /* 0x0000000000067882 */ /* 0x000fe20000000000 */
[----:B------:R-:W-:-:S10]  /*1ab70*/  UMOV UR7, 0x12f00000 ;  /* 0x12f0000000077882 */ /* 0x000fd40000000000 */
.L_x_706:
        /* <DEDUP_REMOVED lines=16> */
.L_x_707:
        /* <DEDUP_REMOVED lines=16> */
.L_x_708:
        /* <DEDUP_REMOVED lines=13> */
.L_x_839:
[----:B------:R-:W-:Y:S05]  /*1ae50*/  BSYNC B2 ;  /* 0x0000000000027941 */ /* 0x000fea0003800000 */
.L_x_709:
        /* <DEDUP_REMOVED lines=11> */
.L_x_712:
[----:B------:R-:W-:Y:S05]  /*1af10*/  BSYNC B2 ;  /* 0x0000000000027941 */ /* 0x000fea0003800000 */
.L_x_711:
        /* <DEDUP_REMOVED lines=8> */
.L_x_713:
        /* <DEDUP_REMOVED lines=15> */
.L_x_714:
        /* <DEDUP_REMOVED lines=15> */
.L_x_715:
        /* <DEDUP_REMOVED lines=10> */
.L_x_701:
[----:B------:R-:W-:Y:S05]  /*1b220*/  BSYNC B1 ;  /* 0x0000000000017941 */ /* 0x000fea0003800000 */
.L_x_700:
[----:B------:R-:W-:Y:S01]  /*1b230*/  ISETP.GT.AND P2, PT, R9, R4, PT ;  /* 0x000000040900720c */ /* 0x000fe20003f44270 */
[----:B------:R-:W-:Y:S02]  /*1b240*/  VIADD R27, R27, 0x1 ;  /* 0x000000011b1b7836 */ /* 0x000fe40000000000 */
[----:B------:R-:W-:-:S03]  /*1b250*/  VIADD R9, R9, 0xffffffff ;  /* 0xffffffff09097836 */ /* 0x000fc60000000000 */
[----:B------:R-:W-:-:S04]  /*1b260*/  ISETP.NE.AND P1, PT, R27, 0x2, PT ;  /* 0x000000021b00780c */ /* 0x000fc80003f25270 */
[----:B------:R-:W-:Y:S02]  /*1b270*/  SEL R6, RZ, 0x1, P1 ;  /* 0x00000001ff067807 */ /* 0x000fe40000800000 */
[----:B------:R-:W-:Y:S02]  /*1b280*/  SEL R27, R27, RZ, P1 ;  /* 0x000000ff1b1b7207 */ /* 0x000fe40000800000 */
[----:B------:R-:W-:Y:S01]  /*1b290*/  LOP3.LUT R29, R29, R6, RZ, 0x3c, !PT ;  /* 0x000000061d1d7212 */ /* 0x000fe200078e3cff */
[----:B------:R-:W-:Y:S06]  /*1b2a0*/  @P2 BRA `(.L_x_716) ;  /* 0xfffffff400b02947 */ /* 0x000fec000383ffff */
.L_x_678:
[----:B------:R-:W-:Y:S05]  /*1b2b0*/  BSYNC B0 ;  /* 0x0000000000007941 */ /* 0x000fea0003800000 */
.L_x_677:
[----:B------:R-:W2:Y:S01]  /*1b2c0*/  LDL R31, [R1+0x8] ;  /* 0x00000800011f7983 */ /* 0x000ea20000100800 */
[----:B------:R-:W-:Y:S05]  /*1b2d0*/  @!P0 WARPSYNC.ALL ;  /* 0x0000000000008948 */ /* 0x000fea0003800000 */
[----:B------:R-:W-:Y:S06]  /*1b2e0*/  @!P0 BAR.SYNC.DEFER_BLOCKING 0xc, 0x180 ;  /* 0x0306000000008b1d */ /* 0x000fec0000010000 */
[----:B------:R-:W-:Y:S01]  /*1b2f0*/  BSSY B7, `(.L_x_717) ;  /* 0x000037b000077945 */ /* 0x000fe20003800000 */
[----:B--2---:R-:W-:-:S13]  /*1b300*/  ISETP.GT.AND P0, PT, R31, RZ, PT ;  /* 0x000000ff1f00720c */ /* 0x004fda0003f04270 */
[----:B------:R-:W-:Y:S05]  /*1b310*/  @P0 BRA `(.L_x_718) ;  /* 0x0000000000440947 */ /* 0x000fea0003800000 */
[----:B------:R-:W1:Y:S02]  /*1b320*/  S2R R3, SR_TID.X ;  /* 0x0000000000037919 */ /* 0x000e640000002100 */
[----:B-1----:R-:W-:-:S04]  /*1b330*/  LOP3.LUT R3, R3, 0x7f, RZ, 0xc0, !PT ;  /* 0x0000007f03037812 */ /* 0x002fc800078ec0ff */
[----:B------:R-:W-:-:S13]  /*1b340*/  ISETP.NE.AND P0, PT, R3, RZ, PT ;  /* 0x000000ff0300720c */ /* 0x000fda0003f05270 */
[----:B------:R-:W-:Y:S05]  /*1b350*/  @P0 BRA `(.L_x_719) ;  /* 0x0000003400d00947 */ /* 0x000fea0003800000 */
[----:B0-----:R-:W0:Y:S01]  /*1b360*/  S2R R5, SR_LANEID ;  /* 0x0000000000057919 */ /* 0x001e220000000000 */
[----:B------:R-:W-:Y:S01]  /*1b370*/  VOTEU.ANY UR4, UPT, PT ;  /* 0x0000000000047886 */ /* 0x000fe200038e0100 */
[----:B------:R-:W1:Y:S01]  /*1b380*/  LDC.64 R2, c[0x0][0xc60] ;  /* 0x00031800ff027b82 */ /* 0x000e620000000a00 */
[----:B------:R-:W0:Y:S02]  /*1b390*/  FLO.U32 R0, UR4 ;  /* 0x0000000400007d00 */ /* 0x000e2400080e0000 */
[----:B0-----:R-:W-:-:S06]  /*1b3a0*/  ISETP.EQ.U32.AND P0, PT, R0, R5, PT ;  /* 0x000000050000720c */ /* 0x001fcc0003f02070 */
[----:B------:R-:W1:Y:S07]  /*1b3b0*/  POPC R5, UR4 ;  /* 0x0000000400057d09 */ /* 0x000e6e0008000000 */
[----:B-1----:R-:W2:Y:S01]  /*1b3c0*/  @P0 ATOMG.E.ADD.STRONG.GPU PT, R3, desc[UR56][R2.64], R5 ;  /* 0x00000005020309a8 */ /* 0x002ea200081ee1f8 */
[----:B------:R-:W0:Y:S02]  /*1b3d0*/  S2R R4, SR_LTMASK ;  /* 0x0000000000047919 */ /* 0x000e240000003900 */
[----:B0-----:R-:W-:-:S04]  /*1b3e0*/  LOP3.LUT R4, R4, UR4, RZ, 0xc0, !PT ;  /* 0x0000000404047c12 */ /* 0x001fc8000f8ec0ff */
[----:B------:R-:W0:Y:S01]  /*1b3f0*/  POPC R7, R4 ;  /* 0x0000000400077309 */ /* 0x000e220000000000 */
[----:B--2---:R-:W0:Y:S02]  /*1b400*/  SHFL.IDX PT, R0, R3, R0, 0x1f ;  /* 0x00001f0003007589 */ /* 0x004e2400000e0000 */
[----:B0-----:R-:W-:Y:S01]  /*1b410*/  IADD3 R16, R0, UR38, R7 ;  /* 0x0000002600107c10 */ /* 0x001fe2000fffe007 */
[----:B------:R-:W-:Y:S06]  /*1b420*/  BRA `(.L_x_719) ;  /* 0x00000034009c7947 */ /* 0x000fec0003800000 */
.L_x_718:
[----:B------:R-:W-:Y:S01]  /*1b430*/  IADD3 R0, R22, 0x1e400, RZ ;  /* 0x0001e40016007810 */ /* 0x000fe20007ffe0ff */
[----:B------:R-:W-:Y:S03]  /*1b440*/  BSSY B6, `(.L_x_720) ;  /* 0x0000013000067945 */ /* 0x000fe60003800000 */
[----:B------:R-:W-:-:S13]  /*1b450*/  LOP3.LUT P0, RZ, R0, 0x3ff, RZ, 0xc0, !PT ;  /* 0x000003ff00ff7812 */ /* 0x000fda000780c0ff */
[----:B------:R-:W-:Y:S05]  /*1b460*/  @!P0 BRA `(.L_x_721) ;  /* 0x0000000000408947 */ /* 0x000fea0003800000 */
[----:B------:R-:W-:Y:S01]  /*1b470*/  MOV R2, 0x0 ;  /* 0x0000000000027802 */ /* 0x000fe20000000f00 */
[----:B------:R-:W-:Y:S01]  /*1b480*/  ULDC.64 UR6, c[0x4][0x88] ;  /* 0x0100220000067ab9 */ /* 0x000fe20000000a00 */
[----:B------:R-:W-:Y:S01]  /*1b490*/  ULDC.64 UR8, c[0x4][0x90] ;  /* 0x0100240000087ab9 */ /* 0x000fe20000000a00 */
[----:B------:R-:W-:Y:S01]  /*1b4a0*/  ULDC.64 UR4, c[0x4][0x8] ;  /* 0x0100020000047ab9 */ /* 0x000fe20000000a00 */
[----:B------:R-:W-:Y:S01]  /*1b4b0*/  IMAD.U32 R4, RZ, RZ, UR6 ;  /* 0x00000006ff047e24 */ /* 0x000fe2000f8e00ff */
[----:B------:R-:W-:Y:S01]  /*1b4c0*/  MOV R6, UR8 ;  /* 0x0000000800067c02 */ /* 0x000fe20008000f00 */
[----:B------:R-:W1:Y:S01]  /*1b4d0*/  LDC.64 R2, c[0x4][R2] ;  /* 0x0100000002027b82 */ /* 0x000e620000000a00 */
[----:B0-----:R-:W-:Y:S01]  /*1b4e0*/  IMAD.U32 R5, RZ, RZ, UR7 ;  /* 0x00000007ff057e24 */ /* 0x001fe2000f8e00ff */
[----:B------:R-:W-:Y:S01]  /*1b4f0*/  MOV R11, UR5 ;  /* 0x00000005000b7c02 */ /* 0x000fe20008000f00 */
[----:B------:R-:W-:Y:S01]  /*1b500*/  IMAD.U32 R7, RZ, RZ, UR9 ;  /* 0x00000009ff077e24 */ /* 0x000fe2000f8e00ff */
[----:B------:R-:W-:Y:S01]  /*1b510*/  MOV R13, RZ ;  /* 0x000000ff000d7202 */ /* 0x000fe20000000f00 */
[----:B------:R-:W-:-:S02]  /*1b520*/  IMAD.U32 R10, RZ, RZ, UR4 ;  /* 0x00000004ff0a7e24 */ /* 0x000fc4000f8e00ff */
[----:B------:R-:W-:Y:S02]  /*1b530*/  IMAD.MOV.U32 R8, RZ, RZ, 0x70 ;  /* 0x00000070ff087424 */ /* 0x000fe400078e00ff */
[----:B------:R-:W-:-:S07]  /*1b540*/  IMAD.MOV.U32 R12, RZ, RZ, 0x1 ;  /* 0x00000001ff0c7424 */ /* 0x000fce00078e00ff */
[----:B------:R-:W-:-:S07]  /*1b550*/  LEPC R20, `(.L_x_721) ;  /* 0x000000001014794e */ /* 0x000fce0000000000 */
[----:B-1----:R-:W-:Y:S05]  /*1b560*/  CALL.ABS.NOINC R2 ;  /* 0x0000000002007343 */ /* 0x002fea0003c00000 */
.L_x_721:
[----:B------:R-:W-:Y:S05]  /*1b570*/  BSYNC B6 ;  /* 0x0000000000067941 */ /* 0x000fea0003800000 */
.L_x_720:
        /* <DEDUP_REMOVED lines=9> */
[----:B------:R-:W-:Y:S01]  /*1b610*/  IMAD.U32 R4, RZ, RZ, UR6 ;  /* 0x00000006ff047e24 */ /* 0x000fe2000f8e00ff */
[----:B0-----:R-:W-:Y:S01]  /*1b620*/  MOV R5, UR7 ;  /* 0x0000000700057c02 */ /* 0x001fe20008000f00 */
[----:B------:R-:W-:Y:S01]  /*1b630*/  IMAD.U32 R6, RZ, RZ, UR8 ;  /* 0x00000008ff067e24 */ /* 0x000fe2000f8e00ff */
[----:B------:R-:W-:Y:S01]  /*1b640*/  MOV R10, UR4 ;  /* 0x00000004000a7c02 */ /* 0x000fe20008000f00 */
[----:B------:R-:W-:Y:S01]  /*1b650*/  IMAD.U32 R7, RZ, RZ, UR9 ;  /* 0x00000009ff077e24 */ /* 0x000fe2000f8e00ff */
[----:B------:R-:W-:Y:S01]  /*1b660*/  MOV R12, 0x1 ;  /* 0x00000001000c7802 */ /* 0x000fe20000000f00 */
[----:B------:R-:W-:-:S02]  /*1b670*/  IMAD.U32 R11, RZ, RZ, UR5 ;  /* 0x00000005ff0b7e24 */ /* 0x000fc4000f8e00ff */
[----:B------:R-:W-:Y:S02]  /*1b680*/  IMAD.MOV.U32 R8, RZ, RZ, 0x70 ;  /* 0x00000070ff087424 */ /* 0x000fe400078e00ff */
[----:B-1----:R-:W-:-:S07]  /*1b690*/  IMAD.MOV.U32 R13, RZ, RZ, RZ ;  /* 0x000000ffff0d7224 */ /* 0x002fce00078e00ff */
[----:B------:R-:W-:-:S07]  /*1b6a0*/  LEPC R20, `(.L_x_724) ;  /* 0x000000001014794e */ /* 0x000fce0000000000 */
[----:B--2---:R-:W-:Y:S05]  /*1b6b0*/  CALL.ABS.NOINC R2 ;  /* 0x0000000002007343 */ /* 0x004fea0003c00000 */
.L_x_724:
[----:B------:R0:W1:Y:S01]  /*1b6c0*/  LDC.64 R2, c[0x4][R25] ;  /* 0x0100000019027b82 */ /* 0x0000620000000a00 */
[----:B------:R-:W-:Y:S01]  /*1b6d0*/  ULDC.64 UR4, c[0x4][0x88] ;  /* 0x0100220000047ab9 */ /* 0x000fe20000000a00 */
[----:B------:R-:W-:Y:S01]  /*1b6e0*/  ULDC.64 UR6, c[0x4][0x90] ;  /* 0x0100240000067ab9 */ /* 0x000fe20000000a00 */
[----:B------:R-:W-:Y:S01]  /*1b6f0*/  ULDC.64 UR8, c[0x4][0x18] ;  /* 0x0100060000087ab9 */ /* 0x000fe20000000a00 */
[----:B------:R-:W-:Y:S01]  /*1b700*/  IMAD.U32 R4, RZ, RZ, UR4 ;  /* 0x00000004ff047e24 */ /* 0x000fe2000f8e00ff */
[----:B------:R-:W-:Y:S01]  /*1b710*/  MOV R5, UR5 ;  /* 0x0000000500057c02 */ /* 0x000fe20008000f00 */
        /* <DEDUP_REMOVED lines=9> */
.L_x_723:
[----:B------:R-:W-:Y:S05]  /*1b7b0*/  BSYNC B6 ;  /* 0x0000000000067941 */ /* 0x000fea0003800000 */
.L_x_722:
[----:B------:R-:W2:Y:S01]  /*1b7c0*/  LDL R25, [R1+0x24] ;  /* 0x0000240001197983 */ /* 0x000ea20000100800 */
[----:B------:R-:W-:Y:S01]  /*1b7d0*/  ULDC.64 UR4, c[0x0][0x9f8] ;  /* 0x00027e0000047ab9 */ /* 0x000fe20000000a00 */
[----:B------:R-:W1:Y:S01]  /*1b7e0*/  LDC R0, c[0x0][0x430] ;  /* 0x00010c00ff007b82 */ /* 0x000e620000000800 */
[----:B------:R-:W-:Y:S01]  /*1b7f0*/  ISETP.NE.U32.AND P0, PT, RZ, UR4, PT ;  /* 0x00000004ff007c0c */ /* 0x000fe2000bf05070 */
[----:B------:R-:W3:Y:S03]  /*1b800*/  LDL R21, [R1+0xc] ;  /* 0x00000c0001157983 */ /* 0x000ee60000100800 */
[----:B------:R-:W-:Y:S01]  /*1b810*/  ISETP.NE.AND.EX P0, PT, RZ, UR5, PT, P0 ;  /* 0x00000005ff007c0c */ /* 0x000fe2000bf05300 */
[----:B------:R-:W4:Y:S01]  /*1b820*/  LDL.LU R8, [R1] ;  /* 0x0000000001087983 */ /* 0x000f220000300800 */
[----:B------:R-:W0:Y:S11]  /*1b830*/  S2R R20, SR_TID.X ;  /* 0x0000000000147919 */ /* 0x000e360000002100 */
[----:B------:R-:W-:Y:S01]  /*1b840*/  @P0 IADD3 R2, P1, R23, UR4, RZ ;  /* 0x0000000417020c10 */ /* 0x000fe2000ff3e0ff */
[----:B------:R-:W-:-:S03]  /*1b850*/  ULDC UR4, c[0x0][0x2f4] ;  /* 0x0000bd0000047ab9 */ /* 0x000fc60000000800 */
[----:B------:R-:W-:-:S05]  /*1b860*/  @P0 IADD3.X R3, R24, UR5, RZ, P1, !PT ;  /* 0x0000000518030c10 */ /* 0x000fca0008ffe4ff */
[----:B------:R3:W4:Y:S01]  /*1b870*/  @P0 LDG.E R32, desc[UR56][R2.64] ;  /* 0x0000003802200981 */ /* 0x000722000c1e1900 */
[----:B0-----:R-:W-:-:S04]  /*1b880*/  LOP3.LUT R20, R20, 0x7f, RZ, 0xc0, !PT ;  /* 0x0000007f14147812 */ /* 0x001fc800078ec0ff */
[----:B------:R-:W-:Y:S02]  /*1b890*/  SHF.R.U32.HI R4, RZ, 0x3, R20 ;  /* 0x00000003ff047819 */ /* 0x000fe40000011614 */
[----:B------:R-:W0:Y:S01]  /*1b8a0*/  S2R R20, SR_TID.X ;  /* 0x0000000000147919 */ /* 0x000e220000002100 */
[----:B-1----:R-:W-:-:S13]  /*1b8b0*/  ISETP.NE.AND P1, PT, R0, 0x1, PT ;  /* 0x000000010000780c */ /* 0x002fda0003f25270 */
[----:B------:R-:W1:Y:S01]  /*1b8c0*/  @P1 LDC R6, c[0x0][0x438] ;  /* 0x00010e00ff061b82 */ /* 0x000e620000000800 */
[----:B0-----:R-:W-:-:S05]  /*1b8d0*/  IMAD.SHL.U32 R20, R20, 0x10, RZ ;  /* 0x0000001014147824 */ /* 0x001fca00078e00ff */
[----:B------:R-:W-:Y:S02]  /*1b8e0*/  LOP3.LUT R20, R4, 0x70, R20, 0xf8, !PT ;  /* 0x0000007004147812 */ /* 0x000fe400078ef814 */
[----:B------:R-:W0:Y:S01]  /*1b8f0*/  @P1 LDC R4, c[0x0][0x434] ;  /* 0x00010d00ff041b82 */ /* 0x000e220000000800 */
[----:B------:R-:W-:Y:S01]  /*1b900*/  ISETP.GE.AND P3, PT, R33, UR4, PT ;  /* 0x0000000421007c0c */ /* 0x000fe2000bf66270 */
[----:B------:R-:W-:Y:S01]  /*1b910*/  UMOV UR5, 0xffffffff ;  /* 0xffffffff00057882 */ /* 0x000fe20000000000 */
[----:B--2---:R-:W-:-:S05]  /*1b920*/  IADD3 R25, R25, -0x1, RZ ;  /* 0xffffffff19197810 */ /* 0x004fca0007ffe0ff */
[----:B------:R-:W-:-:S05]  /*1b930*/  IMAD R5, R25, 0x60, R20 ;  /* 0x0000006019057824 */ /* 0x000fca00078e0214 */
[----:B------:R-:W-:-:S04]  /*1b940*/  ISETP.GE.AND P0, PT, R5, R31, PT ;  /* 0x0000001f0500720c */ /* 0x000fc80003f06270 */
[----:B------:R-:W-:Y:S01]  /*1b950*/  ISETP.GT.U32.OR P0, PT, R20, 0x5f, P0 ;  /* 0x0000005f1400780c */ /* 0x000fe20000704470 */
[----:B---3--:R-:W-:-:S04]  /*1b960*/  IMAD.IADD R5, R5, 0x1, R21 ;  /* 0x0000000105057824 */ /* 0x008fc800078e0215 */
[----:B0-----:R-:W-:-:S08]  /*1b970*/  @P1 IMAD.HI.U32 R7, R5, R4, RZ ;  /* 0x0000000405071227 */ /* 0x001fd000078e00ff */
[----:B------:R-:W0:Y:S01]  /*1b980*/  @!P0 LDC.64 R2, c[0x0][0x428] ;  /* 0x00010a00ff028b82 */ /* 0x000e220000000a00 */
[----:B------:R-:W-:Y:S01]  /*1b990*/  IMAD.MOV.U32 R4, RZ, RZ, R5 ;  /* 0x000000ffff047224 */ /* 0x000fe200078e0005 */
[----:B-1----:R-:W-:Y:S02]  /*1b9a0*/  @P1 SHF.R.U32.HI R4, RZ, R6, R7 ;  /* 0x00000006ff041219 */ /* 0x002fe40000011607 */
[----:B----4-:R-:W-:Y:S02]  /*1b9b0*/  SHF.R.S32.HI R9, RZ, 0x1f, R32 ;  /* 0x0000001fff097819 */ /* 0x010fe40000011420 */
[----:B------:R-:W-:-:S05]  /*1b9c0*/  IADD3 R6, -R4, RZ, RZ ;  /* 0x000000ff04067210 */ /* 0x000fca0007ffe1ff */
[----:B------:R-:W-:Y:S01]  /*1b9d0*/  IMAD R0, R0, R6, R5 ;  /* 0x0000000600007224 */ /* 0x000fe200078e0205 */
[--C-:B------:R-:W-:Y:S01]  /*1b9e0*/  @!P0 SHF.R.S32.HI R5, RZ, 0x1f, R4.reuse ;  /* 0x0000001fff058819 */ /* 0x100fe20000011404 */
[-C--:B0-----:R-:W-:Y:S02]  /*1b9f0*/  @!P0 IMAD R6, R9, R2.reuse, RZ ;  /* 0x0000000209068224 */ /* 0x081fe400078e02ff */
[----:B------:R-:W-:-:S04]  /*1ba00*/  @!P0 IMAD.WIDE.U32 R4, R32, R2, R4 ;  /* 0x0000000220048225 */ /* 0x000fc800078e0004 */
[----:B------:R-:W-:Y:S02]  /*1ba10*/  @!P0 IMAD R6, R32, R3, R6 ;  /* 0x0000000320068224 */ /* 0x000fe400078e0206 */
[----:B------:R-:W0:Y:S02]  /*1ba20*/  @!P0 LDC.64 R2, c[0x0][0x418] ;  /* 0x00010600ff028b82 */ /* 0x000e240000000a00 */
[----:B------:R-:W-:Y:S01]  /*1ba30*/  @!P0 IMAD.IADD R6, R5, 0x1, R6 ;  /* 0x0000000105068824 */ /* 0x000fe200078e0206 */
[----:B------:R-:W-:Y:S02]  /*1ba40*/  MOV R7, UR39 ;  /* 0x0000002700077c02 */ /* 0x000fe40008000f00 */
[----:B0-----:R-:W-:-:S04]  /*1ba50*/  @!P0 LEA R2, P1, R4, R2, 0x2 ;  /* 0x0000000204028211 */ /* 0x001fc800078210ff */
[----:B------:R-:W-:Y:S01]  /*1ba60*/  @!P0 LEA.HI.X R3, R4, R3, R6, 0x2, P1 ;  /* 0x0000000304038211 */ /* 0x000fe200008f1406 */
[----:B------:R-:W-:-:S06]  /*1ba70*/  IMAD.MOV.U32 R4, RZ, RZ, RZ ;  /* 0x000000ffff047224 */ /* 0x000fcc00078e00ff */
[----:B------:R0:W5:Y:S01]  /*1ba80*/  @!P0 LDG.E R4, desc[UR56][R2.64] ;  /* 0x0000003802048981 */ /* 0x000162000c1e1900 */
[----:B------:R-:W-:Y:S02]  /*1ba90*/  ISETP.GT.U32.AND P0, PT, R20, 0x5f, PT ;  /* 0x0000005f1400780c */ /* 0x000fe40003f04070 */
[----:B------:R-:W-:Y:S02]  /*1baa0*/  ISETP.NE.AND P2, PT, R7, 0x3, PT ;  /* 0x000000030700780c */ /* 0x000fe40003f45270 */
[----:B------:R-:W-:-:S09]  /*1bab0*/  LOP3.LUT R8, R8, 0xfffffff7, RZ, 0xc0, !PT ;  /* 0xfffffff708087812 */ /* 0x000fd200078ec0ff */
[----:B------:R-:W-:-:S04]  /*1bac0*/  @P0 LOP3.LUT R8, R8, 0x8, RZ, 0xfc, !PT ;  /* 0x0000000808080812 */ /* 0x000fc800078efcff */
[----:B------:R-:W-:-:S04]  /*1bad0*/  LOP3.LUT R8, R8, 0xffffffef, RZ, 0xc0, !PT ;  /* 0xffffffef08087812 */ /* 0x000fc800078ec0ff */
[----:B------:R-:W-:-:S04]  /*1bae0*/  @P2 LOP3.LUT R8, R8, 0x10, RZ, 0xfc, !PT ;  /* 0x0000001008082812 */ /* 0x000fc800078efcff */
[----:B------:R-:W-:Y:S02]  /*1baf0*/  LOP3.LUT R8, R8, 0xfffffffb, RZ, 0xc0, !PT ;  /* 0xfffffffb08087812 */ /* 0x000fe400078ec0ff */
[----:B------:R-:W-:Y:S02]  /*1bb00*/  ISETP.GE.AND P1, PT, R36, UR4, PT ;  /* 0x0000000424007c0c */ /* 0x000fe4000bf26270 */
[----:B------:R-:W-:Y:S02]  /*1bb10*/  @P3 LOP3.LUT R8, R8, 0x4, RZ, 0xfc, !PT ;  /* 0x0000000408083812 */ /* 0x000fe400078efcff */
[----:B------:R-:W-:Y:S02]  /*1bb20*/  ISETP.GE.AND P0, PT, R35, UR4, PT ;  /* 0x0000000423007c0c */ /* 0x000fe4000bf06270 */
[----:B------:R-:W-:-:S04]  /*1bb30*/  LOP3.LUT R8, R8, 0xfffffffe, RZ, 0xc0, !PT ;  /* 0xfffffffe08087812 */ /* 0x000fc800078ec0ff */
[----:B------:R-:W-:-:S04]  /*1bb40*/  LOP3.LUT R8, R8, 0xfffffffd, RZ, 0xc0, !PT ;  /* 0xfffffffd08087812 */ /* 0x000fc800078ec0ff */
[----:B------:R-:W-:Y:S01]  /*1bb50*/  @P1 LOP3.LUT R8, R8, 0x2, RZ, 0xfc, !PT ;  /* 0x0000000208081812 */ /* 0x000fe200078efcff */
[----:B------:R0:W-:Y:S03]  /*1bb60*/  STL [R1+0x10], R9 ;  /* 0x0000100901007387 */ /* 0x0001e60000100800 */
[----:B------:R-:W-:Y:S01]  /*1bb70*/  @P0 LOP3.LUT R8, R8, 0x1, RZ, 0xfc, !PT ;  /* 0x0000000108080812 */ /* 0x000fe200078efcff */
[----:B------:R0:W-:Y:S04]  /*1bb80*/  STL [R1+0x38], R7 ;  /* 0x0000380701007387 */ /* 0x0001e80000100800 */
[----:B------:R0:W-:Y:S01]  /*1bb90*/  STL [R1], R8 ;  /* 0x0000000801007387 */ /* 0x0001e20000100800 */
[----:B------:R-:W-:Y:S05]  /*1bba0*/  BRA.DIV UR5, `(.L_x_725) ;  /* 0x0000004e05507947 */ /* 0x000fea000b800000 */
.L_x_842:
[----:B------:R-:W-:Y:S01]  /*1bbb0*/  SHF.R.S32.HI R31, RZ, 0x1f, R18 ;  /* 0x0000001fff1f7819 */ /* 0x000fe20000011412 */
[----:B------:R-:W-:Y:S06]  /*1bbc0*/  @!P2 BRA `(.L_x_726) ;  /* 0x000000000004a947 */ /* 0x000fec0003800000 */
[----:B------:R-:W-:Y:S01]  /*1bbd0*/  BPT.TRAP 0x1 ;  /* 0x000000040000795c */ /* 0x000fe20000300000 */
.L_x_726:
[----:B------:R-:W-:Y:S01]  /*1bbe0*/  SHF.R.S32.HI R5, RZ, 0x1f, R0 ;  /* 0x0000001fff057819 */ /* 0x000fe20000011400 */
[----:B------:R-:W-:Y:S01]  /*1bbf0*/  ULDC.64 UR4, c[0x0][0x328] ;  /* 0x0000ca0000047ab9 */ /* 0x000fe20000000a00 */
[----:B------:R-:W-:Y:S03]  /*1bc00*/  BSSY B0, `(.L_x_727) ;  /* 0x0000017000007945 */ /* 0x000fe60003800000 */
[----:B0-----:R-:W-:-:S04]  /*1bc10*/  IMAD R3, R5, UR4, RZ ;  /* 0x0000000405037c24 */ /* 0x001fc8000f8e02ff */
        /* <DEDUP_REMOVED lines=21> */
.L_x_843:
[----:B------:R-:W-:Y:S05]  /*1bd70*/  BSYNC B0 ;  /* 0x0000000000007941 */ /* 0x000fea0003800000 */
.L_x_727:
[----:B------:R-:W2:Y:S01]  /*1bd80*/  LDL R3, [R1] ;  /* 0x0000000001037983 */ /* 0x000ea20000100800 */
[----:B------:R-:W-:-:S03]  /*1bd90*/  ULDC.64 UR4, c[0x0][0x300] ;  /* 0x0000c00000047ab9 */ /* 0x000fc60000000a00 */
[----:B------:R-:W3:Y:S01]  /*1bda0*/  LDL R9, [R1+0x8] ;  /* 0x0000080001097983 */ /* 0x000ee20000100800 */
[----:B------:R-:W-:Y:S01]  /*1bdb0*/  IMAD R5, R5, UR4, RZ ;  /* 0x0000000405057c24 */ /* 0x000fe2000f8e02ff */
[----:B------:R-:W1:Y:S03]  /*1bdc0*/  S2R R8, SR_TID.X ;  /* 0x0000000000087919 */ /* 0x000e660000002100 */
[----:B------:R-:W-:Y:S01]  /*1bdd0*/  IMAD R5, R0, UR5, R5 ;  /* 0x0000000500057c24 */ /* 0x000fe2000f8e0205 */
[----:B-1----:R-:W-:-:S04]  /*1bde0*/  LOP3.LUT R8, R8, 0x7f, RZ, 0xc0, !PT ;  /* 0x0000007f08087812 */ /* 0x002fc800078ec0ff */
[----:B------:R-:W-:Y:S02]  /*1bdf0*/  SHF.R.U32.HI R8, RZ, 0x3, R8 ;  /* 0x00000003ff087819 */ /* 0x000fe40000011608 */
[C---:B--2---:R-:W-:Y:S02]  /*1be00*/  LOP3.LUT P4, RZ, R3.reuse, 0x4, RZ, 0xc0, !PT ;  /* 0x0000000403ff7812 */ /* 0x044fe4000788c0ff */
[C---:B------:R-:W-:Y:S02]  /*1be10*/  LOP3.LUT P3, RZ, R3.reuse, 0x2, RZ, 0xc0, !PT ;  /* 0x0000000203ff7812 */ /* 0x040fe4000786c0ff */
[----:B------:R-:W-:Y:S01]  /*1be20*/  LOP3.LUT P2, RZ, R3, 0x1, RZ, 0xc0, !PT ;  /* 0x0000000103ff7812 */ /* 0x000fe2000784c0ff */
[----:B0-----:R-:W-:Y:S01]  /*1be30*/  IMAD.WIDE.U32 R2, R0, UR4, RZ ;  /* 0x0000000400027c25 */ /* 0x001fe2000f8e00ff */
[----:B------:R-:W-:-:S03]  /*1be40*/  ULDC.64 UR4, c[0x0][0x310] ;  /* 0x0000c40000047ab9 */ /* 0x000fc60000000a00 */
[----:B------:R-:W-:Y:S02]  /*1be50*/  IMAD.IADD R3, R3, 0x1, R5 ;  /* 0x0000000103037824 */ /* 0x000fe400078e0205 */
[----:B------:R-:W-:Y:S02]  /*1be60*/  IMAD R6, R6, UR4, RZ ;  /* 0x0000000406067c24 */ /* 0x000fe4000f8e02ff */
[----:B------:R-:W-:-:S04]  /*1be70*/  IMAD.WIDE.U32 R2, R4, UR4, R2 ;  /* 0x0000000404027c25 */ /* 0x000fc8000f8e0002 */
[----:B------:R-:W-:Y:S01]  /*1be80*/  IMAD R6, R4, UR5, R6 ;  /* 0x0000000504067c24 */ /* 0x000fe2000f8e0206 */
[----:B------:R-:W-:Y:S01]  /*1be90*/  ULDC.64 UR4, c[0x0][0x308] ;  /* 0x0000c20000047ab9 */ /* 0x000fe20000000a00 */
[----:B------:R-:W-:Y:S02]  /*1bea0*/  IMAD R5, R26, 0x4800, R37 ;  /* 0x000048001a057824 */ /* 0x000fe400078e0225 */
[----:B------:R-:W-:Y:S01]  /*1beb0*/  IMAD R0, R31, UR4, RZ ;  /* 0x000000041f007c24 */ /* 0x000fe2000f8e02ff */
[----:B------:R-:W-:Y:S01]  /*1bec0*/  IADD3 R3, R3, R6, RZ ;  /* 0x0000000603037210 */ /* 0x000fe20007ffe0ff */
[----:B---3--:R-:W-:Y:S02]  /*1bed0*/  IMAD R6, R25, -0x60, R9 ;  /* 0xffffffa019067824 */ /* 0x008fe400078e0209 */
[C---:B------:R-:W-:Y:S02]  /*1bee0*/  IMAD R0, R18.reuse, UR5, R0 ;  /* 0x0000000512007c24 */ /* 0x040fe4000f8e0200 */
[----:B------:R-:W-:Y:S01]  /*1bef0*/  IMAD.WIDE.U32 R2, R18, UR4, R2 ;  /* 0x0000000412027c25 */ /* 0x000fe2000f8e0002 */
[----:B------:R-:W-:-:S03]  /*1bf00*/  ULDC.64 UR4, c[0x0][0x2e8] ;  /* 0x0000ba0000047ab9 */ /* 0x000fc60000000a00 */
[----:B------:R-:W-:Y:S01]  /*1bf10*/  IMAD.IADD R0, R3, 0x1, R0 ;  /* 0x0000000103007824 */ /* 0x000fe200078e0200 */
[----:B------:R-:W-:Y:S01]  /*1bf20*/  LEA R4, P0, R2, UR4, 0x1 ;  /* 0x0000000402047c11 */ /* 0x000fe2000f8008ff */
[----:B------:R-:W-:Y:S01]  /*1bf30*/  IMAD.IADD R6, R6, 0x1, -R8 ;  /* 0x0000000106067824 */ /* 0x000fe200078e0a08 */
[----:B------:R-:W-:Y:S02]  /*1bf40*/  UMOV UR4, 0xffffffff ;  /* 0xffffffff00047882 */ /* 0x000fe40000000000 */
[----:B------:R-:W-:Y:S02]  /*1bf50*/  LEA.HI.X R0, R2, UR5, R0, 0x1, P0 ;  /* 0x0000000502007c11 */ /* 0x000fe400080f0c00 */
        /* <DEDUP_REMOVED lines=16> */
[----:B------:R-:W-:-:S03]  /*1c060*/  @P1 LEA R8, R5, R22, 0x1 ;  /* 0x0000001605081211 */ /* 0x000fc600078e08ff */
        /* <DEDUP_REMOVED lines=35> */
[----:B------:R-:W-:Y:S01]  /*1c2a0*/  @P1 LEA R8, R5, R22, 0x1 ;  /* 0x0000001605081211 */ /* 0x000fe200078e08ff */
        /* <DEDUP_REMOVED lines=11> */
.L_x_857:
        /* <DEDUP_REMOVED lines=12> */
.L_x_730:
[----:B------:R-:W-:Y:S02]  /*1c420*/  PLOP3.LUT P1, PT, P1, P0, PT, 0xa2, 0x0 ;  /* 0x000000000000781c */ /* 0x000fe40000f21472 */
[----:B------:R-:W-:-:S08]  /*1c430*/  @P0 R2UR P1, UR4, R7 ;  /* 0x00000000070402ca */ /* 0x000fd00000020000 */
[----:B------:R-:W-:-:S05]  /*1c440*/  @P0 PLOP3.LUT P0, PT, P1, PT, PT, 0x80, 0x0 ;  /* 0x000000000000081c */ /* 0x000fca0000f0f070 */
[----:B------:R-:W-:Y:S01]  /*1c450*/  @!P1 SYNCS.ARRIVE.TRANS64.RED.A0T1 RZ, [UR4+0x30830], RZ ;  /* 0x030830ffffff99a7 */ /* 0x000fe20008200404 */
[----:B------:R-:W-:Y:S07]  /*1c460*/  @!P1 ARRIVES.LDGSTSBAR.64.TRANSCNT [UR4+0x30830] ;  /* 0x03083000ff0099b0 */ /* 0x000fee0008000a84 */
[----:B------:R-:W-:Y:S05]  /*1c470*/  @P0 BRA.U.ANY `(.L_x_730) ;  /* 0xfffffffd00e80947 */ /* 0x000fea000393ffff */
[----:B------:R-:W-:Y:S01]  /*1c480*/  NOP ;  /* 0x0000000000007918 */ /* 0x000fe20000000000 */
[----:B------:R-:W2:Y:S02]  /*1c490*/  LDL R0, [R1+0x38] ;  /* 0x0000380001007983 */ /* 0x000ea40000100800 */
[----:B--2---:R-:W-:-:S13]  /*1c4a0*/  ISETP.NE.AND P2, PT, R0, 0x3, PT ;  /* 0x000000030000780c */ /* 0x004fda0003f45270 */
[----:B------:R-:W-:Y:S05]  /*1c4b0*/  @!P2 BRA `(.L_x_731) ;  /* 0x000000000004a947 */ /* 0x000fea0003800000 */
[----:B------:R-:W-:Y:S01]  /*1c4c0*/  BPT.TRAP 0x1 ;  /* 0x000000040000795c */ /* 0x000fe20000300000 */
.L_x_731:
[----:B-1----:R1:W5:Y:S01]  /*1c4d0*/  LDL.LU R3, [R1+0x18] ;  /* 0x0000180001037983 */ /* 0x0023620000300800 */
[----:B------:R1:W-:Y:S02]  /*1c4e0*/  SYNCS.ARRIVE.TRANS64.A1T0 RZ, [R7+URZ+0x30830], RZ ;  /* 0x030830ff07ff79a7 */ /* 0x0003e4000810003f */
[----:B------:R-:W-:Y:S05]  /*1c4f0*/  WARPSYNC.ALL ;  /* 0x0000000000007948 */ /* 0x000fea0003800000 */
[----:B------:R-:W-:Y:S01]  /*1c500*/  ULDC.64 UR6, c[0x0][0xa00] ;  /* 0x0002800000067ab9 */ /* 0x000fe20000000a00 */
[----:B------:R-:W-:Y:S01]  /*1c510*/  ULDC.64 UR4, c[0x0][0x298] ;  /* 0x0000a60000047ab9 */ /* 0x000fe20000000a00 */
[----:B------:R-:W-:Y:S01]  /*1c520*/  BAR.SYNC.DEFER_BLOCKING 0x8, 0x180 ;  /* 0x0206000000007b1d */ /* 0x000fe20000010000 */
[----:B------:R-:W-:Y:S01]  /*1c530*/  ISETP.NE.U32.AND P0, PT, RZ, UR6, PT ;  /* 0x00000006ff007c0c */ /* 0x000fe2000bf05070 */
[----:B0-----:R-:W-:Y:S01]  /*1c540*/  IMAD.WIDE.U32 R4, R34, UR4, RZ ;  /* 0x0000000422047c25 */ /* 0x001fe2000f8e00ff */
[----:B------:R-:W-:-:S02]  /*1c550*/  IADD3 R2, R22, 0x12400, RZ ;  /* 0x0001240016027810 */ /* 0x000fc40007ffe0ff */
[----:B------:R-:W-:Y:S01]  /*1c560*/  ISETP.NE.AND.EX P0, PT, RZ, UR7, PT, P0 ;  /* 0x00000007ff007c0c */ /* 0x000fe2000bf05300 */
[----:B------:R-:W-:Y:S01]  /*1c570*/  BSSY B6, `(.L_x_732) ;  /* 0x000001b000067945 */ /* 0x000fe20003800000 */
[----:B------:R-:W-:Y:S02]  /*1c580*/  SHF.R.S32.HI R0, RZ, 0x1f, R34 ;  /* 0x0000001fff007819 */ /* 0x000fe40000011422 */
[----:B------:R-:W-:-:S03]  /*1c590*/  SEL R30, R30, RZ, !P0 ;  /* 0x000000ff1e1e7207 */ /* 0x000fc60004000000 */
[----:B------:R-:W-:-:S04]  /*1c5a0*/  IMAD R0, R0, UR4, RZ ;  /* 0x0000000400007c24 */ /* 0x000fc8000f8e02ff */
[----:B------:R-:W-:-:S04]  /*1c5b0*/  IMAD R0, R34, UR5, R0 ;  /* 0x0000000522007c24 */ /* 0x000fc8000f8e0200 */
[----:B------:R-:W-:Y:S01]  /*1c5c0*/  IMAD.IADD R34, R5, 0x1, R0 ;  /* 0x0000000105227824 */ /* 0x000fe200078e0200 */
[----:B-----5:R-:W-:Y:S02]  /*1c5d0*/  SEL R3, R3, RZ, !P0 ;  /* 0x000000ff03037207 */ /* 0x020fe40004000000 */
[----:B------:R-:W-:-:S03]  /*1c5e0*/  LOP3.LUT P0, RZ, R2, 0x3ff, RZ, 0xc0, !PT ;  /* 0x000003ff02ff7812 */ /* 0x000fc6000780c0ff */
[----:B------:R0:W-:Y:S04]  /*1c5f0*/  STL [R1+0x2c], R3 ;  /* 0x00002c0301007387 */ /* 0x0001e80000100800 */
[----:B------:R0:W-:Y:S06]  /*1c600*/  STL.64 [R1+0x18], R4 ;  /* 0x0000180401007387 */ /* 0x0001ec0000100a00 */
        /* <DEDUP_REMOVED lines=9> */
[----:B------:R-:W-:Y:S01]  /*1c6a0*/  MOV R10, UR8 ;  /* 0x00000008000a7c02 */ /* 0x000fe20008000f00 */
[----:B-1----:R-:W-:Y:S01]  /*1c6b0*/  IMAD.U32 R7, RZ, RZ, UR7 ;  /* 0x00000007ff077e24 */ /* 0x002fe2000f8e00ff */
[----:B------:R-:W-:Y:S01]  /*1c6c0*/  MOV R12, 0x1 ;  /* 0x00000001000c7802 */ /* 0x000fe20000000f00 */
[----:B------:R-:W-:-:S02]  /*1c6d0*/  IMAD.U32 R11, RZ, RZ, UR9 ;  /* 0x00000009ff0b7e24 */ /* 0x000fc4000f8e00ff */
[----:B------:R-:W-:Y:S02]  /*1c6e0*/  IMAD.MOV.U32 R8, RZ, RZ, 0x70 ;  /* 0x00000070ff087424 */ /* 0x000fe400078e00ff */
[----:B------:R-:W-:-:S07]  /*1c6f0*/  IMAD.MOV.U32 R13, RZ, RZ, RZ ;  /* 0x000000ffff0d7224 */ /* 0x000fce00078e00ff */
[----:B------:R-:W-:-:S07]  /*1c700*/  LEPC R20, `(.L_x_733) ;  /* 0x000000001014794e */ /* 0x000fce0000000000 */
[----:B0-----:R-:W-:Y:S05]  /*1c710*/  CALL.ABS.NOINC R2 ;  /* 0x0000000002007343 */ /* 0x001fea0003c00000 */
.L_x_733:
[----:B------:R-:W-:Y:S05]  /*1c720*/  BSYNC B6 ;  /* 0x0000000000067941 */ /* 0x000fea0003800000 */
.L_x_732:
[----:B------:R-:W2:Y:S01]  /*1c730*/  LDL.LU R20, [R1+0x2c] ;  /* 0x00002c0001147983 */ /* 0x000ea20000300800 */
[----:B------:R-:W-:Y:S01]  /*1c740*/  ULDC.64 UR4, c[0x0][0x2d8] ;  /* 0x0000b60000047ab9 */ /* 0x000fe20000000a00 */
[----:B------:R-:W3:Y:S02]  /*1c750*/  LDC R8, c[0x0][0x448] ;  /* 0x00011200ff087b82 */ /* 0x000ee40000000800 */
[----:B0-----:R-:W4:Y:S01]  /*1c760*/  LDL.LU.64 R2, [R1+0x18] ;  /* 0x0000180001027983 */ /* 0x001f220000300a00 */
[----:B------:R-:W-:Y:S01]  /*1c770*/  SHF.L.U32 R4, R17, 0x7, RZ ;  /* 0x0000000711047819 */ /* 0x000fe200000006ff */
[----:B------:R-:W-:Y:S02]  /*1c780*/  IMAD R0, R31, UR4, RZ ;  /* 0x000000041f007c24 */ /* 0x000fe4000f8e02ff */
[----:B------:R0:W5:Y:S02]  /*1c790*/  LDL R17, [R1+0x20] ;  /* 0x0000200001117983 */ /* 0x0001640000100800 */
[----:B------:R-:W-:-:S02]  /*1c7a0*/  IMAD R5, R18, UR5, R0 ;  /* 0x0000000512057c24 */ /* 0x000fc4000f8e0200 */
[----:B------:R0:W5:Y:S01]  /*1c7b0*/  LDL R9, [R1+0x4] ;  /* 0x0000040001097983 */ /* 0x0001620000100800 */
[----:B---3--:R-:W-:Y:S01]  /*1c7c0*/  ISETP.NE.AND P0, PT, R8, 0x1, PT ;  /* 0x000000010800780c */ /* 0x008fe20003f05270 */
[----:B----4-:R-:W-:Y:S02]  /*1c7d0*/  IMAD.MOV.U32 R3, RZ, RZ, R34 ;  /* 0x000000ffff037224 */ /* 0x010fe400078e0022 */
[----:B------:R-:W-:Y:S01]  /*1c7e0*/  IMAD.WIDE.U32 R2, R18, UR4, R2 ;  /* 0x0000000412027c25 */ /* 0x000fe2000f8e0002 */
[----:B------:R-:W-:-:S04]  /*1c7f0*/  ULDC.64 UR4, c[0x0][0x2e0] ;  /* 0x0000b80000047ab9 */ /* 0x000fc80000000a00 */
[----:B------:R-:W-:Y:S01]  /*1c800*/  IADD3 R3, R3, R5, RZ ;  /* 0x0000000503037210 */ /* 0x000fe20007ffe0ff */
[----:B--2---:R-:W-:Y:S02]  /*1c810*/  IMAD R5, R20, UR4, RZ ;  /* 0x0000000414057c24 */ /* 0x004fe4000f8e02ff */
[----:B------:R-:W2:Y:S02]  /*1c820*/  S2R R20, SR_TID.X ;  /* 0x0000000000147919 */ /* 0x000ea40000002100 */
[C---:B------:R-:W-:Y:S02]  /*1c830*/  IMAD R0, R30.reuse, UR5, R5 ;  /* 0x000000051e007c24 */ /* 0x040fe4000f8e0205 */
[----:B------:R-:W-:Y:S01]  /*1c840*/  IMAD.WIDE.U32 R2, R30, UR4, R2 ;  /* 0x000000041e027c25 */ /* 0x000fe2000f8e0002 */
[----:B------:R-:W1:Y:S01]  /*1c850*/  @P0 LDC R5, c[0x0][0x44c] ;  /* 0x00011300ff050b82 */ /* 0x000e620000000800 */
[----:B------:R-:W-:Y:S02]  /*1c860*/  ULDC.64 UR4, c[0x0][0x2d0] ;  /* 0x0000b40000047ab9 */ /* 0x000fe40000000a00 */
[----:B------:R-:W-:-:S05]  /*1c870*/  IMAD.IADD R3, R3, 0x1, R0 ;  /* 0x0000000103037824 */ /* 0x000fca00078e0200 */
[----:B------:R-:W3:Y:S01]  /*1c880*/  @P0 LDC R0, c[0x0][0x450] ;  /* 0x00011400ff000b82 */ /* 0x000ee20000000800 */
[----:B--2---:R-:W-:-:S04]  /*1c890*/  LOP3.LUT R20, R20, 0x7f, RZ, 0xc0, !PT ;  /* 0x0000007f14147812 */ /* 0x004fc800078ec0ff */
[----:B------:R-:W-:Y:S02]  /*1c8a0*/  SHF.R.U32.HI R21, RZ, 0x3, R20 ;  /* 0x00000003ff157819 */ /* 0x000fe40000011614 */
[----:B------:R-:W2:Y:S02]  /*1c8b0*/  S2R R20, SR_TID.X ;  /* 0x0000000000147919 */ /* 0x000ea40000002100 */
[----:B--2---:R-:W-:-:S05]  /*1c8c0*/  IMAD.SHL.U32 R20, R20, 0x10, RZ ;  /* 0x0000001014147824 */ /* 0x004fca00078e00ff */
[----:B------:R-:W-:-:S04]  /*1c8d0*/  LOP3.LUT R20, R21, 0x70, R20, 0xf8, !PT ;  /* 0x0000007015147812 */ /* 0x000fc800078ef814 */
[----:B------:R-:W-:-:S05]  /*1c8e0*/  LOP3.LUT R6, R20, R4, RZ, 0xfc, !PT ;  /* 0x0000000414067212 */ /* 0x000fca00078efcff */
[----:B-1----:R-:W-:-:S04]  /*1c8f0*/  @P0 IMAD.HI.U32 R7, R6, R5, RZ ;  /* 0x0000000506070227 */ /* 0x002fc800078e00ff */
[----:B------:R-:W-:Y:S01]  /*1c900*/  IMAD.MOV.U32 R5, RZ, RZ, R6 ;  /* 0x000000ffff057224 */ /* 0x000fe200078e0006 */
[----:B---3--:R-:W-:-:S05]  /*1c910*/  @P0 SHF.R.U32.HI R5, RZ, R0, R7 ;  /* 0x00000000ff050219 */ /* 0x008fca0000011607 */
[----:B------:R-:W-:-:S04]  /*1c920*/  IMAD.MOV R0, RZ, RZ, -R5 ;  /* 0x000000ffff007224 */ /* 0x000fc800078e0a05 */
[----:B------:R-:W-:Y:S01]  /*1c930*/  IMAD R0, R8, R0, R6 ;  /* 0x0000000008007224 */ /* 0x000fe200078e0206 */
[----:B------:R-:W-:Y:S01]  /*1c940*/  SHF.R.S32.HI R6, RZ, 0x1f, R5 ;  /* 0x0000001fff067819 */ /* 0x000fe20000011405 */
[----:B------:R-:W1:Y:S01]  /*1c950*/  S2R R20, SR_TID.X ;  /* 0x0000000000147919 */ /* 0x000e620000002100 */
[----:B------:R-:W-:-:S04]  /*1c960*/  IMAD.WIDE.U32 R2, R5, UR4, R2 ;  /* 0x0000000405027c25 */ /* 0x000fc8000f8e0002 */
[----:B------:R-:W-:-:S04]  /*1c970*/  IMAD R6, R6, UR4, RZ ;  /* 0x0000000406067c24 */ /* 0x000fc8000f8e02ff */
[----:B------:R-:W-:Y:S01]  /*1c980*/  IMAD R5, R5, UR5, R6 ;  /* 0x0000000505057c24 */ /* 0x000fe2000f8e0206 */
[----:B------:R-:W-:-:S04]  /*1c990*/  ULDC.64 UR4, c[0x0][0x2c8] ;  /* 0x0000b20000047ab9 */ /* 0x000fc80000000a00 */
[----:B------:R-:W-:Y:S02]  /*1c9a0*/  IADD3 R3, R3, R5, RZ ;  /* 0x0000000503037210 */ /* 0x000fe40007ffe0ff */
[----:B------:R-:W-:-:S05]  /*1c9b0*/  SHF.R.S32.HI R5, RZ, 0x1f, R0 ;  /* 0x0000001fff057819 */ /* 0x000fca0000011400 */
[----:B------:R-:W-:Y:S02]  /*1c9c0*/  IMAD R5, R5, UR4, RZ ;  /* 0x0000000405057c24 */ /* 0x000fe4000f8e02ff */
[----:B------:R-:W-:-:S04]  /*1c9d0*/  IMAD.WIDE.U32 R2, R0, UR4, R2 ;  /* 0x0000000400027c25 */ /* 0x000fc8000f8e0002 */
[----:B------:R-:W-:Y:S01]  /*1c9e0*/  IMAD R5, R0, UR5, R5 ;  /* 0x0000000500057c24 */ /* 0x000fe2000f8e0205 */
[----:B------:R-:W-:Y:S02]  /*1c9f0*/  ULDC.64 UR4, c[0x0][0x280] ;  /* 0x0000a00000047ab9 */ /* 0x000fe40000000a00 */
[----:B------:R-:W-:Y:S01]  /*1ca00*/  LEA R0, P0, R2, UR4, 0x1 ;  /* 0x0000000402007c11 */ /* 0x000fe2000f8008ff */
[----:B------:R-:W-:Y:S01]  /*1ca10*/  IMAD.IADD R5, R3, 0x1, R5 ;  /* 0x0000000103057824 */ /* 0x000fe200078e0205 */
[----:B------:R-:W-:Y:S01]  /*1ca20*/  ULDC UR4, c[0x0][0x2b8] ;  /* 0x0000ae0000047ab9 */ /* 0x000fe20000000800 */
[----:B-1----:R-:W-:-:S03]  /*1ca30*/  LOP3.LUT R20, R20, 0x7f, RZ, 0xc0, !PT ;  /* 0x0000007f14147812 */ /* 0x002fc600078ec0ff */
[----:B------:R-:W-:Y:S01]  /*1ca40*/  LEA.HI.X R5, R2, UR5, R5, 0x1, P0 ;  /* 0x0000000502057c11 */ /* 0x000fe200080f0c05 */
[----:B------:R-:W-:Y:S01]  /*1ca50*/  UMOV UR5, 0xffffffff ;  /* 0xffffffff00057882 */ /* 0x000fe20000000000 */
[----:B------:R-:W-:Y:S02]  /*1ca60*/  ISETP.GE.AND P3, PT, R33, UR4, PT ;  /* 0x0000000421007c0c */ /* 0x000fe4000bf66270 */
[----:B------:R-:W-:Y:S02]  /*1ca70*/  ISETP.GE.AND P2, PT, R36, UR4, PT ;  /* 0x0000000424007c0c */ /* 0x000fe4000bf46270 */
[----:B------:R-:W-:Y:S02]  /*1ca80*/  ISETP.GE.AND P0, PT, R35, UR4, PT ;  /* 0x0000000423007c0c */ /* 0x000fe4000bf06270 */
[----:B------:R-:W-:Y:S01]  /*1ca90*/  SHF.R.U32.HI R10, RZ, 0x3, R20 ;  /* 0x00000003ff0a7819 */ /* 0x000fe20000011614 */
[----:B0-----:R-:W-:Y:S10]  /*1caa0*/  BRA.DIV UR5, `(.L_x_734) ;  /* 0x0000004a050c7947 */ /* 0x001ff4000b800000 */
[----:B------:R-:W0:Y:S01]  /*1cab0*/  SHFL.IDX PT, R14, R0, RZ, 0x181f ;  /* 0x00181fff000e7589 */ /* 0x000e2200000e0000 */
[----:B-----5:R-:W-:Y:S02]  /*1cac0*/  IMAD R6, R17, R8, RZ ;  /* 0x0000000811067224 */ /* 0x020fe400078e02ff */
[----:B------:R-:W-:Y:S01]  /*1cad0*/  IMAD.IADD R4, R10, 0x1, R4 ;  /* 0x000000010a047824 */ /* 0x000fe200078e0204 */
[----:B------:R-:W1:Y:S03]  /*1cae0*/  SHFL.IDX PT, R2, R5, RZ, 0x181f ;  /* 0x00181fff05027589 */ /* 0x000e6600000e0000 */
[C---:B------:R-:W-:Y:S01]  /*1caf0*/  VIADD R7, R4.reuse, 0x10 ;  /* 0x0000001004077836 */ /* 0x040fe20000000000 */
[----:B------:R-:W-:-:S13]  /*1cb00*/  ISETP.GE.AND P1, PT, R4, R6, PT ;  /* 0x000000060400720c */ /* 0x000fda0003f26270 */
[----:B0-----:R-:W-:-:S04]  /*1cb10*/  @!P1 LEA R14, P4, R33, R14, 0x1 ;  /* 0x0000000e210e9211 */ /* 0x001fc800078808ff */
[----:B-1----:R-:W-:Y:S01]  /*1cb20*/  @!P1 IADD3.X R3, RZ, R2, RZ, P4, !PT ;  /* 0x00000002ff039210 */ /* 0x002fe200027fe4ff */
[----:B------:R-:W-:Y:S02]  /*1cb30*/  @!P1 IMAD.MOV.U32 R2, RZ, RZ, R14 ;  /* 0x000000ffff029224 */ /* 0x000fe400078e000e */
[----:B------:R-:W0:Y:S04]  /*1cb40*/  SHFL.IDX PT, R14, R0, 0x1, 0x181f ;  /* 0x00381f00000e7f89 */ /* 0x000e2800000e0000 */
[----:B------:R-:W-:Y:S04]  /*1cb50*/  @!P1 LDGSTS.E.BYPASS.LTC128B.128 [R9+0x12400], desc[UR56][R2.64], !P3 ;  /* 0x1240000002099fae */ /* 0x000fe8000d901d78 */
[----:B------:R-:W-:Y:S04]  /*1cb60*/  @!P1 LDGSTS.E.BYPASS.LTC128B.128 [R9+0x16400], desc[UR56][R2.64+0x80], !P2 ;  /* 0x1640008002099fae */ /* 0x000fe8000d101d78 */
[----:B------:R1:W-:Y:S01]  /*1cb70*/  @!P1 LDGSTS.E.BYPASS.LTC128B.128 [R9+0x1a400], desc[UR56][R2.64+0x100], !P0 ;  /* 0x1a40010002099fae */ /* 0x0003e2000c101d78 */
[----:B------:R-:W-:-:S03]  /*1cb80*/  ISETP.GE.AND P1, PT, R7, R6, PT ;  /* 0x000000060700720c */ /* 0x000fc60003f26270 */
[----:B-1----:R-:W1:Y:S10]  /*1cb90*/  SHFL.IDX PT, R2, R5, 0x1, 0x181f ;  /* 0x00381f0005027f89 */ /* 0x002e7400000e0000 */
[----:B0-----:R-:W-:-:S04]  /*1cba0*/  @!P1 LEA R14, P4, R33, R14, 0x1 ;  /* 0x0000000e210e9211 */ /* 0x001fc800078808ff */
[----:B-1----:R-:W-:Y:S01]  /*1cbb0*/  @!P1 IADD3.X R7, RZ, R2, RZ, P4, !PT ;  /* 0x00000002ff079210 */ /* 0x002fe200027fe4ff */
[----:B------:R-:W-:Y:S02]  /*1cbc0*/  @!P1 IMAD.MOV.U32 R2, RZ, RZ, R14 ;  /* 0x000000ffff029224 */ /* 0x000fe400078e000e */
[----:B------:R-:W0:Y:S02]  /*1cbd0*/  SHFL.IDX PT, R14, R0, 0x2, 0x181f ;  /* 0x00581f00000e7f89 */ /* 0x000e2400000e0000 */
[----:B------:R-:W-:Y:S01]  /*1cbe0*/  @!P1 IMAD.MOV.U32 R3, RZ, RZ, R7 ;  /* 0x000000ffff039224 */ /* 0x000fe200078e0007 */
[----:B------:R-:W-:-:S04]  /*1cbf0*/  IADD3 R7, R4, 0x20, RZ ;  /* 0x0000002004077810 */ /* 0x000fc80007ffe0ff */
        /* <DEDUP_REMOVED lines=8> */
[----:B------:R-:W0:Y:S01]  /*1cc80*/  SHFL.IDX PT, R14, R0, 0x3, 0x181f ;  /* 0x00781f00000e7f89 */ /* 0x000e2200000e0000 */
[----:B------:R-:W-:Y:S01]  /*1cc90*/  @!P1 MOV R3, R7 ;  /* 0x0000000700039202 */ /* 0x000fe20000000f00 */
[----:B------:R-:W-:-:S04]  /*1cca0*/  VIADD R7, R4, 0x30 ;  /* 0x0000003004077836 */ /* 0x000fc80000000000 */
        /* <DEDUP_REMOVED lines=38> */
[----:B0-----:R-:W-:Y:S01]  /*1cf10*/  @!P1 LEA R14, P4, R33, R14, 0x1 ;  /* 0x0000000e210e9211 */ /* 0x001fe200078808ff */
[----:B------:R-:W0:Y:S04]  /*1cf20*/  SHFL.IDX PT, R5, R5, 0x7, 0x181f ;  /* 0x00f81f0005057f89 */ /* 0x000e2800000e0000 */
[----:B-1----:R-:W-:Y:S01]  /*1cf30*/  @!P1 IMAD.X R7, RZ, RZ, R2, P4 ;  /* 0x000000ffff079224 */ /* 0x002fe200020e0602 */
[----:B------:R-:W-:-:S02]  /*1cf40*/  @!P1 MOV R2, R14 ;  /* 0x0000000e00029202 */ /* 0x000fc40000000f00 */
[----:B------:R1:W2:Y:S01]  /*1cf50*/  SHFL.IDX PT, R14, R0, 0x7, 0x181f ;  /* 0x00f81f00000e7f89 */ /* 0x0002a200000e0000 */
[----:B------:R-:W-:-:S05]  /*1cf60*/  @!P1 IMAD.MOV.U32 R3, RZ, RZ, R7 ;  /* 0x000000ffff039224 */ /* 0x000fca00078e0007 */
[----:B------:R1:W-:Y:S04]  /*1cf70*/  @!P1 LDGSTS.E.BYPASS.LTC128B.128 [R9+0x15400], desc[UR56][R2.64], !P3 ;  /* 0x1540000002099fae */ /* 0x0003e8000d901d78 */
[----:B------:R1:W-:Y:S04]  /*1cf80*/  @!P1 LDGSTS.E.BYPASS.LTC128B.128 [R9+0x19400], desc[UR56][R2.64+0x80], !P2 ;  /* 0x1940008002099fae */ /* 0x0003e8000d101d78 */
[----:B0-----:R1:W-:Y:S02]  /*1cf90*/  @!P1 LDGSTS.E.BYPASS.LTC128B.128 [R9+0x1d400], desc[UR56][R2.64+0x100], !P0 ;  /* 0x1d40010002099fae */ /* 0x0013e4000c101d78 */
.L_x_874:
[----:B-1----:R-:W-:Y:S01]  /*1cfa0*/  VIADD R3, R4, 0x70 ;  /* 0x0000007004037836 */ /* 0x002fe20000000000 */
[----:B------:R-:W-:Y:S04]  /*1cfb0*/  BSSY B0, `(.L_x_735) ;  /* 0x000000b000007945 */ /* 0x000fe80003800000 */
[----:B------:R-:W-:-:S13]  /*1cfc0*/  ISETP.GE.AND P1, PT, R3, R6, PT ;  /* 0x000000060300720c */ /* 0x000fda0003f26270 */
[----:B------:R-:W-:Y:S05]  /*1cfd0*/  @P1 BRA `(.L_x_736) ;  /* 0x0000000000201947 */ /* 0x000fea0003800000 */
[----:B--2---:R-:W-:-:S04]  /*1cfe0*/  LEA R2, P1, R33, R14, 0x1 ;  /* 0x0000000e21027211 */ /* 0x004fc800078208ff */
[----:B------:R-:W-:-:S05]  /*1cff0*/  IADD3.X R3, RZ, R5, RZ, P1, !PT ;  /* 0x00000005ff037210 */ /* 0x000fca0000ffe4ff */
[----:B------:R-:W-:Y:S01]  /*1d000*/  @!PT LDS RZ, [RZ] ;  /* 0x00000000fffff984 */ /* 0x000fe20000000800 */
[----:B------:R-:W-:Y:S01]  /*1d010*/  @!PT LDS RZ, [RZ] ;  /* 0x00000000fffff984 */ /* 0x000fe20000000800 */
[----:B------:R-:W-:Y:S01]  /*1d020*/  @!PT LDS RZ, [RZ] ;  /* 0x00000000fffff984 */ /* 0x000fe20000000800 */
[----:B------:R0:W-:Y:S04]  /*1d030*/  LDGSTS.E.BYPASS.LTC128B.128 [R9+0x15c00], desc[UR56][R2.64], !P3 ;  /* 0x15c0000002097fae */ /* 0x0001e8000d901d78 */
[----:B------:R0:W-:Y:S04]  /*1d040*/  LDGSTS.E.BYPASS.LTC128B.128 [R9+0x19c00], desc[UR56][R2.64+0x80], !P2 ;  /* 0x19c0008002097fae */ /* 0x0001e8000d101d78 */
[----:B------:R0:W-:Y:S02]  /*1d050*/  LDGSTS.E.BYPASS.LTC128B.128 [R9+0x1dc00], desc[UR56][R2.64+0x100], !P0 ;  /* 0x1dc0010002097fae */ /* 0x0001e4000c101d78 */
.L_x_736:
[----:B------:R-:W-:Y:S05]  /*1d060*/  BSYNC B0 ;  /* 0x0000000000007941 */ /* 0x000fea0003800000 */
.L_x_735:
[----:B------:R-:W-:Y:S01]  /*1d070*/  NOP ;  /* 0x0000000000007918 */ /* 0x000fe20000000000 */
[----:B------:R-:W-:-:S13]  /*1d080*/  PLOP3.LUT P0, PT, PT, PT, PT, 0x80, 0x0 ;  /* 0x000000000000781c */ /* 0x000fda0003f0f070 */
.L_x_737:
        /* <DEDUP_REMOVED lines=18> */
.L_x_875:
[----:B------:R-:W-:Y:S05]  /*1d1b0*/  BSYNC B0 ;  /* 0x0000000000007941 */ /* 0x000fea0003800000 */
.L_x_738:
[----:B------:R-:W3:Y:S01]  /*1d1c0*/  LDL R0, [R1+0x8] ;  /* 0x0000080001007983 */ /* 0x000ee20000100800 */
        /* <DEDUP_REMOVED lines=10> */
[----:B------:R-:W-:Y:S02]  /*1d270*/  ISETP.GE.AND P1, PT, R35, UR4, PT ;  /* 0x0000000423007c0c */ /* 0x000fe4000bf26270 */
[----:B---3--:R-:W-:-:S11]  /*1d280*/  IADD3 R6, R0, -0x2, RZ ;  /* 0xfffffffe00067810 */ /* 0x008fd60007ffe0ff */
.L_x_754:
[----:B------:R-:W3:Y:S01]  /*1d290*/  LDL R4, [R1+0xc] ;  /* 0x00000c0001047983 */ /* 0x000ee20000100800 */
[----:B------:R-:W1:Y:S03]  /*1d2a0*/  LDC R7, c[0x0][0x430] ;  /* 0x00010c00ff077b82 */ /* 0x000e660000000800 */
[----:B------:R-:W4:Y:S04]  /*1d2b0*/  LDL R8, [R1+0x10] ;  /* 0x0000100001087983 */ /* 0x000f280000100800 */
[----:B------:R-:W2:Y:S01]  /*1d2c0*/  LDL R11, [R1+0x38] ;  /* 0x00003800010b7983 */ /* 0x000ea20000100800 */
[----:B------:R-:W0:Y:S02]  /*1d2d0*/  S2R R0, SR_TID.X ;  /* 0x0000000000007919 */ /* 0x000e240000002100 */
[----:B0-----:R-:W-:-:S04]  /*1d2e0*/  LOP3.LUT R0, R0, 0x7f, RZ, 0xc0, !PT ;  /* 0x0000007f00007812 */ /* 0x001fc800078ec0ff */
[----:B------:R-:W-:Y:S02]  /*1d2f0*/  SHF.R.U32.HI R2, RZ, 0x3, R0 ;  /* 0x00000003ff027819 */ /* 0x000fe40000011600 */
[----:B------:R-:W0:Y:S01]  /*1d300*/  S2R R0, SR_TID.X ;  /* 0x0000000000007919 */ /* 0x000e220000002100 */
[----:B-1----:R-:W-:-:S13]  /*1d310*/  ISETP.NE.AND P0, PT, R7, 0x1, PT ;  /* 0x000000010700780c */ /* 0x002fda0003f05270 */
[----:B------:R-:W1:Y:S01]  /*1d320*/  @P0 LDC R3, c[0x0][0x438] ;  /* 0x00010e00ff030b82 */ /* 0x000e620000000800 */
[----:B0-----:R-:W-:-:S05]  /*1d330*/  IMAD.SHL.U32 R0, R0, 0x10, RZ ;  /* 0x0000001000007824 */ /* 0x001fca00078e00ff */
[----:B------:R-:W-:Y:S02]  /*1d340*/  LOP3.LUT R0, R2, 0x70, R0, 0xf8, !PT ;  /* 0x0000007002007812 */ /* 0x000fe400078ef800 */
[----:B------:R-:W0:Y:S02]  /*1d350*/  @P0 LDC R2, c[0x0][0x434] ;  /* 0x00010d00ff020b82 */ /* 0x000e240000000800 */
[----:B------:R-:W-:Y:S01]  /*1d360*/  ISETP.GT.U32.AND P4, PT, R0, 0x5f, PT ;  /* 0x0000005f0000780c */ /* 0x000fe20003f84070 */
[----:B------:R-:W-:Y:S01]  /*1d370*/  VIADD R26, R10, 0x1 ;  /* 0x000000010a1a7836 */ /* 0x000fe20000000000 */
[----:B------:R-:W-:Y:S05]  /*1d380*/  YIELD ;  /* 0x0000000000007946 */ /* 0x000fea0003800000 */
[----:B------:R-:W-:Y:S01]  /*1d390*/  MOV R25, R6 ;  /* 0x0000000600197202 */ /* 0x000fe20000000f00 */
[----:B---3--:R-:W-:-:S05]  /*1d3a0*/  IMAD R9, R6, 0x60, R4 ;  /* 0x0000006006097824 */ /* 0x008fca00078e0204 */
[----:B------:R-:W4:Y:S01]  /*1d3b0*/  @!P4 LDC.64 R4, c[0x0][0x428] ;  /* 0x00010a00ff04cb82 */ /* 0x000f220000000a00 */
[----:B------:R-:W-:-:S04]  /*1d3c0*/  IMAD.IADD R9, R0, 0x1, R9 ;  /* 0x0000000100097824 */ /* 0x000fc800078e0209 */
[----:B0-----:R-:W-:Y:S01]  /*1d3d0*/  @P0 IMAD.HI.U32 R2, R9, R2, RZ ;  /* 0x0000000209020227 */ /* 0x001fe200078e00ff */
[----:B------:R-:W-:-:S04]  /*1d3e0*/  MOV R0, R9 ;  /* 0x0000000900007202 */ /* 0x000fc80000000f00 */
[----:B-1----:R-:W-:-:S04]  /*1d3f0*/  @P0 SHF.R.U32.HI R0, RZ, R3, R2 ;  /* 0x00000003ff000219 */ /* 0x002fc80000011602 */
[--C-:B------:R-:W-:Y:S01]  /*1d400*/  @!P4 SHF.R.S32.HI R3, RZ, 0x1f, R0.reuse ;  /* 0x0000001fff03c819 */ /* 0x100fe20000011400 */
[----:B------:R-:W-:Y:S02]  /*1d410*/  @!P4 IMAD.MOV.U32 R2, RZ, RZ, R0 ;  /* 0x000000ffff02c224 */ /* 0x000fe400078e0000 */
[-C--:B----4-:R-:W-:Y:S02]  /*1d420*/  @!P4 IMAD R8, R8, R4.reuse, RZ ;  /* 0x000000040808c224 */ /* 0x090fe400078e02ff */
[----:B------:R-:W-:-:S04]  /*1d430*/  @!P4 IMAD.WIDE.U32 R2, R32, R4, R2 ;  /* 0x000000042002c225 */ /* 0x000fc800078e0002 */
[----:B------:R-:W-:Y:S02]  /*1d440*/  @!P4 IMAD R8, R32, R5, R8 ;  /* 0x000000052008c224 */ /* 0x000fe400078e0208 */
[----:B------:R-:W0:Y:S01]  /*1d450*/  @!P4 LDC.64 R4, c[0x0][0x418] ;  /* 0x00010600ff04cb82 */ /* 0x000e220000000a00 */
[----:B------:R-:W-:Y:S01]  /*1d460*/  IADD3 R0, -R0, RZ, RZ ;  /* 0x000000ff00007210 */ /* 0x000fe20007ffe1ff */
[----:B------:R-:W-:-:S04]  /*1d470*/  @!P4 IMAD.IADD R3, R8, 0x1, R3 ;  /* 0x000000010803c824 */ /* 0x000fc800078e0203 */
[----:B------:R-:W-:Y:S02]  /*1d480*/  IMAD R9, R7, R0, R9 ;  /* 0x0000000007097224 */ /* 0x000fe400078e0209 */
[----:B------:R-:W-:Y:S01]  /*1d490*/  IMAD.MOV.U32 R0, RZ, RZ, RZ ;  /* 0x000000ffff007224 */ /* 0x000fe200078e00ff */
[----:B0-----:R-:W-:-:S04]  /*1d4a0*/  @!P4 LEA R4, P0, R2, R4, 0x2 ;  /* 0x000000040204c211 */ /* 0x001fc800078010ff */
[----:B------:R-:W-:-:S05]  /*1d4b0*/  @!P4 LEA.HI.X R5, R2, R5, R3, 0x2, P0 ;  /* 0x000000050205c211 */ /* 0x000fca00000f1403 */
[----:B------:R0:W5:Y:S01]  /*1d4c0*/  @!P4 LDG.E R0, desc[UR56][R4.64] ;  /* 0x000000380400c981 */ /* 0x000162000c1e1900 */
[----:B--2---:R-:W-:Y:S02]  /*1d4d0*/  ISETP.NE.AND P4, PT, R11, 0x3, PT ;  /* 0x000000030b00780c */ /* 0x004fe40003f85270 */
[----:B------:R-:W-:-:S04]  /*1d4e0*/  ISETP.NE.AND P0, PT, R26, 0x2, PT ;  /* 0x000000021a00780c */ /* 0x000fc80003f05270 */
[----:B------:R-:W-:Y:S02]  /*1d4f0*/  SEL R28, RZ, 0x1, P0 ;  /* 0x00000001ff1c7807 */ /* 0x000fe40000000000 */
[----:B------:R-:W-:Y:S02]  /*1d500*/  SEL R26, R26, RZ, P0 ;  /* 0x000000ff1a1a7207 */ /* 0x000fe40000000000 */
[----:B------:R-:W-:-:S03]  /*1d510*/  LOP3.LUT R28, R17, R28, RZ, 0x3c, !PT ;  /* 0x0000001c111c7212 */ /* 0x000fc600078e3cff */
[----:B0-----:R-:W-:Y:S05]  /*1d520*/  @!P4 BRA `(.L_x_742) ;  /* 0x000000000004c947 */ /* 0x001fea0003800000 */
[----:B------:R-:W-:Y:S01]  /*1d530*/  BPT.TRAP 0x1 ;  /* 0x000000040000795c */ /* 0x000fe20000300000 */
.L_x_742:
[----:B------:R-:W-:Y:S01]  /*1d540*/  IMAD R7, R26, 0x8, R22 ;  /* 0x000000081a077824 */ /* 0x000fe200078e0216 */
[----:B------:R-:W-:Y:S01]  /*1d550*/  SHF.L.U32 R2, R28, 0x1f, RZ ;  /* 0x0000001f1c027819 */ /* 0x000fe200000006ff */
[----:B------:R-:W-:Y:S03]  /*1d560*/  BSSY B1, `(.L_x_743) ;  /* 0x0000003000017945 */ /* 0x000fe60003800000 */
[----:B------:R-:W0:Y:S02]  /*1d570*/  SYNCS.PHASECHK.TRANS64.TRYWAIT P0, [R7+URZ+0x30840], R2 ;  /* 0x03084002070075a7 */ /* 0x000e24000800017f */
[----:B0-----:R-:W-:Y:S05]  /*1d580*/  @!P0 BRA `(.L_x_744) ;  /* 0x0000004800048947 */ /* 0x001fea0003800000 */
.L_x_876:
[----:B------:R-:W-:Y:S05]  /*1d590*/  BSYNC B1 ;  /* 0x0000000000017941 */ /* 0x000fea0003800000 */
.L_x_743:
[----:B------:R-:W2:Y:S01]  /*1d5a0*/  LDL R3, [R1] ;  /* 0x0000000001037983 */ /* 0x000ea20000100800 */
[----:B------:R-:W-:Y:S01]  /*1d5b0*/  SHF.R.S32.HI R20, RZ, 0x1f, R9 ;  /* 0x0000001fff147819 */ /* 0x000fe20000011409 */
[----:B------:R-:W-:Y:S01]  /*1d5c0*/  ULDC.64 UR4, c[0x0][0x300] ;  /* 0x0000c00000047ab9 */ /* 0x000fe20000000a00 */
[----:B-----5:R-:W-:Y:S01]  /*1d5d0*/  SHF.R.S32.HI R21, RZ, 0x1f, R0 ;  /* 0x0000001fff157819 */ /* 0x020fe20000011400 */
[----:B------:R-:W-:Y:S02]  /*1d5e0*/  IMAD R5, R26, 0x4800, R37 ;  /* 0x000048001a057824 */ /* 0x000fe400078e0225 */
[----:B------:R-:W-:-:S04]  /*1d5f0*/  IMAD R4, R20, UR4, RZ ;  /* 0x0000000414047c24 */ /* 0x000fc8000f8e02ff */
[----:B------:R-:W-:Y:S01]  /*1d600*/  IMAD R4, R9, UR5, R4 ;  /* 0x0000000509047c24 */ /* 0x000fe2000f8e0204 */
[C---:B--2---:R-:W-:Y:S02]  /*1d610*/  LOP3.LUT P5, RZ, R3.reuse, 0x2, RZ, 0xc0, !PT ;  /* 0x0000000203ff7812 */ /* 0x044fe400078ac0ff */
[----:B------:R-:W-:Y:S01]  /*1d620*/  LOP3.LUT P4, RZ, R3, 0x1, RZ, 0xc0, !PT ;  /* 0x0000000103ff7812 */ /* 0x000fe2000788c0ff */
[----:B0-----:R-:W-:Y:S01]  /*1d630*/  IMAD.WIDE.U32 R2, R9, UR4, RZ ;  /* 0x0000000409027c25 */ /* 0x001fe2000f8e00ff */
[----:B------:R-:W-:-:S03]  /*1d640*/  ULDC.64 UR4, c[0x0][0x310] ;  /* 0x0000c40000047ab9 */ /* 0x000fc60000000a00 */
[----:B------:R-:W-:Y:S02]  /*1d650*/  IMAD.IADD R3, R3, 0x1, R4 ;  /* 0x0000000103037824 */ /* 0x000fe400078e0204 */
[----:B------:R-:W-:Y:S02]  /*1d660*/  IMAD R4, R21, UR4, RZ ;  /* 0x0000000415047c24 */ /* 0x000fe4000f8e02ff */
[----:B------:R-:W-:-:S04]  /*1d670*/  IMAD.WIDE.U32 R2, R0, UR4, R2 ;  /* 0x0000000400027c25 */ /* 0x000fc8000f8e0002 */
[----:B------:R-:W-:Y:S01]  /*1d680*/  IMAD R4, R0, UR5, R4 ;  /* 0x0000000500047c24 */ /* 0x000fe2000f8e0204 */
[----:B------:R-:W-:-:S04]  /*1d690*/  ULDC.64 UR4, c[0x0][0x308] ;  /* 0x0000c20000047ab9 */ /* 0x000fc80000000a00 */
        /* <DEDUP_REMOVED lines=10> */
[----:B------:R-:W2:Y:S01]  /*1d740*/  LDL R3, [R1] ;  /* 0x0000000001037983 */ /* 0x000ea20000100800 */
[----:B------:R-:W-:Y:S02]  /*1d750*/  IMAD.SHL.U32 R4, R33, 0x2, RZ ;  /* 0x0000000221047824 */ /* 0x000fe400078e00ff */
[----:B------:R-:W-:Y:S01]  /*1d760*/  IMAD R5, R5, 0x2, R22 ;  /* 0x0000000205057824 */ /* 0x000fe200078e0216 */
[----:B------:R-:W0:Y:S04]  /*1d770*/  SHFL.IDX PT, R2, R8, RZ, 0x181f ;  /* 0x00181fff08027589 */ /* 0x000e2800000e0000 */
[----:B------:R-:W-:Y:S01]  /*1d780*/  SHFL.IDX PT, R34, R6, 0x2, 0x181f ;  /* 0x00581f0006227f89 */ /* 0x000fe200000e0000 */
[----:B0-----:R-:W-:Y:S02]  /*1d790*/  IADD3 R2, P0, R2, R4, RZ ;  /* 0x0000000402027210 */ /* 0x001fe40007f1e0ff */
[----:B--2---:R-:W-:-:S02]  /*1d7a0*/  LOP3.LUT P6, RZ, R3, 0x4, RZ, 0xc0, !PT ;  /* 0x0000000403ff7812 */ /* 0x004fc400078cc0ff */
[----:B------:R-:W0:Y:S02]  /*1d7b0*/  SHFL.IDX PT, R3, R6, RZ, 0x181f ;  /* 0x00181fff06037589 */ /* 0x000e2400000e0000 */
[----:B0-----:R-:W-:-:S09]  /*1d7c0*/  IADD3.X R3, RZ, R3, RZ, P0, !PT ;  /* 0x00000003ff037210 */ /* 0x001fd200007fe4ff */
[----:B------:R-:W-:Y:S04]  /*1d7d0*/  LDGSTS.E.BYPASS.LTC128B.128 [R5+0x1e400], desc[UR56][R2.64], !P6 ;  /* 0x1e40000002057fae */ /* 0x000fe8000f101d78 */
[----:B------:R-:W-:Y:S04]  /*1d7e0*/  LDGSTS.E.BYPASS.LTC128B.128 [R5+0x21400], desc[UR56][R2.64+0x80], !P5 ;  /* 0x2140008002057fae */ /* 0x000fe8000e901d78 */
[----:B------:R0:W-:Y:S04]  /*1d7f0*/  LDGSTS.E.BYPASS.LTC128B.128 [R5+0x24400], desc[UR56][R2.64+0x100], !P4 ;  /* 0x2440010002057fae */ /* 0x0001e8000e101d78 */
[----:B0-----:R-:W0:Y:S04]  /*1d800*/  SHFL.IDX PT, R2, R8, 0x1, 0x181f ;  /* 0x00381f0008027f89 */ /* 0x001e2800000e0000 */
[----:B------:R-:W1:Y:S01]  /*1d810*/  SHFL.IDX PT, R3, R6, 0x1, 0x181f ;  /* 0x00381f0006037f89 */ /* 0x000e6200000e0000 */
[----:B0-----:R-:W-:-:S05]  /*1d820*/  IADD3 R2, P0, R2, R4, RZ ;  /* 0x0000000402027210 */ /* 0x001fca0007f1e0ff */
[----:B-1----:R-:W-:-:S05]  /*1d830*/  IMAD.X R3, RZ, RZ, R3, P0 ;  /* 0x000000ffff037224 */ /* 0x002fca00000e0603 */
[----:B------:R-:W-:Y:S04]  /*1d840*/  LDGSTS.E.BYPASS.LTC128B.128 [R5+0x1ec00], desc[UR56][R2.64], !P6 ;  /* 0x1ec0000002057fae */ /* 0x000fe8000f101d78 */
[----:B------:R-:W-:Y:S04]  /*1d850*/  LDGSTS.E.BYPASS.LTC128B.128 [R5+0x21c00], desc[UR56][R2.64+0x80], !P5 ;  /* 0x21c0008002057fae */ /* 0x000fe8000e901d78 */
[----:B------:R0:W-:Y:S04]  /*1d860*/  LDGSTS.E.BYPASS.LTC128B.128 [R5+0x24c00], desc[UR56][R2.64+0x100], !P4 ;  /* 0x24c0010002057fae */ /* 0x0001e8000e101d78 */
[----:B0-----:R-:W0:Y:S02]  /*1d870*/  SHFL.IDX PT, R2, R8, 0x2, 0x181f ;  /* 0x00581f0008027f89 */ /* 0x001e2400000e0000 */
[----:B0-----:R-:W-:-:S04]  /*1d880*/  IADD3 R2, P0, R2, R4, RZ ;  /* 0x0000000402027210 */ /* 0x001fc80007f1e0ff */
[----:B------:R-:W-:Y:S02]  /*1d890*/  IADD3.X R3, RZ, R34, RZ, P0, !PT ;  /* 0x00000022ff037210 */ /* 0x000fe400007fe4ff */
        /* <DEDUP_REMOVED lines=19> */
.L_x_890:
[----:B------:R-:W3:Y:S01]  /*1d9d0*/  LDL R3, [R1] ;  /* 0x0000000001037983 */ /* 0x000ee20000100800 */
[----:B--2---:R-:W-:Y:S02]  /*1d9e0*/  IADD3 R2, P0, R2, R4, RZ ;  /* 0x0000000402027210 */ /* 0x004fe40007f1e0ff */
[----:B---3--:R-:W-:Y:S02]  /*1d9f0*/  LOP3.LUT P6, RZ, R3, 0x4, RZ, 0xc0, !PT ;  /* 0x0000000403ff7812 */ /* 0x008fe400078cc0ff */
[----:B------:R-:W-:Y:S02]  /*1da00*/  IADD3.X R3, RZ, R34, RZ, P0, !PT ;  /* 0x00000022ff037210 */ /* 0x000fe400007fe4ff */
[----:B------:R-:W-:-:S09]  /*1da10*/  PLOP3.LUT P0, PT, PT, PT, PT, 0x80, 0x0 ;  /* 0x000000000000781c */ /* 0x000fd20003f0f070 */
[----:B------:R-:W-:Y:S01]  /*1da20*/  @!PT LDS RZ, [RZ] ;  /* 0x00000000fffff984 */ /* 0x000fe20000000800 */
[----:B------:R-:W-:Y:S01]  /*1da30*/  @!PT LDS RZ, [RZ] ;  /* 0x00000000fffff984 */ /* 0x000fe20000000800 */
[----:B------:R-:W-:Y:S01]  /*1da40*/  @!PT LDS RZ, [RZ] ;  /* 0x00000000fffff984 */ /* 0x000fe20000000800 */
[----:B------:R1:W-:Y:S04]  /*1da50*/  LDGSTS.E.BYPASS.LTC128B.128 [R5+0x20c00], desc[UR56][R2.64], !P6 ;  /* 0x20c0000002057fae */ /* 0x0003e8000f101d78 */
[----:B------:R1:W-:Y:S04]  /*1da60*/  LDGSTS.E.BYPASS.LTC128B.128 [R5+0x23c00], desc[UR56][R2.64+0x80], !P5 ;  /* 0x23c0008002057fae */ /* 0x0003e8000e901d78 */
[----:B------:R1:W-:Y:S01]  /*1da70*/  LDGSTS.E.BYPASS.LTC128B.128 [R5+0x26c00], desc[UR56][R2.64+0x100], !P4 ;  /* 0x26c0010002057fae */ /* 0x0003e2000e101d78 */
[----:B------:R-:W-:Y:S01]  /*1da80*/  NOP ;  /* 0x0000000000007918 */ /* 0x000fe20000000000 */
.L_x_746:
[----:B------:R-:W-:Y:S02]  /*1da90*/  PLOP3.LUT P4, PT, P4, P0, PT, 0xa2, 0x0 ;  /* 0x000000000000781c */ /* 0x000fe40002781472 */
[----:B------:R-:W-:-:S08]  /*1daa0*/  @P0 R2UR P4, UR4, R7 ;  /* 0x00000000070402ca */ /* 0x000fd00000080000 */
[----:B------:R-:W-:-:S05]  /*1dab0*/  @P0 PLOP3.LUT P0, PT, P4, PT, PT, 0x80, 0x0 ;  /* 0x000000000000081c */ /* 0x000fca000270f070 */
[----:B------:R-:W-:Y:S01]  /*1dac0*/  @!P4 SYNCS.ARRIVE.TRANS64.RED.A0T1 RZ, [UR4+0x30830], RZ ;  /* 0x030830ffffffc9a7 */ /* 0x000fe20008200404 */
[----:B------:R-:W-:Y:S07]  /*1dad0*/  @!P4 ARRIVES.LDGSTSBAR.64.TRANSCNT [UR4+0x30830] ;  /* 0x03083000ff00c9b0 */ /* 0x000fee0008000a84 */
[----:B------:R-:W-:Y:S05]  /*1dae0*/  @P0 BRA.U.ANY `(.L_x_746) ;  /* 0xfffffffd00e80947 */ /* 0x000fea000393ffff */
[----:B------:R-:W-:Y:S01]  /*1daf0*/  NOP ;  /* 0x0000000000007918 */ /* 0x000fe20000000000 */
[----:B-1----:R-:W2:Y:S02]  /*1db00*/  LDL R2, [R1+0x38] ;  /* 0x0000380001027983 */ /* 0x002ea40000100800 */
[----:B--2---:R-:W-:-:S13]  /*1db10*/  ISETP.NE.AND P5, PT, R2, 0x3, PT ;  /* 0x000000030200780c */ /* 0x004fda0003fa5270 */
[----:B------:R-:W-:Y:S05]  /*1db20*/  @!P5 BRA `(.L_x_747) ;  /* 0x000000000004d947 */ /* 0x000fea0003800000 */
[----:B------:R-:W-:Y:S01]  /*1db30*/  BPT.TRAP 0x1 ;  /* 0x000000040000795c */ /* 0x000fe20000300000 */
.L_x_747:
[----:B------:R1:W-:Y:S01]  /*1db40*/  SYNCS.ARRIVE.TRANS64.A1T0 RZ, [R7+URZ+0x30830], RZ ;  /* 0x030830ff07ff79a7 */ /* 0x0003e2000810003f */
[----:B------:R-:W-:Y:S05]  /*1db50*/  @!P5 BRA `(.L_x_748) ;  /* 0x000000000004d947 */ /* 0x000fea0003800000 */
[----:B------:R-:W-:Y:S01]  /*1db60*/  BPT.TRAP 0x1 ;  /* 0x000000040000795c */ /* 0x000fe20000300000 */
.L_x_748:
[----:B------:R-:W-:Y:S01]  /*1db70*/  SHF.L.U32 R2, R17, 0x1f, RZ ;  /* 0x0000001f11027819 */ /* 0x000fe200000006ff */
[----:B0-----:R-:W-:Y:S01]  /*1db80*/  IMAD R6, R10, 0x8, R22 ;  /* 0x000000080a067824 */ /* 0x001fe200078e0216 */
[----:B------:R-:W-:Y:S03]  /*1db90*/  BSSY B1, `(.L_x_749) ;  /* 0x0000003000017945 */ /* 0x000fe60003800000 */
[----:B------:R-:W0:Y:S02]  /*1dba0*/  SYNCS.PHASECHK.TRANS64.TRYWAIT P0, [R6+URZ+0x30860], R2 ;  /* 0x03086002060075a7 */ /* 0x000e24000800017f */
[----:B0-----:R-:W-:Y:S05]  /*1dbb0*/  @!P0 BRA `(.L_x_750) ;  /* 0x0000004800888947 */ /* 0x001fea0003800000 */
.L_x_891:
[----:B------:R-:W-:Y:S05]  /*1dbc0*/  BSYNC B1 ;  /* 0x0000000000017941 */ /* 0x000fea0003800000 */
.L_x_749:
[----:B------:R-:W1:Y:S01]  /*1dbd0*/  LDL R5, [R1+0x8] ;  /* 0x0000080001057983 */ /* 0x000e620000100800 */
[----:B------:R-:W2:Y:S01]  /*1dbe0*/  S2R R3, SR_TID.X ;  /* 0x0000000000037919 */ /* 0x000ea20000002100 */
[----:B------:R-:W-:Y:S01]  /*1dbf0*/  UMOV UR4, 0xffffffff ;  /* 0xffffffff00047882 */ /* 0x000fe20000000000 */
[----:B--2---:R-:W-:-:S04]  /*1dc00*/  LOP3.LUT R3, R3, 0x7f, RZ, 0xc0, !PT ;  /* 0x0000007f03037812 */ /* 0x004fc800078ec0ff */
[----:B------:R-:W-:Y:S01]  /*1dc10*/  SHF.R.U32.HI R3, RZ, 0x3, R3 ;  /* 0x00000003ff037819 */ /* 0x000fe20000011603 */
[----:B-1----:R-:W-:Y:S02]  /*1dc20*/  IMAD R7, R30, -0x60, R5 ;  /* 0xffffffa01e077824 */ /* 0x002fe400078e0205 */
[----:B------:R-:W-:Y:S02]  /*1dc30*/  IMAD R5, R10, 0x4800, R37 ;  /* 0x000048000a057824 */ /* 0x000fe400078e0225 */
[----:B------:R-:W-:Y:S01]  /*1dc40*/  IMAD.IADD R7, R7, 0x1, -R3 ;  /* 0x0000000107077824 */ /* 0x000fe200078e0a03 */
[----:B------:R-:W-:Y:S06]  /*1dc50*/  BRA.DIV UR4, `(.L_x_751) ;  /* 0x0000004a04747947 */ /* 0x000fec000b800000 */
[----:B0-----:R-:W0:Y:S01]  /*1dc60*/  SHFL.IDX PT, R2, R23, RZ, 0x181f ;  /* 0x00181fff17027589 */ /* 0x001e2200000e0000 */
[----:B------:R-:W-:-:S03]  /*1dc70*/  IMAD R5, R5, 0x2, R22 ;  /* 0x0000000205057824 */ /* 0x000fc600078e0216 */
[----:B------:R-:W1:Y:S04]  /*1dc80*/  SHFL.IDX PT, R3, R24, RZ, 0x181f ;  /* 0x00181fff18037589 */ /* 0x000e6800000e0000 */
[----:B------:R-:W-:Y:S01]  /*1dc90*/  SHFL.IDX PT, R14, R23, 0x5, 0x181f ;  /* 0x00b81f00170e7f89 */ /* 0x000fe200000e0000 */
[----:B0-----:R-:W-:-:S04]  /*1dca0*/  IADD3 R2, P0, R2, R4, RZ ;  /* 0x0000000402027210 */ /* 0x001fc80007f1e0ff */
[----:B-1----:R-:W-:Y:S02]  /*1dcb0*/  IADD3.X R3, RZ, R3, RZ, P0, !PT ;  /* 0x00000003ff037210 */ /* 0x002fe400007fe4ff */
        /* <DEDUP_REMOVED lines=39> */
[----:B0-----:R-:W-:-:S05]  /*1df30*/  IADD3 R2, P0, R2, R4, RZ ;  /* 0x0000000402027210 */ /* 0x001fca0007f1e0ff */
[----:B-1----:R-:W-:Y:S01]  /*1df40*/  IMAD.X R3, RZ, RZ, R3, P0 ;  /* 0x000000ffff037224 */ /* 0x002fe200000e0603 */
[----:B------:R-:W-:-:S13]  /*1df50*/  ISETP.LT.OR P0, PT, R7, 0x41, P3 ;  /* 0x000000410700780c */ /* 0x000fda0001f01670 */
[----:B------:R1:W-:Y:S01]  /*1df60*/  LDGSTS.E.BYPASS.LTC128B.128 [R5+0x2400], desc[UR56][R2.64], !P0 ;  /* 0x0240000002057fae */ /* 0x0003e2000c101d78 */
[----:B------:R-:W-:-:S13]  /*1df70*/  ISETP.LT.OR P0, PT, R7, 0x41, P2 ;  /* 0x000000410700780c */ /* 0x000fda0001701670 */
[----:B------:R1:W-:Y:S01]  /*1df80*/  LDGSTS.E.BYPASS.LTC128B.128 [R5+0x5400], desc[UR56][R2.64+0x80], !P0 ;  /* 0x0540008002057fae */ /* 0x0003e2000c101d78 */
[----:B------:R-:W-:-:S13]  /*1df90*/  ISETP.LT.OR P0, PT, R7, 0x41, P1 ;  /* 0x000000410700780c */ /* 0x000fda0000f01670 */
[----:B--2---:R1:W-:Y:S02]  /*1dfa0*/  LDGSTS.E.BYPASS.LTC128B.128 [R5+0x8400], desc[UR56][R2.64+0x100], !P0 ;  /* 0x0840010002057fae */ /* 0x0043e4000c101d78 */
.L_x_905:
[----:B01----:R-:W-:Y:S01]  /*1dfb0*/  IADD3 R2, P0, R14, R4, RZ ;  /* 0x000000040e027210 */ /* 0x003fe20007f1e0ff */
[----:B------:R-:W-:Y:S02]  /*1dfc0*/  ULDC.64 UR4, c[0x0][0x328] ;  /* 0x0000ca0000047ab9 */ /* 0x000fe40000000a00 */
[----:B------:R-:W-:Y:S01]  /*1dfd0*/  IMAD R20, R20, UR4, RZ ;  /* 0x0000000414147c24 */ /* 0x000fe2000f8e02ff */
[----:B------:R-:W-:Y:S02]  /*1dfe0*/  IADD3.X R3, RZ, R24, RZ, P0, !PT ;  /* 0x00000018ff037210 */ /* 0x000fe400007fe4ff */
        /* <DEDUP_REMOVED lines=22> */
[----:B------:R-:W-:-:S04]  /*1e150*/  ULDC.64 UR4, c[0x0][0x318] ;  /* 0x0000c60000047ab9 */ /* 0x000fc80000000a00 */
[----:B------:R-:W-:Y:S02]  /*1e160*/  IADD3 R3, R5, R3, RZ ;  /* 0x0000000305037210 */ /* 0x000fe40007ffe0ff */
[----:B------:R-:W-:-:S04]  /*1e170*/  LEA R23, P0, R2, UR4, 0x1 ;  /* 0x0000000402177c11 */ /* 0x000fc8000f8008ff */
[----:B------:R-:W-:Y:S02]  /*1e180*/  LEA.HI.X R24, R2, UR5, R3, 0x1, P0 ;  /* 0x0000000502187c11 */ /* 0x000fe400080f0c03 */
[----:B------:R-:W-:-:S13]  /*1e190*/  PLOP3.LUT P0, PT, PT, PT, PT, 0x80, 0x0 ;  /* 0x000000000000781c */ /* 0x000fda0003f0f070 */
.L_x_752:
        /* <DEDUP_REMOVED lines=11> */
.L_x_753:
[C---:B------:R-:W-:Y:S01]  /*1e250*/  ISETP.GT.AND P0, PT, R25.reuse, RZ, PT ;  /* 0x000000ff1900720c */ /* 0x040fe20003f04270 */
[----:B------:R0:W-:Y:S01]  /*1e260*/  SYNCS.ARRIVE.TRANS64.A1T0 RZ, [R6+URZ+0x30850], RZ ;  /* 0x030850ff06ff79a7 */ /* 0x0001e2000810003f */
[----:B------:R-:W-:Y:S01]  /*1e270*/  IMAD.MOV.U32 R17, RZ, RZ, R28 ;  /* 0x000000ffff117224 */ /* 0x000fe200078e001c */
[----:B------:R-:W-:Y:S01]  /*1e280*/  MOV R10, R26 ;  /* 0x0000001a000a7202 */ /* 0x000fe20000000f00 */
[----:B------:R-:W-:Y:S02]  /*1e290*/  IMAD.MOV.U32 R30, RZ, RZ, R25 ;  /* 0x000000ffff1e7224 */ /* 0x000fe400078e0019 */
[----:B0-----:R-:W-:-:S07]  /*1e2a0*/  VIADD R6, R25, 0xffffffff ;  /* 0xffffffff19067836 */ /* 0x001fce0000000000 */
[----:B------:R-:W-:Y:S05]  /*1e2b0*/  @P0 BRA `(.L_x_754) ;  /* 0xffffffec00f40947 */ /* 0x000fea000383ffff */
.L_x_741:
[----:B------:R-:W-:Y:S05]  /*1e2c0*/  BSYNC B0 ;  /* 0x0000000000007941 */ /* 0x000fea0003800000 */
.L_x_740:
        /* <DEDUP_REMOVED lines=17> */
.L_x_756:
[----:B------:R-:W-:Y:S05]  /*1e3e0*/  BSYNC B0 ;  /* 0x0000000000007941 */ /* 0x000fea0003800000 */
.L_x_755:
[----:B------:R-:W3:Y:S02]  /*1e3f0*/  LDL R0, [R1+0x38] ;  /* 0x0000380001007983 */ /* 0x000ee40000100800 */
[----:B---3--:R-:W-:-:S13]  /*1e400*/  ISETP.NE.AND P0, PT, R0, 0x3, PT ;  /* 0x000000030000780c */ /* 0x008fda0003f05270 */
[----:B------:R-:W-:Y:S05]  /*1e410*/  @!P0 BRA `(.L_x_757) ;  /* 0x0000000000048947 */ /* 0x000fea0003800000 */
[----:B------:R-:W-:Y:S01]  /*1e420*/  BPT.TRAP 0x1 ;  /* 0x000000040000795c */ /* 0x000fe20000300000 */
.L_x_757:
[----:B------:R-:W3:Y:S01]  /*1e430*/  LDL.LU R2, [R1+0x8] ;  /* 0x0000080001027983 */ /* 0x000ee20000300800 */
[----:B------:R-:W-:Y:S01]  /*1e440*/  IMAD R0, R26, 0x8, R22 ;  /* 0x000000081a007824 */ /* 0x000fe200078e0216 */
[----:B0-----:R-:W-:Y:S01]  /*1e450*/  SHF.L.U32 R3, R28, 0x1f, RZ ;  /* 0x0000001f1c037819 */ /* 0x001fe200000006ff */
[----:B------:R-:W-:Y:S03]  /*1e460*/  BSSY B0, `(.L_x_758) ;  /* 0x0000004000007945 */ /* 0x000fe60003800000 */
[----:B------:R-:W0:Y:S01]  /*1e470*/  SYNCS.PHASECHK.TRANS64.TRYWAIT P0, [R0+URZ+0x30860], R3 ;  /* 0x03086003000075a7 */ /* 0x000e22000800017f */
[----:B---3--:R-:W-:Y:S01]  /*1e480*/  IMAD R6, R25, -0x60, R2 ;  /* 0xffffffa019067824 */ /* 0x008fe200078e0202 */
[----:B0-----:R-:W-:Y:S06]  /*1e490*/  @!P0 BRA `(.L_x_759) ;  /* 0x0000004800748947 */ /* 0x001fec0003800000 */
.L_x_906:
[----:B------:R-:W-:Y:S05]  /*1e4a0*/  BSYNC B0 ;  /* 0x0000000000007941 */ /* 0x000fea0003800000 */
.L_x_758:
[----:B------:R-:W1:Y:S01]  /*1e4b0*/  S2R R2, SR_TID.X ;  /* 0x0000000000027919 */ /* 0x000e620000002100 */
[----:B------:R-:W-:Y:S01]  /*1e4c0*/  UMOV UR4, 0xffffffff ;  /* 0xffffffff00047882 */ /* 0x000fe20000000000 */
[----:B------:R-:W-:Y:S01]  /*1e4d0*/  IMAD R7, R26, 0x4800, R37 ;  /* 0x000048001a077824 */ /* 0x000fe200078e0225 */
[----:B-1----:R-:W-:-:S04]  /*1e4e0*/  LOP3.LUT R2, R2, 0x7f, RZ, 0xc0, !PT ;  /* 0x0000007f02027812 */ /* 0x002fc800078ec0ff */
[----:B------:R-:W-:-:S04]  /*1e4f0*/  SHF.R.U32.HI R2, RZ, 0x3, R2 ;  /* 0x00000003ff027819 */ /* 0x000fc80000011602 */
[----:B------:R-:W-:Y:S01]  /*1e500*/  IADD3 R6, -R2, R6, RZ ;  /* 0x0000000602067210 */ /* 0x000fe20007ffe1ff */
        /* <DEDUP_REMOVED lines=21> */
[----:B------:R-:W0:Y:S02]  /*1e660*/  SHFL.IDX PT, R14, R23, 0x2, 0x181f ;  /* 0x00581f00170e7f89 */ /* 0x000e2400000e0000 */
[----:B------:R-:W-:Y:S02]  /*1e670*/  IADD3.X R3, RZ, R7, RZ, P3, !PT ;  /* 0x00000007ff037210 */ /* 0x000fe40001ffe4ff */
[----:B------:R-:W1:Y:S01]  /*1e680*/  SHFL.IDX PT, R7, R24, 0x2, 0x181f ;  /* 0x00581f0018077f89 */ /* 0x000e6200000e0000 */
[----:B------:R-:W-:-:S04]  /*1e690*/  ISETP.LT.OR P3, PT, R6, 0x11, P1 ;  /* 0x000000110600780c */ /* 0x000fc80000f61670 */
[----:B------:R-:W-:Y:S01]  /*1e6a0*/  LDGSTS.E.BYPASS.LTC128B.128 [R4+0xc00], desc[UR56][R2.64], !P4 ;  /* 0x00c0000002047fae */ /* 0x000fe2000e101d78 */
[----:B------:R-:W-:-:S08]  /*1e6b0*/  ISETP.LT.OR P4, PT, R6, 0x11, P0 ;  /* 0x000000110600780c */ /* 0x000fd00000781670 */
[----:B------:R-:W-:Y:S05]  /*1e6c0*/  LDGSTS.E.BYPASS.LTC128B.128 [R4+0x3c00], desc[UR56][R2.64+0x80], !P3 ;  /* 0x03c0008002047fae */ /* 0x000fea000d901d78 */
        /* <DEDUP_REMOVED lines=13> */
[----:B------:R-:W0:Y:S02]  /*1e7a0*/  SHFL.IDX PT, R14, R23, 0x4, 0x181f ;  /* 0x00981f00170e7f89 */ /* 0x000e2400000e0000 */
[----:B-1----:R-:W-:-:S02]  /*1e7b0*/  IADD3.X R3, RZ, R7, RZ, P3, !PT ;  /* 0x00000007ff037210 */ /* 0x002fc40001ffe4ff */
[----:B------:R-:W1:Y:S01]  /*1e7c0*/  SHFL.IDX PT, R7, R24, 0x4, 0x181f ;  /* 0x00981f0018077f89 */ /* 0x000e6200000e0000 */
[----:B------:R-:W-:-:S04]  /*1e7d0*/  ISETP.LT.OR P3, PT, R6, 0x31, P1 ;  /* 0x000000310600780c */ /* 0x000fc80000f61670 */
[----:B------:R-:W-:Y:S01]  /*1e7e0*/  LDGSTS.E.BYPASS.LTC128B.128 [R4+0x1c00], desc[UR56][R2.64], !P4 ;  /* 0x01c0000002047fae */ /* 0x000fe2000e101d78 */
[----:B------:R-:W-:-:S03]  /*1e7f0*/  ISETP.LT.OR P4, PT, R6, 0x31, P0 ;  /* 0x000000310600780c */ /* 0x000fc60000781670 */
[----:B------:R-:W2:Y:S05]  /*1e800*/  SHFL.IDX PT, R24, R24, 0x5, 0x181f ;  /* 0x00b81f0018187f89 */ /* 0x000eaa00000e0000 */
[----:B------:R-:W-:Y:S05]  /*1e810*/  LDGSTS.E.BYPASS.LTC128B.128 [R4+0x4c00], desc[UR56][R2.64+0x80], !P3 ;  /* 0x04c0008002047fae */ /* 0x000fea000d901d78 */
        /* <DEDUP_REMOVED lines=10> */
.L_x_920:
        /* <DEDUP_REMOVED lines=13> */
.L_x_761:
[----:B------:R-:W-:Y:S02]  /*1e990*/  PLOP3.LUT P1, PT, P1, P0, PT, 0xa2, 0x0 ;  /* 0x000000000000781c */ /* 0x000fe40000f21472 */
[----:B------:R-:W-:-:S08]  /*1e9a0*/  @P0 R2UR P1, UR4, R0 ;  /* 0x00000000000402ca */ /* 0x000fd00000020000 */
[----:B------:R-:W-:-:S05]  /*1e9b0*/  @P0 PLOP3.LUT P0, PT, P1, PT, PT, 0x80, 0x0 ;  /* 0x000000000000081c */ /* 0x000fca0000f0f070 */
[----:B------:R-:W-:Y:S01]  /*1e9c0*/  @!P1 SYNCS.ARRIVE.TRANS64.RED.A0T1 RZ, [UR4+0x30850], RZ ;  /* 0x030850ffffff99a7 */ /* 0x000fe20008200404 */
[----:B------:R-:W-:Y:S07]  /*1e9d0*/  @!P1 ARRIVES.LDGSTSBAR.64.TRANSCNT [UR4+0x30850] ;  /* 0x03085000ff0099b0 */ /* 0x000fee0008000a84 */
[----:B------:R-:W-:Y:S05]  /*1e9e0*/  @P0 BRA.U.ANY `(.L_x_761) ;  /* 0xfffffffd00e80947 */ /* 0x000fea000393ffff */
[----:B------:R-:W-:Y:S01]  /*1e9f0*/  NOP ;  /* 0x0000000000007918 */ /* 0x000fe20000000000 */
[----:B0-----:R-:W2:Y:S02]  /*1ea00*/  LDL.LU R2, [R1+0x38] ;  /* 0x0000380001027983 */ /* 0x001ea40000300800 */
[----:B--2---:R-:W-:-:S13]  /*1ea10*/  ISETP.NE.AND P2, PT, R2, 0x3, PT ;  /* 0x000000030200780c */ /* 0x004fda0003f45270 */
[----:B------:R-:W-:Y:S05]  /*1ea20*/  @!P2 BRA `(.L_x_762) ;  /* 0x000000000004a947 */ /* 0x000fea0003800000 */
[----:B------:R-:W-:Y:S01]  /*1ea30*/  BPT.TRAP 0x1 ;  /* 0x000000040000795c */ /* 0x000fe20000300000 */
.L_x_762:
[----:B------:R1:W-:Y:S01]  /*1ea40*/  SYNCS.ARRIVE.TRANS64.A1T0 RZ, [R0+URZ+0x30850], RZ ;  /* 0x030850ff00ff79a7 */ /* 0x0003e2000810003f */
[----:B------:R-:W-:-:S05]  /*1ea50*/  VIADD R26, R26, 0x1 ;  /* 0x000000011a1a7836 */ /* 0x000fca0000000000 */
[----:B------:R-:W-:-:S04]  /*1ea60*/  ISETP.NE.AND P0, PT, R26, 0x2, PT ;  /* 0x000000021a00780c */ /* 0x000fc80003f05270 */
[----:B------:R-:W-:Y:S02]  /*1ea70*/  SEL R3, RZ, 0x1, P0 ;  /* 0x00000001ff037807 */ /* 0x000fe40000000000 */
[----:B------:R-:W-:Y:S02]  /*1ea80*/  SEL R26, R26, RZ, P0 ;  /* 0x000000ff1a1a7207 */ /* 0x000fe40000000000 */
[----:B-1----:R-:W-:-:S07]  /*1ea90*/  LOP3.LUT R28, R28, R3, RZ, 0x3c, !PT ;  /* 0x000000031c1c7212 */ /* 0x002fce00078e3cff */
.L_x_719:
[----:B------:R-:W-:Y:S05]  /*1eaa0*/  BSYNC B7 ;  /* 0x0000000000077941 */ /* 0x000fea0003800000 */
.L_x_717:
[----:B------:R-:W2:Y:S02]  /*1eab0*/  LDL R0, [R1] ;  /* 0x0000000001007983 */ /* 0x000ea40000100800 */
[----:B--2---:R-:W-:-:S13]  /*1eac0*/  LOP3.LUT P0, RZ, R0, 0x20, RZ, 0xc0, !PT ;  /* 0x0000002000ff7812 */ /* 0x004fda000780c0ff */
[----:B------:R-:W-:Y:S05]  /*1ead0*/  @!P0 BRA `(.L_x_763) ;  /* 0x0000000000248947 */ /* 0x000fea0003800000 */
[----:B------:R-:W-:Y:S05]  /*1eae0*/  WARPSYNC.ALL ;  /* 0x0000000000007948 */ /* 0x000fea0003800000 */
[----:B------:R-:W1:Y:S08]  /*1eaf0*/  S2UR UR5, SR_CgaCtaId ;  /* 0x00000000000579c3 */ /* 0x000e700000008800 */
[----:B------:R-:W-:Y:S06]  /*1eb00*/  BAR.SYNC.DEFER_BLOCKING 0x5, 0x180 ;  /* 0x0146000000007b1d */ /* 0x000fec0000010000 */
[----:B------:R-:W-:-:S02]  /*1eb10*/  UMOV UR4, 0x400 ;  /* 0x0000040000047882 */ /* 0x000fc40000000000 */
[----:B-1----:R-:W-:-:S06]  /*1eb20*/  ULEA UR4, UR5, UR4, 0x18 ;  /* 0x0000000405047291 */ /* 0x002fcc000f8ec03f */
[----:B0-----:R-:W-:-:S05]  /*1eb30*/  MOV R22, UR4 ;  /* 0x0000000400167c02 */ /* 0x001fca0008000f00 */
[----:B------:R0:W1:Y:S01]  /*1eb40*/  LDS.128 R16, [R22+0x308d0] ;  /* 0x0308d00016107984 */ /* 0x0000620000000c00 */
[----:B------:R-:W-:Y:S06]  /*1eb50*/  BAR.ARV 0x4, 0x180 ;  /* 0x0106000000007b1d */ /* 0x000fec0000002000 */
[----:B------:R-:W-:Y:S05]  /*1eb60*/  BRA `(.L_x_764) ;  /* 0x0000000800407947 */ /* 0x000fea0003800000 */
.L_x_763:
[----:B------:R-:W1:Y:S01]  /*1eb70*/  S2R R8, SR_TID.X ;  /* 0x0000000000087919 */ /* 0x000e620000002100 */
[----:B------:R-:W-:Y:S01]  /*1eb80*/  UMOV UR4, 0xffffffff ;  /* 0xffffffff00047882 */ /* 0x000fe20000000000 */
[----:B-1----:R-:W-:-:S04]  /*1eb90*/  LOP3.LUT R8, R8, 0x1f, RZ, 0xc0, !PT ;  /* 0x0000001f08087812 */ /* 0x002fc800078ec0ff */
[----:B------:R-:W-:Y:S01]  /*1eba0*/  ISETP.NE.AND P0, PT, R8, 0x1f, PT ;  /* 0x0000001f0800780c */ /* 0x000fe20003f05270 */
[----:B------:R-:W-:-:S12]  /*1ebb0*/  BRA.DIV UR4, `(.L_x_765) ;  /* 0x0000004a04c47947 */ /* 0x000fd8000b800000 */
[----:B0-----:R-:W-:Y:S01]  /*1ebc0*/  IMAD.IADD R5, R19, 0x1, R8 ;  /* 0x0000000113057824 */ /* 0x001fe200078e0208 */
[----:B------:R-:W-:-:S04]  /*1ebd0*/  ULDC UR4, c[0x0][0xc3c] ;  /* 0x00030f0000047ab9 */ /* 0x000fc80000000800 */
[----:B------:R-:W-:-:S13]  /*1ebe0*/  ISETP.GE.OR P1, PT, R5, UR4, !P0 ;  /* 0x0000000405007c0c */ /* 0x000fda000c726670 */
[----:B------:R-:W0:Y:S02]  /*1ebf0*/  @!P1 LDC.64 R2, c[0x0][0xc80] ;  /* 0x00032000ff029b82 */ /* 0x000e240000000a00 */
[----:B0-----:R-:W-:-:S06]  /*1ec00*/  @!P1 IMAD.WIDE R2, R5, 0x4, R2 ;  /* 0x0000000405029825 */ /* 0x001fcc00078e0202 */
[----:B------:R-:W2:Y:S01]  /*1ec10*/  @!P1 LDG.E R2, desc[UR56][R2.64] ;  /* 0x0000003802029981 */ /* 0x000ea2000c1e1900 */
[----:B------:R-:W-:Y:S02]  /*1ec20*/  MOV R4, RZ ;  /* 0x000000ff00047202 */ /* 0x000fe40000000f00 */
[C---:B------:R-:W-:Y:S01]  /*1ec30*/  ISETP.GE.U32.AND P2, PT, R8.reuse, 0x2, PT ;  /* 0x000000020800780c */ /* 0x040fe20003f46070 */
[----:B------:R-:W-:Y:S01]  /*1ec40*/  SHFL.IDX PT, R0, R16, 0x1, 0x1f ;  /* 0x00201f0010007f89 */ /* 0x000fe200000e0000 */
[C---:B------:R-:W-:Y:S02]  /*1ec50*/  ISETP.GE.U32.AND P3, PT, R8.reuse, 0x4, PT ;  /* 0x000000040800780c */ /* 0x040fe40003f66070 */
        /* <DEDUP_REMOVED lines=18> */
[----:B0-----:R-:W-:-:S04]  /*1ed80*/  SEL R6, R14, RZ, P5 ;  /* 0x000000ff0e067207 */ /* 0x001fc80002800000 */
[----:B------:R-:W-:-:S05]  /*1ed90*/  IADD3 R6, R3, R6, RZ ;  /* 0x0000000603067210 */ /* 0x000fca0007ffe0ff */
[----:B------:R0:W1:Y:S02]  /*1eda0*/  SHFL.IDX PT, R14, R6, 0x1f, 0x1f ;  /* 0x03e01f00060e7f89 */ /* 0x00006400000e0000 */
.L_x_930:
[----:B------:R-:W-:Y:S02]  /*1edb0*/  ULDC UR4, c[0x0][0xc38] ;  /* 0x00030e0000047ab9 */ /* 0x000fe40000000800 */
[----:B------:R-:W-:-:S04]  /*1edc0*/  IMAD.U32 R7, RZ, RZ, UR4 ;  /* 0x00000004ff077e24 */ /* 0x000fc8000f8e00ff */
[----:B-1----:R-:W-:-:S05]  /*1edd0*/  IMAD R3, R14, R7, RZ ;  /* 0x000000070e037224 */ /* 0x002fca00078e02ff */
[----:B------:R-:W-:-:S04]  /*1ede0*/  IADD3 R8, R0, R3, RZ ;  /* 0x0000000300087210 */ /* 0x000fc80007ffe0ff */
[----:B------:R-:W-:-:S13]  /*1edf0*/  ISETP.GT.AND P6, PT, R8, R5, PT ;  /* 0x000000050800720c */ /* 0x000fda0003fc4270 */
[----:B------:R-:W-:Y:S05]  /*1ee00*/  @P6 BRA `(.L_x_766) ;  /* 0x00000000009c6947 */ /* 0x000fea0003800000 */
.L_x_771:
[----:B------:R-:W1:Y:S01]  /*1ee10*/  LDC R0, c[0x0][0xc3c] ;  /* 0x00030f00ff007b82 */ /* 0x000e620000000800 */
[----:B------:R-:W-:-:S05]  /*1ee20*/  VIADD R19, R19, 0x1f ;  /* 0x0000001f13137836 */ /* 0x000fca0000000000 */
[----:B-1----:R-:W-:-:S13]  /*1ee30*/  ISETP.GE.AND P6, PT, R19, R0, PT ;  /* 0x000000001300720c */ /* 0x002fda0003fc6270 */
[----:B------:R-:W-:Y:S05]  /*1ee40*/  @P6 BRA `(.L_x_767) ;  /* 0x0000000400446947 */ /* 0x000fea0003800000 */
[----:B------:R-:W1:Y:S01]  /*1ee50*/  S2R R2, SR_TID.X ;  /* 0x0000000000027919 */ /* 0x000e620000002100 */
[----:B------:R-:W-:Y:S01]  /*1ee60*/  BSSY B0, `(.L_x_768) ;  /* 0x0000009000007945 */ /* 0x000fe20003800000 */
[----:B------:R-:W-:Y:S01]  /*1ee70*/  IMAD.MOV.U32 R4, RZ, RZ, RZ ;  /* 0x000000ffff047224 */ /* 0x000fe200078e00ff */
[----:B-1----:R-:W-:-:S04]  /*1ee80*/  LOP3.LUT R2, R2, 0x1f, RZ, 0xc0, !PT ;  /* 0x0000001f02027812 */ /* 0x002fc800078ec0ff */
[----:B------:R-:W-:-:S04]  /*1ee90*/  IADD3 R7, R19, R2, RZ ;  /* 0x0000000213077210 */ /* 0x000fc80007ffe0ff */
[----:B------:R-:W-:-:S13]  /*1eea0*/  ISETP.GE.OR P6, PT, R7, R0, !P0 ;  /* 0x000000000700720c */ /* 0x000fda00047c6670 */
[----:B------:R-:W-:Y:S05]  /*1eeb0*/  @P6 BRA `(.L_x_769) ;  /* 0x00000000000c6947 */ /* 0x000fea0003800000 */
[----:B------:R-:W1:Y:S02]  /*1eec0*/  LDC.64 R2, c[0x0][0xc80] ;  /* 0x00032000ff027b82 */ /* 0x000e640000000a00 */
[----:B-1----:R-:W-:-:S05]  /*1eed0*/  IMAD.WIDE R2, R7, 0x4, R2 ;  /* 0x0000000407027825 */ /* 0x002fca00078e0202 */
[----:B------:R1:W5:Y:S02]  /*1eee0*/  LDG.E R4, desc[UR56][R2.64] ;  /* 0x0000003802047981 */ /* 0x000364000c1e1900 */
.L_x_769:
[----:B------:R-:W-:Y:S05]  /*1eef0*/  BSYNC B0 ;  /* 0x0000000000007941 */ /* 0x000fea0003800000 */
.L_x_768:
[----:B------:R-:W-:-:S03]  /*1ef00*/  UMOV UR4, 0xffffffff ;  /* 0xffffffff00047882 */ /* 0x000fc60000000000 */
[----:B------:R-:W-:Y:S05]  /*1ef10*/  BRA.DIV UR4, `(.L_x_770) ;  /* 0x0000004e04107947 */ /* 0x000fea000b800000 */
[----:B-----5:R-:W2:Y:S02]  /*1ef20*/  SHFL.UP PT, R14, R4, 0x1, RZ ;  /* 0x04200000040e7989 */ /* 0x020ea400000e00ff */
[----:B--2---:R-:W-:-:S04]  /*1ef30*/  SEL R13, R14, RZ, P1 ;  /* 0x000000ff0e0d7207 */ /* 0x004fc80000800000 */
[----:B------:R-:W-:-:S05]  /*1ef40*/  IADD3 R13, R4, R13, RZ ;  /* 0x0000000d040d7210 */ /* 0x000fca0007ffe0ff */
        /* <DEDUP_REMOVED lines=10> */
[----:B0-----:R-:W-:-:S04]  /*1eff0*/  SEL R6, R14, RZ, P5 ;  /* 0x000000ff0e067207 */ /* 0x001fc80002800000 */
[----:B------:R-:W-:-:S05]  /*1f000*/  IADD3 R6, R3, R6, RZ ;  /* 0x0000000603067210 */ /* 0x000fca0007ffe0ff */
[----:B------:R0:W1:Y:S02]  /*1f010*/  SHFL.IDX PT, R14, R6, 0x1f, 0x1f ;  /* 0x03e01f00060e7f89 */ /* 0x00006400000e0000 */
.L_x_938:
[----:B------:R-:W-:Y:S02]  /*1f020*/  ULDC UR4, c[0x0][0xc38] ;  /* 0x00030e0000047ab9 */ /* 0x000fe40000000800 */
[----:B------:R-:W-:-:S04]  /*1f030*/  IMAD.U32 R7, RZ, RZ, UR4 ;  /* 0x00000004ff077e24 */ /* 0x000fc8000f8e00ff */
[----:B-1----:R-:W-:-:S05]  /*1f040*/  IMAD R3, R14, R7, RZ ;  /* 0x000000070e037224 */ /* 0x002fca00078e02ff */
[----:B------:R-:W-:-:S04]  /*1f050*/  IADD3 R8, R3, R8, RZ ;  /* 0x0000000803087210 */ /* 0x000fc80007ffe0ff */
[----:B------:R-:W-:-:S13]  /*1f060*/  ISETP.GT.AND P6, PT, R8, R5, PT ;  /* 0x000000050800720c */ /* 0x000fda0003fc4270 */
[----:B------:R-:W-:Y:S05]  /*1f070*/  @!P6 BRA `(.L_x_771) ;  /* 0xfffffffc0064e947 */ /* 0x000fea000383ffff */
.L_x_766:
        /* <DEDUP_REMOVED lines=8> */
.L_x_942:
[----:B------:R-:W-:Y:S02]  /*1f100*/  ISETP.NE.AND P0, PT, R2, RZ, PT ;  /* 0x000000ff0200720c */ /* 0x000fe40003f05270 */
[----:B------:R-:W-:-:S11]  /*1f110*/  MOV R14, RZ ;  /* 0x000000ff000e7202 */ /* 0x000fd60000000f00 */
[----:B------:R-:W-:Y:S05]  /*1f120*/  @!P0 BRA `(.L_x_773) ;  /* 0x0000000000108947 */ /* 0x000fea0003800000 */
[----:B------:R-:W-:Y:S01]  /*1f130*/  UMOV UR4, 0xffffffff ;  /* 0xffffffff00047882 */ /* 0x000fe20000000000 */
[----:B------:R-:W-:Y:S02]  /*1f140*/  VIADD R12, R0, 0xffffffff ;  /* 0xffffffff000c7836 */ /* 0x000fe40000000000 */
[----:B------:R-:W-:Y:S05]  /*1f150*/  BRA.DIV UR4, `(.L_x_774) ;  /* 0x0000004e04847947 */ /* 0x000fea000b800000 */
[----:B------:R3:W4:Y:S02]  /*1f160*/  SHFL.IDX PT, R14, R6, R12, 0x1f ;  /* 0x00001f0c060e7589 */ /* 0x00072400000e0000 */
.L_x_773:
[----:B0-23--:R-:W-:Y:S01]  /*1f170*/  IABS R6, R4 ;  /* 0x0000000400067213 */ /* 0x00dfe20000000000 */
[----:B----4-:R-:W-:Y:S01]  /*1f180*/  IMAD R16, R14, R7, R8 ;  /* 0x000000070e107224 */ /* 0x010fe200078e0208 */
[----:B------:R-:W-:Y:S02]  /*1f190*/  IADD3 R19, R0, R19, RZ ;  /* 0x0000001300137210 */ /* 0x000fe40007ffe0ff */
[----:B------:R-:W0:Y:S08]  /*1f1a0*/  I2F.RP R9, R6 ;  /* 0x0000000600097306 */ /* 0x000e300000209400 */
[----:B0-----:R-:W0:Y:S02]  /*1f1b0*/  MUFU.RCP R9, R9 ;  /* 0x0000000900097308 */ /* 0x001e240000001000 */
[----:B0-----:R-:W-:-:S06]  /*1f1c0*/  IADD3 R2, R9, 0xffffffe, RZ ;  /* 0x0ffffffe09027810 */ /* 0x001fcc0007ffe0ff */
[----:B------:R0:W2:Y:S02]  /*1f1d0*/  F2I.FTZ.U32.TRUNC.NTZ R3, R2 ;  /* 0x0000000200037305 */ /* 0x0000a4000021f000 */
[----:B0-----:R-:W-:Y:S01]  /*1f1e0*/  MOV R2, RZ ;  /* 0x000000ff00027202 */ /* 0x001fe20000000f00 */
        /* <DEDUP_REMOVED lines=12> */
[----:B------:R-:W-:Y:S01]  /*1f2b0*/  @!P1 IMAD.IADD R5, R5, 0x1, -R6 ;  /* 0x0000000105059824 */ /* 0x000fe200078e0a06 */
[----:B------:R-:W-:Y:S02]  /*1f2c0*/  @!P1 IADD3 R3, R3, 0x1, RZ ;  /* 0x0000000103039810 */ /* 0x000fe40007ffe0ff */
[----:B------:R-:W-:Y:S02]  /*1f2d0*/  ISETP.NE.AND P1, PT, R4, RZ, PT ;  /* 0x000000ff0400720c */ /* 0x000fe40003f25270 */
[----:B------:R-:W-:-:S13]  /*1f2e0*/  ISETP.GE.U32.AND P0, PT, R5, R6, PT ;  /* 0x000000060500720c */ /* 0x000fda0003f06070 */
[----:B------:R-:W-:-:S05]  /*1f2f0*/  @P0 VIADD R3, R3, 0x1 ;  /* 0x0000000103030836 */ /* 0x000fca0000000000 */
[----:B------:R-:W-:Y:S02]  /*1f300*/  @!P2 IADD3 R3, -R3, RZ, RZ ;  /* 0x000000ff0303a210 */ /* 0x000fe40007ffe1ff */
[----:B------:R-:W-:-:S05]  /*1f310*/  @!P1 LOP3.LUT R3, RZ, R4, RZ, 0x33, !PT ;  /* 0x00000004ff039212 */ /* 0x000fca00078e33ff */
[--C-:B------:R-:W-:Y:S02]  /*1f320*/  IMAD.MOV R17, RZ, RZ, -R3.reuse ;  /* 0x000000ffff117224 */ /* 0x100fe400078e0a03 */
[----:B------:R-:W-:Y:S02]  /*1f330*/  IMAD.MOV.U32 R18, RZ, RZ, R3 ;  /* 0x000000ffff127224 */ /* 0x000fe400078e0003 */
[----:B------:R-:W-:Y:S01]  /*1f340*/  IMAD R17, R4, R17, R7 ;  /* 0x0000001104117224 */ /* 0x000fe200078e0207 */
[----:B------:R-:W-:Y:S06]  /*1f350*/  BRA `(.L_x_775) ;  /* 0x00000000001c7947 */ /* 0x000fec0003800000 */
.L_x_767:
[----:B------:R-:W-:Y:S01]  /*1f360*/  UMOV UR4, URZ ;  /* 0x0000003f00047c82 */ /* 0x000fe20008000000 */
[----:B------:R-:W-:Y:S01]  /*1f370*/  UMOV UR5, URZ ;  /* 0x0000003f00057c82 */ /* 0x000fe20008000000 */
[----:B------:R-:W-:Y:S01]  /*1f380*/  ULDC UR6, c[0x0][0xc3c] ;  /* 0x00030f0000067ab9 */ /* 0x000fe20000000800 */
[----:B------:R-:W-:Y:S01]  /*1f390*/  MOV R16, R5 ;  /* 0x0000000500107202 */ /* 0x000fe20000000f00 */
[----:B------:R-:W-:Y:S01]  /*1f3a0*/  IMAD.U32 R17, RZ, RZ, UR4 ;  /* 0x00000004ff117e24 */ /* 0x000fe2000f8e00ff */
[----:B------:R-:W-:Y:S01]  /*1f3b0*/  MOV R18, UR5 ;  /* 0x0000000500127c02 */ /* 0x000fe20008000f00 */
[----:B------:R-:W-:-:S07]  /*1f3c0*/  IMAD.U32 R19, RZ, RZ, UR6 ;  /* 0x00000006ff137e24 */ /* 0x000fce000f8e00ff */
.L_x_775:
        /* <DEDUP_REMOVED lines=10> */
.L_x_764:
[----:B------:R-:W-:Y:S02]  /*1f470*/  ULDC UR4, c[0x0][0xc3c] ;  /* 0x00030f0000047ab9 */ /* 0x000fe40000000800 */
[----:B-1----:R-:W-:-:S13]  /*1f480*/  ISETP.GE.AND P0, PT, R19, UR4, PT ;  /* 0x0000000413007c0c */ /* 0x002fda000bf06270 */
[----:B------:R-:W-:Y:S05]  /*1f490*/  @!P0 BRA `(.L_x_776) ;  /* 0xffffffa000f48947 */ /* 0x000fea000383ffff */
[----:B------:R-:W-:Y:S05]  /*1f4a0*/  BSYNC B8 ;  /* 0x0000000000087941 */ /* 0x000fea0003800000 */
.L_x_673:
[----:B------:R-:W3:Y:S01]  /*1f4b0*/  LDL.LU R0, [R1+0x28] ;  /* 0x0000280001007983 */ /* 0x000ee20000300800 */
[----:B------:R-:W-:Y:S01]  /*1f4c0*/  BSSY B0, `(.L_x_777) ;  /* 0x000000b000007945 */ /* 0x000fe20003800000 */
[----:B------:R-:W1:Y:S01]  /*1f4d0*/  S2R R5, SR_CgaCtaId ;  /* 0x0000000000057919 */ /* 0x000e620000008800 */
[----:B---3--:R-:W-:-:S04]  /*1f4e0*/  IADD3 R0, R0, 0x1, RZ ;  /* 0x0000000100007810 */ /* 0x008fc80007ffe0ff */
[----:B--2---:R-:W-:-:S04]  /*1f4f0*/  LEA.HI R2, R0, R0, RZ, 0x1 ;  /* 0x0000000000027211 */ /* 0x004fc800078f08ff */
[----:B0-----:R-:W-:Y:S02]  /*1f500*/  LOP3.LUT R3, R2, 0xfffffffe, RZ, 0xc0, !PT ;  /* 0xfffffffe02037812 */ /* 0x001fe400078ec0ff */
[----:B------:R-:W-:-:S03]  /*1f510*/  MOV R2, 0x400 ;  /* 0x0000040000027802 */ /* 0x000fc60000000f00 */
[----:B------:R-:W-:Y:S01]  /*1f520*/  IMAD.IADD R0, R0, 0x1, -R3 ;  /* 0x0000000100007824 */ /* 0x000fe200078e0a03 */
[----:B-1----:R-:W-:-:S04]  /*1f530*/  LEA R7, R5, R2, 0x18 ;  /* 0x0000000205077211 */ /* 0x002fc800078ec0ff */
[----:B------:R-:W-:-:S04]  /*1f540*/  SHF.L.U32 R0, R0, 0x1f, RZ ;  /* 0x0000001f00007819 */ /* 0x000fc800000006ff */
[----:B------:R-:W0:Y:S02]  /*1f550*/  SYNCS.PHASECHK.TRANS64.TRYWAIT P0, [R7+URZ+0x30820], R0 ;  /* 0x03082000070075a7 */ /* 0x000e24000800017f */
[----:B0-----:R-:W-:Y:S05]  /*1f560*/  @!P0 BRA `(.L_x_778) ;  /* 0x0000004800a48947 */ /* 0x001fea0003800000 */
.L_x_945:
[----:B------:R-:W-:Y:S05]  /*1f570*/  BSYNC B0 ;  /* 0x0000000000007941 */ /* 0x000fea0003800000 */
.L_x_777:
[----:B------:R-:W-:-:S03]  /*1f580*/  UMOV UR4, 0xffffffff ;  /* 0xffffffff00047882 */ /* 0x000fc60000000000 */
[----:B------:R-:W-:Y:S05]  /*1f590*/  BRA.DIV UR4, `(.L_x_779) ;  /* 0x0000004a04ac7947 */ /* 0x000fea000b800000 */
[----:B0-----:R-:W0:Y:S02]  /*1f5a0*/  S2R R0, SR_TID.X ;  /* 0x0000000000007919 */ /* 0x001e240000002100 */
[----:B0-----:R-:W-:-:S04]  /*1f5b0*/  SHF.R.U32.HI R0, RZ, 0x5, R0 ;  /* 0x00000005ff007819 */ /* 0x001fc80000011600 */
[----:B------:R-:W-:-:S05]  /*1f5c0*/  LOP3.LUT R0, R0, 0x3, RZ, 0xc0, !PT ;  /* 0x0000000300007812 */ /* 0x000fca00078ec0ff */
[----:B------:R0:W1:Y:S02]  /*1f5d0*/  SHFL.IDX PT, R14, R0, RZ, 0x1f ;  /* 0x00001fff000e7589 */ /* 0x00006400000e0000 */
.L_x_948:
[----:B-1----:R-:W-:-:S13]  /*1f5e0*/  ISETP.NE.AND P0, PT, R14, RZ, PT ;  /* 0x000000ff0e00720c */ /* 0x002fda0003f05270 */
[----:B------:R-:W-:Y:S05]  /*1f5f0*/  @P0 BRA `(.L_x_448) ;  /* 0x0000000000880947 */ /* 0x000fea0003800000 */
[----:B------:R-:W-:-:S03]  /*1f600*/  UMOV UR4, 0xffffffff ;  /* 0xffffffff00047882 */ /* 0x000fc60000000000 */
[----:B------:R-:W-:Y:S05]  /*1f610*/  BRA.DIV UR4, `(.L_x_780) ;  /* 0x0000004a04c07947 */ /* 0x000fea000b800000 */
[----:B------:R-:W-:-:S13]  /*1f620*/  ELECT P6, URZ, PT ;  /* 0x00000000003f782f */ /* 0x000fda00038c0000 */
.L_x_951:
[----:B------:R-:W-:Y:S05]  /*1f630*/  @!P6 BRA `(.L_x_448) ;  /* 0x000000000078e947 */ /* 0x000fea0003800000 */
[----:B------:R-:W-:-:S06]  /*1f640*/  ULOP3.LUT UR4, UR61, 0x2, URZ, 0xfc, !UPT ;  /* 0x000000023d047892 */ /* 0x000fcc000f8efc3f */
[----:B0-----:R-:W-:-:S04]  /*1f650*/  MOV R0, UR4 ;  /* 0x0000000400007c02 */ /* 0x001fc80008000f00 */
[----:B------:R-:W-:-:S13]  /*1f660*/  ISETP.NE.AND P0, PT, R0, 0x3, PT ;  /* 0x000000030000780c */ /* 0x000fda0003f05270 */
[----:B------:R-:W-:Y:S05]  /*1f670*/  @!P0 BRA `(.L_x_781) ;  /* 0x0000000000048947 */ /* 0x000fea0003800000 */
[----:B------:R-:W-:Y:S01]  /*1f680*/  BPT.TRAP 0x1 ;  /* 0x000000040000795c */ /* 0x000fe20000300000 */
.L_x_781:
[----:B------:R-:W-:Y:S01]  /*1f690*/  IMAD R5, R26, 0x8, R7 ;  /* 0x000000081a057824 */ /* 0x000fe200078e0207 */
[----:B------:R-:W-:Y:S02]  /*1f6a0*/  SHF.L.U32 R0, R28, 0x1f, RZ ;  /* 0x0000001f1c007819 */ /* 0x000fe400000006ff */
[----:B------:R-:W-:Y:S02]  /*1f6b0*/  IADD3 R26, R26, 0x1, RZ ;  /* 0x000000011a1a7810 */ /* 0x000fe40007ffe0ff */
[----:B------:R-:W0:Y:S02]  /*1f6c0*/  SYNCS.PHASECHK.TRANS64.TRYWAIT P1, [R5+URZ+0x30840], R0 ;  /* 0x03084000050075a7 */ /* 0x000e24000802017f */
[----:B------:R-:W-:-:S04]  /*1f6d0*/  ISETP.NE.AND P2, PT, R26, 0x2, PT ;  /* 0x000000021a00780c */ /* 0x000fc80003f45270 */
[----:B------:R-:W-:Y:S01]  /*1f6e0*/  SEL R3, RZ, 0x1, P2 ;  /* 0x00000001ff037807 */ /* 0x000fe20001000000 */
[----:B0-----:R-:W-:Y:S08]  /*1f6f0*/  @!P1 BRA `(.L_x_782) ;  /* 0x0000004800a89947 */ /* 0x001ff00003800000 */
.L_x_952:
[----:B------:R-:W-:Y:S02]  /*1f700*/  SEL R26, R26, RZ, P2 ;  /* 0x000000ff1a1a7207 */ /* 0x000fe40001000000 */
[----:B------:R-:W-:Y:S01]  /*1f710*/  LOP3.LUT R2, R28, R3, RZ, 0x3c, !PT ;  /* 0x000000031c027212 */ /* 0x000fe200078e3cff */
[----:B------:R-:W-:Y:S06]  /*1f720*/  @!P0 BRA `(.L_x_783) ;  /* 0x0000000000048947 */ /* 0x000fec0003800000 */
[----:B------:R-:W-:Y:S01]  /*1f730*/  BPT.TRAP 0x1 ;  /* 0x000000040000795c */ /* 0x000fe20000300000 */
.L_x_783:
[----:B------:R-:W-:Y:S01]  /*1f740*/  IMAD R3, R26, 0x8, R7 ;  /* 0x000000081a037824 */ /* 0x000fe200078e0207 */
[----:B------:R-:W-:-:S04]  /*1f750*/  SHF.L.U32 R2, R2, 0x1f, RZ ;  /* 0x0000001f02027819 */ /* 0x000fc800000006ff */
[----:B------:R-:W1:Y:S02]  /*1f760*/  SYNCS.PHASECHK.TRANS64.TRYWAIT P1, [R3+URZ+0x30840], R2 ;  /* 0x03084002030075a7 */ /* 0x000e64000802017f */
[----:B-1----:R-:W-:Y:S05]  /*1f770*/  @!P1 BRA `(.L_x_784) ;  /* 0x00000048009c9947 */ /* 0x002fea0003800000 */
.L_x_953:
[----:B------:R-:W-:Y:S05]  /*1f780*/  @!P0 BRA `(.L_x_785) ;  /* 0x0000000000048947 */ /* 0x000fea0003800000 */
[----:B------:R-:W-:Y:S01]  /*1f790*/  BPT.TRAP 0x1 ;  /* 0x000000040000795c */ /* 0x000fe20000300000 */
.L_x_785:
[----:B------:R-:W2:Y:S02]  /*1f7a0*/  SYNCS.PHASECHK.TRANS64.TRYWAIT P1, [R5+URZ+0x30860], R0 ;  /* 0x03086000050075a7 */ /* 0x000ea4000802017f */
[----:B--2---:R-:W-:Y:S05]  /*1f7b0*/  @!P1 BRA `(.L_x_786) ;  /* 0x0000004800a09947 */ /* 0x004fea0003800000 */
.L_x_954:
[----:B------:R-:W-:Y:S05]  /*1f7c0*/  @!P0 BRA `(.L_x_787) ;  /* 0x0000000000048947 */ /* 0x000fea0003800000 */
[----:B------:R-:W-:Y:S01]  /*1f7d0*/  BPT.TRAP 0x1 ;  /* 0x000000040000795c */ /* 0x000fe20000300000 */
.L_x_787:
[----:B---3--:R3:W4:Y:S02]  /*1f7e0*/  SYNCS.PHASECHK.TRANS64.TRYWAIT P0, [R3+URZ+0x30860], R2 ;  /* 0x03086002030075a7 */ /* 0x008724000800017f */
[----:B----4-:R-:W-:Y:S05]  /*1f7f0*/  @!P0 NANOSLEEP.SYNCS 0x989680 ;  /* 0x009896800000895d */ /* 0x010fea0003900000 */
[----:B------:R-:W4:Y:S02]  /*1f800*/  @!P0 SYNCS.PHASECHK.TRANS64 P0, [R3+URZ+0x30860], R2 ;  /* 0x03086002030085a7 */ /* 0x000f24000800007f */
[----:B----4-:R-:W-:Y:S05]  /*1f810*/  @!P0 BRA `(.L_x_787) ;  /* 0xfffffffc00f08947 */ /* 0x010fea000383ffff */
.L_x_448:
[----:B------:R-:W-:Y:S05]  /*1f820*/  BSYNC B9 ;  /* 0x0000000000097941 */ /* 0x000fea0003800000 */
.L_x_445:
[----:B------:R-:W-:Y:S05]  /*1f830*/  EXIT ;  /* 0x000000000000794d */ /* 0x000fea0003800000 */
.L_x_466:
[----:B0-----:R0:W1:Y:S02]  /*1f840*/  SYNCS.PHASECHK.TRANS64.TRYWAIT P5, [R86+URZ+0x30890], R87 ;  /* 0x03089057560075a7 */ /* 0x00106400080a017f */
[----:B-1----:R-:W-:Y:S05]  /*1f850*/  @!P5 NANOSLEEP.SYNCS 0x989680 ;  /* 0x009896800000d95d */ /* 0x002fea0003900000 */
[----:B------:R-:W1:Y:S02]  /*1f860*/  @!P5 SYNCS.PHASECHK.TRANS64 P5, [R86+URZ+0x30890], R87 ;  /* 0x030890575600d5a7 */ /* 0x000e6400080a007f */
[----:B-1----:R-:W-:Y:S05]  /*1f870*/  @!P5 BRA `(.L_x_466) ;  /* 0xfffffffc00f0d947 */ /* 0x002fea000383ffff */
[----:B------:R-:W-:Y:S05]  /*1f880*/  BRA `(.L_x_788) ;  /* 0xfffffe3c008c7947 */ /* 0x000fea000383ffff */
.L_x_467:
[----:B------:R-:W-:Y:S01]  /*1f890*/  BSSY B1, `(.L_x_789) ;  /* 0x0000008000017945 */ /* 0x000fe20003800000 */
[----:B------:R-:W-:Y:S01]  /*1f8a0*/  MOV R13, R118 ;  /* 0x00000076000d7202 */ /* 0x000fe20000000f00 */
[----:B------:R-:W-:Y:S01]  /*1f8b0*/  IMAD.MOV.U32 R12, RZ, RZ, RZ ;  /* 0x000000ffff0c7224 */ /* 0x000fe200078e00ff */
[----:B------:R-:W-:Y:S01]  /*1f8c0*/  MOV R11, 0x1c1f ;  /* 0x00001c1f000b7802 */ /* 0x000fe20000000f00 */
[----:B------:R-:W-:-:S07]  /*1f8d0*/  IMAD.MOV.U32 R15, RZ, RZ, -0x1 ;  /* 0xffffffffff0f7424 */ /* 0x000fce00078e00ff */
[----:B0-----:R-:W-:Y:S05]  /*1f8e0*/  WARPSYNC.COLLECTIVE R15, `(.L_x_790) ;  /* 0x000000000f087348 */ /* 0x001fea0003c00000 */
[----:B------:R1:W2:Y:S02]  /*1f8f0*/  SHFL.IDX P6, R14, R13, R12, R11 ;  /* 0x0000000c0d0e7389 */ /* 0x0002a400000c000b */
[----:B012---:R-:W-:Y:S01]  /*1f900*/  ENDCOLLECTIVE ;  /* 0x000000000000791b */ /* 0x007fe20003800000 */
.L_x_790:
[----:B------:R-:W-:Y:S05]  /*1f910*/  BSYNC B1 ;  /* 0x0000000000017941 */ /* 0x000fea0003800000 */
.L_x_789:
[----:B------:R-:W-:Y:S01]  /*1f920*/  IMAD.MOV.U32 R13, RZ, RZ, R119 ;  /* 0x000000ffff0d7224 */ /* 0x000fe200078e0077 */
[----:B------:R-:W-:Y:S01]  /*1f930*/  MOV R12, RZ ;  /* 0x000000ff000c7202 */ /* 0x000fe20000000f00 */
[----:B------:R-:W-:Y:S01]  /*1f940*/  IMAD.MOV.U32 R11, RZ, RZ, 0x1c1f ;  /* 0x00001c1fff0b7424 */ /* 0x000fe200078e00ff */
[----:B------:R-:W-:Y:S02]  /*1f950*/  MOV R15, 0xffffffff ;  /* 0xffffffff000f7802 */ /* 0x000fe40000000f00 */
[----:B------:R-:W-:-:S07]  /*1f960*/  MOV R82, R14 ;  /* 0x0000000e00527202 */ /* 0x000fce0000000f00 */
[----:B------:R-:W-:Y:S05]  /*1f970*/  WARPSYNC.COLLECTIVE R15, `(.L_x_791) ;  /* 0x000000000f087348 */ /* 0x000fea0003c00000 */
[----:B------:R0:W1:Y:S02]  /*1f980*/  SHFL.IDX P6, R14, R13, R12, R11 ;  /* 0x0000000c0d0e7389 */ /* 0x00006400000c000b */
[----:B01----:R-:W-:Y:S01]  /*1f990*/  ENDCOLLECTIVE ;  /* 0x000000000000791b */ /* 0x003fe20003800000 */
.L_x_791:
[----:B------:R-:W-:Y:S01]  /*1f9a0*/  IMAD.MOV.U32 R11, RZ, RZ, R14 ;  /* 0x000000ffff0b7224 */ /* 0x000fe200078e000e */
[----:B------:R-:W-:Y:S06]  /*1f9b0*/  BRA `(.L_x_792) ;  /* 0xfffffe3c00547947 */ /* 0x000fec000383ffff */
.L_x_492:
[----:B------:R-:W-:Y:S01]  /*1f9c0*/  BSSY B1, `(.L_x_793) ;  /* 0x0000008000017945 */ /* 0x000fe20003800000 */
[----:B0---4-:R-:W-:Y:S01]  /*1f9d0*/  MOV R13, R118 ;  /* 0x00000076000d7202 */ /* 0x011fe20000000f00 */
[----:B------:R-:W-:Y:S01]  /*1f9e0*/  IMAD.MOV.U32 R12, RZ, RZ, 0x1 ;  /* 0x00000001ff0c7424 */ /* 0x000fe200078e00ff */
[----:B---3--:R-:W-:Y:S01]  /*1f9f0*/  MOV R11, 0x1c1f ;  /* 0x00001c1f000b7802 */ /* 0x008fe20000000f00 */
[----:B------:R-:W-:-:S07]  /*1fa00*/  IMAD.MOV.U32 R15, RZ, RZ, -0x1 ;  /* 0xffffffffff0f7424 */ /* 0x000fce00078e00ff */
[----:B-12---:R-:W-:Y:S05]  /*1fa10*/  WARPSYNC.COLLECTIVE R15, `(.L_x_794) ;  /* 0x000000000f087348 */ /* 0x006fea0003c00000 */
[----:B------:R0:W3:Y:S02]  /*1fa20*/  SHFL.IDX P6, R14, R13, R12, R11 ;  /* 0x0000000c0d0e7389 */ /* 0x0000e400000c000b */
[----:B0123--:R-:W-:Y:S01]  /*1fa30*/  ENDCOLLECTIVE ;  /* 0x000000000000791b */ /* 0x00ffe20003800000 */
.L_x_794:
[----:B------:R-:W-:Y:S05]  /*1fa40*/  BSYNC B1 ;  /* 0x0000000000017941 */ /* 0x000fea0003800000 */
.L_x_793:
[----:B------:R-:W-:Y:S01]  /*1fa50*/  IMAD.MOV.U32 R13, RZ, RZ, R119 ;  /* 0x000000ffff0d7224 */ /* 0x000fe200078e0077 */
[----:B------:R-:W-:Y:S01]  /*1fa60*/  MOV R12, 0x1 ;  /* 0x00000001000c7802 */ /* 0x000fe20000000f00 */
[----:B------:R-:W-:Y:S01]  /*1fa70*/  IMAD.MOV.U32 R11, RZ, RZ, 0x1c1f ;  /* 0x00001c1fff0b7424 */ /* 0x000fe200078e00ff */
[----:B------:R-:W-:Y:S02]  /*1fa80*/  MOV R15, 0xffffffff ;  /* 0xffffffff000f7802 */ /* 0x000fe40000000f00 */
[----:B------:R-:W-:-:S07]  /*1fa90*/  MOV R59, R14 ;  /* 0x0000000e003b7202 */ /* 0x000fce0000000f00 */
[----:B------:R-:W-:Y:S05]  /*1faa0*/  WARPSYNC.COLLECTIVE R15, `(.L_x_795) ;  /* 0x000000000f087348 */ /* 0x000fea0003c00000 */
[----:B------:R0:W1:Y:S02]  /*1fab0*/  SHFL.IDX P6, R14, R13, R12, R11 ;  /* 0x0000000c0d0e7389 */ /* 0x00006400000c000b */
[----:B01----:R-:W-:Y:S01]  /*1fac0*/  ENDCOLLECTIVE ;  /* 0x000000000000791b */ /* 0x003fe20003800000 */
.L_x_795:
[----:B------:R-:W-:Y:S01]  /*1fad0*/  IMAD.MOV.U32 R58, RZ, RZ, R14 ;  /* 0x000000ffff3a7224 */ /* 0x000fe200078e000e */
[----:B------:R-:W-:Y:S06]  /*1fae0*/  BRA `(.L_x_796) ;  /* 0xfffffe5000347947 */ /* 0x000fec000383ffff */
.L_x_522:
[----:B-1----:R1:W2:Y:S02]  /*1faf0*/  SYNCS.PHASECHK.TRANS64.TRYWAIT P5, [R86+URZ+0x30890], R87 ;  /* 0x03089057560075a7 */ /* 0x0022a400080a017f */
[----:B--2---:R-:W-:Y:S05]  /*1fb00*/  @!P5 NANOSLEEP.SYNCS 0x989680 ;  /* 0x009896800000d95d */ /* 0x004fea0003900000 */
[----:B------:R-:W2:Y:S02]  /*1fb10*/  @!P5 SYNCS.PHASECHK.TRANS64 P5, [R86+URZ+0x30890], R87 ;  /* 0x030890575600d5a7 */ /* 0x000ea400080a007f */
[----:B--2---:R-:W-:Y:S05]  /*1fb20*/  @!P5 BRA `(.L_x_522) ;  /* 0xfffffffc00f0d947 */ /* 0x004fea000383ffff */
[----:B------:R-:W-:Y:S05]  /*1fb30*/  BRA `(.L_x_797) ;  /* 0xfffffe6c00e87947 */ /* 0x000fea000383ffff */
.L_x_523:
[----:B------:R-:W-:Y:S01]  /*1fb40*/  BSSY B1, `(.L_x_798) ;  /* 0x0000008000017945 */ /* 0x000fe20003800000 */
[----:B------:R-:W-:Y:S01]  /*1fb50*/  MOV R13, R118 ;  /* 0x00000076000d7202 */ /* 0x000fe20000000f00 */
[----:B------:R-:W-:Y:S01]  /*1fb60*/  IMAD.MOV.U32 R12, RZ, RZ, RZ ;  /* 0x000000ffff0c7224 */ /* 0x000fe200078e00ff */
[----:B------:R-:W-:Y:S01]  /*1fb70*/  MOV R11, 0x1c1f ;  /* 0x00001c1f000b7802 */ /* 0x000fe20000000f00 */
[----:B------:R-:W-:-:S07]  /*1fb80*/  IMAD.MOV.U32 R15, RZ, RZ, -0x1 ;  /* 0xffffffffff0f7424 */ /* 0x000fce00078e00ff */
[----:B-1----:R-:W-:Y:S05]  /*1fb90*/  WARPSYNC.COLLECTIVE R15, `(.L_x_799) ;  /* 0x000000000f087348 */ /* 0x002fea0003c00000 */
[----:B------:R0:W2:Y:S02]  /*1fba0*/  SHFL.IDX P6, R14, R13, R12, R11 ;  /* 0x0000000c0d0e7389 */ /* 0x0000a400000c000b */
[----:B012---:R-:W-:Y:S01]  /*1fbb0*/  ENDCOLLECTIVE ;  /* 0x000000000000791b */ /* 0x007fe20003800000 */
.L_x_799:
[----:B------:R-:W-:Y:S05]  /*1fbc0*/  BSYNC B1 ;  /* 0x0000000000017941 */ /* 0x000fea0003800000 */
.L_x_798:
        /* <DEDUP_REMOVED lines=8> */
.L_x_800:
[----:B------:R-:W-:Y:S01]  /*1fc50*/  IMAD.MOV.U32 R11, RZ, RZ, R14 ;  /* 0x000000ffff0b7224 */ /* 0x000fe200078e000e */
[----:B------:R-:W-:Y:S06]  /*1fc60*/  BRA `(.L_x_801) ;  /* 0xfffffe6c00b47947 */ /* 0x000fec000383ffff */
.L_x_536:
[----:B------:R-:W-:Y:S01]  /*1fc70*/  BSSY B1, `(.L_x_802) ;  /* 0x0000008000017945 */ /* 0x000fe20003800000 */
[----:B--234-:R-:W-:Y:S01]  /*1fc80*/  MOV R13, R118 ;  /* 0x00000076000d7202 */ /* 0x01cfe20000000f00 */
[----:B------:R-:W-:Y:S01]  /*1fc90*/  IMAD.MOV.U32 R12, RZ, RZ, 0x1 ;  /* 0x00000001ff0c7424 */ /* 0x000fe200078e00ff */
[----:B------:R-:W-:Y:S01]  /*1fca0*/  MOV R11, 0x1c1f ;  /* 0x00001c1f000b7802 */ /* 0x000fe20000000f00 */
[----:B------:R-:W-:-:S07]  /*1fcb0*/  IMAD.MOV.U32 R15, RZ, RZ, -0x1 ;  /* 0xffffffffff0f7424 */ /* 0x000fce00078e00ff */
[----:B01----:R-:W-:Y:S05]  /*1fcc0*/  WARPSYNC.COLLECTIVE R15, `(.L_x_803) ;  /* 0x000000000f087348 */ /* 0x003fea0003c00000 */
[----:B------:R2:W3:Y:S02]  /*1fcd0*/  SHFL.IDX P6, R14, R13, R12, R11 ;  /* 0x0000000c0d0e7389 */ /* 0x0004e400000c000b */
[----:B0123--:R-:W-:Y:S01]  /*1fce0*/  ENDCOLLECTIVE ;  /* 0x000000000000791b */ /* 0x00ffe20003800000 */
.L_x_803:
[----:B------:R-:W-:Y:S05]  /*1fcf0*/  BSYNC B1 ;  /* 0x0000000000017941 */ /* 0x000fea0003800000 */
.L_x_802:
        /* <DEDUP_REMOVED lines=8> */
.L_x_804:
[----:B------:R-:W-:Y:S01]  /*1fd80*/  IMAD.MOV.U32 R36, RZ, RZ, R14 ;  /* 0x000000ffff247224 */ /* 0x000fe200078e000e */
[----:B------:R-:W-:Y:S06]  /*1fd90*/  BRA `(.L_x_805) ;  /* 0xfffffe8400187947 */ /* 0x000fec000383ffff */
.L_x_549:
[----:B0-----:R0:W1:Y:S02]  /*1fda0*/  SYNCS.PHASECHK.TRANS64.TRYWAIT P3, [R86+URZ+0x30890], R87 ;  /* 0x03089057560075a7 */ /* 0x001064000806017f */
[----:B-1----:R-:W-:Y:S05]  /*1fdb0*/  @!P3 NANOSLEEP.SYNCS 0x989680 ;  /* 0x009896800000b95d */ /* 0x002fea0003900000 */
[----:B------:R-:W1:Y:S02]  /*1fdc0*/  @!P3 SYNCS.PHASECHK.TRANS64 P3, [R86+URZ+0x30890], R87 ;  /* 0x030890575600b5a7 */ /* 0x000e64000806007f */
[----:B-1----:R-:W-:Y:S05]  /*1fdd0*/  @!P3 BRA `(.L_x_549) ;  /* 0xfffffffc00f0b947 */ /* 0x002fea000383ffff */
[----:B------:R-:W-:Y:S05]  /*1fde0*/  BRA `(.L_x_806) ;  /* 0xfffffe9800cc7947 */ /* 0x000fea000383ffff */
.L_x_550:
        /* <DEDUP_REMOVED lines=8> */
.L_x_808:
[----:B------:R-:W-:Y:S05]  /*1fe70*/  BSYNC B1 ;  /* 0x0000000000017941 */ /* 0x000fea0003800000 */
.L_x_807:
        /* <DEDUP_REMOVED lines=8> */
.L_x_809:
[----:B------:R-:W-:Y:S01]  /*1ff00*/  IMAD.MOV.U32 R38, RZ, RZ, R14 ;  /* 0x000000ffff267224 */ /* 0x000fe200078e000e */
[----:B------:R-:W-:Y:S06]  /*1ff10*/  BRA `(.L_x_810) ;  /* 0xfffffe9800f07947 */ /* 0x000fec000383ffff */
.L_x_553:
[----:B------:R-:W-:Y:S01]  /*1ff20*/  BSSY B1, `(.L_x_811) ;  /* 0x0000008000017945 */ /* 0x000fe20003800000 */
[----:B----4-:R-:W-:Y:S01]  /*1ff30*/  MOV R13, R41 ;  /* 0x00000029000d7202 */ /* 0x010fe20000000f00 */
[----:B------:R-:W-:Y:S01]  /*1ff40*/  IMAD.MOV.U32 R12, RZ, RZ, 0x1 ;  /* 0x00000001ff0c7424 */ /* 0x000fe200078e00ff */
[----:B------:R-:W-:Y:S01]  /*1ff50*/  MOV R11, 0x1c1f ;  /* 0x00001c1f000b7802 */ /* 0x000fe20000000f00 */
[----:B------:R-:W-:-:S07]  /*1ff60*/  IMAD.MOV.U32 R15, RZ, RZ, -0x1 ;  /* 0xffffffffff0f7424 */ /* 0x000fce00078e00ff */
[----:B0123--:R-:W-:Y:S05]  /*1ff70*/  WARPSYNC.COLLECTIVE R15, `(.L_x_812) ;  /* 0x000000000f087348 */ /* 0x00ffea0003c00000 */
[----:B------:R4:W0:Y:S02]  /*1ff80*/  SHFL.IDX P6, R14, R13, R12, R11 ;  /* 0x0000000c0d0e7389 */ /* 0x00082400000c000b */
[----:B01234-:R-:W-:Y:S01]  /*1ff90*/  ENDCOLLECTIVE ;  /* 0x000000000000791b */ /* 0x01ffe20003800000 */
.L_x_812:
[----:B------:R-:W-:Y:S05]  /*1ffa0*/  BSYNC B1 ;  /* 0x0000000000017941 */ /* 0x000fea0003800000 */
.L_x_811:
        /* <DEDUP_REMOVED lines=8> */
.L_x_813:
[----:B------:R-:W-:Y:S01]  /*20030*/  IMAD.MOV.U32 R38, RZ, RZ, R14 ;  /* 0x000000ffff267224 */ /* 0x000fe200078e000e */
[----:B------:R-:W-:Y:S06]  /*20040*/  BRA `(.L_x_814) ;  /* 0xfffffe9c004c7947 */ /* 0x000fec000383ffff */
.L_x_557:
[----:B---3--:R3:W0:Y:S02]  /*20050*/  SYNCS.PHASECHK.TRANS64.TRYWAIT P2, [R86+URZ+0x308b0], R87 ;  /* 0x0308b057560075a7 */ /* 0x008624000804017f */
[----:B0-----:R-:W-:Y:S05]  /*20060*/  @!P2 NANOSLEEP.SYNCS 0x989680 ;  /* 0x009896800000a95d */ /* 0x001fea0003900000 */
[----:B------:R-:W0:Y:S02]  /*20070*/  @!P2 SYNCS.PHASECHK.TRANS64 P2, [R86+URZ+0x308b0], R87 ;  /* 0x0308b0575600a5a7 */ /* 0x000e24000804007f */
[----:B0-----:R-:W-:Y:S05]  /*20080*/  @!P2 BRA `(.L_x_557) ;  /* 0xfffffffc00f0a947 */ /* 0x001fea000383ffff */
[----:B------:R-:W-:Y:S05]  /*20090*/  BRA `(.L_x_815) ;  /* 0xfffffea000287947 */ /* 0x000fea000383ffff */
.L_x_575:
[----:B------:R-:W-:Y:S01]  /*200a0*/  BSSY B1, `(.L_x_816) ;  /* 0x0000008000017945 */ /* 0x000fe20003800000 */
[----:B------:R-:W-:Y:S01]  /*200b0*/  MOV R13, R25 ;  /* 0x00000019000d7202 */ /* 0x000fe20000000f00 */
[----:B------:R-:W-:Y:S01]  /*200c0*/  IMAD.MOV.U32 R12, RZ, RZ, RZ ;  /* 0x000000ffff0c7224 */ /* 0x000fe200078e00ff */
[----:B------:R-:W-:Y:S01]  /*200d0*/  MOV R11, 0x1c1f ;  /* 0x00001c1f000b7802 */ /* 0x000fe20000000f00 */
[----:B------:R-:W-:-:S07]  /*200e0*/  IMAD.MOV.U32 R15, RZ, RZ, -0x1 ;  /* 0xffffffffff0f7424 */ /* 0x000fce00078e00ff */
[----:B------:R-:W-:Y:S05]  /*200f0*/  WARPSYNC.COLLECTIVE R15, `(.L_x_817) ;  /* 0x000000000f087348 */ /* 0x000fea0003c00000 */
[----:B------:R0:W1:Y:S02]  /*20100*/  SHFL.IDX P6, R14, R13, R12, R11 ;  /* 0x0000000c0d0e7389 */ /* 0x00006400000c000b */
[----:B01----:R-:W-:Y:S01]  /*20110*/  ENDCOLLECTIVE ;  /* 0x000000000000791b */ /* 0x003fe20003800000 */
.L_x_817:
[----:B------:R-:W-:Y:S05]  /*20120*/  BSYNC B1 ;  /* 0x0000000000017941 */ /* 0x000fea0003800000 */
.L_x_816:
        /* <DEDUP_REMOVED lines=8> */
.L_x_818:
[----:B------:R-:W-:Y:S01]  /*201b0*/  MOV R13, R27 ;  /* 0x0000001b000d7202 */ /* 0x000fe20000000f00 */
[----:B------:R-:W-:-:S07]  /*201c0*/  IMAD.MOV.U32 R0, RZ, RZ, R14 ;  /* 0x000000ffff007224 */ /* 0x000fce00078e000e */
[----:B------:R-:W-:Y:S05]  /*201d0*/  WARPSYNC.COLLECTIVE R15, `(.L_x_819) ;  /* 0x000000000f087348 */ /* 0x000fea0003c00000 */
[----:B------:R0:W1:Y:S02]  /*201e0*/  SHFL.IDX P6, R14, R13, R12, R11 ;  /* 0x0000000c0d0e7389 */ /* 0x00006400000c000b */
[----:B01----:R-:W-:Y:S01]  /*201f0*/  ENDCOLLECTIVE ;  /* 0x000000000000791b */ /* 0x003fe20003800000 */
.L_x_819:
[----:B------:R-:W-:Y:S01]  /*20200*/  MOV R13, R26 ;  /* 0x0000001a000d7202 */ /* 0x000fe20000000f00 */
[----:B------:R-:W-:-:S07]  /*20210*/  IMAD.MOV.U32 R5, RZ, RZ, R14 ;  /* 0x000000ffff057224 */ /* 0x000fce00078e000e */
[----:B------:R-:W-:Y:S05]  /*20220*/  WARPSYNC.COLLECTIVE R15, `(.L_x_820) ;  /* 0x000000000f087348 */ /* 0x000fea0003c00000 */
[----:B------:R0:W1:Y:S02]  /*20230*/  SHFL.IDX P6, R14, R13, R12, R11 ;  /* 0x0000000c0d0e7389 */ /* 0x00006400000c000b */
[----:B01----:R-:W-:Y:S01]  /*20240*/  ENDCOLLECTIVE ;  /* 0x000000000000791b */ /* 0x003fe20003800000 */
.L_x_820:
[----:B------:R-:W-:Y:S05]  /*20250*/  BRA `(.L_x_821) ;  /* 0xfffffeac00fc7947 */ /* 0x000fea000383ffff */
.L_x_579:
[----:B0-----:R0:W1:Y:S02]  /*20260*/  SYNCS.PHASECHK.TRANS64.TRYWAIT P0, [R18+URZ+0x30800], R5 ;  /* 0x03080005120075a7 */ /* 0x001064000800017f */
[----:B-1----:R-:W-:Y:S05]  /*20270*/  @!P0 NANOSLEEP.SYNCS 0x989680 ;  /* 0x009896800000895d */ /* 0x002fea0003900000 */
[----:B------:R-:W1:Y:S02]  /*20280*/  @!P0 SYNCS.PHASECHK.TRANS64 P0, [R18+URZ+0x30800], R5 ;  /* 0x03080005120085a7 */ /* 0x000e64000800007f */
[----:B-1----:R-:W-:Y:S05]  /*20290*/  @!P0 BRA `(.L_x_579) ;  /* 0xfffffffc00f08947 */ /* 0x002fea000383ffff */
[----:B------:R-:W-:Y:S05]  /*202a0*/  BRA `(.L_x_822) ;  /* 0xfffffeb800a07947 */ /* 0x000fea000383ffff */
.L_x_603:
[----:B------:R-:W-:Y:S01]  /*202b0*/  BSSY B1, `(.L_x_823) ;  /* 0x0000008000017945 */ /* 0x000fe20003800000 */
[----:B------:R-:W-:Y:S01]  /*202c0*/  IMAD.MOV.U32 R13, RZ, RZ, R25 ;  /* 0x000000ffff0d7224 */ /* 0x000fe200078e0019 */
[----:B------:R-:W-:Y:S01]  /*202d0*/  MOV R12, RZ ;  /* 0x000000ff000c7202 */ /* 0x000fe20000000f00 */
[----:B------:R-:W-:Y:S01]  /*202e0*/  IMAD.MOV.U32 R11, RZ, RZ, 0x1c1f ;  /* 0x00001c1fff0b7424 */ /* 0x000fe200078e00ff */
[----:B------:R-:W-:-:S07]  /*202f0*/  MOV R15, 0xffffffff ;  /* 0xffffffff000f7802 */ /* 0x000fce0000000f00 */
[----:B------:R-:W-:Y:S05]  /*20300*/  WARPSYNC.COLLECTIVE R15, `(.L_x_824) ;  /* 0x000000000f087348 */ /* 0x000fea0003c00000 */
[----:B------:R0:W1:Y:S02]  /*20310*/  SHFL.IDX P6, R14, R13, R12, R11 ;  /* 0x0000000c0d0e7389 */ /* 0x00006400000c000b */
[----:B01----:R-:W-:Y:S01]  /*20320*/  ENDCOLLECTIVE ;  /* 0x000000000000791b */ /* 0x003fe20003800000 */
.L_x_824:
[----:B------:R-:W-:Y:S05]  /*20330*/  BSYNC B1 ;  /* 0x0000000000017941 */ /* 0x000fea0003800000 */
.L_x_823:
[----:B------:R-:W-:Y:S01]  /*20340*/  MOV R13, R24 ;  /* 0x00000018000d7202 */ /* 0x000fe20000000f00 */
[----:B------:R-:W-:Y:S01]  /*20350*/  IMAD.MOV.U32 R12, RZ, RZ, RZ ;  /* 0x000000ffff0c7224 */ /* 0x000fe200078e00ff */
[----:B------:R-:W-:Y:S01]  /*20360*/  MOV R11, 0x1c1f ;  /* 0x00001c1f000b7802 */ /* 0x000fe20000000f00 */
[----:B------:R-:W-:Y:S02]  /*20370*/  IMAD.MOV.U32 R15, RZ, RZ, -0x1 ;  /* 0xffffffffff0f7424 */ /* 0x000fe400078e00ff */
[----:B------:R-:W-:-:S07]  /*20380*/  IMAD.MOV.U32 R3, RZ, RZ, R14 ;  /* 0x000000ffff037224 */ /* 0x000fce00078e000e */
[----:B------:R-:W-:Y:S05]  /*20390*/  WARPSYNC.COLLECTIVE R15, `(.L_x_825) ;  /* 0x000000000f087348 */ /* 0x000fea0003c00000 */
[----:B------:R0:W1:Y:S02]  /*203a0*/  SHFL.IDX P6, R14, R13, R12, R11 ;  /* 0x0000000c0d0e7389 */ /* 0x00006400000c000b */
[----:B01----:R-:W-:Y:S01]  /*203b0*/  ENDCOLLECTIVE ;  /* 0x000000000000791b */ /* 0x003fe20003800000 */
.L_x_825:
[----:B------:R-:W-:Y:S01]  /*203c0*/  IMAD.MOV.U32 R13, RZ, RZ, R27 ;  /* 0x000000ffff0d7224 */ /* 0x000fe200078e001b */
[----:B------:R-:W-:-:S07]  /*203d0*/  MOV R0, R14 ;  /* 0x0000000e00007202 */ /* 0x000fce0000000f00 */
[----:B------:R-:W-:Y:S05]  /*203e0*/  WARPSYNC.COLLECTIVE R15, `(.L_x_826) ;  /* 0x000000000f087348 */ /* 0x000fea0003c00000 */
[----:B------:R0:W1:Y:S02]  /*203f0*/  SHFL.IDX P6, R14, R13, R12, R11 ;  /* 0x0000000c0d0e7389 */ /* 0x00006400000c000b */
[----:B01----:R-:W-:Y:S01]  /*20400*/  ENDCOLLECTIVE ;  /* 0x000000000000791b */ /* 0x003fe20003800000 */
.L_x_826:
[----:B------:R-:W-:Y:S01]  /*20410*/  IMAD.MOV.U32 R13, RZ, RZ, R26 ;  /* 0x000000ffff0d7224 */ /* 0x000fe200078e001a */
[----:B------:R-:W-:-:S07]  /*20420*/  MOV R21, R14 ;  /* 0x0000000e00157202 */ /* 0x000fce0000000f00 */
[----:B------:R-:W-:Y:S05]  /*20430*/  WARPSYNC.COLLECTIVE R15, `(.L_x_827) ;  /* 0x000000000f087348 */ /* 0x000fea0003c00000 */
[----:B------:R0:W1:Y:S02]  /*20440*/  SHFL.IDX P6, R14, R13, R12, R11 ;  /* 0x0000000c0d0e7389 */ /* 0x00006400000c000b */
[----:B01----:R-:W-:Y:S01]  /*20450*/  ENDCOLLECTIVE ;  /* 0x000000000000791b */ /* 0x003fe20003800000 */
.L_x_827:
[----:B------:R-:W-:Y:S01]  /*20460*/  MOV R20, R14 ;  /* 0x0000000e00147202 */ /* 0x000fe20000000f00 */
[----:B------:R-:W-:Y:S06]  /*20470*/  BRA `(.L_x_828) ;  /* 0xfffffed800407947 */ /* 0x000fec000383ffff */
.L_x_607:
[----:B0-----:R0:W1:Y:S02]  /*20480*/  SYNCS.PHASECHK.TRANS64.TRYWAIT P0, [R18+URZ+0x30800], R5 ;  /* 0x03080005120075a7 */ /* 0x001064000800017f */
[----:B-1----:R-:W-:Y:S05]  /*20490*/  @!P0 NANOSLEEP.SYNCS 0x989680 ;  /* 0x009896800000895d */ /* 0x002fea0003900000 */
[----:B------:R-:W1:Y:S02]  /*204a0*/  @!P0 SYNCS.PHASECHK.TRANS64 P0, [R18+URZ+0x30800], R5 ;  /* 0x03080005120085a7 */ /* 0x000e64000800007f */
[----:B-1----:R-:W-:Y:S05]  /*204b0*/  @!P0 BRA `(.L_x_607) ;  /* 0xfffffffc00f08947 */ /* 0x002fea000383ffff */
[----:B------:R-:W-:Y:S05]  /*204c0*/  BRA `(.L_x_829) ;  /* 0xfffffee0004c7947 */ /* 0x000fea000383ffff */
.L_x_621:
[----:B-1----:R1:W0:Y:S02]  /*204d0*/  SYNCS.PHASECHK.TRANS64.TRYWAIT P1, [R3+URZ+0x30830], R0 ;  /* 0x03083000030075a7 */ /* 0x002224000802017f */
[----:B0-----:R-:W-:Y:S05]  /*204e0*/  @!P1 NANOSLEEP.SYNCS 0x989680 ;  /* 0x009896800000995d */ /* 0x001fea0003900000 */
[----:B------:R-:W0:Y:S02]  /*204f0*/  @!P1 SYNCS.PHASECHK.TRANS64 P1, [R3+URZ+0x30830], R0 ;  /* 0x03083000030095a7 */ /* 0x000e24000802007f */
[----:B0-----:R-:W-:Y:S05]  /*20500*/  @!P1 BRA `(.L_x_621) ;  /* 0xfffffffc00f09947 */ /* 0x001fea000383ffff */
[----:B------:R-:W-:Y:S05]  /*20510*/  BRA `(.L_x_620) ;  /* 0xffffff0400707947 */ /* 0x000fea000383ffff */
.L_x_629:
[----:B-1----:R1:W2:Y:S02]  /*20520*/  SYNCS.PHASECHK.TRANS64.TRYWAIT P1, [R10+URZ+0x30830], R5 ;  /* 0x030830050a0075a7 */ /* 0x0022a4000802017f */
[----:B--2---:R-:W-:Y:S05]  /*20530*/  @!P1 NANOSLEEP.SYNCS 0x989680 ;  /* 0x009896800000995d */ /* 0x004fea0003900000 */
[----:B------:R-:W2:Y:S02]  /*20540*/  @!P1 SYNCS.PHASECHK.TRANS64 P1, [R10+URZ+0x30830], R5 ;  /* 0x030830050a0095a7 */ /* 0x000ea4000802007f */
[----:B--2---:R-:W-:Y:S05]  /*20550*/  @!P1 BRA `(.L_x_629) ;  /* 0xfffffffc00f09947 */ /* 0x004fea000383ffff */
[----:B------:R-:W-:Y:S05]  /*20560*/  BRA `(.L_x_628) ;  /* 0xffffff2c00287947 */ /* 0x000fea000383ffff */
.L_x_634:
[----:B-1----:R1:W2:Y:S02]  /*20570*/  SYNCS.PHASECHK.TRANS64.TRYWAIT P1, [R11+URZ+0x30850], R0 ;  /* 0x030850000b0075a7 */ /* 0x0022a4000802017f */
[----:B--2---:R-:W-:Y:S05]  /*20580*/  @!P1 NANOSLEEP.SYNCS 0x989680 ;  /* 0x009896800000995d */ /* 0x004fea0003900000 */
[----:B------:R-:W2:Y:S02]  /*20590*/  @!P1 SYNCS.PHASECHK.TRANS64 P1, [R11+URZ+0x30850], R0 ;  /* 0x030850000b0095a7 */ /* 0x000ea4000802007f */
[----:B--2---:R-:W-:Y:S05]  /*205a0*/  @!P1 BRA `(.L_x_634) ;  /* 0xfffffffc00f09947 */ /* 0x004fea000383ffff */
[----:B------:R-:W-:Y:S05]  /*205b0*/  BRA `(.L_x_633) ;  /* 0xffffff3800d47947 */ /* 0x000fea000383ffff */
.L_x_642:
[----:B-1----:R1:W2:Y:S02]  /*205c0*/  SYNCS.PHASECHK.TRANS64.TRYWAIT P1, [R8+URZ+0x30850], R3 ;  /* 0x03085003080075a7 */ /* 0x0022a4000802017f */
[----:B--2---:R-:W-:Y:S05]  /*205d0*/  @!P1 NANOSLEEP.SYNCS 0x989680 ;  /* 0x009896800000995d */ /* 0x004fea0003900000 */
[----:B------:R-:W2:Y:S02]  /*205e0*/  @!P1 SYNCS.PHASECHK.TRANS64 P1, [R8+URZ+0x30850], R3 ;  /* 0x03085003080095a7 */ /* 0x000ea4000802007f */
[----:B--2---:R-:W-:Y:S05]  /*205f0*/  @!P1 BRA `(.L_x_642) ;  /* 0xfffffffc00f09947 */ /* 0x004fea000383ffff */
[----:B------:R-:W-:Y:S05]  /*20600*/  BRA `(.L_x_641) ;  /* 0xffffff54002c7947 */ /* 0x000fea000383ffff */
.L_x_679:
[----:B------:R-:W0:Y:S01]  /*20610*/  S2R R9, SR_TID.X ;  /* 0x0000000000097919 */ /* 0x000e220000002100 */
[----:B------:R-:W-:Y:S01]  /*20620*/  BSSY B1, `(.L_x_830) ;  /* 0x000000a000017945 */ /* 0x000fe20003800000 */
[----:B------:R-:W-:Y:S01]  /*20630*/  MOV R12, RZ ;  /* 0x000000ff000c7202 */ /* 0x000fe20000000f00 */
[----:B------:R-:W-:Y:S01]  /*20640*/  IMAD.MOV.U32 R11, RZ, RZ, 0x1f ;  /* 0x0000001fff0b7424 */ /* 0x000fe200078e00ff */
[----:B------:R-:W-:Y:S02]  /*20650*/  MOV R15, 0xffffffff ;  /* 0xffffffff000f7802 */ /* 0x000fe40000000f00 */
[----:B0-----:R-:W-:-:S04]  /*20660*/  SHF.R.U32.HI R9, RZ, 0x5, R9 ;  /* 0x00000005ff097819 */ /* 0x001fc80000011609 */
[----:B------:R-:W-:-:S05]  /*20670*/  LOP3.LUT R9, R9, 0x3, RZ, 0xc0, !PT ;  /* 0x0000000309097812 */ /* 0x000fca00078ec0ff */
[----:B------:R-:W-:-:S07]  /*20680*/  IMAD.MOV.U32 R13, RZ, RZ, R9 ;  /* 0x000000ffff0d7224 */ /* 0x000fce00078e0009 */
[----:B------:R-:W-:Y:S05]  /*20690*/  WARPSYNC.COLLECTIVE R15, `(.L_x_831) ;  /* 0x000000000f087348 */ /* 0x000fea0003c00000 */
[----:B------:R0:W1:Y:S02]  /*206a0*/  SHFL.IDX P6, R14, R13, R12, R11 ;  /* 0x0000000c0d0e7389 */ /* 0x00006400000c000b */
[----:B01----:R-:W-:Y:S01]  /*206b0*/  ENDCOLLECTIVE ;  /* 0x000000000000791b */ /* 0x003fe20003800000 */
.L_x_831:
[----:B------:R-:W-:Y:S05]  /*206c0*/  BSYNC B1 ;  /* 0x0000000000017941 */ /* 0x000fea0003800000 */
.L_x_830:
[----:B------:R-:W-:Y:S05]  /*206d0*/  BRA `(.L_x_832) ;  /* 0xffffff9800107947 */ /* 0x000fea000383ffff */
.L_x_681:
[----:B------:R-:W-:Y:S01]  /*206e0*/  BSSY B1, `(.L_x_833) ;  /* 0x0000006000017945 */ /* 0x000fe20003800000 */
[----:B------:R-:W-:-:S07]  /*206f0*/  IMAD.MOV.U32 R15, RZ, RZ, -0x1 ;  /* 0xffffffffff0f7424 */ /* 0x000fce00078e00ff */
[----:B0-----:R-:W-:Y:S05]  /*20700*/  WARPSYNC.COLLECTIVE R15, `(.L_x_834) ;  /* 0x000000000f0c7348 */ /* 0x001fea0003c00000 */
[----:B------:R-:W-:Y:S02]  /*20710*/  ELECT P6, UR62, PT ;  /* 0x00000000003e782f */ /* 0x000fe400038c0000 */
[----:B------:R-:W-:Y:S01]  /*20720*/  MOV R14, UR62 ;  /* 0x0000003e000e7c02 */ /* 0x000fe20008000f00 */
[----:B0-----:R-:W-:Y:S10]  /*20730*/  ENDCOLLECTIVE ;  /* 0x000000000000791b */ /* 0x001ff40003800000 */
.L_x_834:
[----:B------:R-:W-:Y:S05]  /*20740*/  BSYNC B1 ;  /* 0x0000000000017941 */ /* 0x000fea0003800000 */
.L_x_833:
[----:B------:R-:W-:Y:S05]  /*20750*/  BRA `(.L_x_680) ;  /* 0xffffff9800087947 */ /* 0x000fea000383ffff */
.L_x_683:
[----:B0-----:R0:W1:Y:S02]  /*20760*/  SYNCS.PHASECHK.TRANS64.TRYWAIT P0, [R22+URZ+0x30820], R5 ;  /* 0x03082005160075a7 */ /* 0x001064000800017f */
[----:B-1----:R-:W-:Y:S05]  /*20770*/  @!P0 NANOSLEEP.SYNCS 0x989680 ;  /* 0x009896800000895d */ /* 0x002fea0003900000 */
[----:B------:R-:W1:Y:S02]  /*20780*/  @!P0 SYNCS.PHASECHK.TRANS64 P0, [R22+URZ+0x30820], R5 ;  /* 0x03082005160085a7 */ /* 0x000e64000800007f */
[----:B-1----:R-:W-:Y:S05]  /*20790*/  @!P0 BRA `(.L_x_683) ;  /* 0xfffffffc00f08947 */ /* 0x002fea000383ffff */
[----:B------:R-:W-:Y:S05]  /*207a0*/  BRA `(.L_x_835) ;  /* 0xffffff9800187947 */ /* 0x000fea000383ffff */
.L_x_687:
[----:B-1----:R1:W2:Y:S02]  /*207b0*/  SYNCS.PHASECHK.TRANS64.TRYWAIT P0, [R9+URZ+0x308a0], R8 ;  /* 0x0308a008090075a7 */ /* 0x0022a4000800017f */
[----:B--2---:R-:W-:Y:S05]  /*207c0*/  @!P0 NANOSLEEP.SYNCS 0x989680 ;  /* 0x009896800000895d */ /* 0x004fea0003900000 */
[----:B------:R-:W2:Y:S02]  /*207d0*/  @!P0 SYNCS.PHASECHK.TRANS64 P0, [R9+URZ+0x308a0], R8 ;  /* 0x0308a008090085a7 */ /* 0x000ea4000800007f */
[----:B--2---:R-:W-:Y:S05]  /*207e0*/  @!P0 BRA `(.L_x_687) ;  /* 0xfffffffc00f08947 */ /* 0x004fea000383ffff */
[----:B------:R-:W-:Y:S05]  /*207f0*/  BRA `(.L_x_836) ;  /* 0xffffff9800307947 */ /* 0x000fea000383ffff */
.L_x_694:
[----:B0-----:R0:W2:Y:S02]  /*20800*/  SYNCS.PHASECHK.TRANS64.TRYWAIT P0, [R9+URZ+0x308c0], R8 ;  /* 0x0308c008090075a7 */ /* 0x0010a4000800017f */
[----:B--2---:R-:W-:Y:S05]  /*20810*/  @!P0 NANOSLEEP.SYNCS 0x989680 ;  /* 0x009896800000895d */ /* 0x004fea0003900000 */
[----:B------:R-:W2:Y:S02]  /*20820*/  @!P0 SYNCS.PHASECHK.TRANS64 P0, [R9+URZ+0x308c0], R8 ;  /* 0x0308c008090085a7 */ /* 0x000ea4000800007f */
[----:B--2---:R-:W-:Y:S05]  /*20830*/  @!P0 BRA `(.L_x_694) ;  /* 0xfffffffc00f08947 */ /* 0x004fea000383ffff */
[----:B------:R-:W-:Y:S05]  /*20840*/  BRA `(.L_x_837) ;  /* 0xffffff9c002c7947 */ /* 0x000fea000383ffff */
.L_x_703:
[----:B-1----:R1:W2:Y:S02]  /*20850*/  SYNCS.PHASECHK.TRANS64.TRYWAIT P1, [R8+URZ+0x308a0], R7 ;  /* 0x0308a007080075a7 */ /* 0x0022a4000802017f */
[----:B--2---:R-:W-:Y:S05]  /*20860*/  @!P1 NANOSLEEP.SYNCS 0x989680 ;  /* 0x009896800000995d */ /* 0x004fea0003900000 */
[----:B------:R-:W2:Y:S02]  /*20870*/  @!P1 SYNCS.PHASECHK.TRANS64 P1, [R8+URZ+0x308a0], R7 ;  /* 0x0308a007080095a7 */ /* 0x000ea4000802007f */
[----:B--2---:R-:W-:Y:S05]  /*20880*/  @!P1 BRA `(.L_x_703) ;  /* 0xfffffffc00f09947 */ /* 0x004fea000383ffff */
[----:B------:R-:W-:Y:S05]  /*20890*/  BRA `(.L_x_838) ;  /* 0xffffffa000607947 */ /* 0x000fea000383ffff */
.L_x_710:
[----:B0-----:R0:W2:Y:S02]  /*208a0*/  SYNCS.PHASECHK.TRANS64.TRYWAIT P1, [R8+URZ+0x308c0], R7 ;  /* 0x0308c007080075a7 */ /* 0x0010a4000802017f */
[----:B--2---:R-:W-:Y:S05]  /*208b0*/  @!P1 NANOSLEEP.SYNCS 0x989680 ;  /* 0x009896800000995d */ /* 0x004fea0003900000 */
[----:B------:R-:W2:Y:S02]  /*208c0*/  @!P1 SYNCS.PHASECHK.TRANS64 P1, [R8+URZ+0x308c0], R7 ;  /* 0x0308c007080095a7 */ /* 0x000ea4000802007f */
[----:B--2---:R-:W-:Y:S05]  /*208d0*/  @!P1 BRA `(.L_x_710) ;  /* 0xfffffffc00f09947 */ /* 0x004fea000383ffff */
[----:B------:R-:W-:Y:S05]  /*208e0*/  BRA `(.L_x_839) ;  /* 0xffffffa400587947 */ /* 0x000fea000383ffff */
.L_x_725:
[----:B0-----:R-:W0:Y:S01]  /*208f0*/  S2R R8, SR_TID.X ;  /* 0x0000000000087919 */ /* 0x001e220000002100 */
[----:B------:R-:W-:Y:S01]  /*20900*/  BSSY B0, `(.L_x_840) ;  /* 0x000000a000007945 */ /* 0x000fe20003800000 */
[----:B------:R-:W-:Y:S01]  /*20910*/  IMAD.MOV.U32 R12, RZ, RZ, RZ ;  /* 0x000000ffff0c7224 */ /* 0x000fe200078e00ff */
[----:B------:R-:W-:Y:S01]  /*20920*/  MOV R11, 0x1f ;  /* 0x0000001f000b7802 */ /* 0x000fe20000000f00 */
[----:B------:R-:W-:Y:S01]  /*20930*/  IMAD.MOV.U32 R15, RZ, RZ, -0x1 ;  /* 0xffffffffff0f7424 */ /* 0x000fe200078e00ff */
[----:B0-----:R-:W-:-:S04]  /*20940*/  SHF.R.U32.HI R8, RZ, 0x5, R8 ;  /* 0x00000005ff087819 */ /* 0x001fc80000011608 */
[----:B------:R-:W-:-:S04]  /*20950*/  LOP3.LUT R8, R8, 0x3, RZ, 0xc0, !PT ;  /* 0x0000000308087812 */ /* 0x000fc800078ec0ff */
[----:B------:R-:W-:-:S07]  /*20960*/  MOV R13, R8 ;  /* 0x00000008000d7202 */ /* 0x000fce0000000f00 */
[----:B-----5:R-:W-:Y:S05]  /*20970*/  WARPSYNC.COLLECTIVE R15, `(.L_x_841) ;  /* 0x000000000f087348 */ /* 0x020fea0003c00000 */
[----:B------:R0:W1:Y:S02]  /*20980*/  SHFL.IDX P6, R14, R13, R12, R11 ;  /* 0x0000000c0d0e7389 */ /* 0x00006400000c000b */
[----:B01---5:R-:W-:Y:S01]  /*20990*/  ENDCOLLECTIVE ;  /* 0x000000000000791b */ /* 0x023fe20003800000 */
.L_x_841:
[----:B------:R-:W-:Y:S05]  /*209a0*/  BSYNC B0 ;  /* 0x0000000000007941 */ /* 0x000fea0003800000 */
.L_x_840:
[----:B------:R-:W-:Y:S05]  /*209b0*/  BRA `(.L_x_842) ;  /* 0xffffffb0007c7947 */ /* 0x000fea000383ffff */
.L_x_728:
[----:B0-----:R0:W1:Y:S02]  /*209c0*/  SYNCS.PHASECHK.TRANS64.TRYWAIT P0, [R7+URZ+0x30840], R2 ;  /* 0x03084002070075a7 */ /* 0x001064000800017f */
[----:B-1----:R-:W-:Y:S05]  /*209d0*/  @!P0 NANOSLEEP.SYNCS 0x989680 ;  /* 0x009896800000895d */ /* 0x002fea0003900000 */
[----:B------:R-:W1:Y:S02]  /*209e0*/  @!P0 SYNCS.PHASECHK.TRANS64 P0, [R7+URZ+0x30840], R2 ;  /* 0x03084002070085a7 */ /* 0x000e64000800007f */
[----:B-1----:R-:W-:Y:S05]  /*209f0*/  @!P0 BRA `(.L_x_728) ;  /* 0xfffffffc00f08947 */ /* 0x002fea000383ffff */
[----:B------:R-:W-:Y:S05]  /*20a00*/  BRA `(.L_x_843) ;  /* 0xffffffb000d87947 */ /* 0x000fea000383ffff */
.L_x_729:
        /* <DEDUP_REMOVED lines=8> */
.L_x_845:
[----:B------:R-:W-:Y:S05]  /*20a90*/  BSYNC B0 ;  /* 0x0000000000007941 */ /* 0x000fea0003800000 */
.L_x_844:
[----:B------:R-:W-:Y:S01]  /*20aa0*/  IMAD.MOV.U32 R13, RZ, RZ, R4 ;  /* 0x000000ffff0d7224 */ /* 0x000fe200078e0004 */
[----:B------:R-:W-:Y:S01]  /*20ab0*/  MOV R12, RZ ;  /* 0x000000ff000c7202 */ /* 0x000fe20000000f00 */
[----:B------:R-:W-:Y:S01]  /*20ac0*/  IMAD.MOV.U32 R11, RZ, RZ, 0x181f ;  /* 0x0000181fff0b7424 */ /* 0x000fe200078e00ff */
[----:B------:R-:W-:Y:S01]  /*20ad0*/  MOV R15, 0xffffffff ;  /* 0xffffffff000f7802 */ /* 0x000fe20000000f00 */
[----:B------:R-:W-:Y:S01]  /*20ae0*/  @P0 IMAD R8, R5, 0x2, R22 ;  /* 0x0000000205080824 */ /* 0x000fe200078e0216 */
[----:B------:R-:W-:-:S07]  /*20af0*/  MOV R2, R14 ;  /* 0x0000000e00027202 */ /* 0x000fce0000000f00 */
[----:B------:R-:W-:Y:S05]  /*20b00*/  WARPSYNC.COLLECTIVE R15, `(.L_x_846) ;  /* 0x000000000f087348 */ /* 0x000fea0003c00000 */
[----:B------:R0:W1:Y:S02]  /*20b10*/  SHFL.IDX P6, R14, R13, R12, R11 ;  /* 0x0000000c0d0e7389 */ /* 0x00006400000c000b */
[----:B01----:R-:W-:Y:S01]  /*20b20*/  ENDCOLLECTIVE ;  /* 0x000000000000791b */ /* 0x003fe20003800000 */
.L_x_846:
[----:B------:R-:W-:Y:S01]  /*20b30*/  MOV R13, R0 ;  /* 0x00000000000d7202 */ /* 0x000fe20000000f00 */
[----:B------:R-:W-:Y:S02]  /*20b40*/  IMAD.MOV.U32 R12, RZ, RZ, 0x1 ;  /* 0x00000001ff0c7424 */ /* 0x000fe400078e00ff */
[----:B------:R-:W-:-:S07]  /*20b50*/  IMAD.MOV.U32 R3, RZ, RZ, R14 ;  /* 0x000000ffff037224 */ /* 0x000fce00078e000e */
[----:B------:R-:W-:Y:S05]  /*20b60*/  WARPSYNC.COLLECTIVE R15, `(.L_x_847) ;  /* 0x000000000f087348 */ /* 0x000fea0003c00000 */
[----:B------:R0:W1:Y:S02]  /*20b70*/  SHFL.IDX P6, R14, R13, R12, R11 ;  /* 0x0000000c0d0e7389 */ /* 0x00006400000c000b */
[----:B01----:R-:W-:Y:S01]  /*20b80*/  ENDCOLLECTIVE ;  /* 0x000000000000791b */ /* 0x003fe20003800000 */
.L_x_847:
        /* <DEDUP_REMOVED lines=13> */
[----:B0-----:R-:W-:-:S07]  /*20c60*/  MOV R2, R14 ;  /* 0x0000000e00027202 */ /* 0x001fce0000000f00 */
[----:B------:R-:W-:Y:S05]  /*20c70*/  WARPSYNC.COLLECTIVE R15, `(.L_x_848) ;  /* 0x000000000f087348 */ /* 0x000fea0003c00000 */
[----:B------:R0:W1:Y:S02]  /*20c80*/  SHFL.IDX P6, R14, R13, R12, R11 ;  /* 0x0000000c0d0e7389 */ /* 0x00006400000c000b */
[----:B01----:R-:W-:Y:S01]  /*20c90*/  ENDCOLLECTIVE ;  /* 0x000000000000791b */ /* 0x003fe20003800000 */
.L_x_848:
[----:B------:R-:W-:Y:S01]  /*20ca0*/  @P1 LEA R8, R5, R22, 0x1 ;  /* 0x0000001605081211 */ /* 0x000fe200078e08ff */
[----:B------:R-:W-:Y:S01]  /*20cb0*/  IMAD.MOV.U32 R13, RZ, RZ, R0 ;  /* 0x000000ffff0d7224 */ /* 0x000fe200078e0000 */
[----:B------:R-:W-:Y:S02]  /*20cc0*/  MOV R12, 0x2 ;  /* 0x00000002000c7802 */ /* 0x000fe40000000f00 */
[----:B------:R-:W-:-:S07]  /*20cd0*/  MOV R3, R14 ;  /* 0x0000000e00037202 */ /* 0x000fce0000000f00 */
[----:B------:R-:W-:Y:S05]  /*20ce0*/  WARPSYNC.COLLECTIVE R15, `(.L_x_849) ;  /* 0x000000000f087348 */ /* 0x000fea0003c00000 */
[----:B------:R0:W1:Y:S02]  /*20cf0*/  SHFL.IDX P6, R14, R13, R12, R11 ;  /* 0x0000000c0d0e7389 */ /* 0x00006400000c000b */
[----:B01----:R-:W-:Y:S01]  /*20d00*/  ENDCOLLECTIVE ;  /* 0x000000000000791b */ /* 0x003fe20003800000 */
.L_x_849:
        /* <DEDUP_REMOVED lines=17> */
.L_x_850:
[----:B------:R-:W-:Y:S01]  /*20e20*/  @P1 IMAD R8, R5, 0x2, R22 ;  /* 0x0000000205081824 */ /* 0x000fe200078e0216 */
[----:B------:R-:W-:Y:S01]  /*20e30*/  MOV R13, R0 ;  /* 0x00000000000d7202 */ /* 0x000fe20000000f00 */
[----:B------:R-:W-:Y:S02]  /*20e40*/  IMAD.MOV.U32 R12, RZ, RZ, 0x3 ;  /* 0x00000003ff0c7424 */ /* 0x000fe400078e00ff */
[----:B------:R-:W-:-:S07]  /*20e50*/  IMAD.MOV.U32 R3, RZ, RZ, R14 ;  /* 0x000000ffff037224 */ /* 0x000fce00078e000e */
[----:B------:R-:W-:Y:S05]  /*20e60*/  WARPSYNC.COLLECTIVE R15, `(.L_x_851) ;  /* 0x000000000f087348 */ /* 0x000fea0003c00000 */
[----:B------:R0:W1:Y:S02]  /*20e70*/  SHFL.IDX P6, R14, R13, R12, R11 ;  /* 0x0000000c0d0e7389 */ /* 0x00006400000c000b */
[----:B01----:R-:W-:Y:S01]  /*20e80*/  ENDCOLLECTIVE ;  /* 0x000000000000791b */ /* 0x003fe20003800000 */
.L_x_851:
[----:B------:R-:W-:-:S04]  /*20e90*/  @P1 LEA R3, P0, R33, R3, 0x1 ;  /* 0x0000000321031211 */ /* 0x000fc800078008ff */
[----:B------:R-:W-:-:S04]  /*20ea0*/  @P1 IADD3.X R2, RZ, R2, RZ, P0, !PT ;  /* 0x00000002ff021210 */ /* 0x000fc800007fe4ff */
        /* <DEDUP_REMOVED lines=15> */
.L_x_852:
[----:B------:R-:W-:Y:S01]  /*20fa0*/  @P1 LEA R8, R5, R22, 0x1 ;  /* 0x0000001605081211 */ /* 0x000fe200078e08ff */
[----:B------:R-:W-:Y:S01]  /*20fb0*/  IMAD.MOV.U32 R13, RZ, RZ, R0 ;  /* 0x000000ffff0d7224 */ /* 0x000fe200078e0000 */
[----:B------:R-:W-:Y:S02]  /*20fc0*/  MOV R12, 0x4 ;  /* 0x00000004000c7802 */ /* 0x000fe40000000f00 */
[----:B------:R-:W-:-:S07]  /*20fd0*/  MOV R3, R14 ;  /* 0x0000000e00037202 */ /* 0x000fce0000000f00 */
[----:B------:R-:W-:Y:S05]  /*20fe0*/  WARPSYNC.COLLECTIVE R15, `(.L_x_853) ;  /* 0x000000000f087348 */ /* 0x000fea0003c00000 */
[----:B------:R0:W1:Y:S02]  /*20ff0*/  SHFL.IDX P6, R14, R13, R12, R11 ;  /* 0x0000000c0d0e7389 */ /* 0x00006400000c000b */
[----:B01----:R-:W-:Y:S01]  /*21000*/  ENDCOLLECTIVE ;  /* 0x000000000000791b */ /* 0x003fe20003800000 */
.L_x_853:
        /* <DEDUP_REMOVED lines=17> */
.L_x_854:
[----:B------:R-:W-:Y:S01]  /*21120*/  @P1 IMAD R8, R5, 0x2, R22 ;  /* 0x0000000205081824 */ /* 0x000fe200078e0216 */
[----:B------:R-:W-:Y:S01]  /*21130*/  MOV R13, R0 ;  /* 0x00000000000d7202 */ /* 0x000fe20000000f00 */
[----:B------:R-:W-:Y:S02]  /*21140*/  IMAD.MOV.U32 R12, RZ, RZ, 0x5 ;  /* 0x00000005ff0c7424 */ /* 0x000fe400078e00ff */
[----:B------:R-:W-:-:S07]  /*21150*/  IMAD.MOV.U32 R3, RZ, RZ, R14 ;  /* 0x000000ffff037224 */ /* 0x000fce00078e000e */
[----:B------:R-:W-:Y:S05]  /*21160*/  WARPSYNC.COLLECTIVE R15, `(.L_x_855) ;  /* 0x000000000f087348 */ /* 0x000fea0003c00000 */
[----:B------:R0:W1:Y:S02]  /*21170*/  SHFL.IDX P6, R14, R13, R12, R11 ;  /* 0x0000000c0d0e7389 */ /* 0x00006400000c000b */
[----:B01----:R-:W-:Y:S01]  /*21180*/  ENDCOLLECTIVE ;  /* 0x000000000000791b */ /* 0x003fe20003800000 */
.L_x_855:
[----:B------:R-:W-:-:S04]  /*21190*/  @P1 LEA R3, P0, R33, R3, 0x1 ;  /* 0x0000000321031211 */ /* 0x000fc800078008ff */
[----:B------:R-:W-:-:S04]  /*211a0*/  @P1 IADD3.X R2, RZ, R2, RZ, P0, !PT ;  /* 0x00000002ff021210 */ /* 0x000fc800007fe4ff */
[----:B------:R-:W-:Y:S01]  /*211b0*/  @P1 LOP3.LUT R3, R3, R2, RZ, 0x3c, !PT ;  /* 0x0000000203031212 */ /* 0x000fe200078e3cff */
[----:B------:R-:W-:-:S03]  /*211c0*/  IMAD.MOV.U32 R13, RZ, RZ, R4 ;  /* 0x000000ffff0d7224 */ /* 0x000fc600078e0004 */
[----:B------:R-:W-:-:S04]  /*211d0*/  @P1 LOP3.LUT R2, R3, R2, RZ, 0x3c, !PT ;  /* 0x0000000203021212 */ /* 0x000fc800078e3cff */
[----:B------:R-:W-:Y:S02]  /*211e0*/  @P1 LOP3.LUT R3, R3, R2, RZ, 0x3c, !PT ;  /* 0x0000000203031212 */ /* 0x000fe400078e3cff */
[----:B------:R-:W-:-:S03]  /*211f0*/  MOV R0, R14 ;  /* 0x0000000e00007202 */ /* 0x000fc60000000f00 */
[----:B------:R-:W-:Y:S01]  /*21200*/  @!PT LDS RZ, [RZ] ;  /* 0x00000000fffff984 */ /* 0x000fe20000000800 */
[----:B------:R-:W-:Y:S01]  /*21210*/  @!PT LDS RZ, [RZ] ;  /* 0x00000000fffff984 */ /* 0x000fe20000000800 */
[----:B------:R-:W-:Y:S01]  /*21220*/  @!PT LDS RZ, [RZ] ;  /* 0x00000000fffff984 */ /* 0x000fe20000000800 */
[----:B------:R0:W-:Y:S04]  /*21230*/  @P1 LDGSTS.E.BYPASS.LTC128B.128 [R8+0x20400], desc[UR56][R2.64], !P4 ;  /* 0x2040000002081fae */ /* 0x0001e8000e101d78 */
[----:B0-----:R-:W-:Y:S05]  /*21240*/  WARPSYNC.COLLECTIVE R15, `(.L_x_856) ;  /* 0x000000000f087348 */ /* 0x001fea0003c00000 */
[----:B------:R1:W2:Y:S02]  /*21250*/  SHFL.IDX P6, R14, R13, R12, R11 ;  /* 0x0000000c0d0e7389 */ /* 0x0002a400000c000b */
[----:B012---:R-:W-:Y:S01]  /*21260*/  ENDCOLLECTIVE ;  /* 0x000000000000791b */ /* 0x007fe20003800000 */
.L_x_856:
[----:B------:R-:W-:Y:S01]  /*21270*/  @!PT LDS RZ, [RZ] ;  /* 0x00000000fffff984 */ /* 0x000fe20000000800 */
[----:B------:R-:W-:Y:S01]  /*21280*/  @!PT LDS RZ, [RZ] ;  /* 0x00000000fffff984 */ /* 0x000fe20000000800 */
[----:B------:R-:W-:Y:S01]  /*21290*/  @!PT LDS RZ, [RZ] ;  /* 0x00000000fffff984 */ /* 0x000fe20000000800 */
[----:B------:R-:W-:Y:S04]  /*212a0*/  @P1 LDGSTS.E.BYPASS.LTC128B.128 [R8+0x23400], desc[UR56][R2.64+0x80], !P3 ;  /* 0x2340008002081fae */ /* 0x000fe8000d901d78 */
[----:B------:R0:W-:Y:S02]  /*212b0*/  @P1 LDGSTS.E.BYPASS.LTC128B.128 [R8+0x26400], desc[UR56][R2.64+0x100], !P2 ;  /* 0x2640010002081fae */ /* 0x0001e4000d101d78 */
[----:B0-----:R-:W-:Y:S01]  /*212c0*/  MOV R2, R14 ;  /* 0x0000000e00027202 */ /* 0x001fe20000000f00 */
[----:B------:R-:W-:Y:S06]  /*212d0*/  BRA `(.L_x_857) ;  /* 0xffffffb000207947 */ /* 0x000fec000383ffff */
.L_x_734:
[----:B------:R-:W-:Y:S01]  /*212e0*/  IMAD.MOV.U32 R13, RZ, RZ, R5 ;  /* 0x000000ffff0d7224 */ /* 0x000fe200078e0005 */
[----:B------:R-:W-:Y:S01]  /*212f0*/  MOV R12, RZ ;  /* 0x000000ff000c7202 */ /* 0x000fe20000000f00 */
[----:B------:R-:W-:Y:S01]  /*21300*/  IMAD.MOV.U32 R11, RZ, RZ, 0x181f ;  /* 0x0000181fff0b7424 */ /* 0x000fe200078e00ff */
[----:B------:R-:W-:Y:S01]  /*21310*/  MOV R15, 0xffffffff ;  /* 0xffffffff000f7802 */ /* 0x000fe20000000f00 */
[----:B-----5:R-:W-:Y:S02]  /*21320*/  IMAD R6, R17, R8, RZ ;  /* 0x0000000811067224 */ /* 0x020fe400078e02ff */
[----:B------:R-:W-:-:S07]  /*21330*/  IMAD.IADD R4, R10, 0x1, R4 ;  /* 0x000000010a047824 */ /* 0x000fce00078e0204 */
[----:B------:R-:W-:Y:S05]  /*21340*/  WARPSYNC.COLLECTIVE R15, `(.L_x_858) ;  /* 0x000000000f087348 */ /* 0x000fea0003c00000 */
[----:B------:R0:W1:Y:S02]  /*21350*/  SHFL.IDX P6, R14, R13, R12, R11 ;  /* 0x0000000c0d0e7389 */ /* 0x00006400000c000b */
[----:B01----:R-:W-:Y:S01]  /*21360*/  ENDCOLLECTIVE ;  /* 0x000000000000791b */ /* 0x003fe20003800000 */
.L_x_858:
[C---:B------:R-:W-:Y:S02]  /*21370*/  ISETP.GE.AND P1, PT, R4.reuse, R6, PT ;  /* 0x000000060400720c */ /* 0x040fe40003f26270 */
[----:B------:R-:W-:Y:S02]  /*21380*/  IADD3 R7, R4, 0x10, RZ ;  /* 0x0000001004077810 */ /* 0x000fe40007ffe0ff */
[----:B------:R-:W-:Y:S01]  /*21390*/  MOV R13, R0 ;  /* 0x00000000000d7202 */ /* 0x000fe20000000f00 */
[----:B------:R-:W-:-:S08]  /*213a0*/  IMAD.MOV.U32 R2, RZ, RZ, R14 ;  /* 0x000000ffff027224 */ /* 0x000fd000078e000e */
[----:B------:R-:W-:Y:S05]  /*213b0*/  WARPSYNC.COLLECTIVE R15, `(.L_x_859) ;  /* 0x000000000f087348 */ /* 0x000fea0003c00000 */
[----:B------:R0:W1:Y:S02]  /*213c0*/  SHFL.IDX P6, R14, R13, R12, R11 ;  /* 0x0000000c0d0e7389 */ /* 0x00006400000c000b */
[----:B01----:R-:W-:Y:S01]  /*213d0*/  ENDCOLLECTIVE ;  /* 0x000000000000791b */ /* 0x003fe20003800000 */
.L_x_859:
[----:B------:R-:W-:Y:S01]  /*213e0*/  IMAD.MOV.U32 R13, RZ, RZ, R5 ;  /* 0x000000ffff0d7224 */ /* 0x000fe200078e0005 */
[----:B------:R-:W-:Y:S02]  /*213f0*/  MOV R12, 0x1 ;  /* 0x00000001000c7802 */ /* 0x000fe40000000f00 */
[----:B------:R-:W-:-:S04]  /*21400*/  @!P1 LEA R14, P4, R33, R14, 0x1 ;  /* 0x0000000e210e9211 */ /* 0x000fc800078808ff */
[----:B------:R-:W-:Y:S01]  /*21410*/  @!P1 IADD3.X R3, RZ, R2, RZ, P4, !PT ;  /* 0x00000002ff039210 */ /* 0x000fe200027fe4ff */
[----:B------:R-:W-:-:S08]  /*21420*/  @!P1 IMAD.MOV.U32 R2, RZ, RZ, R14 ;  /* 0x000000ffff029224 */ /* 0x000fd000078e000e */
[----:B------:R-:W-:Y:S05]  /*21430*/  WARPSYNC.COLLECTIVE R15, `(.L_x_860) ;  /* 0x000000000f087348 */ /* 0x000fea0003c00000 */
[----:B------:R0:W1:Y:S02]  /*21440*/  SHFL.IDX P6, R14, R13, R12, R11 ;  /* 0x0000000c0d0e7389 */ /* 0x00006400000c000b */
[----:B01----:R-:W-:Y:S01]  /*21450*/  ENDCOLLECTIVE ;  /* 0x000000000000791b */ /* 0x003fe20003800000 */
.L_x_860:
        /* <DEDUP_REMOVED lines=12> */
.L_x_861:
[----:B------:R-:W-:Y:S01]  /*21520*/  IMAD.MOV.U32 R13, RZ, RZ, R5 ;  /* 0x000000ffff0d7224 */ /* 0x000fe200078e0005 */
[----:B------:R-:W-:Y:S02]  /*21530*/  MOV R12, 0x2 ;  /* 0x00000002000c7802 */ /* 0x000fe40000000f00 */
[----:B------:R-:W-:-:S05]  /*21540*/  @!P1 LEA R14, P4, R33, R14, 0x1 ;  /* 0x0000000e210e9211 */ /* 0x000fca00078808ff */
[----:B------:R-:W-:Y:S01]  /*21550*/  @!P1 IMAD.X R7, RZ, RZ, R2, P4 ;  /* 0x000000ffff079224 */ /* 0x000fe200020e0602 */
[----:B------:R-:W-:-:S07]  /*21560*/  @!P1 MOV R2, R14 ;  /* 0x0000000e00029202 */ /* 0x000fce0000000f00 */
[----:B------:R-:W-:Y:S05]  /*21570*/  WARPSYNC.COLLECTIVE R15, `(.L_x_862) ;  /* 0x000000000f087348 */ /* 0x000fea0003c00000 */
[----:B------:R0:W1:Y:S02]  /*21580*/  SHFL.IDX P6, R14, R13, R12, R11 ;  /* 0x0000000c0d0e7389 */ /* 0x00006400000c000b */
[----:B01----:R-:W-:Y:S01]  /*21590*/  ENDCOLLECTIVE ;  /* 0x000000000000791b */ /* 0x003fe20003800000 */
.L_x_862:
[----:B------:R-:W-:Y:S01]  /*215a0*/  @!P1 IMAD.MOV.U32 R3, RZ, RZ, R7 ;  /* 0x000000ffff039224 */ /* 0x000fe200078e0007 */
[----:B------:R-:W-:-:S04]  /*215b0*/  IADD3 R7, R4, 0x20, RZ ;  /* 0x0000002004077810 */ /* 0x000fc80007ffe0ff */
        /* <DEDUP_REMOVED lines=12> */
.L_x_863:
        /* <DEDUP_REMOVED lines=8> */
.L_x_864:
        /* <DEDUP_REMOVED lines=14> */
.L_x_865:
        /* <DEDUP_REMOVED lines=8> */
.L_x_866:
        /* <DEDUP_REMOVED lines=14> */
.L_x_867:
        /* <DEDUP_REMOVED lines=8> */
.L_x_868:
        /* <DEDUP_REMOVED lines=14> */
.L_x_869:
        /* <DEDUP_REMOVED lines=8> */
.L_x_870:
        /* <DEDUP_REMOVED lines=14> */
.L_x_871:
[----:B------:R-:W-:Y:S01]  /*21c00*/  MOV R13, R5 ;  /* 0x00000005000d7202 */ /* 0x000fe20000000f00 */
[----:B------:R-:W-:Y:S01]  /*21c10*/  IMAD.MOV.U32 R12, RZ, RZ, 0x7 ;  /* 0x00000007ff0c7424 */ /* 0x000fe200078e00ff */
[----:B------:R-:W-:-:S05]  /*21c20*/  @!P1 LEA R14, P4, R33, R14, 0x1 ;  /* 0x0000000e210e9211 */ /* 0x000fca00078808ff */
[----:B------:R-:W-:Y:S01]  /*21c30*/  @!P1 IMAD.X R7, RZ, RZ, R2, P4 ;  /* 0x000000ffff079224 */ /* 0x000fe200020e0602 */
[----:B------:R-:W-:-:S07]  /*21c40*/  @!P1 MOV R2, R14 ;  /* 0x0000000e00029202 */ /* 0x000fce0000000f00 */
[----:B------:R-:W-:Y:S05]  /*21c50*/  WARPSYNC.COLLECTIVE R15, `(.L_x_872) ;  /* 0x000000000f087348 */ /* 0x000fea0003c00000 */
[----:B------:R0:W1:Y:S02]  /*21c60*/  SHFL.IDX P6, R14, R13, R12, R11 ;  /* 0x0000000c0d0e7389 */ /* 0x00006400000c000b */
[----:B01----:R-:W-:Y:S01]  /*21c70*/  ENDCOLLECTIVE ;  /* 0x000000000000791b */ /* 0x003fe20003800000 */
.L_x_872:
        /* <DEDUP_REMOVED lines=8> */
[----:B------:R-:W-:-:S07]  /*21d00*/  MOV R5, R14 ;  /* 0x0000000e00057202 */ /* 0x000fce0000000f00 */
[----:B0-----:R-:W-:Y:S05]  /*21d10*/  WARPSYNC.COLLECTIVE R15, `(.L_x_873) ;  /* 0x000000000f087348 */ /* 0x001fea0003c00000 */
[----:B------:R1:W2:Y:S02]  /*21d20*/  SHFL.IDX P6, R14, R13, R12, R11 ;  /* 0x0000000c0d0e7389 */ /* 0x0002a400000c000b */
[----:B012---:R-:W-:Y:S01]  /*21d30*/  ENDCOLLECTIVE ;  /* 0x000000000000791b */ /* 0x007fe20003800000 */
.L_x_873:
[----:B------:R-:W-:Y:S05]  /*21d40*/  BRA `(.L_x_874) ;  /* 0xffffffb000947947 */ /* 0x000fea000383ffff */
.L_x_739:
[----:B0-----:R0:W1:Y:S02]  /*21d50*/  SYNCS.PHASECHK.TRANS64.TRYWAIT P0, [R22+URZ+0x30820], R3 ;  /* 0x03082003160075a7 */ /* 0x001064000800017f */
[----:B-1----:R-:W-:Y:S05]  /*21d60*/  @!P0 NANOSLEEP.SYNCS 0x989680 ;  /* 0x009896800000895d */ /* 0x002fea0003900000 */
[----:B------:R-:W1:Y:S02]  /*21d70*/  @!P0 SYNCS.PHASECHK.TRANS64 P0, [R22+URZ+0x30820], R3 ;  /* 0x03082003160085a7 */ /* 0x000e64000800007f */
[----:B-1----:R-:W-:Y:S05]  /*21d80*/  @!P0 BRA `(.L_x_739) ;  /* 0xfffffffc00f08947 */ /* 0x002fea000383ffff */
[----:B------:R-:W-:Y:S05]  /*21d90*/  BRA `(.L_x_875) ;  /* 0xffffffb400047947 */ /* 0x000fea000383ffff */
.L_x_744:
[----:B0-----:R0:W1:Y:S02]  /*21da0*/  SYNCS.PHASECHK.TRANS64.TRYWAIT P0, [R7+URZ+0x30840], R2 ;  /* 0x03084002070075a7 */ /* 0x001064000800017f */
[----:B-1----:R-:W-:Y:S05]  /*21db0*/  @!P0 NANOSLEEP.SYNCS 0x989680 ;  /* 0x009896800000895d */ /* 0x002fea0003900000 */
[----:B------:R-:W1:Y:S02]  /*21dc0*/  @!P0 SYNCS.PHASECHK.TRANS64 P0, [R7+URZ+0x30840], R2 ;  /* 0x03084002070085a7 */ /* 0x000e64000800007f */
[----:B-1----:R-:W-:Y:S05]  /*21dd0*/  @!P0 BRA `(.L_x_744) ;  /* 0xfffffffc00f08947 */ /* 0x002fea000383ffff */
[----:B------:R-:W-:Y:S05]  /*21de0*/  BRA `(.L_x_876) ;  /* 0xffffffb400e87947 */ /* 0x000fea000383ffff */
.L_x_745:
        /* <DEDUP_REMOVED lines=8> */
.L_x_878:
[----:B------:R-:W-:Y:S05]  /*21e70*/  BSYNC B1 ;  /* 0x0000000000017941 */ /* 0x000fea0003800000 */
.L_x_877:
[----:B------:R0:W-:Y:S04]  /*21e80*/  STL [R1+0x80], R0 ;  /* 0x0000800001007387 */ /* 0x0001e80000100800 */
[----:B0-----:R0:W5:Y:S01]  /*21e90*/  LDL.LU R0, [R1] ;  /* 0x0000000001007983 */ /* 0x0011620000300800 */
[----:B------:R-:W-:Y:S01]  /*21ea0*/  IMAD.MOV.U32 R13, RZ, RZ, R8 ;  /* 0x000000ffff0d7224 */ /* 0x000fe200078e0008 */
[----:B------:R-:W-:Y:S01]  /*21eb0*/  MOV R12, RZ ;  /* 0x000000ff000c7202 */ /* 0x000fe20000000f00 */
[----:B------:R-:W-:Y:S01]  /*21ec0*/  IMAD.MOV.U32 R11, RZ, RZ, 0x181f ;  /* 0x0000181fff0b7424 */ /* 0x000fe200078e00ff */
[----:B------:R-:W-:Y:S02]  /*21ed0*/  MOV R15, 0xffffffff ;  /* 0xffffffff000f7802 */ /* 0x000fe40000000f00 */
[----:B------:R-:W-:-:S02]  /*21ee0*/  MOV R3, R14 ;  /* 0x0000000e00037202 */ /* 0x000fc40000000f00 */
[----:B0-----:R-:W-:-:S07]  /*21ef0*/  SHF.L.U32 R4, R33, 0x1, RZ ;  /* 0x0000000121047819 */ /* 0x001fce00000006ff */
[----:B-----5:R-:W-:Y:S05]  /*21f00*/  WARPSYNC.COLLECTIVE R15, `(.L_x_879) ;  /* 0x000000000f087348 */ /* 0x020fea0003c00000 */
[----:B------:R0:W1:Y:S02]  /*21f10*/  SHFL.IDX P6, R14, R13, R12, R11 ;  /* 0x0000000c0d0e7389 */ /* 0x00006400000c000b */
[----:B01---5:R-:W-:Y:S01]  /*21f20*/  ENDCOLLECTIVE ;  /* 0x000000000000791b */ /* 0x023fe20003800000 */
.L_x_879:
[----:B------:R-:W-:Y:S01]  /*21f30*/  LEA R5, R5, R22, 0x1 ;  /* 0x0000001605057211 */ /* 0x000fe200078e08ff */
[----:B------:R-:W-:Y:S01]  /*21f40*/  IMAD.MOV.U32 R13, RZ, RZ, R6 ;  /* 0x000000ffff0d7224 */ /* 0x000fe200078e0006 */
[----:B------:R-:W-:Y:S01]  /*21f50*/  MOV R12, 0x1 ;  /* 0x00000001000c7802 */ /* 0x000fe20000000f00 */
[----:B------:R-:W-:-:S07]  /*21f60*/  IMAD.MOV.U32 R2, RZ, RZ, R14 ;  /* 0x000000ffff027224 */ /* 0x000fce00078e000e */
[----:B------:R-:W-:Y:S05]  /*21f70*/  WARPSYNC.COLLECTIVE R15, `(.L_x_880) ;  /* 0x000000000f087348 */ /* 0x000fea0003c00000 */
[----:B------:R0:W1:Y:S02]  /*21f80*/  SHFL.IDX P6, R14, R13, R12, R11 ;  /* 0x0000000c0d0e7389 */ /* 0x00006400000c000b */
[----:B01----:R-:W-:Y:S01]  /*21f90*/  ENDCOLLECTIVE ;  /* 0x000000000000791b */ /* 0x003fe20003800000 */
.L_x_880:
[----:B------:R-:W-:-:S05]  /*21fa0*/  IADD3 R2, P0, R2, R4, RZ ;  /* 0x0000000402027210 */ /* 0x000fca0007f1e0ff */
[----:B------:R-:W-:Y:S01]  /*21fb0*/  IMAD.X R3, RZ, RZ, R3, P0 ;  /* 0x000000ffff037224 */ /* 0x000fe200000e0603 */
[----:B------:R-:W-:Y:S02]  /*21fc0*/  MOV R13, R8 ;  /* 0x00000008000d7202 */ /* 0x000fe40000000f00 */
[----:B------:R-:W-:-:S04]  /*21fd0*/  LOP3.LUT R0, R0, 0xffffffbf, RZ, 0xc0, !PT ;  /* 0xffffffbf00007812 */ /* 0x000fc800078ec0ff */
[----:B------:R-:W-:-:S04]  /*21fe0*/  @P1 LOP3.LUT R0, R0, 0x40, RZ, 0xfc, !PT ;  /* 0x0000004000001812 */ /* 0x000fc800078efcff */
[----:B------:R-:W-:Y:S01]  /*21ff0*/  LOP3.LUT P1, RZ, R0, 0x4, RZ, 0xc0, !PT ;  /* 0x0000000400ff7812 */ /* 0x000fe2000782c0ff */
[----:B------:R0:W-:-:S12]  /*22000*/  STL [R1], R0 ;  /* 0x0000000001007387 */ /* 0x0001d80000100800 */
[----:B------:R-:W-:Y:S01]  /*22010*/  @!PT LDS RZ, [RZ] ;  /* 0x00000000fffff984 */ /* 0x000fe20000000800 */
[----:B------:R-:W-:Y:S01]  /*22020*/  @!PT LDS RZ, [RZ] ;  /* 0x00000000fffff984 */ /* 0x000fe20000000800 */
[----:B------:R-:W-:Y:S01]  /*22030*/  @!PT LDS RZ, [RZ] ;  /* 0x00000000fffff984 */ /* 0x000fe20000000800 */
[----:B------:R-:W-:Y:S04]  /*22040*/  LDGSTS.E.BYPASS.LTC128B.128 [R5+0x1e400], desc[UR56][R2.64], !P1 ;  /* 0x1e40000002057fae */ /* 0x000fe8000c901d78 */
[----:B------:R-:W-:Y:S04]  /*22050*/  LDGSTS.E.BYPASS.LTC128B.128 [R5+0x21400], desc[UR56][R2.64+0x80], !P5 ;  /* 0x2140008002057fae */ /* 0x000fe8000e901d78 */
[----:B------:R1:W-:Y:S02]  /*22060*/  LDGSTS.E.BYPASS.LTC128B.128 [R5+0x24400], desc[UR56][R2.64+0x100], !P4 ;  /* 0x2440010002057fae */ /* 0x0003e4000e101d78 */
[----:B01----:R-:W-:-:S07]  /*22070*/  IMAD.MOV.U32 R3, RZ, RZ, R14 ;  /* 0x000000ffff037224 */ /* 0x003fce00078e000e */
[----:B------:R-:W-:Y:S05]  /*22080*/  WARPSYNC.COLLECTIVE R15, `(.L_x_881) ;  /* 0x000000000f087348 */ /* 0x000fea0003c00000 */
[----:B------:R0:W1:Y:S02]  /*22090*/  SHFL.IDX P6, R14, R13, R12, R11 ;  /* 0x0000000c0d0e7389 */ /* 0x00006400000c000b */
[----:B01----:R-:W-:Y:S01]  /*220a0*/  ENDCOLLECTIVE ;  /* 0x000000000000791b */ /* 0x003fe20003800000 */
.L_x_881:
[----:B------:R-:W-:Y:S01]  /*220b0*/  IMAD.MOV.U32 R13, RZ, RZ, R6 ;  /* 0x000000ffff0d7224 */ /* 0x000fe200078e0006 */
[----:B------:R-:W-:Y:S01]  /*220c0*/  MOV R12, 0x2 ;  /* 0x00000002000c7802 */ /* 0x000fe20000000f00 */
[----:B------:R-:W-:-:S07]  /*220d0*/  IMAD.MOV.U32 R2, RZ, RZ, R14 ;  /* 0x000000ffff027224 */ /* 0x000fce00078e000e */
[----:B------:R-:W-:Y:S05]  /*220e0*/  WARPSYNC.COLLECTIVE R15, `(.L_x_882) ;  /* 0x000000000f087348 */ /* 0x000fea0003c00000 */
[----:B------:R0:W1:Y:S02]  /*220f0*/  SHFL.IDX P6, R14, R13, R12, R11 ;  /* 0x0000000c0d0e7389 */ /* 0x00006400000c000b */
[----:B01----:R-:W-:Y:S01]  /*22100*/  ENDCOLLECTIVE ;  /* 0x000000000000791b */ /* 0x003fe20003800000 */
.L_x_882:
[----:B------:R-:W-:-:S04]  /*22110*/  IADD3 R2, P0, R2, R4, RZ ;  /* 0x0000000402027210 */ /* 0x000fc80007f1e0ff */
[----:B------:R-:W-:-:S05]  /*22120*/  IADD3.X R3, RZ, R3, RZ, P0, !PT ;  /* 0x00000003ff037210 */ /* 0x000fca00007fe4ff */
[----:B------:R-:W-:Y:S01]  /*22130*/  @!PT LDS RZ, [RZ] ;  /* 0x00000000fffff984 */ /* 0x000fe20000000800 */
[----:B------:R-:W-:Y:S01]  /*22140*/  @!PT LDS RZ, [RZ] ;  /* 0x00000000fffff984 */ /* 0x000fe20000000800 */
[----:B------:R-:W-:Y:S01]  /*22150*/  @!PT LDS RZ, [RZ] ;  /* 0x00000000fffff984 */ /* 0x000fe20000000800 */
[----:B------:R0:W-:Y:S01]  /*22160*/  LDGSTS.E.BYPASS.LTC128B.128 [R5+0x1ec00], desc[UR56][R2.64], !P1 ;  /* 0x1ec0000002057fae */ /* 0x0001e2000c901d78 */
[----:B------:R-:W-:-:S03]  /*22170*/  MOV R13, R8 ;  /* 0x00000008000d7202 */ /* 0x000fc60000000f00 */
[----:B------:R0:W-:Y:S04]  /*22180*/  LDGSTS.E.BYPASS.LTC128B.128 [R5+0x21c00], desc[UR56][R2.64+0x80], !P5 ;  /* 0x21c0008002057fae */ /* 0x0001e8000e901d78 */
[----:B------:R0:W-:Y:S01]  /*22190*/  LDGSTS.E.BYPASS.LTC128B.128 [R5+0x24c00], desc[UR56][R2.64+0x100], !P4 ;  /* 0x24c0010002057fae */ /* 0x0001e2000e101d78 */
[----:B------:R-:W-:-:S07]  /*221a0*/  IMAD.MOV.U32 R34, RZ, RZ, R14 ;  /* 0x000000ffff227224 */ /* 0x000fce00078e000e */
[----:B0-----:R-:W-:Y:S05]  /*221b0*/  WARPSYNC.COLLECTIVE R15, `(.L_x_883) ;  /* 0x000000000f087348 */ /* 0x001fea0003c00000 */
[----:B------:R1:W2:Y:S02]  /*221c0*/  SHFL.IDX P6, R14, R13, R12, R11 ;  /* 0x0000000c0d0e7389 */ /* 0x0002a400000c000b */
[----:B012---:R-:W-:Y:S01]  /*221d0*/  ENDCOLLECTIVE ;  /* 0x000000000000791b */ /* 0x007fe20003800000 */
.L_x_883:
[----:B------:R-:W-:Y:S01]  /*221e0*/  IMAD.MOV.U32 R13, RZ, RZ, R6 ;  /* 0x000000ffff0d7224 */ /* 0x000fe200078e0006 */
[----:B------:R-:W-:Y:S01]  /*221f0*/  MOV R12, 0x3 ;  /* 0x00000003000c7802 */ /* 0x000fe20000000f00 */
[----:B------:R-:W-:-:S07]  /*22200*/  IMAD.MOV.U32 R2, RZ, RZ, R14 ;  /* 0x000000ffff027224 */ /* 0x000fce00078e000e */
[----:B------:R-:W-:Y:S05]  /*22210*/  WARPSYNC.COLLECTIVE R15, `(.L_x_884) ;  /* 0x000000000f087348 */ /* 0x000fea0003c00000 */
[----:B------:R0:W1:Y:S02]  /*22220*/  SHFL.IDX P6, R14, R13, R12, R11 ;  /* 0x0000000c0d0e7389 */ /* 0x00006400000c000b */
[----:B01----:R-:W-:Y:S01]  /*22230*/  ENDCOLLECTIVE ;  /* 0x000000000000791b */ /* 0x003fe20003800000 */
.L_x_884:
        /* <DEDUP_REMOVED lines=13> */
.L_x_885:
[----:B------:R-:W-:Y:S01]  /*22310*/  IMAD.MOV.U32 R13, RZ, RZ, R6 ;  /* 0x000000ffff0d7224 */ /* 0x000fe200078e0006 */
[----:B------:R-:W-:Y:S01]  /*22320*/  MOV R12, 0x4 ;  /* 0x00000004000c7802 */ /* 0x000fe20000000f00 */
[----:B------:R-:W-:-:S07]  /*22330*/  IMAD.MOV.U32 R2, RZ, RZ, R14 ;  /* 0x000000ffff027224 */ /* 0x000fce00078e000e */
[----:B------:R-:W-:Y:S05]  /*22340*/  WARPSYNC.COLLECTIVE R15, `(.L_x_886) ;  /* 0x000000000f087348 */ /* 0x000fea0003c00000 */
[----:B------:R0:W1:Y:S02]  /*22350*/  SHFL.IDX P6, R14, R13, R12, R11 ;  /* 0x0000000c0d0e7389 */ /* 0x00006400000c000b */
[----:B01----:R-:W-:Y:S01]  /*22360*/  ENDCOLLECTIVE ;  /* 0x000000000000791b */ /* 0x003fe20003800000 */
.L_x_886:
        /* <DEDUP_REMOVED lines=13> */
.L_x_887:
[----:B------:R-:W-:-:S05]  /*22440*/  IMAD.MOV.U32 R2, RZ, RZ, R14 ;  /* 0x000000ffff027224 */ /* 0x000fca00078e000e */
[----:B------:R-:W-:-:S04]  /*22450*/  IADD3 R2, P0, R2, R4, RZ ;  /* 0x0000000402027210 */ /* 0x000fc80007f1e0ff */
[----:B------:R-:W-:-:S05]  /*22460*/  IADD3.X R3, RZ, R34, RZ, P0, !PT ;  /* 0x00000022ff037210 */ /* 0x000fca00007fe4ff */
[----:B------:R-:W-:Y:S01]  /*22470*/  @!PT LDS RZ, [RZ] ;  /* 0x00000000fffff984 */ /* 0x000fe20000000800 */
[----:B------:R-:W-:Y:S01]  /*22480*/  @!PT LDS RZ, [RZ] ;  /* 0x00000000fffff984 */ /* 0x000fe20000000800 */
[----:B------:R-:W-:Y:S01]  /*22490*/  @!PT LDS RZ, [RZ] ;  /* 0x00000000fffff984 */ /* 0x000fe20000000800 */
[----:B------:R0:W-:Y:S01]  /*224a0*/  LDGSTS.E.BYPASS.LTC128B.128 [R5+0x20400], desc[UR56][R2.64], !P1 ;  /* 0x2040000002057fae */ /* 0x0001e2000c901d78 */
[----:B------:R-:W-:-:S03]  /*224b0*/  LOP3.LUT P1, RZ, R0, 0x40, RZ, 0xc0, !PT ;  /* 0x0000004000ff7812 */ /* 0x000fc6000782c0ff */
[----:B------:R0:W5:Y:S01]  /*224c0*/  LDL.LU R0, [R1+0x80] ;  /* 0x0000800001007983 */ /* 0x0001620000300800 */
[----:B------:R-:W-:Y:S01]  /*224d0*/  IMAD.MOV.U32 R13, RZ, RZ, R6 ;  /* 0x000000ffff0d7224 */ /* 0x000fe200078e0006 */
[----:B------:R-:W-:Y:S02]  /*224e0*/  MOV R12, 0x5 ;  /* 0x00000005000c7802 */ /* 0x000fe40000000f00 */
[----:B------:R0:W-:Y:S06]  /*224f0*/  LDGSTS.E.BYPASS.LTC128B.128 [R5+0x23400], desc[UR56][R2.64+0x80], !P5 ;  /* 0x2340008002057fae */ /* 0x0001ec000e901d78 */
[----:B0----5:R-:W-:Y:S05]  /*22500*/  WARPSYNC.COLLECTIVE R15, `(.L_x_888) ;  /* 0x000000000f087348 */ /* 0x021fea0003c00000 */
[----:B------:R1:W2:Y:S02]  /*22510*/  SHFL.IDX P6, R14, R13, R12, R11 ;  /* 0x0000000c0d0e7389 */ /* 0x0002a400000c000b */
[----:B012--5:R-:W-:Y:S01]  /*22520*/  ENDCOLLECTIVE ;  /* 0x000000000000791b */ /* 0x027fe20003800000 */
.L_x_888:
[----:B------:R-:W-:Y:S01]  /*22530*/  @!PT LDS RZ, [RZ] ;  /* 0x00000000fffff984 */ /* 0x000fe20000000800 */
[----:B------:R-:W-:Y:S01]  /*22540*/  @!PT LDS RZ, [RZ] ;  /* 0x00000000fffff984 */ /* 0x000fe20000000800 */
[----:B------:R-:W-:Y:S01]  /*22550*/  @!PT LDS RZ, [RZ] ;  /* 0x00000000fffff984 */ /* 0x000fe20000000800 */
[----:B------:R0:W-:Y:S01]  /*22560*/  LDGSTS.E.BYPASS.LTC128B.128 [R5+0x26400], desc[UR56][R2.64+0x100], !P4 ;  /* 0x2640010002057fae */ /* 0x0001e2000e101d78 */
[----:B------:R-:W-:Y:S01]  /*22570*/  MOV R13, R8 ;  /* 0x00000008000d7202 */ /* 0x000fe20000000f00 */
[----:B------:R-:W-:-:S07]  /*22580*/  IMAD.MOV.U32 R34, RZ, RZ, R14 ;  /* 0x000000ffff227224 */ /* 0x000fce00078e000e */
[----:B0-----:R-:W-:Y:S05]  /*22590*/  WARPSYNC.COLLECTIVE R15, `(.L_x_889) ;  /* 0x000000000f087348 */ /* 0x001fea0003c00000 */
[----:B------:R1:W2:Y:S02]  /*225a0*/  SHFL.IDX P6, R14, R13, R12, R11 ;  /* 0x0000000c0d0e7389 */ /* 0x0002a400000c000b */
[----:B012---:R-:W-:Y:S01]  /*225b0*/  ENDCOLLECTIVE ;  /* 0x000000000000791b */ /* 0x007fe20003800000 */
.L_x_889:
[----:B------:R-:W-:Y:S01]  /*225c0*/  IMAD.MOV.U32 R2, RZ, RZ, R14 ;  /* 0x000000ffff027224 */ /* 0x000fe200078e000e */
[----:B------:R-:W-:Y:S06]  /*225d0*/  BRA `(.L_x_890) ;  /* 0xffffffb000fc7947 */ /* 0x000fec000383ffff */
.L_x_750:
[----:B0-----:R0:W2:Y:S02]  /*225e0*/  SYNCS.PHASECHK.TRANS64.TRYWAIT P0, [R6+URZ+0x30860], R2 ;  /* 0x03086002060075a7 */ /* 0x0010a4000800017f */
[----:B--2---:R-:W-:Y:S05]  /*225f0*/  @!P0 NANOSLEEP.SYNCS 0x989680 ;  /* 0x009896800000895d */ /* 0x004fea0003900000 */
[----:B------:R-:W2:Y:S02]  /*22600*/  @!P0 SYNCS.PHASECHK.TRANS64 P0, [R6+URZ+0x30860], R2 ;  /* 0x03086002060085a7 */ /* 0x000ea4000800007f */
[----:B--2---:R-:W-:Y:S05]  /*22610*/  @!P0 BRA `(.L_x_750) ;  /* 0xfffffffc00f08947 */ /* 0x004fea000383ffff */
[----:B------:R-:W-:Y:S05]  /*22620*/  BRA `(.L_x_891) ;  /* 0xffffffb400647947 */ /* 0x000fea000383ffff */
.L_x_751:
        /* <DEDUP_REMOVED lines=8> */
.L_x_893:
[----:B------:R-:W-:Y:S05]  /*226b0*/  BSYNC B1 ;  /* 0x0000000000017941 */ /* 0x000fea0003800000 */
.L_x_892:
[----:B------:R-:W-:Y:S01]  /*226c0*/  IMAD.MOV.U32 R13, RZ, RZ, R23 ;  /* 0x000000ffff0d7224 */ /* 0x000fe200078e0017 */
[----:B------:R-:W-:Y:S01]  /*226d0*/  MOV R12, RZ ;  /* 0x000000ff000c7202 */ /* 0x000fe20000000f00 */
[----:B------:R-:W-:Y:S01]  /*226e0*/  IMAD.MOV.U32 R11, RZ, RZ, 0x181f ;  /* 0x0000181fff0b7424 */ /* 0x000fe200078e00ff */
[----:B------:R-:W-:Y:S01]  /*226f0*/  MOV R15, 0xffffffff ;  /* 0xffffffff000f7802 */ /* 0x000fe20000000f00 */
[----:B------:R-:W-:Y:S01]  /*22700*/  IMAD R5, R5, 0x2, R22 ;  /* 0x0000000205057824 */ /* 0x000fe200078e0216 */
[----:B------:R-:W-:-:S07]  /*22710*/  MOV R3, R14 ;  /* 0x0000000e00037202 */ /* 0x000fce0000000f00 */
[----:B------:R-:W-:Y:S05]  /*22720*/  WARPSYNC.COLLECTIVE R15, `(.L_x_894) ;  /* 0x000000000f087348 */ /* 0x000fea0003c00000 */
[----:B------:R0:W1:Y:S02]  /*22730*/  SHFL.IDX P6, R14, R13, R12, R11 ;  /* 0x0000000c0d0e7389 */ /* 0x00006400000c000b */
[----:B01----:R-:W-:Y:S01]  /*22740*/  ENDCOLLECTIVE ;  /* 0x000000000000791b */ /* 0x003fe20003800000 */
.L_x_894:
[----:B------:R-:W-:Y:S01]  /*22750*/  MOV R13, R24 ;  /* 0x00000018000d7202 */ /* 0x000fe20000000f00 */
[----:B------:R-:W-:Y:S02]  /*22760*/  IMAD.MOV.U32 R12, RZ, RZ, 0x1 ;  /* 0x00000001ff0c7424 */ /* 0x000fe400078e00ff */
[----:B------:R-:W-:-:S07]  /*22770*/  IMAD.MOV.U32 R2, RZ, RZ, R14 ;  /* 0x000000ffff027224 */ /* 0x000fce00078e000e */
[----:B------:R-:W-:Y:S05]  /*22780*/  WARPSYNC.COLLECTIVE R15, `(.L_x_895) ;  /* 0x000000000f087348 */ /* 0x000fea0003c00000 */
[----:B------:R0:W1:Y:S02]  /*22790*/  SHFL.IDX P6, R14, R13, R12, R11 ;  /* 0x0000000c0d0e7389 */ /* 0x00006400000c000b */
[----:B01----:R-:W-:Y:S01]  /*227a0*/  ENDCOLLECTIVE ;  /* 0x000000000000791b */ /* 0x003fe20003800000 */
.L_x_895:
[----:B------:R-:W-:-:S04]  /*227b0*/  IADD3 R2, P0, R2, R4, RZ ;  /* 0x0000000402027210 */ /* 0x000fc80007f1e0ff */
[----:B------:R-:W-:Y:S02]  /*227c0*/  IADD3.X R3, RZ, R3, RZ, P0, !PT ;  /* 0x00000003ff037210 */ /* 0x000fe400007fe4ff */
        /* <DEDUP_REMOVED lines=14> */
.L_x_896:
[----:B------:R-:W-:Y:S01]  /*228b0*/  MOV R13, R24 ;  /* 0x00000018000d7202 */ /* 0x000fe20000000f00 */
[----:B------:R-:W-:Y:S01]  /*228c0*/  IMAD.MOV.U32 R12, RZ, RZ, 0x2 ;  /* 0x00000002ff0c7424 */ /* 0x000fe200078e00ff */
[----:B------:R-:W-:-:S07]  /*228d0*/  MOV R2, R14 ;  /* 0x0000000e00027202 */ /* 0x000fce0000000f00 */
[----:B------:R-:W-:Y:S05]  /*228e0*/  WARPSYNC.COLLECTIVE R15, `(.L_x_897) ;  /* 0x000000000f087348 */ /* 0x000fea0003c00000 */
[----:B------:R0:W1:Y:S02]  /*228f0*/  SHFL.IDX P6, R14, R13, R12, R11 ;  /* 0x0000000c0d0e7389 */ /* 0x00006400000c000b */
[----:B01----:R-:W-:Y:S01]  /*22900*/  ENDCOLLECTIVE ;  /* 0x000000000000791b */ /* 0x003fe20003800000 */
.L_x_897:
        /* <DEDUP_REMOVED lines=16> */
.L_x_898:
[----:B------:R-:W-:Y:S01]  /*22a10*/  MOV R13, R24 ;  /* 0x00000018000d7202 */ /* 0x000fe20000000f00 */
[----:B------:R-:W-:Y:S01]  /*22a20*/  IMAD.MOV.U32 R12, RZ, RZ, 0x3 ;  /* 0x00000003ff0c7424 */ /* 0x000fe200078e00ff */
[----:B------:R-:W-:-:S07]  /*22a30*/  MOV R2, R14 ;  /* 0x0000000e00027202 */ /* 0x000fce0000000f00 */
[----:B------:R-:W-:Y:S05]  /*22a40*/  WARPSYNC.COLLECTIVE R15, `(.L_x_899) ;  /* 0x000000000f087348 */ /* 0x000fea0003c00000 */
[----:B------:R0:W1:Y:S02]  /*22a50*/  SHFL.IDX P6, R14, R13, R12, R11 ;  /* 0x0000000c0d0e7389 */ /* 0x00006400000c000b */
[----:B01----:R-:W-:Y:S01]  /*22a60*/  ENDCOLLECTIVE ;  /* 0x000000000000791b */ /* 0x003fe20003800000 */
.L_x_899:
        /* <DEDUP_REMOVED lines=16> */
.L_x_900:
[----:B------:R-:W-:Y:S01]  /*22b70*/  MOV R13, R24 ;  /* 0x00000018000d7202 */ /* 0x000fe20000000f00 */
[----:B------:R-:W-:Y:S01]  /*22b80*/  IMAD.MOV.U32 R12, RZ, RZ, 0x4 ;  /* 0x00000004ff0c7424 */ /* 0x000fe200078e00ff */
[----:B------:R-:W-:-:S07]  /*22b90*/  MOV R2, R14 ;  /* 0x0000000e00027202 */ /* 0x000fce0000000f00 */
[----:B------:R-:W-:Y:S05]  /*22ba0*/  WARPSYNC.COLLECTIVE R15, `(.L_x_901) ;  /* 0x000000000f087348 */ /* 0x000fea0003c00000 */
[----:B------:R0:W1:Y:S02]  /*22bb0*/  SHFL.IDX P6, R14, R13, R12, R11 ;  /* 0x0000000c0d0e7389 */ /* 0x00006400000c000b */
[----:B01----:R-:W-:Y:S01]  /*22bc0*/  ENDCOLLECTIVE ;  /* 0x000000000000791b */ /* 0x003fe20003800000 */
.L_x_901:
        /* <DEDUP_REMOVED lines=16> */
.L_x_902:
[----:B------:R-:W-:Y:S01]  /*22cd0*/  MOV R13, R24 ;  /* 0x00000018000d7202 */ /* 0x000fe20000000f00 */
[----:B------:R-:W-:Y:S01]  /*22ce0*/  IMAD.MOV.U32 R12, RZ, RZ, 0x5 ;  /* 0x00000005ff0c7424 */ /* 0x000fe200078e00ff */
[----:B------:R-:W-:-:S07]  /*22cf0*/  MOV R2, R14 ;  /* 0x0000000e00027202 */ /* 0x000fce0000000f00 */
[----:B------:R-:W-:Y:S05]  /*22d00*/  WARPSYNC.COLLECTIVE R15, `(.L_x_903) ;  /* 0x000000000f087348 */ /* 0x000fea0003c00000 */
[----:B------:R0:W1:Y:S02]  /*22d10*/  SHFL.IDX P6, R14, R13, R12, R11 ;  /* 0x0000000c0d0e7389 */ /* 0x00006400000c000b */
[----:B01----:R-:W-:Y:S01]  /*22d20*/  ENDCOLLECTIVE ;  /* 0x000000000000791b */ /* 0x003fe20003800000 */
.L_x_903:
        /* <DEDUP_REMOVED lines=13> */
.L_x_904:
[----:B------:R-:W-:Y:S01]  /*22e00*/  @!PT LDS RZ, [RZ] ;  /* 0x00000000fffff984 */ /* 0x000fe20000000800 */
[----:B------:R-:W-:Y:S01]  /*22e10*/  @!PT LDS RZ, [RZ] ;  /* 0x00000000fffff984 */ /* 0x000fe20000000800 */
[----:B------:R-:W-:Y:S01]  /*22e20*/  @!PT LDS RZ, [RZ] ;  /* 0x00000000fffff984 */ /* 0x000fe20000000800 */
[----:B------:R0:W-:Y:S01]  /*22e30*/  LDGSTS.E.BYPASS.LTC128B.128 [R5+0x5400], desc[UR56][R2.64+0x80], !P0 ;  /* 0x0540008002057fae */ /* 0x0001e2000c101d78 */
[----:B------:R-:W-:-:S13]  /*22e40*/  ISETP.LT.OR P0, PT, R7, 0x41, P1 ;  /* 0x000000410700780c */ /* 0x000fda0000f01670 */
[----:B------:R0:W-:Y:S01]  /*22e50*/  LDGSTS.E.BYPASS.LTC128B.128 [R5+0x8400], desc[UR56][R2.64+0x100], !P0 ;  /* 0x0840010002057fae */ /* 0x0001e2000c101d78 */
[----:B------:R-:W-:Y:S05]  /*22e60*/  BRA `(.L_x_905) ;  /* 0xffffffb000507947 */ /* 0x000fea000383ffff */
.L_x_759:
[----:B0-----:R0:W1:Y:S02]  /*22e70*/  SYNCS.PHASECHK.TRANS64.TRYWAIT P0, [R0+URZ+0x30860], R3 ;  /* 0x03086003000075a7 */ /* 0x001064000800017f */
[----:B-1----:R-:W-:Y:S05]  /*22e80*/  @!P0 NANOSLEEP.SYNCS 0x989680 ;  /* 0x009896800000895d */ /* 0x002fea0003900000 */
[----:B------:R-:W1:Y:S02]  /*22e90*/  @!P0 SYNCS.PHASECHK.TRANS64 P0, [R0+URZ+0x30860], R3 ;  /* 0x03086003000085a7 */ /* 0x000e64000800007f */
[----:B-1----:R-:W-:Y:S05]  /*22ea0*/  @!P0 BRA `(.L_x_759) ;  /* 0xfffffffc00f08947 */ /* 0x002fea000383ffff */
[----:B------:R-:W-:Y:S05]  /*22eb0*/  BRA `(.L_x_906) ;  /* 0xffffffb400787947 */ /* 0x000fea000383ffff */
.L_x_760:
[----:B------:R-:W-:Y:S01]  /*22ec0*/  BSSY B0, `(.L_x_907) ;  /* 0x0000008000007945 */ /* 0x000fe20003800000 */
[----:B------:R-:W-:Y:S01]  /*22ed0*/  MOV R13, R24 ;  /* 0x00000018000d7202 */ /* 0x000fe20000000f00 */
[----:B------:R-:W-:Y:S01]  /*22ee0*/  IMAD.MOV.U32 R12, RZ, RZ, RZ ;  /* 0x000000ffff0c7224 */ /* 0x000fe200078e00ff */
[----:B------:R-:W-:Y:S01]  /*22ef0*/  MOV R11, 0x181f ;  /* 0x0000181f000b7802 */ /* 0x000fe20000000f00 */
[----:B------:R-:W-:-:S07]  /*22f00*/  IMAD.MOV.U32 R15, RZ, RZ, -0x1 ;  /* 0xffffffffff0f7424 */ /* 0x000fce00078e00ff */
[----:B0-2---:R-:W-:Y:S05]  /*22f10*/  WARPSYNC.COLLECTIVE R15, `(.L_x_908) ;  /* 0x000000000f087348 */ /* 0x005fea0003c00000 */
[----:B--2---:R1:W2:Y:S02]  /*22f20*/  SHFL.IDX P6, R14, R13, R12, R11 ;  /* 0x0000000c0d0e7389 */ /* 0x0042a400000c000b */
[----:B012---:R-:W-:Y:S01]  /*22f30*/  ENDCOLLECTIVE ;  /* 0x000000000000791b */ /* 0x007fe20003800000 */
.L_x_908:
[----:B------:R-:W-:Y:S05]  /*22f40*/  BSYNC B0 ;  /* 0x0000000000007941 */ /* 0x000fea0003800000 */
.L_x_907:
[----:B------:R-:W-:Y:S01]  /*22f50*/  IMAD.MOV.U32 R13, RZ, RZ, R23 ;  /* 0x000000ffff0d7224 */ /* 0x000fe200078e0017 */
[----:B------:R-:W-:Y:S01]  /*22f60*/  MOV R12, RZ ;  /* 0x000000ff000c7202 */ /* 0x000fe20000000f00 */
[----:B------:R-:W-:Y:S01]  /*22f70*/  IMAD.MOV.U32 R11, RZ, RZ, 0x181f ;  /* 0x0000181fff0b7424 */ /* 0x000fe200078e00ff */
[----:B------:R-:W-:Y:S01]  /*22f80*/  MOV R15, 0xffffffff ;  /* 0xffffffff000f7802 */ /* 0x000fe20000000f00 */
[----:B------:R-:W-:Y:S01]  /*22f90*/  IMAD.SHL.U32 R5, R33, 0x2, RZ ;  /* 0x0000000221057824 */ /* 0x000fe200078e00ff */
[----:B------:R-:W-:Y:S01]  /*22fa0*/  MOV R3, R14 ;  /* 0x0000000e00037202 */ /* 0x000fe20000000f00 */
[----:B------:R-:W-:-:S07]  /*22fb0*/  IMAD R4, R7, 0x2, R22 ;  /* 0x0000000207047824 */ /* 0x000fce00078e0216 */
[----:B------:R-:W-:Y:S05]  /*22fc0*/  WARPSYNC.COLLECTIVE R15, `(.L_x_909) ;  /* 0x000000000f087348 */ /* 0x000fea0003c00000 */
[----:B------:R0:W1:Y:S02]  /*22fd0*/  SHFL.IDX P6, R14, R13, R12, R11 ;  /* 0x0000000c0d0e7389 */ /* 0x00006400000c000b */
[----:B01----:R-:W-:Y:S01]  /*22fe0*/  ENDCOLLECTIVE ;  /* 0x000000000000791b */ /* 0x003fe20003800000 */
.L_x_909:
[----:B------:R-:W-:Y:S02]  /*22ff0*/  ULDC UR4, c[0x0][0x2f4] ;  /* 0x0000bd0000047ab9 */ /* 0x000fe40000000800 */
[----:B------:R-:W-:Y:S02]  /*23000*/  ISETP.GE.AND P2, PT, R33, UR4, PT ;  /* 0x0000000421007c0c */ /* 0x000fe4000bf46270 */
[----:B------:R-:W-:Y:S02]  /*23010*/  ISETP.GE.AND P1, PT, R36, UR4, PT ;  /* 0x0000000424007c0c */ /* 0x000fe4000bf26270 */
[C---:B------:R-:W-:Y:S02]  /*23020*/  ISETP.LT.OR P3, PT, R6.reuse, 0x1, P2 ;  /* 0x000000010600780c */ /* 0x040fe40001761670 */
[----:B------:R-:W-:Y:S02]  /*23030*/  ISETP.LT.OR P4, PT, R6, 0x1, P1 ;  /* 0x000000010600780c */ /* 0x000fe40000f81670 */
[----:B------:R-:W-:Y:S01]  /*23040*/  MOV R13, R24 ;  /* 0x00000018000d7202 */ /* 0x000fe20000000f00 */
[----:B------:R-:W-:Y:S01]  /*23050*/  IMAD.MOV.U32 R12, RZ, RZ, 0x1 ;  /* 0x00000001ff0c7424 */ /* 0x000fe200078e00ff */
[----:B------:R-:W-:-:S04]  /*23060*/  IADD3 R2, P0, R14, R5, RZ ;  /* 0x000000050e027210 */ /* 0x000fc80007f1e0ff */
[----:B------:R-:W-:Y:S02]  /*23070*/  IADD3.X R3, RZ, R3, RZ, P0, !PT ;  /* 0x00000003ff037210 */ /* 0x000fe400007fe4ff */
[----:B------:R-:W-:-:S13]  /*23080*/  ISETP.GE.AND P0, PT, R35, UR4, PT ;  /* 0x0000000423007c0c */ /* 0x000fda000bf06270 */
[----:B------:R-:W-:Y:S05]  /*23090*/  WARPSYNC.COLLECTIVE R15, `(.L_x_910) ;  /* 0x000000000f087348 */ /* 0x000fea0003c00000 */
[----:B------:R0:W1:Y:S02]  /*230a0*/  SHFL.IDX P6, R14, R13, R12, R11 ;  /* 0x0000000c0d0e7389 */ /* 0x00006400000c000b */
[----:B01----:R-:W-:Y:S01]  /*230b0*/  ENDCOLLECTIVE ;  /* 0x000000000000791b */ /* 0x003fe20003800000 */
.L_x_910:
        /* <DEDUP_REMOVED lines=13> */
.L_x_911:
[----:B------:R-:W-:Y:S01]  /*23190*/  IMAD.MOV.U32 R13, RZ, RZ, R24 ;  /* 0x000000ffff0d7224 */ /* 0x000fe200078e0018 */
[----:B------:R-:W-:Y:S02]  /*231a0*/  MOV R12, 0x2 ;  /* 0x00000002000c7802 */ /* 0x000fe40000000f00 */
[----:B------:R-:W-:-:S13]  /*231b0*/  IADD3 R2, P4, R14, R5, RZ ;  /* 0x000000050e027210 */ /* 0x000fda0007f9e0ff */
[----:B------:R-:W-:Y:S05]  /*231c0*/  WARPSYNC.COLLECTIVE R15, `(.L_x_912) ;  /* 0x000000000f087348 */ /* 0x000fea0003c00000 */
[----:B------:R0:W1:Y:S02]  /*231d0*/  SHFL.IDX P6, R14, R13, R12, R11 ;  /* 0x0000000c0d0e7389 */ /* 0x00006400000c000b */
[----:B01----:R-:W-:Y:S01]  /*231e0*/  ENDCOLLECTIVE ;  /* 0x000000000000791b */ /* 0x003fe20003800000 */
.L_x_912:
[----:B------:R-:W-:Y:S02]  /*231f0*/  IADD3.X R3, RZ, R7, RZ, P4, !PT ;  /* 0x00000007ff037210 */ /* 0x000fe400027fe4ff */
[----:B------:R-:W-:-:S03]  /*23200*/  ISETP.LT.OR P4, PT, R6, 0x11, P1 ;  /* 0x000000110600780c */ /* 0x000fc60000f81670 */
[----:B------:R-:W-:Y:S01]  /*23210*/  @!PT LDS RZ, [RZ] ;  /* 0x00000000fffff984 */ /* 0x000fe20000000800 */
[----:B------:R-:W-:Y:S01]  /*23220*/  @!PT LDS RZ, [RZ] ;  /* 0x00000000fffff984 */ /* 0x000fe20000000800 */
[----:B------:R-:W-:Y:S01]  /*23230*/  @!PT LDS RZ, [RZ] ;  /* 0x00000000fffff984 */ /* 0x000fe20000000800 */
[----:B------:R0:W-:Y:S01]  /*23240*/  LDGSTS.E.BYPASS.LTC128B.128 [R4+0xc00], desc[UR56][R2.64], !P3 ;  /* 0x00c0000002047fae */ /* 0x0001e2000d901d78 */
[----:B------:R-:W-:Y:S02]  /*23250*/  ISETP.LT.OR P3, PT, R6, 0x11, P0 ;  /* 0x000000110600780c */ /* 0x000fe40000761670 */
[----:B------:R-:W-:-:S07]  /*23260*/  MOV R13, R23 ;  /* 0x00000017000d7202 */ /* 0x000fce0000000f00 */
[----:B------:R0:W-:Y:S04]  /*23270*/  LDGSTS.E.BYPASS.LTC128B.128 [R4+0x3c00], desc[UR56][R2.64+0x80], !P4 ;  /* 0x03c0008002047fae */ /* 0x0001e8000e101d78 */
[----:B------:R0:W-:Y:S01]  /*23280*/  LDGSTS.E.BYPASS.LTC128B.128 [R4+0x6c00], desc[UR56][R2.64+0x100], !P3 ;  /* 0x06c0010002047fae */ /* 0x0001e2000d901d78 */
[----:B------:R-:W-:Y:S01]  /*23290*/  ISETP.LT.OR P3, PT, R6, 0x21, P2 ;  /* 0x000000210600780c */ /* 0x000fe20001761670 */
[----:B------:R-:W-:-:S12]  /*232a0*/  IMAD.MOV.U32 R7, RZ, RZ, R14 ;  /* 0x000000ffff077224 */ /* 0x000fd800078e000e */
[----:B0-----:R-:W-:Y:S05]  /*232b0*/  WARPSYNC.COLLECTIVE R15, `(.L_x_913) ;  /* 0x000000000f087348 */ /* 0x001fea0003c00000 */
[----:B------:R1:W2:Y:S02]  /*232c0*/  SHFL.IDX P6, R14, R13, R12, R11 ;  /* 0x0000000c0d0e7389 */ /* 0x0002a400000c000b */
[----:B012---:R-:W-:Y:S01]  /*232d0*/  ENDCOLLECTIVE ;  /* 0x000000000000791b */ /* 0x007fe20003800000 */
.L_x_913:
[----:B------:R-:W-:Y:S01]  /*232e0*/  MOV R13, R24 ;  /* 0x00000018000d7202 */ /* 0x000fe20000000f00 */
[----:B------:R-:W-:Y:S01]  /*232f0*/  IMAD.MOV.U32 R12, RZ, RZ, 0x3 ;  /* 0x00000003ff0c7424 */ /* 0x000fe200078e00ff */
[----:B------:R-:W-:-:S13]  /*23300*/  IADD3 R2, P4, R14, R5, RZ ;  /* 0x000000050e027210 */ /* 0x000fda0007f9e0ff */
[----:B------:R-:W-:Y:S05]  /*23310*/  WARPSYNC.COLLECTIVE R15, `(.L_x_914) ;  /* 0x000000000f087348 */ /* 0x000fea0003c00000 */
[----:B------:R0:W1:Y:S02]  /*23320*/  SHFL.IDX P6, R14, R13, R12, R11 ;  /* 0x0000000c0d0e7389 */ /* 0x00006400000c000b */
[----:B01----:R-:W-:Y:S01]  /*23330*/  ENDCOLLECTIVE ;  /* 0x000000000000791b */ /* 0x003fe20003800000 */
.L_x_914:
        /* <DEDUP_REMOVED lines=10> */
[----:B------:R-:W-:Y:S02]  /*233e0*/  ISETP.LT.OR P3, PT, R6, 0x31, P2 ;  /* 0x000000310600780c */ /* 0x000fe40001761670 */
[----:B------:R-:W-:-:S11]  /*233f0*/  MOV R7, R14 ;  /* 0x0000000e00077202 */ /* 0x000fd60000000f00 */
[----:B0-----:R-:W-:Y:S05]  /*23400*/  WARPSYNC.COLLECTIVE R15, `(.L_x_915) ;  /* 0x000000000f087348 */ /* 0x001fea0003c00000 */
[----:B------:R1:W2:Y:S02]  /*23410*/  SHFL.IDX P6, R14, R13, R12, R11 ;  /* 0x0000000c0d0e7389 */ /* 0x0002a400000c000b */
[----:B012---:R-:W-:Y:S01]  /*23420*/  ENDCOLLECTIVE ;  /* 0x000000000000791b */ /* 0x007fe20003800000 */
.L_x_915:
[----:B------:R-:W-:Y:S01]  /*23430*/  IMAD.MOV.U32 R13, RZ, RZ, R24 ;  /* 0x000000ffff0d7224 */ /* 0x000fe200078e0018 */
[----:B------:R-:W-:Y:S02]  /*23440*/  MOV R12, 0x4 ;  /* 0x00000004000c7802 */ /* 0x000fe40000000f00 */
[----:B------:R-:W-:-:S13]  /*23450*/  IADD3 R2, P4, R14, R5, RZ ;  /* 0x000000050e027210 */ /* 0x000fda0007f9e0ff */
[----:B------:R-:W-:Y:S05]  /*23460*/  WARPSYNC.COLLECTIVE R15, `(.L_x_916) ;  /* 0x000000000f087348 */ /* 0x000fea0003c00000 */
[----:B------:R0:W1:Y:S02]  /*23470*/  SHFL.IDX P6, R14, R13, R12, R11 ;  /* 0x0000000c0d0e7389 */ /* 0x00006400000c000b */
[----:B01----:R-:W-:Y:S01]  /*23480*/  ENDCOLLECTIVE ;  /* 0x000000000000791b */ /* 0x003fe20003800000 */
.L_x_916:
        /* <DEDUP_REMOVED lines=15> */
.L_x_917:
[----:B------:R-:W-:Y:S01]  /*23580*/  MOV R13, R24 ;  /* 0x00000018000d7202 */ /* 0x000fe20000000f00 */
[----:B------:R-:W-:Y:S01]  /*23590*/  IMAD.MOV.U32 R12, RZ, RZ, 0x5 ;  /* 0x00000005ff0c7424 */ /* 0x000fe200078e00ff */
[----:B------:R-:W-:-:S13]  /*235a0*/  IADD3 R2, P4, R14, R5, RZ ;  /* 0x000000050e027210 */ /* 0x000fda0007f9e0ff */
[----:B------:R-:W-:Y:S05]  /*235b0*/  WARPSYNC.COLLECTIVE R15, `(.L_x_918) ;  /* 0x000000000f087348 */ /* 0x000fea0003c00000 */
[----:B------:R0:W1:Y:S02]  /*235c0*/  SHFL.IDX P6, R14, R13, R12, R11 ;  /* 0x0000000c0d0e7389 */ /* 0x00006400000c000b */
[----:B01----:R-:W-:Y:S01]  /*235d0*/  ENDCOLLECTIVE ;  /* 0x000000000000791b */ /* 0x003fe20003800000 */
.L_x_918:
        /* <DEDUP_REMOVED lines=10> */
[----:B------:R-:W-:-:S07]  /*23680*/  MOV R24, R14 ;  /* 0x0000000e00187202 */ /* 0x000fce0000000f00 */
[----:B0-----:R-:W-:Y:S05]  /*23690*/  WARPSYNC.COLLECTIVE R15, `(.L_x_919) ;  /* 0x000000000f087348 */ /* 0x001fea0003c00000 */
[----:B------:R1:W2:Y:S02]  /*236a0*/  SHFL.IDX P6, R14, R13, R12, R11 ;  /* 0x0000000c0d0e7389 */ /* 0x0002a400000c000b */
[----:B012---:R-:W-:Y:S01]  /*236b0*/  ENDCOLLECTIVE ;  /* 0x000000000000791b */ /* 0x007fe20003800000 */
.L_x_919:
[----:B------:R-:W-:Y:S05]  /*236c0*/  BRA `(.L_x_920) ;  /* 0xffffffb0007c7947 */ /* 0x000fea000383ffff */
.L_x_765:
        /* <DEDUP_REMOVED lines=8> */
.L_x_922:
[----:B------:R-:W-:Y:S05]  /*23750*/  BSYNC B0 ;  /* 0x0000000000007941 */ /* 0x000fea0003800000 */
.L_x_921:
[----:B------:R-:W-:Y:S01]  /*23760*/  IMAD.MOV.U32 R13, RZ, RZ, R16 ;  /* 0x000000ffff0d7224 */ /* 0x000fe200078e0010 */
[----:B------:R-:W-:Y:S01]  /*23770*/  MOV R12, 0x1 ;  /* 0x00000001000c7802 */ /* 0x000fe20000000f00 */
[----:B------:R-:W-:Y:S01]  /*23780*/  IMAD.MOV.U32 R11, RZ, RZ, 0x1f ;  /* 0x0000001fff0b7424 */ /* 0x000fe200078e00ff */
[----:B------:R-:W-:Y:S02]  /*23790*/  MOV R15, 0xffffffff ;  /* 0xffffffff000f7802 */ /* 0x000fe40000000f00 */
[----:B------:R-:W-:Y:S02]  /*237a0*/  MOV R5, R14 ;  /* 0x0000000e00057202 */ /* 0x000fe40000000f00 */
[----:B------:R-:W-:-:S07]  /*237b0*/  IADD3 R7, R19, R8, RZ ;  /* 0x0000000813077210 */ /* 0x000fce0007ffe0ff */
[----:B------:R-:W-:Y:S05]  /*237c0*/  WARPSYNC.COLLECTIVE R15, `(.L_x_923) ;  /* 0x000000000f087348 */ /* 0x000fea0003c00000 */
[----:B------:R0:W1:Y:S02]  /*237d0*/  SHFL.IDX P6, R14, R13, R12, R11 ;  /* 0x0000000c0d0e7389 */ /* 0x00006400000c000b */
[----:B01----:R-:W-:Y:S01]  /*237e0*/  ENDCOLLECTIVE ;  /* 0x000000000000791b */ /* 0x003fe20003800000 */
.L_x_923:
        /* <DEDUP_REMOVED lines=11> */
[C---:B------:R-:W-:Y:S02]  /*238a0*/  ISETP.GE.U32.AND P5, PT, R8.reuse, 0x10, PT ;  /* 0x000000100800780c */ /* 0x040fe40003fa6070 */
[----:B--2---:R-:W-:Y:S02]  /*238b0*/  @!P1 MOV R4, R2 ;  /* 0x0000000200049202 */ /* 0x004fe40000000f00 */
[----:B------:R-:W-:-:S03]  /*238c0*/  ISETP.NE.AND P1, PT, R8, RZ, PT ;  /* 0x000000ff0800720c */ /* 0x000fc60003f25270 */
[----:B------:R-:W-:-:S10]  /*238d0*/  IMAD.MOV.U32 R13, RZ, RZ, R4 ;  /* 0x000000ffff0d7224 */ /* 0x000fd400078e0004 */
[----:B------:R-:W-:Y:S05]  /*238e0*/  WARPSYNC.COLLECTIVE R15, `(.L_x_924) ;  /* 0x000000000f087348 */ /* 0x000fea0003c00000 */
[----:B------:R0:W1:Y:S02]  /*238f0*/  SHFL.UP P6, R14, R13, R12, R11 ;  /* 0x0400000c0d0e7389 */ /* 0x00006400000c000b */
[----:B01----:R-:W-:Y:S01]  /*23900*/  ENDCOLLECTIVE ;  /* 0x000000000000791b */ /* 0x003fe20003800000 */
.L_x_924:
[----:B------:R-:W-:Y:S01]  /*23910*/  IMAD.MOV.U32 R12, RZ, RZ, 0x2 ;  /* 0x00000002ff0c7424 */ /* 0x000fe200078e00ff */
[----:B------:R-:W-:-:S05]  /*23920*/  SEL R7, R14, RZ, P1 ;  /* 0x000000ff0e077207 */ /* 0x000fca0000800000 */
[----:B------:R-:W-:-:S05]  /*23930*/  IMAD.IADD R6, R4, 0x1, R7 ;  /* 0x0000000104067824 */ /* 0x000fca00078e0207 */
[----:B------:R-:W-:-:S07]  /*23940*/  MOV R13, R6 ;  /* 0x00000006000d7202 */ /* 0x000fce0000000f00 */
[----:B------:R-:W-:Y:S05]  /*23950*/  WARPSYNC.COLLECTIVE R15, `(.L_x_925) ;  /* 0x000000000f087348 */ /* 0x000fea0003c00000 */
[----:B------:R0:W1:Y:S02]  /*23960*/  SHFL.UP P6, R14, R13, R12, R11 ;  /* 0x0400000c0d0e7389 */ /* 0x00006400000c000b */
[----:B01----:R-:W-:Y:S01]  /*23970*/  ENDCOLLECTIVE ;  /* 0x000000000000791b */ /* 0x003fe20003800000 */
.L_x_925:
[----:B------:R-:W-:Y:S02]  /*23980*/  MOV R12, 0x4 ;  /* 0x00000004000c7802 */ /* 0x000fe40000000f00 */
[----:B------:R-:W-:-:S04]  /*23990*/  SEL R7, R14, RZ, P2 ;  /* 0x000000ff0e077207 */ /* 0x000fc80001000000 */
[----:B------:R-:W-:-:S05]  /*239a0*/  IADD3 R7, R6, R7, RZ ;  /* 0x0000000706077210 */ /* 0x000fca0007ffe0ff */
[----:B------:R-:W-:-:S07]  /*239b0*/  IMAD.MOV.U32 R13, RZ, RZ, R7 ;  /* 0x000000ffff0d7224 */ /* 0x000fce00078e0007 */
[----:B------:R-:W-:Y:S05]  /*239c0*/  WARPSYNC.COLLECTIVE R15, `(.L_x_926) ;  /* 0x000000000f087348 */ /* 0x000fea0003c00000 */
[----:B------:R0:W1:Y:S02]  /*239d0*/  SHFL.UP P6, R14, R13, R12, R11 ;  /* 0x0400000c0d0e7389 */ /* 0x00006400000c000b */
[----:B01----:R-:W-:Y:S01]  /*239e0*/  ENDCOLLECTIVE ;  /* 0x000000000000791b */ /* 0x003fe20003800000 */
.L_x_926:
[----:B------:R-:W-:Y:S01]  /*239f0*/  IMAD.MOV.U32 R12, RZ, RZ, 0x8 ;  /* 0x00000008ff0c7424 */ /* 0x000fe200078e00ff */
[----:B------:R-:W-:-:S05]  /*23a00*/  SEL R2, R14, RZ, P3 ;  /* 0x000000ff0e027207 */ /* 0x000fca0001800000 */
[----:B------:R-:W-:-:S05]  /*23a10*/  IMAD.IADD R2, R7, 0x1, R2 ;  /* 0x0000000107027824 */ /* 0x000fca00078e0202 */
[----:B------:R-:W-:-:S07]  /*23a20*/  MOV R13, R2 ;  /* 0x00000002000d7202 */ /* 0x000fce0000000f00 */
[----:B------:R-:W-:Y:S05]  /*23a30*/  WARPSYNC.COLLECTIVE R15, `(.L_x_927) ;  /* 0x000000000f087348 */ /* 0x000fea0003c00000 */
[----:B------:R0:W1:Y:S02]  /*23a40*/  SHFL.UP P6, R14, R13, R12, R11 ;  /* 0x0400000c0d0e7389 */ /* 0x00006400000c000b */
[----:B01----:R-:W-:Y:S01]  /*23a50*/  ENDCOLLECTIVE ;  /* 0x000000000000791b */ /* 0x003fe20003800000 */
.L_x_927:
[----:B------:R-:W-:Y:S02]  /*23a60*/  MOV R12, 0x10 ;  /* 0x00000010000c7802 */ /* 0x000fe40000000f00 */
[----:B------:R-:W-:-:S04]  /*23a70*/  SEL R3, R14, RZ, P4 ;  /* 0x000000ff0e037207 */ /* 0x000fc80002000000 */
[----:B------:R-:W-:-:S05]  /*23a80*/  IADD3 R3, R2, R3, RZ ;  /* 0x0000000302037210 */ /* 0x000fca0007ffe0ff */
[----:B------:R-:W-:-:S07]  /*23a90*/  IMAD.MOV.U32 R13, RZ, RZ, R3 ;  /* 0x000000ffff0d7224 */ /* 0x000fce00078e0003 */
[----:B------:R-:W-:Y:S05]  /*23aa0*/  WARPSYNC.COLLECTIVE R15, `(.L_x_928) ;  /* 0x000000000f087348 */ /* 0x000fea0003c00000 */
[----:B------:R0:W1:Y:S02]  /*23ab0*/  SHFL.UP P6, R14, R13, R12, R11 ;  /* 0x0400000c0d0e7389 */ /* 0x00006400000c000b */
[----:B01----:R-:W-:Y:S01]  /*23ac0*/  ENDCOLLECTIVE ;  /* 0x000000000000791b */ /* 0x003fe20003800000 */
.L_x_928:
[----:B------:R-:W-:Y:S01]  /*23ad0*/  IMAD.MOV.U32 R12, RZ, RZ, 0x1f ;  /* 0x0000001fff0c7424 */ /* 0x000fe200078e00ff */
[----:B------:R-:W-:Y:S02]  /*23ae0*/  MOV R11, 0x1f ;  /* 0x0000001f000b7802 */ /* 0x000fe40000000f00 */
[----:B------:R-:W-:-:S05]  /*23af0*/  SEL R6, R14, RZ, P5 ;  /* 0x000000ff0e067207 */ /* 0x000fca0002800000 */
[----:B------:R-:W-:-:S05]  /*23b00*/  IMAD.IADD R6, R3, 0x1, R6 ;  /* 0x0000000103067824 */ /* 0x000fca00078e0206 */
[----:B------:R-:W-:-:S07]  /*23b10*/  MOV R13, R6 ;  /* 0x00000006000d7202 */ /* 0x000fce0000000f00 */
[----:B------:R-:W-:Y:S05]  /*23b20*/  WARPSYNC.COLLECTIVE R15, `(.L_x_929) ;  /* 0x000000000f087348 */ /* 0x000fea0003c00000 */
[----:B------:R0:W1:Y:S02]  /*23b30*/  SHFL.IDX P6, R14, R13, R12, R11 ;  /* 0x0000000c0d0e7389 */ /* 0x00006400000c000b */
[----:B01----:R-:W-:Y:S01]  /*23b40*/  ENDCOLLECTIVE ;  /* 0x000000000000791b */ /* 0x003fe20003800000 */
.L_x_929:
[----:B------:R-:W-:Y:S05]  /*23b50*/  BRA `(.L_x_930) ;  /* 0xffffffb000947947 */ /* 0x000fea000383ffff */
.L_x_770:
[----:B------:R-:W-:Y:S01]  /*23b60*/  BSSY B0, `(.L_x_931) ;  /* 0x0000008000007945 */ /* 0x000fe20003800000 */
[----:B-----5:R-:W-:Y:S01]  /*23b70*/  IMAD.MOV.U32 R13, RZ, RZ, R4 ;  /* 0x000000ffff0d7224 */ /* 0x020fe200078e0004 */
[----:B------:R-:W-:Y:S01]  /*23b80*/  MOV R12, 0x1 ;  /* 0x00000001000c7802 */ /* 0x000fe20000000f00 */
[----:B------:R-:W-:Y:S01]  /*23b90*/  IMAD.MOV.U32 R11, RZ, RZ, RZ ;  /* 0x000000ffff0b7224 */ /* 0x000fe200078e00ff */
[----:B------:R-:W-:-:S07]  /*23ba0*/  MOV R15, 0xffffffff ;  /* 0xffffffff000f7802 */ /* 0x000fce0000000f00 */
[----:B01----:R-:W-:Y:S05]  /*23bb0*/  WARPSYNC.COLLECTIVE R15, `(.L_x_932) ;  /* 0x000000000f087348 */ /* 0x003fea0003c00000 */
[----:B------:R2:W3:Y:S02]  /*23bc0*/  SHFL.UP P6, R14, R13, R12, R11 ;  /* 0x0400000c0d0e7389 */ /* 0x0004e400000c000b */
[----:B0123--:R-:W-:Y:S01]  /*23bd0*/  ENDCOLLECTIVE ;  /* 0x000000000000791b */ /* 0x00ffe20003800000 */
.L_x_932:
[----:B------:R-:W-:Y:S05]  /*23be0*/  BSYNC B0 ;  /* 0x0000000000007941 */ /* 0x000fea0003800000 */
.L_x_931:
[----:B------:R-:W-:Y:S01]  /*23bf0*/  SEL R13, R14, RZ, P1 ;  /* 0x000000ff0e0d7207 */ /* 0x000fe20000800000 */
[----:B------:R-:W-:Y:S01]  /*23c00*/  IMAD.MOV.U32 R11, RZ, RZ, RZ ;  /* 0x000000ffff0b7224 */ /* 0x000fe200078e00ff */
[----:B------:R-:W-:Y:S02]  /*23c10*/  MOV R12, 0x2 ;  /* 0x00000002000c7802 */ /* 0x000fe40000000f00 */
[----:B------:R-:W-:Y:S01]  /*23c20*/  MOV R15, 0xffffffff ;  /* 0xffffffff000f7802 */ /* 0x000fe20000000f00 */
[----:B------:R-:W-:-:S07]  /*23c30*/  IMAD.IADD R13, R4, 0x1, R13 ;  /* 0x00000001040d7824 */ /* 0x000fce00078e020d */
[----:B------:R-:W-:Y:S05]  /*23c40*/  WARPSYNC.COLLECTIVE R15, `(.L_x_933) ;  /* 0x000000000f087348 */ /* 0x000fea0003c00000 */
[----:B------:R0:W1:Y:S02]  /*23c50*/  SHFL.UP P6, R14, R13, R12, R11 ;  /* 0x0400000c0d0e7389 */ /* 0x00006400000c000b */
[----:B01----:R-:W-:Y:S01]  /*23c60*/  ENDCOLLECTIVE ;  /* 0x000000000000791b */ /* 0x003fe20003800000 */
.L_x_933:
[----:B------:R-:W-:Y:S01]  /*23c70*/  IMAD.MOV.U32 R12, RZ, RZ, 0x4 ;  /* 0x00000004ff0c7424 */ /* 0x000fe200078e00ff */
[----:B------:R-:W-:-:S05]  /*23c80*/  SEL R0, R14, RZ, P2 ;  /* 0x000000ff0e007207 */ /* 0x000fca0001000000 */
[----:B------:R-:W-:-:S05]  /*23c90*/  IMAD.IADD R0, R13, 0x1, R0 ;  /* 0x000000010d007824 */ /* 0x000fca00078e0200 */
[----:B------:R-:W-:-:S07]  /*23ca0*/  MOV R13, R0 ;  /* 0x00000000000d7202 */ /* 0x000fce0000000f00 */
[----:B------:R-:W-:Y:S05]  /*23cb0*/  WARPSYNC.COLLECTIVE R15, `(.L_x_934) ;  /* 0x000000000f087348 */ /* 0x000fea0003c00000 */
[----:B------:R0:W1:Y:S02]  /*23cc0*/  SHFL.UP P6, R14, R13, R12, R11 ;  /* 0x0400000c0d0e7389 */ /* 0x00006400000c000b */
[----:B01----:R-:W-:Y:S01]  /*23cd0*/  ENDCOLLECTIVE ;  /* 0x000000000000791b */ /* 0x003fe20003800000 */
.L_x_934:
[----:B------:R-:W-:Y:S02]  /*23ce0*/  MOV R12, 0x8 ;  /* 0x00000008000c7802 */ /* 0x000fe40000000f00 */
[----:B------:R-:W-:-:S04]  /*23cf0*/  SEL R3, R14, RZ, P3 ;  /* 0x000000ff0e037207 */ /* 0x000fc80001800000 */
[----:B------:R-:W-:-:S05]  /*23d00*/  IADD3 R2, R0, R3, RZ ;  /* 0x0000000300027210 */ /* 0x000fca0007ffe0ff */
[----:B------:R-:W-:-:S07]  /*23d10*/  IMAD.MOV.U32 R13, RZ, RZ, R2 ;  /* 0x000000ffff0d7224 */ /* 0x000fce00078e0002 */
[----:B------:R-:W-:Y:S05]  /*23d20*/  WARPSYNC.COLLECTIVE R15, `(.L_x_935) ;  /* 0x000000000f087348 */ /* 0x000fea0003c00000 */
[----:B------:R0:W1:Y:S02]  /*23d30*/  SHFL.UP P6, R14, R13, R12, R11 ;  /* 0x0400000c0d0e7389 */ /* 0x00006400000c000b */
[----:B01----:R-:W-:Y:S01]  /*23d40*/  ENDCOLLECTIVE ;  /* 0x000000000000791b */ /* 0x003fe20003800000 */
.L_x_935:
[----:B------:R-:W-:Y:S01]  /*23d50*/  IMAD.MOV.U32 R12, RZ, RZ, 0x10 ;  /* 0x00000010ff0c7424 */ /* 0x000fe200078e00ff */
[----:B------:R-:W-:-:S05]  /*23d60*/  SEL R3, R14, RZ, P4 ;  /* 0x000000ff0e037207 */ /* 0x000fca0002000000 */
[----:B------:R-:W-:-:S05]  /*23d70*/  IMAD.IADD R3, R2, 0x1, R3 ;  /* 0x0000000102037824 */ /* 0x000fca00078e0203 */
[----:B------:R-:W-:-:S07]  /*23d80*/  MOV R13, R3 ;  /* 0x00000003000d7202 */ /* 0x000fce0000000f00 */
[----:B------:R-:W-:Y:S05]  /*23d90*/  WARPSYNC.COLLECTIVE R15, `(.L_x_936) ;  /* 0x000000000f087348 */ /* 0x000fea0003c00000 */
[----:B------:R0:W1:Y:S02]  /*23da0*/  SHFL.UP P6, R14, R13, R12, R11 ;  /* 0x0400000c0d0e7389 */ /* 0x00006400000c000b */
[----:B01----:R-:W-:Y:S01]  /*23db0*/  ENDCOLLECTIVE ;  /* 0x000000000000791b */ /* 0x003fe20003800000 */
.L_x_936:
[----:B------:R-:W-:Y:S01]  /*23dc0*/  MOV R12, 0x1f ;  /* 0x0000001f000c7802 */ /* 0x000fe20000000f00 */
[----:B------:R-:W-:Y:S01]  /*23dd0*/  IMAD.MOV.U32 R11, RZ, RZ, 0x1f ;  /* 0x0000001fff0b7424 */ /* 0x000fe200078e00ff */
[----:B------:R-:W-:-:S04]  /*23de0*/  SEL R6, R14, RZ, P5 ;  /* 0x000000ff0e067207 */ /* 0x000fc80002800000 */
[----:B------:R-:W-:-:S05]  /*23df0*/  IADD3 R6, R3, R6, RZ ;  /* 0x0000000603067210 */ /* 0x000fca0007ffe0ff */
[----:B------:R-:W-:-:S07]  /*23e00*/  IMAD.MOV.U32 R13, RZ, RZ, R6 ;  /* 0x000000ffff0d7224 */ /* 0x000fce00078e0006 */
[----:B------:R-:W-:Y:S05]  /*23e10*/  WARPSYNC.COLLECTIVE R15, `(.L_x_937) ;  /* 0x000000000f087348 */ /* 0x000fea0003c00000 */
[----:B------:R0:W1:Y:S02]  /*23e20*/  SHFL.IDX P6, R14, R13, R12, R11 ;  /* 0x0000000c0d0e7389 */ /* 0x00006400000c000b */
[----:B01----:R-:W-:Y:S01]  /*23e30*/  ENDCOLLECTIVE ;  /* 0x000000000000791b */ /* 0x003fe20003800000 */
.L_x_937:
[----:B------:R-:W-:Y:S05]  /*23e40*/  BRA `(.L_x_938) ;  /* 0xffffffb000747947 */ /* 0x000fea000383ffff */
.L_x_772:
[----:B------:R-:W-:Y:S01]  /*23e50*/  BSSY B0, `(.L_x_939) ;  /* 0x0000006000007945 */ /* 0x000fe20003800000 */
[----:B------:R-:W-:Y:S02]  /*23e60*/  PLOP3.LUT P6, PT, P6, PT, PT, 0x8, 0x0 ;  /* 0x000000000000781c */ /* 0x000fe400037ce170 */
[----:B------:R-:W-:-:S11]  /*23e70*/  MOV R15, 0xffffffff ;  /* 0xffffffff000f7802 */ /* 0x000fd60000000f00 */
[----:B0-----:R-:W-:Y:S05]  /*23e80*/  WARPSYNC.COLLECTIVE R15, `(.L_x_940) ;  /* 0x000000000f087348 */ /* 0x001fea0003c00000 */
[----:B------:R-:W-:Y:S01]  /*23e90*/  VOTE.ANY R14, PT, P6 ;  /* 0x00000000000e7806 */ /* 0x000fe200030e0100 */
[----:B0-----:R-:W-:Y:S06]  /*23ea0*/  ENDCOLLECTIVE ;  /* 0x000000000000791b */ /* 0x001fec0003800000 */
.L_x_940:
[----:B------:R-:W-:Y:S05]  /*23eb0*/  BSYNC B0 ;  /* 0x0000000000007941 */ /* 0x000fea0003800000 */
.L_x_939:
[----:B------:R-:W-:Y:S01]  /*23ec0*/  IMAD.MOV.U32 R2, RZ, RZ, R14 ;  /* 0x000000ffff027224 */ /* 0x000fe200078e000e */
[----:B------:R-:W-:Y:S01]  /*23ed0*/  MOV R13, R4 ;  /* 0x00000004000d7202 */ /* 0x000fe20000000f00 */
[----:B------:R-:W-:Y:S01]  /*23ee0*/  IMAD.MOV.U32 R15, RZ, RZ, -0x1 ;  /* 0xffffffffff0f7424 */ /* 0x000fe200078e00ff */
[----:B------:R-:W-:Y:S01]  /*23ef0*/  MOV R11, 0x1f ;  /* 0x0000001f000b7802 */ /* 0x000fe20000000f00 */
[----:B------:R-:W0:Y:S02]  /*23f00*/  POPC R0, R2 ;  /* 0x0000000200007309 */ /* 0x000e240000000000 */
[----:B0-----:R-:W-:-:S07]  /*23f10*/  IMAD.MOV.U32 R12, RZ, RZ, R0 ;  /* 0x000000ffff0c7224 */ /* 0x001fce00078e0000 */
[----:B------:R-:W-:Y:S05]  /*23f20*/  WARPSYNC.COLLECTIVE R15, `(.L_x_941) ;  /* 0x000000000f087348 */ /* 0x000fea0003c00000 */
[----:B------:R0:W1:Y:S02]  /*23f30*/  SHFL.IDX P6, R14, R13, R12, R11 ;  /* 0x0000000c0d0e7389 */ /* 0x00006400000c000b */
[----:B01----:R-:W-:Y:S01]  /*23f40*/  ENDCOLLECTIVE ;  /* 0x000000000000791b */ /* 0x003fe20003800000 */
.L_x_941:
[----:B------:R-:W-:Y:S01]  /*23f50*/  MOV R4, R14 ;  /* 0x0000000e00047202 */ /* 0x000fe20000000f00 */
[----:B------:R-:W-:Y:S06]  /*23f60*/  BRA `(.L_x_942) ;  /* 0xffffffb000647947 */ /* 0x000fec000383ffff */
.L_x_774:
[----:B------:R-:W-:Y:S01]  /*23f70*/  BSSY B0, `(.L_x_943) ;  /* 0x0000007000007945 */ /* 0x000fe20003800000 */
[----:B------:R-:W-:Y:S01]  /*23f80*/  IMAD.MOV.U32 R13, RZ, RZ, R6 ;  /* 0x000000ffff0d7224 */ /* 0x000fe200078e0006 */
[----:B------:R-:W-:Y:S01]  /*23f90*/  MOV R11, 0x1f ;  /* 0x0000001f000b7802 */ /* 0x000fe20000000f00 */
[----:B------:R-:W-:-:S07]  /*23fa0*/  IMAD.MOV.U32 R15, RZ, RZ, -0x1 ;  /* 0xffffffffff0f7424 */ /* 0x000fce00078e00ff */
[----:B012---:R-:W-:Y:S05]  /*23fb0*/  WARPSYNC.COLLECTIVE R15, `(.L_x_944) ;  /* 0x000000000f087348 */ /* 0x007fea0003c00000 */
[----:B------:R3:W4:Y:S02]  /*23fc0*/  SHFL.IDX P6, R14, R13, R12, R11 ;  /* 0x0000000c0d0e7389 */ /* 0x00072400000c000b */
[----:B01234-:R-:W-:Y:S01]  /*23fd0*/  ENDCOLLECTIVE ;  /* 0x000000000000791b */ /* 0x01ffe20003800000 */
.L_x_944:
[----:B------:R-:W-:Y:S05]  /*23fe0*/  BSYNC B0 ;  /* 0x0000000000007941 */ /* 0x000fea0003800000 */
.L_x_943:
[----:B------:R-:W-:Y:S05]  /*23ff0*/  BRA `(.L_x_773) ;  /* 0xffffffb0005c7947 */ /* 0x000fea000383ffff */
.L_x_778:
[----:B0-----:R0:W1:Y:S02]  /*24000*/  SYNCS.PHASECHK.TRANS64.TRYWAIT P0, [R7+URZ+0x30820], R0 ;  /* 0x03082000070075a7 */ /* 0x001064000800017f */
[----:B-1----:R-:W-:Y:S05]  /*24010*/  @!P0 NANOSLEEP.SYNCS 0x989680 ;  /* 0x009896800000895d */ /* 0x002fea0003900000 */
[----:B------:R-:W1:Y:S02]  /*24020*/  @!P0 SYNCS.PHASECHK.TRANS64 P0, [R7+URZ+0x30820], R0 ;  /* 0x03082000070085a7 */ /* 0x000e64000800007f */
[----:B-1----:R-:W-:Y:S05]  /*24030*/  @!P0 BRA `(.L_x_778) ;  /* 0xfffffffc00f08947 */ /* 0x002fea000383ffff */
[----:B------:R-:W-:Y:S05]  /*24040*/  BRA `(.L_x_945) ;  /* 0xffffffb400487947 */ /* 0x000fea000383ffff */
.L_x_779:
[----:B------:R-:W1:Y:S01]  /*24050*/  S2R R2, SR_TID.X ;  /* 0x0000000000027919 */ /* 0x000e620000002100 */
[----:B------:R-:W-:Y:S01]  /*24060*/  BSSY B0, `(.L_x_946) ;  /* 0x000000a000007945 */ /* 0x000fe20003800000 */
[----:B------:R-:W-:Y:S01]  /*24070*/  IMAD.MOV.U32 R12, RZ, RZ, RZ ;  /* 0x000000ffff0c7224 */ /* 0x000fe200078e00ff */
[----:B------:R-:W-:Y:S01]  /*24080*/  MOV R11, 0x1f ;  /* 0x0000001f000b7802 */ /* 0x000fe20000000f00 */
[----:B------:R-:W-:Y:S01]  /*24090*/  IMAD.MOV.U32 R15, RZ, RZ, -0x1 ;  /* 0xffffffffff0f7424 */ /* 0x000fe200078e00ff */
[----:B-1----:R-:W-:-:S04]  /*240a0*/  SHF.R.U32.HI R2, RZ, 0x5, R2 ;  /* 0x00000005ff027819 */ /* 0x002fc80000011602 */
[----:B------:R-:W-:-:S04]  /*240b0*/  LOP3.LUT R2, R2, 0x3, RZ, 0xc0, !PT ;  /* 0x0000000302027812 */ /* 0x000fc800078ec0ff */
[----:B------:R-:W-:-:S07]  /*240c0*/  MOV R13, R2 ;  /* 0x00000002000d7202 */ /* 0x000fce0000000f00 */
[----:B0-----:R-:W-:Y:S05]  /*240d0*/  WARPSYNC.COLLECTIVE R15, `(.L_x_947) ;  /* 0x000000000f087348 */ /* 0x001fea0003c00000 */
[----:B------:R1:W2:Y:S02]  /*240e0*/  SHFL.IDX P6, R14, R13, R12, R11 ;  /* 0x0000000c0d0e7389 */ /* 0x0002a400000c000b */
[----:B012---:R-:W-:Y:S01]  /*240f0*/  ENDCOLLECTIVE ;  /* 0x000000000000791b */ /* 0x007fe20003800000 */
.L_x_947:
[----:B------:R-:W-:Y:S05]  /*24100*/  BSYNC B0 ;  /* 0x0000000000007941 */ /* 0x000fea0003800000 */
.L_x_946:
[----:B------:R-:W-:Y:S05]  /*24110*/  BRA `(.L_x_948) ;  /* 0xffffffb400307947 */ /* 0x000fea000383ffff */
.L_x_780:
[----:B------:R-:W-:Y:S01]  /*24120*/  BSSY B0, `(.L_x_949) ;  /* 0x0000006000007945 */ /* 0x000fe20003800000 */
[----:B------:R-:W-:-:S07]  /*24130*/  MOV R15, 0xffffffff ;  /* 0xffffffff000f7802 */ /* 0x000fce0000000f00 */
[----:B0-----:R-:W-:Y:S05]  /*24140*/  WARPSYNC.COLLECTIVE R15, `(.L_x_950) ;  /* 0x000000000f0c7348 */ /* 0x001fea0003c00000 */
[----:B------:R-:W-:Y:S02]  /*24150*/  ELECT P6, UR62, PT ;  /* 0x00000000003e782f */ /* 0x000fe400038c0000 */
[----:B------:R-:W-:Y:S01]  /*24160*/  MOV R14, UR62 ;  /* 0x0000003e000e7c02 */ /* 0x000fe20008000f00 */
[----:B0-----:R-:W-:Y:S10]  /*24170*/  ENDCOLLECTIVE ;  /* 0x000000000000791b */ /* 0x001ff40003800000 */
.L_x_950:
[----:B------:R-:W-:Y:S05]  /*24180*/  BSYNC B0 ;  /* 0x0000000000007941 */ /* 0x000fea0003800000 */
.L_x_949:
[----:B------:R-:W-:Y:S05]  /*24190*/  BRA `(.L_x_951) ;  /* 0xffffffb400247947 */ /* 0x000fea000383ffff */
.L_x_782:
[----:B0-----:R0:W1:Y:S02]  /*241a0*/  SYNCS.PHASECHK.TRANS64.TRYWAIT P1, [R5+URZ+0x30840], R0 ;  /* 0x03084000050075a7 */ /* 0x001064000802017f */
[----:B-1----:R-:W-:Y:S05]  /*241b0*/  @!P1 NANOSLEEP.SYNCS 0x989680 ;  /* 0x009896800000995d */ /* 0x002fea0003900000 */
[----:B------:R-:W1:Y:S02]  /*241c0*/  @!P1 SYNCS.PHASECHK.TRANS64 P1, [R5+URZ+0x30840], R0 ;  /* 0x03084000050095a7 */ /* 0x000e64000802007f */
[----:B-1----:R-:W-:Y:S05]  /*241d0*/  @!P1 BRA `(.L_x_782) ;  /* 0xfffffffc00f09947 */ /* 0x002fea000383ffff */
[----:B------:R-:W-:Y:S05]  /*241e0*/  BRA `(.L_x_952) ;  /* 0xffffffb400447947 */ /* 0x000fea000383ffff */
.L_x_784:
[----:B-1----:R1:W2:Y:S02]  /*241f0*/  SYNCS.PHASECHK.TRANS64.TRYWAIT P1, [R3+URZ+0x30840], R2 ;  /* 0x03084002030075a7 */ /* 0x0022a4000802017f */
[----:B--2---:R-:W-:Y:S05]  /*24200*/  @!P1 NANOSLEEP.SYNCS 0x989680 ;  /* 0x009896800000995d */ /* 0x004fea0003900000 */
[----:B------:R-:W2:Y:S02]  /*24210*/  @!P1 SYNCS.PHASECHK.TRANS64 P1, [R3+URZ+0x30840], R2 ;  /* 0x03084002030095a7 */ /* 0x000ea4000802007f */
[----:B--2---:R-:W-:Y:S05]  /*24220*/  @!P1 BRA `(.L_x_784) ;  /* 0xfffffffc00f09947 */ /* 0x004fea000383ffff */
[----:B------:R-:W-:Y:S05]  /*24230*/  BRA `(.L_x_953) ;  /* 0xffffffb400507947 */ /* 0x000fea000383ffff */
.L_x_786:
[----:B--2---:R2:W3:Y:S02]  /*24240*/  SYNCS.PHASECHK.TRANS64.TRYWAIT P1, [R5+URZ+0x30860], R0 ;  /* 0x03086000050075a7 */ /* 0x0044e4000802017f */
[----:B---3--:R-:W-:Y:S05]  /*24250*/  @!P1 NANOSLEEP.SYNCS 0x989680 ;  /* 0x009896800000995d */ /* 0x008fea0003900000 */
[----:B------:R-:W3:Y:S02]  /*24260*/  @!P1 SYNCS.PHASECHK.TRANS64 P1, [R5+URZ+0x30860], R0 ;  /* 0x03086000050095a7 */ /* 0x000ee4000802007f */
[----:B---3--:R-:W-:Y:S05]  /*24270*/  @!P1 BRA `(.L_x_786) ;  /* 0xfffffffc00f09947 */ /* 0x008fea000383ffff */
[----:B------:R-:W-:Y:S05]  /*24280*/  BRA `(.L_x_954) ;  /* 0xffffffb4004c7947 */ /* 0x000fea000383ffff */
.L_x_955:
        /* <DEDUP_REMOVED lines=15> */
.L_x_3234:


//--------------------- .text._ZN7cutlass13device_kernelIN5flash11enable_sm90INS1_16FlashAttnFwdSm90INS1_25CollectiveMainloopFwdSm90ILi2EN4cute5tupleIJNS5_1CILi1EEES8_S8_EEENS6_IJNS7_ILi128EEENS7_ILi96EEENS7_ILi192EEEEEELi192ENS_6half_tEfNS_4arch4Sm90ELb0ELb1ELb0ELb0ELb1ELb0ELb0ELb1ELb1ELb1ELb0ELb0EEENS1_21CollectiveEpilogueFwdINS6_IJSA_SC_SB_EEES9_SE_SG_Li256ELb0ELb1ELb0ELb0EEENS1_30DynamicPersistentTileSchedulerILi256ELi128ELb0ELb1ELb1EEEEEEEEEvNT_6ParamsE --------------------------
	.section	.text._ZN7cutlass13device_kernelIN5flash11enable_sm90INS1_16FlashAttnFwdSm90INS1_25CollectiveMainloopFwdSm90ILi2EN4cute5tupleIJNS5_1CILi1EEES8_S8_EEENS6_IJNS7_ILi128EEENS7_ILi96EEENS7_ILi192EEEEEELi192ENS_6half_tEfNS_4arch4Sm90ELb0ELb1ELb0ELb0ELb1ELb0ELb0ELb1ELb1ELb1ELb0ELb0EEENS1_21CollectiveEpilogueFwdINS6_IJSA_SC_SB_EEES9_SE_SG_Li256ELb0ELb1ELb0ELb0EEENS1_30DynamicPersistentTileSchedulerILi256ELi128ELb0ELb1ELb1EEEEEEEEEvNT_6ParamsE,"ax",@progbits
	.align	128
.text._ZN7cutlass13device_kernelIN5flash11enable_sm90INS1_16FlashAttnFwdSm90INS1_25CollectiveMainloopFwdSm90ILi2EN4cute5tupleIJNS5_1CILi1EEES8_S8_EEENS6_IJNS7_ILi128EEENS7_ILi96EEENS7_ILi192EEEEEELi192ENS_6half_tEfNS_4arch4Sm90ELb0ELb1ELb0ELb0ELb1ELb0ELb0ELb1ELb1ELb1ELb0ELb0EEENS1_21CollectiveEpilogueFwdINS6_IJSA_SC_SB_EEES9_SE_SG_Li256ELb0ELb1ELb0ELb0EEENS1_30DynamicPersistentTileSchedulerILi256ELi128ELb0ELb1ELb1EEEEEEEEEvNT_6ParamsE:
        .type           _ZN7cutlass13device_kernelIN5flash11enable_sm90INS1_16FlashAttnFwdSm90INS1_25CollectiveMainloopFwdSm90ILi2EN4cute5tupleIJNS5_1CILi1EEES8_S8_EEENS6_IJNS7_ILi128EEENS7_ILi96EEENS7_ILi192EEEEEELi192ENS_6half_tEfNS_4arch4Sm90ELb0ELb1ELb0ELb0ELb1ELb0ELb0ELb1ELb1ELb1ELb0ELb0EEENS1_21CollectiveEpilogueFwdINS6_IJSA_SC_SB_EEES9_SE_SG_Li256ELb0ELb1ELb0ELb0EEENS1_30DynamicPersistentTileSchedulerILi256ELi128ELb0ELb1ELb1EEEEEEEEEvNT_6ParamsE,@function
        .size           _ZN7cutlass13device_kernelIN5flash11enable_sm90INS1_16FlashAttnFwdSm90INS1_25CollectiveMainloopFwdSm90ILi2EN4cute5tupleIJNS5_1CILi1EEES8_S8_EEENS6_IJNS7_ILi128EEENS7_ILi96EEENS7_ILi192EEEEEELi192ENS_6half_tEfNS_4arch4Sm90ELb0ELb1ELb0ELb0ELb1ELb0ELb0ELb1ELb1ELb1ELb0ELb0EEENS1_21CollectiveEpilogueFwdINS6_IJSA_SC_SB_EEES9_SE_SG_Li256ELb0ELb1ELb0ELb0EEENS1_30DynamicPersistentTileSchedulerILi256ELi128ELb0ELb1ELb1EEEEEEEEEvNT_6ParamsE,(.L_x_3235 - _ZN7cutlass13device_kernelIN5flash11enable_sm90INS1_16FlashAttnFwdSm90INS1_25CollectiveMainloopFwdSm90ILi2EN4cute5tupleIJNS5_1CILi1EEES8_S8_EEENS6_IJNS7_ILi128EEENS7_ILi96EEENS7_ILi192EEEEEELi192ENS_6half_tEfNS_4arch4Sm90ELb0ELb1ELb0ELb0ELb1ELb0ELb0ELb1ELb1ELb1ELb0ELb0EEENS1_21CollectiveEpilogueFwdINS6_IJSA_SC_SB_EEES9_SE_SG_Li256ELb0ELb1ELb0ELb0EEENS1_30DynamicPersistentTileSchedulerILi256ELi128ELb0ELb1ELb1EEEEEEEEEvNT_6ParamsE)
        .other          _ZN7cutlass13device_kernelIN5flash11enable_sm90INS1_16FlashAttnFwdSm90INS1_25CollectiveMainloopFwdSm90ILi2EN4cute5tupleIJNS5_1CILi1EEES8_S8_EEENS6_IJNS7_ILi128EEENS7_ILi96EEENS7_ILi192EEEEEELi192ENS_6half_tEfNS_4arch4Sm90ELb0ELb1ELb0ELb0ELb1ELb0ELb0ELb1ELb1ELb1ELb0ELb0EEENS1_21CollectiveEpilogueFwdINS6_IJSA_SC_SB_EEES9_SE_SG_Li256ELb0ELb1ELb0ELb0EEENS1_30DynamicPersistentTileSchedulerILi256ELi128ELb0ELb1ELb1EEEEEEEEEvNT_6ParamsE,@"STO_CUDA_ENTRY STV_DEFAULT"
_ZN7cutlass13device_kernelIN5flash11enable_sm90INS1_16FlashAttnFwdSm90INS1_25CollectiveMainloopFwdSm90ILi2EN4cute5tupleIJNS5_1CILi1EEES8_S8_EEENS6_IJNS7_ILi128EEENS7_ILi96EEENS7_ILi192EEEEEELi192ENS_6half_tEfNS_4arch4Sm90ELb0ELb1ELb0ELb0ELb1ELb0ELb0ELb1ELb1ELb1ELb0ELb0EEENS1_21CollectiveEpilogueFwdINS6_IJSA_SC_SB_EEES9_SE_SG_Li256ELb0ELb1ELb0ELb0EEENS1_30DynamicPersistentTileSchedulerILi256ELi128ELb0ELb1ELb1EEEEEEEEEvNT_6ParamsE:
        /* <DEDUP_REMOVED lines=45> */
.L_x_956:
        /* <DEDUP_REMOVED lines=22> */
.L_x_957:
        /* <DEDUP_REMOVED lines=18> */
.L_x_958:
        /* <DEDUP_REMOVED lines=22> */
.L_x_959:
        /* <DEDUP_REMOVED lines=23> */
.L_x_960:
        /* <DEDUP_REMOVED lines=10> */
.L_x_962:
[----:B------:R-:W-:-:S08]  /*08c0*/  NOP ;  /* 0x0000000000007918 */ /* 0x000fd00000000000 */
[----:B------:R-:W1:Y:S02]  /*08d0*/  USETMAXREG.TRY_ALLOC.CTAPOOL UP0, 0xe8 ;  /* 0x000000e8000079c8 */ /* 0x000e640008000600 */
[----:B-1----:R-:W-:-:S13]  /*08e0*/  PLOP3.LUT P0, PT, PT, PT, UP0, 0x80, 0x0 ;  /* 0x000000000000781c */ /* 0x002fda0003f0f008 */
[----:B------:R-:W-:Y:S05]  /*08f0*/  @!P0 BRA `(.L_x_962) ;  /* 0xfffffffc00f08947 */ /* 0x000fea000383ffff */
[----:B------:R-:W1:Y:S08]  /*0900*/  S2UR UR4, SR_CTAID.X ;  /* 0x00000000000479c3 */ /* 0x000e700000002500 */
[----:B------:R-:W-:Y:S08]  /*0910*/  BAR.ARV 0x4, 0x180 ;  /* 0x0106000000007b1d */ /* 0x000ff00000002000 */
[----:B------:R-:W1:Y:S08]  /*0920*/  LDC R0, c[0x0][0xc38] ;  /* 0x00030e00ff007b82 */ /* 0x000e700000000800 */
[----:B------:R-:W-:Y:S06]  /*0930*/  BAR.ARV 0x8, 0x180 ;  /* 0x0206000000007b1d */ /* 0x000fec0000002000 */
[----:B-1----:R-:W-:-:S13]  /*0940*/  ISETP.LE.AND P0, PT, R0, UR4, PT ;  /* 0x0000000400007c0c */ /* 0x002fda000bf03270 */
[----:B------:R-:W-:Y:S05]  /*0950*/  @P0 EXIT ;  /* 0x000000000000094d */ /* 0x000fea0003800000 */
[----:B0-----:R-:W2:Y:S01]  /*0960*/  LDL R2, [R1+0x4] ;  /* 0x0000040001027983 */ /* 0x001ea20000100800 */
[----:B------:R-:W-:Y:S01]  /*0970*/  VIADD R207, R3, 0xffffff80 ;  /* 0xffffff8003cf7836 */ /* 0x000fe20000000000 */
[----:B------:R-:W-:Y:S01]  /*0980*/  UMOV UR38, URZ ;  /* 0x0000003f00267c82 */ /* 0x000fe20008000000 */
[----:B------:R-:W-:-:S03]  /*0990*/  UMOV UR39, URZ ;  /* 0x0000003f00277c82 */ /* 0x000fc60008000000 */
        /* <DEDUP_REMOVED lines=10> */
[----:B------:R-:W-:Y:S02]  /*0a40*/  LEA.HI R6, R0, R207, RZ, 0x2 ;  /* 0x000000cf00067211 */ /* 0x000fe400078f10ff */
[----:B------:R-:W-:Y:S02]  /*0a50*/  LEA.HI R8, R9, R198, RZ, 0x2 ;  /* 0x000000c609087211 */ /* 0x000fe400078f10ff */
[----:B------:R-:W-:Y:S02]  /*0a60*/  LOP3.LUT R6, R6, 0xfffffffc, RZ, 0xc0, !PT ;  /* 0xfffffffc06067812 */ /* 0x000fe400078ec0ff */
[----:B------:R-:W-:-:S02]  /*0a70*/  SHF.R.S32.HI R10, RZ, 0x2, R8 ;  /* 0x00000002ff0a7819 */ /* 0x000fc40000011408 */
[----:B------:R-:W-:Y:S01]  /*0a80*/  SHF.R.S32.HI R11, RZ, 0x1f, R8 ;  /* 0x0000001fff0b7819 */ /* 0x000fe20000011408 */
[----:B------:R-:W-:Y:S01]  /*0a90*/  IMAD.IADD R6, R207, 0x1, -R6 ;  /* 0x00000001cf067824 */ /* 0x000fe200078e0a06 */
[----:B------:R-:W-:Y:S02]  /*0aa0*/  LEA.HI R9, R9, R198, RZ, 0x5 ;  /* 0x000000c609097211 */ /* 0x000fe400078f28ff */
[----:B------:R-:W-:Y:S02]  /*0ab0*/  LEA.HI R11, R11, R10, RZ, 0x3 ;  /* 0x0000000a0b0b7211 */ /* 0x000fe400078f18ff */
[----:B------:R-:W-:Y:S02]  /*0ac0*/  SHF.R.S32.HI R9, RZ, 0x5, R9 ;  /* 0x00000005ff097819 */ /* 0x000fe40000011409 */
[----:B------:R-:W-:Y:S02]  /*0ad0*/  LOP3.LUT R11, R11, 0xfffffff8, RZ, 0xc0, !PT ;  /* 0xfffffff80b0b7812 */ /* 0x000fe400078ec0ff */
[----:B------:R-:W-:-:S03]  /*0ae0*/  LOP3.LUT R3, R3, 0x3fffffe, RZ, 0xc0, !PT ;  /* 0x03fffffe03037812 */ /* 0x000fc600078ec0ff */
[----:B------:R-:W-:Y:S02]  /*0af0*/  IMAD.IADD R10, R10, 0x1, -R11 ;  /* 0x000000010a0a7824 */ /* 0x000fe400078e0a0b */
[----:B------:R-:W-:Y:S02]  /*0b00*/  IMAD.IADD R3, R200, 0x1, -R3 ;  /* 0x00000001c8037824 */ /* 0x000fe400078e0a03 */
[----:B------:R-:W-:-:S04]  /*0b10*/  IMAD R10, R9, 0x10, R10 ;  /* 0x00000010090a7824 */ /* 0x000fc800078e020a */
[----:B------:R-:W-:Y:S01]  /*0b20*/  IMAD R201, R3, 0x40, R10 ;  /* 0x0000004003c97824 */ /* 0x000fe200078e020a */
[----:B------:R-:W-:-:S05]  /*0b30*/  LOP3.LUT R3, R8, 0x7ffffffc, RZ, 0xc0, !PT ;  /* 0x7ffffffc08037812 */ /* 0x000fca00078ec0ff */
[----:B------:R-:W-:Y:S01]  /*0b40*/  IMAD.IADD R18, R198, 0x1, -R3 ;  /* 0x00000001c6127824 */ /* 0x000fe200078e0a03 */
[----:B--2---:R-:W-:Y:S02]  /*0b50*/  R2UR UR5, R2 ;  /* 0x00000000020572ca */ /* 0x004fe400000e0000 */
[CC--:B------:R-:W-:Y:S02]  /*0b60*/  LEA.HI R2, R0.reuse, R207.reuse, RZ, 0x4 ;  /* 0x000000cf00027211 */ /* 0x0c0fe400078f20ff */
[----:B------:R-:W-:Y:S02]  /*0b70*/  LEA.HI R0, R0, R207, RZ, 0x3 ;  /* 0x000000cf00007211 */ /* 0x000fe400078f18ff */
[C---:B------:R-:W-:Y:S02]  /*0b80*/  LOP3.LUT R4, R2.reuse, 0x3fffff0, RZ, 0xc0, !PT ;  /* 0x03fffff002047812 */ /* 0x040fe400078ec0ff */
[----:B------:R-:W-:Y:S02]  /*0b90*/  SHF.R.S32.HI R5, RZ, 0x4, R2 ;  /* 0x00000004ff057819 */ /* 0x000fe40000011402 */
[----:B------:R-:W-:Y:S01]  /*0ba0*/  SHF.R.S32.HI R196, RZ, 0x3, R0 ;  /* 0x00000003ffc47819 */ /* 0x000fe20000011400 */
[----:B------:R-:W-:Y:S01]  /*0bb0*/  IMAD.IADD R4, R207, 0x1, -R4 ;  /* 0x00000001cf047824 */ /* 0x000fe200078e0a04 */
[----:B------:R-:W-:Y:S01]  /*0bc0*/  LEA.HI R2, R2, R5, RZ, 0x1 ;  /* 0x0000000502027211 */ /* 0x000fe200078f08ff */
[----:B------:R-:W-:-:S02]  /*0bd0*/  ULOP3.LUT UR6, UR5, 0x1, URZ, 0xfc, !UPT ;  /* 0x0000000105067892 */ /* 0x000fc4000f8efc3f */
[----:B------:R-:W-:Y:S01]  /*0be0*/  IMAD R7, R4, 0x40, R7 ;  /* 0x0000004004077824 */ /* 0x000fe200078e0207 */
[----:B------:R-:W-:Y:S01]  /*0bf0*/  LOP3.LUT R2, R2, 0x1ffffffe, RZ, 0xc0, !PT ;  /* 0x1ffffffe02027812 */ /* 0x000fe200078ec0ff */
[----:B------:R-:W-:Y:S01]  /*0c00*/  UMOV UR5, URZ ;  /* 0x0000003f00057c82 */ /* 0x000fe20008000000 */
[----:B------:R-:W-:Y:S01]  /*0c10*/  LOP3.LUT R4, R0, 0xfffffff8, RZ, 0xc0, !PT ;  /* 0xfffffff800047812 */ /* 0x000fe200078ec0ff */
[----:B------:R-:W-:Y:S02]  /*0c20*/  IMAD.U32 R203, RZ, RZ, UR6 ;  /* 0x00000006ffcb7e24 */ /* 0x000fe4000f8e00ff */
[----:B------:R-:W-:Y:S01]  /*0c30*/  IMAD.IADD R2, R5, 0x1, -R2 ;  /* 0x0000000105027824 */ /* 0x000fe200078e0a02 */
[----:B------:R-:W-:Y:S01]  /*0c40*/  LEA.HI R5, R6, R6, RZ, 0x1 ;  /* 0x0000000606057211 */ /* 0x000fe200078f08ff */
[----:B------:R-:W-:Y:S02]  /*0c50*/  IMAD.IADD R193, R207, 0x1, -R4 ;  /* 0x00000001cfc17824 */ /* 0x000fe400078e0a04 */
[----:B------:R-:W-:Y:S01]  /*0c60*/  IMAD R202, R2, 0x8, R7 ;  /* 0x0000000802ca7824 */ /* 0x000fe200078e0207 */
[----:B------:R-:W-:Y:S01]  /*0c70*/  LOP3.LUT R5, R5, 0x1ffffffe, RZ, 0xc0, !PT ;  /* 0x1ffffffe05057812 */ /* 0x000fe200078ec0ff */
[----:B------:R-:W-:-:S02]  /*0c80*/  IMAD.SHL.U32 R22, R193, 0x8, RZ ;  /* 0x00000008c1167824 */ /* 0x000fc400078e00ff */
[----:B------:R-:W-:Y:S02]  /*0c90*/  IMAD.U32 R197, RZ, RZ, UR5 ;  /* 0x00000005ffc57e24 */ /* 0x000fe4000f8e00ff */
[C---:B------:R-:W-:Y:S01]  /*0ca0*/  VIADD R23, R22.reuse, 0x40 ;  /* 0x0000004016177836 */ /* 0x040fe20000000000 */
[----:B------:R-:W-:Y:S01]  /*0cb0*/  SHF.R.S32.HI R206, RZ, 0x1f, R22 ;  /* 0x0000001fffce7819 */ /* 0x000fe20000011416 */
[----:B------:R-:W-:Y:S02]  /*0cc0*/  VIADD R192, R22, 0x80 ;  /* 0x0000008016c07836 */ /* 0x000fe40000000000 */
[----:B------:R-:W-:Y:S01]  /*0cd0*/  IMAD.IADD R6, R6, 0x1, -R5 ;  /* 0x0000000106067824 */ /* 0x000fe200078e0a05 */
[----:B------:R-:W-:Y:S02]  /*0ce0*/  SHF.R.S32.HI R205, RZ, 0x1f, R23 ;  /* 0x0000001fffcd7819 */ /* 0x000fe40000011417 */
[----:B------:R-:W-:Y:S01]  /*0cf0*/  SHF.R.S32.HI R204, RZ, 0x1f, R192 ;  /* 0x0000001fffcc7819 */ /* 0x000fe200000114c0 */
[----:B------:R-:W-:-:S07]  /*0d00*/  IMAD R19, R6, 0x8, R201 ;  /* 0x0000000806137824 */ /* 0x000fce00078e02c9 */
.L_x_1067:
[----:B------:R-:W-:Y:S01]  /*0d10*/  ULDC UR5, c[0x0][0xc60] ;  /* 0x0003180000057ab9 */ /* 0x000fe20000000800 */
[----:B------:R-:W-:Y:S01]  /*0d20*/  UMOV UR8, UR4 ;  /* 0x0000000400087c82 */ /* 0x000fe20008000000 */
[----:B------:R-:W-:-:S11]  /*0d30*/  UISETP.NE.AND UP0, UPT, UR5, 0x1, UPT ;  /* 0x000000010500788c */ /* 0x000fd6000bf05270 */
[----:B------:R-:W-:Y:S01]  /*0d40*/  @UP0 ULDC UR6, c[0x0][0xc64] ;  /* 0x0003190000060ab9 */ /* 0x000fe20000000800 */
[----:B------:R-:W-:Y:S01]  /*0d50*/  @UP0 ULDC UR9, c[0x0][0xc68] ;  /* 0x00031a0000090ab9 */ /* 0x000fe20000000800 */
[----:B------:R-:W-:-:S04]  /*0d60*/  UIMAD.WIDE.U32 UR6, UR4, UR6, URZ ;  /* 0x00000006040672a5 */ /* 0x000fc8000f8e003f */
[----:B------:R-:W-:-:S03]  /*0d70*/  @UP0 USHF.R.U32.HI UR8, URZ, UR9, UR7 ;  /* 0x000000093f080299 */ /* 0x000fc60008011607 */
[----:B------:R-:W-:Y:S02]  /*0d80*/  ULDC UR6, c[0x0][0xc78] ;  /* 0x00031e0000067ab9 */ /* 0x000fe40000000800 */
[----:B------:R-:W-:Y:S02]  /*0d90*/  UISETP.GE.AND UP0, UPT, UR8, UR6, UPT ;  /* 0x000000060800728c */ /* 0x000fe4000bf06270 */
[----:B------:R-:W-:-:S04]  /*0da0*/  UIADD3 UR6, -UR8, URZ, URZ ;  /* 0x0000003f08067290 */ /* 0x000fc8000fffe13f */
[----:B------:R-:W-:Y:S01]  /*0db0*/  PLOP3.LUT P0, PT, PT, PT, UP0, 0x80, 0x0 ;  /* 0x000000000000781c */ /* 0x000fe20003f0f008 */
[----:B------:R-:W-:-:S12]  /*0dc0*/  UIMAD UR9, UR5, UR6, UR4 ;  /* 0x00000006050972a4 */ /* 0x000fd8000f8e0204 */
[----:B01234-:R-:W-:Y:S05]  /*0dd0*/  @!P0 BRA `(.L_x_963) ;  /* 0x0000000000208947 */ /* 0x01ffea0003800000 */
[----:B------:R-:W-:Y:S01]  /*0de0*/  ULDC UR7, c[0x0][0xc6c] ;  /* 0x00031b0000077ab9 */ /* 0x000fe20000000800 */
[----:B------:R-:W-:Y:S01]  /*0df0*/  UMOV UR6, UR9 ;  /* 0x0000000900067c82 */ /* 0x000fe20008000000 */
[----:B------:R-:W-:-:S11]  /*0e00*/  UISETP.NE.AND UP0, UPT, UR7, 0x1, UPT ;  /* 0x000000010700788c */ /* 0x000fd6000bf05270 */
[----:B------:R-:W-:Y:S02]  /*0e10*/  @UP0 ULDC.64 UR10, c[0x0][0xc70] ;  /* 0x00031c00000a0ab9 */ /* 0x000fe40000000a00 */
[----:B------:R-:W-:-:S04]  /*0e20*/  UIMAD.WIDE.U32 UR4, UR9, UR10, URZ ;  /* 0x0000000a090472a5 */ /* 0x000fc8000f8e003f */
[----:B------:R-:W-:-:S04]  /*0e30*/  @UP0 USHF.R.U32.HI UR6, URZ, UR11, UR5 ;  /* 0x0000000b3f060299 */ /* 0x000fc80008011605 */
[----:B------:R-:W-:Y:S01]  /*0e40*/  UIMAD UR4, UR6, UR7, URZ ;  /* 0x00000007060472a4 */ /* 0x000fe2000f8e023f */
[----:B------:R-:W-:Y:S11]  /*0e50*/  BRA `(.L_x_964) ;  /* 0x00000000001c7947 */ /* 0x000ff60003800000 */
.L_x_963:
[----:B------:R-:W-:Y:S01]  /*0e60*/  ULDC UR7, c[0x0][0xc54] ;  /* 0x0003150000077ab9 */ /* 0x000fe20000000800 */
[----:B------:R-:W-:Y:S01]  /*0e70*/  UMOV UR6, UR9 ;  /* 0x0000000900067c82 */ /* 0x000fe20008000000 */
[----:B------:R-:W-:-:S11]  /*0e80*/  UISETP.NE.AND UP0, UPT, UR7, 0x1, UPT ;  /* 0x000000010700788c */ /* 0x000fd6000bf05270 */
[----:B------:R-:W-:Y:S02]  /*0e90*/  @UP0 ULDC.64 UR10, c[0x0][0xc58] ;  /* 0x00031600000a0ab9 */ /* 0x000fe40000000a00 */
[----:B------:R-:W-:-:S04]  /*0ea0*/  UIMAD.WIDE.U32 UR4, UR9, UR10, URZ ;  /* 0x0000000a090472a5 */ /* 0x000fc8000f8e003f */
[----:B------:R-:W-:-:S04]  /*0eb0*/  @UP0 USHF.R.U32.HI UR6, URZ, UR11, UR5 ;  /* 0x0000000b3f060299 */ /* 0x000fc80008011605 */
[----:B------:R-:W-:-:S12]  /*0ec0*/  UIMAD UR4, UR6, UR7, URZ ;  /* 0x00000007060472a4 */ /* 0x000fd8000f8e023f */
.L_x_964:
[----:B------:R-:W0:Y:S01]  /*0ed0*/  LDC R199, c[0x0][0x448] ;  /* 0x00011200ffc77b82 */ /* 0x000e220000000800 */
[----:B------:R-:W-:Y:S01]  /*0ee0*/  ULDC UR7, c[0x0][0xc48] ;  /* 0x0003120000077ab9 */ /* 0x000fe20000000800 */
[----:B------:R-:W-:Y:S01]  /*0ef0*/  ULOP3.LUT UR6, URZ, UR6, URZ, 0x33, !UPT ;  /* 0x000000063f067292 */ /* 0x000fe2000f8e333f */
[----:B------:R-:W-:Y:S01]  /*0f00*/  LOP3.LUT R16, R16, 0xffefffff, RZ, 0xc0, !PT ;  /* 0xffefffff10107812 */ /* 0x000fe200078ec0ff */
[----:B------:R-:W-:Y:S02]  /*0f10*/  UISETP.NE.AND UP0, UPT, UR7, 0x1, UPT ;  /* 0x000000010700788c */ /* 0x000fe4000bf05270 */
[----:B------:R-:W-:Y:S02]  /*0f20*/  UIADD3 UR4, UR9, -UR4, URZ ;  /* 0x8000000409047290 */ /* 0x000fe4000fffe03f */
[----:B------:R-:W1:Y:S01]  /*0f30*/  LDC.64 R8, c[0x0][0x9e0] ;  /* 0x00027800ff087b82 */ /* 0x000e620000000a00 */
[----:B------:R-:W-:Y:S01]  /*0f40*/  ULDC UR5, c[0x0][0xc3c] ;  /* 0x00030f0000057ab9 */ /* 0x000fe20000000800 */
[----:B------:R-:W-:Y:S01]  /*0f50*/  ULDC UR9, c[0x0][0xc54] ;  /* 0x0003150000097ab9 */ /* 0x000fe20000000800 */
[----:B------:R-:W-:-:S02]  /*0f60*/  UIADD3 UR6, UR6, UR5, URZ ;  /* 0x0000000506067290 */ /* 0x000fc4000fffe03f */
[----:B------:R-:W-:Y:S02]  /*0f70*/  UIMAD UR8, UR8, UR9, UR4 ;  /* 0x00000009080872a4 */ /* 0x000fe4000f8e0204 */
[----:B------:R-:W-:Y:S01]  /*0f80*/  USHF.L.U32 UR41, UR6, 0x7, URZ ;  /* 0x0000000706297899 */ /* 0x000fe2000800063f */
[----:B------:R-:W2:Y:S01]  /*0f90*/  LDC R75, c[0x0][0x288] ;  /* 0x0000a200ff4b7b82 */ /* 0x000ea20000000800 */
[----:B------:R-:W-:Y:S01]  /*0fa0*/  ULDC.64 UR10, c[0x0][0x418] ;  /* 0x00010600000a7ab9 */ /* 0x000fe20000000a00 */
[----:B------:R-:W-:Y:S01]  /*0fb0*/  @UP0 ULDC UR4, c[0x0][0xc4c] ;  /* 0x0003130000040ab9 */ /* 0x000fe20000000800 */
[----:B------:R-:W-:Y:S01]  /*0fc0*/  ISETP.NE.U32.AND P0, PT, RZ, UR10, PT ;  /* 0x0000000aff007c0c */ /* 0x000fe2000bf05070 */
[----:B------:R-:W-:Y:S02]  /*0fd0*/  UIMAD.WIDE.U32 UR4, UR8, UR4, URZ ;  /* 0x00000004080472a5 */ /* 0x000fe4000f8e003f */
[----:B------:R-:W-:Y:S01]  /*0fe0*/  UIADD3 UR6, UR41, 0x7f, URZ ;  /* 0x0000007f29067890 */ /* 0x000fe2000fffe03f */
[----:B------:R-:W-:Y:S01]  /*0ff0*/  ISETP.NE.AND.EX P0, PT, RZ, UR11, PT, P0 ;  /* 0x0000000bff007c0c */ /* 0x000fe2000bf05300 */
[----:B------:R-:W3:Y:S01]  /*1000*/  LDC R0, c[0x0][0x424] ;  /* 0x00010900ff007b82 */ /* 0x000ee20000000800 */
[----:B0-----:R-:W-:Y:S01]  /*1010*/  ISETP.NE.AND P2, PT, R199, 0x1, PT ;  /* 0x00000001c700780c */ /* 0x001fe20003f45270 */
[----:B------:R-:W-:Y:S01]  /*1020*/  @UP0 ULDC UR9, c[0x0][0xc50] ;  /* 0x0003140000090ab9 */ /* 0x000fe20000000800 */
[----:B------:R-:W-:Y:S01]  /*1030*/  UMOV UR12, UR8 ;  /* 0x00000008000c7c82 */ /* 0x000fe20008000000 */
[----:B------:R-:W-:Y:S01]  /*1040*/  @UP0 USHF.R.U32.HI UR12, URZ, UR9, UR5 ;  /* 0x000000093f0c0299 */ /* 0x000fe20008011605 */
[----:B------:R-:W-:-:S03]  /*1050*/  IMAD.U32 R2, RZ, RZ, UR6 ;  /* 0x00000006ff027e24 */ /* 0x000fc6000f8e00ff */
[----:B------:R-:W0:Y:S01]  /*1060*/  LDC R7, c[0x0][0x2f0] ;  /* 0x0000bc00ff077b82 */ /* 0x000e220000000800 */
[----:B-1----:R-:W-:Y:S01]  /*1070*/  ISETP.GE.AND P1, PT, R9, 0x1, PT ;  /* 0x000000010900780c */ /* 0x002fe20003f26270 */
[----:B------:R-:W-:Y:S02]  /*1080*/  UIADD3 UR4, -UR12, URZ, URZ ;  /* 0x0000003f0c047290 */ /* 0x000fe4000fffe13f */
[----:B------:R-:W-:Y:S02]  /*1090*/  IMAD.U32 R195, RZ, RZ, UR12 ;  /* 0x0000000cffc37e24 */ /* 0x000fe4000f8e00ff */
[----:B------:R-:W-:Y:S01]  /*10a0*/  UIMAD UR4, UR7, UR4, UR8 ;  /* 0x00000004070472a4 */ /* 0x000fe2000f8e0208 */
[----:B------:R-:W-:Y:S01]  /*10b0*/  @P2 LOP3.LUT R16, R16, 0x100000, RZ, 0xfc, !PT ;  /* 0x0010000010102812 */ /* 0x000fe200078efcff */
[----:B------:R-:W1:Y:S01]  /*10c0*/  @P2 LDC R3, c[0x0][0x44c] ;  /* 0x00011300ff032b82 */ /* 0x000e620000000800 */
[----:B--2---:R-:W-:Y:S02]  /*10d0*/  IADD3 R5, -R75, 0x1, RZ ;  /* 0x000000014b057810 */ /* 0x004fe40007ffe1ff */
[----:B------:R-:W-:Y:S01]  /*10e0*/  LOP3.LUT R16, R16, 0xfff7ffff, RZ, 0xc0, !PT ;  /* 0xfff7ffff10107812 */ /* 0x000fe200078ec0ff */
[----:B------:R-:W-:-:S03]  /*10f0*/  IMAD.U32 R194, RZ, RZ, UR4 ;  /* 0x00000004ffc27e24 */ /* 0x000fc6000f8e00ff */
[----:B------:R-:W-:Y:S01]  /*1100*/  @P1 LOP3.LUT R16, R16, 0x80000, RZ, 0xfc, !PT ;  /* 0x0008000010101812 */ /* 0x000fe200078efcff */
[----:B------:R-:W2:Y:S01]  /*1110*/  @P2 LDC R4, c[0x0][0x450] ;  /* 0x00011400ff042b82 */ /* 0x000ea20000000800 */
[----:B---3--:R-:W-:-:S05]  /*1120*/  SEL R0, R0, 0x1, P0 ;  /* 0x0000000100007807 */ /* 0x008fca0000000000 */
[CC--:B0-----:R-:W-:Y:S02]  /*1130*/  IMAD R5, R0.reuse, R7.reuse, R5 ;  /* 0x0000000700057224 */ /* 0x0c1fe400078e0205 */
[----:B------:R-:W-:Y:S02]  /*1140*/  IMAD R17, R0, R7, RZ ;  /* 0x0000000700117224 */ /* 0x000fe400078e02ff */
[----:B-1----:R-:W-:-:S05]  /*1150*/  @P2 IMAD.HI.U32 R3, R3, UR6, RZ ;  /* 0x0000000603032c27 */ /* 0x002fca000f8e00ff */
[----:B--2---:R-:W-:-:S05]  /*1160*/  @P2 SHF.R.U32.HI R2, RZ, R4, R3 ;  /* 0x00000004ff022219 */ /* 0x004fca0000011603 */
[----:B------:R-:W-:-:S04]  /*1170*/  IMAD.IADD R11, R5, 0x1, R2 ;  /* 0x00000001050b7824 */ /* 0x000fc800078e0202 */
[----:B------:R-:W-:Y:S01]  /*1180*/  IMAD.IADD R2, R11, 0x1, R8 ;  /* 0x000000010b027824 */ /* 0x000fe200078e0208 */
[----:B------:R-:W-:Y:S06]  /*1190*/  @!P1 BRA `(.L_x_965) ;  /* 0x0000000000409947 */ /* 0x000fec0003800000 */
[C---:B------:R-:W-:Y:S01]  /*11a0*/  ISETP.GT.AND P0, PT, R11.reuse, RZ, PT ;  /* 0x000000ff0b00720c */ /* 0x040fe20003f04270 */
[----:B------:R-:W-:-:S12]  /*11b0*/  VIADD R3, R11, 0xffffffff ;  /* 0xffffffff0b037836 */ /* 0x000fd80000000000 */
[----:B------:R-:W-:Y:S05]  /*11c0*/  @P0 BRA `(.L_x_966) ;  /* 0x00000000001c0947 */ /* 0x000fea0003800000 */
[----:B------:R-:W-:Y:S01]  /*11d0*/  ISETP.NE.AND P0, PT, R9, 0x1, PT ;  /* 0x000000010900780c */ /* 0x000fe20003f05270 */
[----:B------:R-:W-:-:S12]  /*11e0*/  IMAD.MOV R3, RZ, RZ, -R11 ;  /* 0x000000ffff037224 */ /* 0x000fd800078e0a0b */
[----:B------:R-:W0:Y:S02]  /*11f0*/  @P0 LDC.64 R4, c[0x0][0x9e8] ;  /* 0x00027a00ff040b82 */ /* 0x000e240000000a00 */
[----:B0-----:R-:W-:-:S05]  /*1200*/  @P0 IMAD.HI.U32 R4, R3, R4, RZ ;  /* 0x0000000403040227 */ /* 0x001fca00078e00ff */
[----:B------:R-:W-:-:S04]  /*1210*/  @P0 SHF.R.U32.HI R3, RZ, R5, R4 ;  /* 0x00000005ff030219 */ /* 0x000fc80000011604 */
[----:B------:R-:W-:Y:S01]  /*1220*/  LOP3.LUT R3, RZ, R3, RZ, 0x33, !PT ;  /* 0x00000003ff037212 */ /* 0x000fe200078e33ff */
[----:B------:R-:W-:Y:S06]  /*1230*/  BRA `(.L_x_967) ;  /* 0x0000000000107947 */ /* 0x000fec0003800000 */
.L_x_966:
[----:B------:R-:W-:-:S13]  /*1240*/  ISETP.NE.AND P0, PT, R9, 0x1, PT ;  /* 0x000000010900780c */ /* 0x000fda0003f05270 */
[----:B------:R-:W0:Y:S02]  /*1250*/  @P0 LDC.64 R4, c[0x0][0x9e8] ;  /* 0x00027a00ff040b82 */ /* 0x000e240000000a00 */
[----:B0-----:R-:W-:-:S05]  /*1260*/  @P0 IMAD.HI.U32 R4, R3, R4, RZ ;  /* 0x0000000403040227 */ /* 0x001fca00078e00ff */
[----:B------:R-:W-:-:S07]  /*1270*/  @P0 SHF.R.U32.HI R3, RZ, R5, R4 ;  /* 0x00000005ff030219 */ /* 0x000fce0000011604 */
.L_x_967:
[----:B------:R-:W-:-:S05]  /*1280*/  IMAD R3, R3, R9, R9 ;  /* 0x0000000903037224 */ /* 0x000fca00078e0209 */
[----:B------:R-:W-:-:S07]  /*1290*/  VIMNMX R2, R2, R3, PT ;  /* 0x0000000302027248 */ /* 0x000fce0003fe0100 */
.L_x_965:
[----:B------:R-:W0:Y:S01]  /*12a0*/  @P2 LDC R3, c[0x0][0x44c] ;  /* 0x00011300ff032b82 */ /* 0x000e220000000800 */
[----:B------:R-:W-:Y:S01]  /*12b0*/  IMAD.U32 R4, RZ, RZ, UR41 ;  /* 0x00000029ff047e24 */ /* 0x000fe2000f8e00ff */
[----:B------:R-:W-:Y:S01]  /*12c0*/  ULDC UR4, c[0x0][0x9dc] ;  /* 0x0002770000047ab9 */ /* 0x000fe20000000800 */
[-C--:B------:R-:W-:Y:S02]  /*12d0*/  IMAD R75, R0, R7.reuse, -R75 ;  /* 0x00000007004b7224 */ /* 0x080fe400078e0a4b */
[----:B------:R-:W-:Y:S02]  /*12e0*/  VIADD R2, R2, 0x5f ;  /* 0x0000005f02027836 */ /* 0x000fe40000000000 */
[----:B------:R-:W-:Y:S01]  /*12f0*/  IMAD R0, R0, R7, 0x5f ;  /* 0x0000005f00007424 */ /* 0x000fe200078e0207 */
[----:B------:R-:W1:Y:S01]  /*1300*/  @P2 LDC R6, c[0x0][0x450] ;  /* 0x00011400ff062b82 */ /* 0x000e620000000800 */
[----:B------:R-:W-:-:S04]  /*1310*/  IMAD.HI R2, R2, 0x2aaaaaab, RZ ;  /* 0x2aaaaaab02027827 */ /* 0x000fc800078e02ff */
[----:B------:R-:W-:Y:S01]  /*1320*/  IMAD.HI R0, R0, 0x2aaaaaab, RZ ;  /* 0x2aaaaaab00007827 */ /* 0x000fe200078e02ff */
[----:B------:R-:W-:-:S04]  /*1330*/  SHF.R.U32.HI R5, RZ, 0x1f, R2 ;  /* 0x0000001fff057819 */ /* 0x000fc80000011602 */
[----:B------:R-:W-:Y:S01]  /*1340*/  LEA.HI.SX32 R74, R2, R5, 0x1c ;  /* 0x00000005024a7211 */ /* 0x000fe200078fe2ff */
[----:B0-----:R-:W-:-:S05]  /*1350*/  @P2 IMAD.HI.U32 R3, R3, UR41, RZ ;  /* 0x0000002903032c27 */ /* 0x001fca000f8e00ff */
[----:B-1----:R-:W-:Y:S02]  /*1360*/  @P2 SHF.R.U32.HI R4, RZ, R6, R3 ;  /* 0x00000006ff042219 */ /* 0x002fe40000011603 */
[----:B------:R-:W-:-:S03]  /*1370*/  SHF.R.U32.HI R3, RZ, 0x1f, R0 ;  /* 0x0000001fff037819 */ /* 0x000fc60000011600 */
[----:B------:R-:W-:Y:S01]  /*1380*/  IMAD.IADD R4, R75, 0x1, R4 ;  /* 0x000000014b047824 */ /* 0x000fe200078e0204 */
[----:B------:R-:W-:-:S03]  /*1390*/  LEA.HI.SX32 R3, R0, R3, 0x1c ;  /* 0x0000000300037211 */ /* 0x000fc600078fe2ff */
[----:B------:R-:W-:Y:S01]  /*13a0*/  VIADD R6, R4, -UR4 ;  /* 0x8000000404067c36 */ /* 0x000fe20008000000 */
[----:B------:R-:W-:-:S04]  /*13b0*/  VIMNMX R74, R3, R74, PT ;  /* 0x0000004a034a7248 */ /* 0x000fc80003fe0100 */
[----:B------:R-:W-:Y:S01]  /*13c0*/  R2UR UR4, R6 ;  /* 0x00000000060472ca */ /* 0x000fe200000e0000 */
[----:B------:R-:W-:-:S14]  /*13d0*/  @!P1 BRA `(.L_x_968) ;  /* 0x0000000000449947 */ /* 0x000fdc0003800000 */
[----:B------:R-:W-:-:S13]  /*13e0*/  ISETP.GT.AND P0, PT, R4, -0x1, PT ;  /* 0xffffffff0400780c */ /* 0x000fda0003f04270 */
[----:B------:R-:W-:Y:S05]  /*13f0*/  @P0 BRA `(.L_x_969) ;  /* 0x00000000001c0947 */ /* 0x000fea0003800000 */
[----:B------:R-:W-:Y:S02]  /*1400*/  ISETP.NE.AND P0, PT, R9, 0x1, PT ;  /* 0x000000010900780c */ /* 0x000fe40003f05270 */
[----:B------:R-:W-:-:S11]  /*1410*/  LOP3.LUT R3, RZ, R4, RZ, 0x33, !PT ;  /* 0x00000004ff037212 */ /* 0x000fd600078e33ff */
[----:B------:R-:W0:Y:S02]  /*1420*/  @P0 LDC.64 R6, c[0x0][0x9e8] ;  /* 0x00027a00ff060b82 */ /* 0x000e240000000a00 */
[----:B0-----:R-:W-:-:S05]  /*1430*/  @P0 IMAD.HI.U32 R0, R3, R6, RZ ;  /* 0x0000000603000227 */ /* 0x001fca00078e00ff */
[----:B------:R-:W-:-:S04]  /*1440*/  @P0 SHF.R.U32.HI R3, RZ, R7, R0 ;  /* 0x00000007ff030219 */ /* 0x000fc80000011600 */
[----:B------:R-:W-:Y:S01]  /*1450*/  LOP3.LUT R4, RZ, R3, RZ, 0x33, !PT ;  /* 0x00000003ff047212 */ /* 0x000fe200078e33ff */
[----:B------:R-:W-:Y:S06]  /*1460*/  BRA `(.L_x_970) ;  /* 0x0000000000107947 */ /* 0x000fec0003800000 */
.L_x_969:
[----:B------:R-:W-:-:S13]  /*1470*/  ISETP.NE.AND P0, PT, R9, 0x1, PT ;  /* 0x000000010900780c */ /* 0x000fda0003f05270 */
[----:B------:R-:W0:Y:S02]  /*1480*/  @P0 LDC.64 R2, c[0x0][0x9e8] ;  /* 0x00027a00ff020b82 */ /* 0x000e240000000a00 */
[----:B0-----:R-:W-:-:S05]  /*1490*/  @P0 IMAD.HI.U32 R0, R4, R2, RZ ;  /* 0x0000000204000227 */ /* 0x001fca00078e00ff */
[----:B------:R-:W-:-:S07]  /*14a0*/  @P0 SHF.R.U32.HI R4, RZ, R3, R0 ;  /* 0x00000003ff040219 */ /* 0x000fce0000011600 */
.L_x_970:
[----:B------:R-:W-:-:S05]  /*14b0*/  IMAD R4, R4, R9, RZ ;  /* 0x0000000904047224 */ /* 0x000fca00078e02ff */
[----:B------:R-:W-:-:S13]  /*14c0*/  R2UR UR5, R4 ;  /* 0x00000000040572ca */ /* 0x000fda00000e0000 */
[----:B------:R-:W-:-:S04]  /*14d0*/  UISETP.LT.AND UP0, UPT, UR4, UR5, UPT ;  /* 0x000000050400728c */ /* 0x000fc8000bf01270 */
[----:B------:R-:W-:-:S12]  /*14e0*/  USEL UR4, UR4, UR5, !UP0 ;  /* 0x0000000504047287 */ /* 0x000fd8000c000000 */
.L_x_968:
[----:B------:R-:W-:Y:S01]  /*14f0*/  UIMAD.WIDE UR4, UR4, 0x2aaaaaab, URZ ;  /* 0x2aaaaaab040478a5 */ /* 0x000fe2000f8e023f */
[----:B------:R-:W-:Y:S02]  /*1500*/  PLOP3.LUT P0, PT, PT, PT, PT, 0x80, 0x0 ;  /* 0x000000000000781c */ /* 0x000fe40003f0f070 */
[----:B------:R-:W-:Y:S01]  /*1510*/  CS2R R2, SRZ ;  /* 0x0000000000027805 */ /* 0x000fe2000001ff00 */
[----:B------:R-:W-:Y:S01]  /*1520*/  IMAD.MOV.U32 R0, RZ, RZ, RZ ;  /* 0x000000ffff007224 */ /* 0x000fe200078e00ff */
[----:B------:R-:W-:Y:S01]  /*1530*/  USHF.R.U32.HI UR4, URZ, 0x1f, UR5 ;  /* 0x0000001f3f047899 */ /* 0x000fe20008011605 */
[----:B------:R-:W-:Y:S02]  /*1540*/  CS2R R118, SRZ ;  /* 0x0000000000767805 */ /* 0x000fe4000001ff00 */
[----:B------:R-:W-:Y:S02]  /*1550*/  CS2R R116, SRZ ;  /* 0x0000000000747805 */ /* 0x000fe4000001ff00 */
[----:B------:R-:W-:Y:S01]  /*1560*/  CS2R R114, SRZ ;  /* 0x0000000000727805 */ /* 0x000fe2000001ff00 */
[----:B------:R-:W-:Y:S01]  /*1570*/  ULEA.HI.SX32 UR4, UR5, UR4, 0x1c ;  /* 0x0000000405047291 */ /* 0x000fe2000f8fe23f */
[----:B------:R-:W-:-:S02]  /*1580*/  CS2R R112, SRZ ;  /* 0x0000000000707805 */ /* 0x000fc4000001ff00 */
[----:B------:R-:W-:Y:S02]  /*1590*/  CS2R R110, SRZ ;  /* 0x00000000006e7805 */ /* 0x000fe4000001ff00 */
[----:B------:R-:W-:Y:S01]  /*15a0*/  CS2R R108, SRZ ;  /* 0x00000000006c7805 */ /* 0x000fe2000001ff00 */
[----:B------:R-:W-:Y:S01]  /*15b0*/  UISETP.LT.AND UP0, UPT, URZ, UR4, UPT ;  /* 0x000000043f00728c */ /* 0x000fe2000bf01270 */
[----:B------:R-:W-:Y:S02]  /*15c0*/  CS2R R106, SRZ ;  /* 0x00000000006a7805 */ /* 0x000fe4000001ff00 */
[----:B------:R-:W-:Y:S01]  /*15d0*/  CS2R R104, SRZ ;  /* 0x0000000000687805 */ /* 0x000fe2000001ff00 */
[----:B------:R-:W-:Y:S01]  /*15e0*/  IMAD.MOV.U32 R102, RZ, RZ, RZ ;  /* 0x000000ffff667224 */ /* 0x000fe200078e00ff */
[----:B------:R-:W-:Y:S01]  /*15f0*/  USEL UR60, URZ, UR4, !UP0 ;  /* 0x000000043f3c7287 */ /* 0x000fe2000c000000 */
[----:B------:R-:W-:Y:S02]  /*1600*/  CS2R R98, SRZ ;  /* 0x0000000000627805 */ /* 0x000fe4000001ff00 */
[----:B------:R-:W-:-:S02]  /*1610*/  CS2R R100, SRZ ;  /* 0x0000000000647805 */ /* 0x000fc4000001ff00 */
[----:B------:R-:W-:Y:S02]  /*1620*/  CS2R R94, SRZ ;  /* 0x00000000005e7805 */ /* 0x000fe4000001ff00 */
[----:B------:R-:W-:Y:S02]  /*1630*/  CS2R R96, SRZ ;  /* 0x0000000000607805 */ /* 0x000fe4000001ff00 */
[----:B------:R-:W-:Y:S02]  /*1640*/  CS2R R90, SRZ ;  /* 0x00000000005a7805 */ /* 0x000fe4000001ff00 */
[----:B------:R-:W-:Y:S02]  /*1650*/  ISETP.GT.AND P1, PT, R74, UR60, PT ;  /* 0x0000003c4a007c0c */ /* 0x000fe4000bf24270 */
        /* <DEDUP_REMOVED lines=22> */
[----:B------:R-:W-:Y:S01]  /*17c0*/  IMAD.MOV.U32 R53, RZ, RZ, RZ ;  /* 0x000000ffff357224 */ /* 0x000fe200078e00ff */
[----:B------:R-:W-:Y:S02]  /*17d0*/  CS2R R14, SRZ ;  /* 0x00000000000e7805 */ /* 0x000fe4000001ff00 */
[----:B------:R-:W-:Y:S02]  /*17e0*/  CS2R R130, SRZ ;  /* 0x0000000000827805 */ /* 0x000fe4000001ff00 */
[----:B------:R-:W-:Y:S02]  /*17f0*/  CS2R R12, SRZ ;  /* 0x00000000000c7805 */ /* 0x000fe4000001ff00 */
[----:B------:R-:W-:-:S02]  /*1800*/  CS2R R146, SRZ ;  /* 0x0000000000927805 */ /* 0x000fc4000001ff00 */
[----:B------:R-:W-:Y:S02]  /*1810*/  CS2R R10, SRZ ;  /* 0x00000000000a7805 */ /* 0x000fe4000001ff00 */
[----:B------:R-:W-:Y:S02]  /*1820*/  CS2R R132, SRZ ;  /* 0x0000000000847805 */ /* 0x000fe4000001ff00 */
[----:B------:R-:W-:Y:S02]  /*1830*/  CS2R R8, SRZ ;  /* 0x0000000000087805 */ /* 0x000fe4000001ff00 */
[----:B------:R-:W-:Y:S01]  /*1840*/  CS2R R148, SRZ ;  /* 0x0000000000947805 */ /* 0x000fe2000001ff00 */
[----:B------:R-:W-:Y:S01]  /*1850*/  IMAD.MOV.U32 R152, RZ, RZ, RZ ;  /* 0x000000ffff987224 */ /* 0x000fe200078e00ff */
[----:B------:R-:W-:Y:S01]  /*1860*/  CS2R R6, SRZ ;  /* 0x0000000000067805 */ /* 0x000fe2000001ff00 */
[----:B------:R-:W-:Y:S01]  /*1870*/  IMAD.MOV.U32 R33, RZ, RZ, RZ ;  /* 0x000000ffff217224 */ /* 0x000fe200078e00ff */
[----:B------:R-:W-:Y:S01]  /*1880*/  CS2R R4, SRZ ;  /* 0x0000000000047805 */ /* 0x000fe2000001ff00 */
[----:B------:R-:W-:Y:S01]  /*1890*/  IMAD.MOV.U32 R150, RZ, RZ, RZ ;  /* 0x000000ffff967224 */ /* 0x000fe200078e00ff */
[----:B------:R-:W-:Y:S06]  /*18a0*/  @!P1 BRA `(.L_x_971) ;  /* 0x000000c000fc9947 */ /* 0x000fec0003800000 */
        /* <DEDUP_REMOVED lines=22> */
[----:B------:R-:W-:Y:S02]  /*1a10*/  IMAD.U32 R10, RZ, RZ, UR6 ;  /* 0x00000006ff0a7e24 */ /* 0x000fe4000f8e00ff */
[----:B------:R-:W-:Y:S02]  /*1a20*/  IMAD.U32 R6, RZ, RZ, UR4 ;  /* 0x00000004ff067e24 */ /* 0x000fe4000f8e00ff */
[----:B------:R-:W-:-:S02]  /*1a30*/  IMAD.U32 R7, RZ, RZ, UR5 ;  /* 0x00000005ff077e24 */ /* 0x000fc4000f8e00ff */
[----:B------:R-:W-:Y:S02]  /*1a40*/  IMAD.U32 R11, RZ, RZ, UR7 ;  /* 0x00000007ff0b7e24 */ /* 0x000fe4000f8e00ff */
[----:B------:R-:W-:Y:S02]  /*1a50*/  IMAD.MOV.U32 R8, RZ, RZ, 0x70 ;  /* 0x00000070ff087424 */ /* 0x000fe400078e00ff */
[----:B------:R-:W-:Y:S02]  /*1a60*/  IMAD.MOV.U32 R12, RZ, RZ, 0x1 ;  /* 0x00000001ff0c7424 */ /* 0x000fe400078e00ff */
[----:B0-----:R-:W-:-:S07]  /*1a70*/  IMAD.MOV.U32 R13, RZ, RZ, RZ ;  /* 0x000000ffff0d7224 */ /* 0x001fce00078e00ff */
[----:B------:R-:W-:-:S07]  /*1a80*/  LEPC R20, `(.L_x_972) ;  /* 0x000000001014794e */ /* 0x000fce0000000000 */
[----:B-1----:R-:W-:Y:S05]  /*1a90*/  CALL.ABS.NOINC R2 ;  /* 0x0000000002007343 */ /* 0x002fea0003c00000 */
.L_x_972:
[----:B------:R-:W-:Y:S02]  /*1aa0*/  R2UR UR6, R197 ;  /* 0x00000000c50672ca */ /* 0x000fe400000e0000 */
[----:B------:R-:W-:-:S11]  /*1ab0*/  R2UR UR5, R203 ;  /* 0x00000000cb0572ca */ /* 0x000fd600000e0000 */
[----:B------:R-:W-:Y:S02]  /*1ac0*/  ULEA.HI UR4, UR6, UR6, URZ, 0x1 ;  /* 0x0000000606047291 */ /* 0x000fe4000f8f083f */
[----:B------:R-:W-:Y:S02]  /*1ad0*/  IMAD.U32 R2, RZ, RZ, UR5 ;  /* 0x00000005ff027e24 */ /* 0x000fe4000f8e00ff */
[----:B------:R-:W-:-:S03]  /*1ae0*/  ULOP3.LUT UR4, UR4, 0xfffffffe, URZ, 0xc0, !UPT ;  /* 0xfffffffe04047892 */ /* 0x000fc6000f8ec03f */
[----:B------:R-:W-:Y:S01]  /*1af0*/  ISETP.NE.AND P0, PT, R2, 0x3, PT ;  /* 0x000000030200780c */ /* 0x000fe20003f05270 */
[----:B------:R-:W-:-:S06]  /*1b00*/  UIADD3 UR4, UR6, -UR4, URZ ;  /* 0x8000000406047290 */ /* 0x000fcc000fffe03f */
[----:B------:R-:W-:-:S05]  /*1b10*/  IMAD.U32 R0, RZ, RZ, UR4 ;  /* 0x00000004ff007e24 */ /* 0x000fca000f8e00ff */
[----:B------:R-:W-:-:S04]  /*1b20*/  SHF.L.U32 R0, R0, 0x1f, RZ ;  /* 0x0000001f00007819 */ /* 0x000fc800000006ff */
[----:B------:R-:W0:Y:S02]  /*1b30*/  SYNCS.PHASECHK.TRANS64.TRYWAIT P1, [UR40+0x30800], R0 ;  /* 0x03080000ff0075a7 */ /* 0x000e240008020168 */
[----:B0-----:R-:W-:Y:S05]  /*1b40*/  @!P1 BRA `(.L_x_973) ;  /* 0x0000012800c09947 */ /* 0x001fea0003800000 */
.L_x_1137:
[----:B------:R-:W-:Y:S05]  /*1b50*/  @!P0 BRA `(.L_x_974) ;  /* 0x0000000000048947 */ /* 0x000fea0003800000 */
[----:B------:R-:W-:Y:S01]  /*1b60*/  BPT.TRAP 0x1 ;  /* 0x000000040000795c */ /* 0x000fe20000300000 */
.L_x_974:
[----:B0-----:R-:W-:Y:S02]  /*1b70*/  IMAD.U32 R3, RZ, RZ, UR39 ;  /* 0x00000027ff037e24 */ /* 0x001fe4000f8e00ff */
[----:B------:R-:W-:-:S03]  /*1b80*/  IMAD.U32 R0, RZ, RZ, UR38 ;  /* 0x00000026ff007e24 */ /* 0x000fc6000f8e00ff */
[----:B------:R-:W-:Y:S02]  /*1b90*/  LEA R3, R3, UR40, 0x3 ;  /* 0x0000002803037c11 */ /* 0x000fe4000f8e18ff */
[----:B------:R-:W-:-:S04]  /*1ba0*/  SHF.L.U32 R0, R0, 0x1f, RZ ;  /* 0x0000001f00007819 */ /* 0x000fc800000006ff */
[----:B------:R0:W1:Y:S01]  /*1bb0*/  SYNCS.PHASECHK.TRANS64.TRYWAIT P1, [R3+URZ+0x30830], R0 ;  /* 0x03083000030075a7 */ /* 0x000062000802017f */
[----:B------:R-:W-:Y:S05]  /*1bc0*/  @!P0 BRA `(.L_x_975) ;  /* 0x0000000000048947 */ /* 0x000fea0003800000 */
[----:B------:R-:W-:Y:S01]  /*1bd0*/  BPT.TRAP 0x1 ;  /* 0x000000040000795c */ /* 0x000fe20000300000 */
.L_x_975:
[----:B-1----:R-:W-:Y:S05]  /*1be0*/  @P1 BRA `(.L_x_976) ;  /* 0x0000000000081947 */ /* 0x002fea0003800000 */
[----:B------:R-:W1:Y:S02]  /*1bf0*/  SYNCS.PHASECHK.TRANS64.TRYWAIT P1, [R3+URZ+0x30830], R0 ;  /* 0x03083000030075a7 */ /* 0x000e64000802017f */
[----:B-1----:R-:W-:Y:S05]  /*1c00*/  @!P1 BRA `(.L_x_977) ;  /* 0x0000012800a89947 */ /* 0x002fea0003800000 */
.L_x_976:
[----:B------:R-:W-:Y:S05]  /*1c10*/  WARPSYNC.ALL ;  /* 0x0000000000007948 */ /* 0x000fea0003800000 */
[----:B------:R-:W-:Y:S01]  /*1c20*/  UIADD3 UR4, UR40, 0x1e400, URZ ;  /* 0x0001e40028047890 */ /* 0x000fe2000fffe03f */
[----:B------:R-:W-:Y:S01]  /*1c30*/  WARPGROUP.ARRIVE ;  /* 0x00000000000079c5 */ /* 0x000fe20000000000 */
[----:B------:R-:W-:Y:S01]  /*1c40*/  UMOV UR9, 0x40000040 ;  /* 0x4000004000097882 */ /* 0x000fe20000000000 */
[----:B------:R-:W-:Y:S01]  /*1c50*/  UMOV UR11, 0x40000040 ;  /* 0x40000040000b7882 */ /* 0x000fe20000000000 */
[----:B------:R-:W-:Y:S01]  /*1c60*/  USHF.R.U32.HI UR4, URZ, 0x4, UR4 ;  /* 0x000000043f047899 */ /* 0x000fe20008011604 */
[----:B------:R-:W-:Y:S01]  /*1c70*/  IMAD.U32 R9, RZ, RZ, UR9 ;  /* 0x00000009ff097e24 */ /* 0x000fe2000f8e00ff */
[----:B------:R-:W-:Y:S01]  /*1c80*/  UMOV UR57, 0x40000040 ;  /* 0x4000004000397882 */ /* 0x000fe20000000000 */
[----:B------:R-:W-:Y:S01]  /*1c90*/  UMOV UR59, 0x40000040 ;  /* 0x40000040003b7882 */ /* 0x000fe20000000000 */
[----:B------:R-:W-:Y:S01]  /*1ca0*/  ULOP3.LUT UR4, UR4, 0x3fff, URZ, 0xc0, !UPT ;  /* 0x00003fff04047892 */ /* 0x000fe2000f8ec03f */
[----:B------:R-:W-:Y:S01]  /*1cb0*/  UMOV UR13, 0x40000040 ;  /* 0x40000040000d7882 */ /* 0x000fe20000000000 */
[----:B------:R-:W-:-:S02]  /*1cc0*/  UMOV UR15, 0x40000040 ;  /* 0x40000040000f7882 */ /* 0x000fc40000000000 */
[----:B------:R-:W-:Y:S02]  /*1cd0*/  ULOP3.LUT UR42, UR4, 0x10000, URZ, 0xfc, !UPT ;  /* 0x00010000042a7892 */ /* 0x000fe4000f8efc3f */
[----:B------:R-:W-:Y:S02]  /*1ce0*/  ULOP3.LUT UR4, UR43, 0x10000, URZ, 0xfc, !UPT ;  /* 0x000100002b047892 */ /* 0x000fe4000f8efc3f */
[----:B------:R-:W-:Y:S02]  /*1cf0*/  UIMAD UR5, UR39, 0x900, UR42 ;  /* 0x00000900270578a4 */ /* 0x000fe4000f8e022a */
[----:B------:R-:W-:Y:S02]  /*1d00*/  UIADD3 UR6, UR4, 0x2, URZ ;  /* 0x0000000204067890 */ /* 0x000fe4000fffe03f */
[----:B------:R-:W-:Y:S01]  /*1d10*/  UIADD3 UR7, UR5, 0x2, URZ ;  /* 0x0000000205077890 */ /* 0x000fe2000fffe03f */
[----:B------:R-:W-:Y:S02]  /*1d20*/  UMOV UR8, UR4 ;  /* 0x0000000400087c82 */ /* 0x000fe40008000000 */
[----:B------:R-:W-:Y:S01]  /*1d30*/  UMOV UR10, UR5 ;  /* 0x00000005000a7c82 */ /* 0x000fe20008000000 */
[----:B------:R-:W-:Y:S01]  /*1d40*/  IMAD.U32 R8, RZ, RZ, UR8 ;  /* 0x00000008ff087e24 */ /* 0x000fe2000f8e00ff */
[----:B------:R-:W-:Y:S01]  /*1d50*/  HGMMA.64x96x16.F32 R24, gdesc[UR8], RZ, !UPT, gsb0 ;  /* 0x01600000081879f0 */ /* 0x000fe2000c0008ff */
[----:B------:R-:W-:Y:S01]  /*1d60*/  UMOV UR8, UR6 ;  /* 0x0000000600087c82 */ /* 0x000fe20008000000 */
[----:B------:R-:W-:Y:S01]  /*1d70*/  UMOV UR9, 0x40000040 ;  /* 0x4000004000097882 */ /* 0x000fe20000000000 */
[----:B------:R-:W-:Y:S01]  /*1d80*/  UMOV UR10, UR7 ;  /* 0x00000007000a7c82 */ /* 0x000fe20008000000 */
[----:B------:R-:W-:Y:S01]  /*1d90*/  UMOV UR11, 0x40000040 ;  /* 0x40000040000b7882 */ /* 0x000fe20000000000 */
[----:B------:R-:W-:Y:S01]  /*1da0*/  UIADD3 UR56, UR4, 0x4, URZ ;  /* 0x0000000404387890 */ /* 0x000fe2000fffe03f */
[----:B------:R-:W-:Y:S01]  /*1db0*/  IMAD.U32 R6, RZ, RZ, UR8 ;  /* 0x00000008ff067e24 */ /* 0x000fe2000f8e00ff */
[----:B------:R-:W-:Y:S01]  /*1dc0*/  UIADD3 UR58, UR5, 0x4, URZ ;  /* 0x00000004053a7890 */ /* 0x000fe2000fffe03f */
[----:B------:R-:W-:Y:S01]  /*1dd0*/  IMAD.U32 R7, RZ, RZ, UR9 ;  /* 0x00000009ff077e24 */ /* 0x000fe2000f8e00ff */
[----:B------:R-:W-:-:S02]  /*1de0*/  UIADD3 UR12, UR4, 0x400, URZ ;  /* 0x00000400040c7890 */ /* 0x000fc4000fffe03f */
[----:B------:R-:W-:Y:S02]  /*1df0*/  UIADD3 UR14, UR5, 0x300, URZ ;  /* 0x00000300050e7890 */ /* 0x000fe4000fffe03f */
        /* <DEDUP_REMOVED lines=28> */
[----:B------:R-:W-:Y:S02]  /*1fc0*/  WARPGROUP.DEPBAR.LE gsb0, 0x0 ;  /* 0x00008000000079c5 */ /* 0x000fe40000010000 */
        /* <DEDUP_REMOVED lines=39> */
.L_x_978:
[----:B------:R-:W-:Y:S01]  /*2240*/  ISETP.NE.AND P2, PT, R199, 0x1, PT ;  /* 0x00000001c700780c */ /* 0x000fe20003f45270 */
[----:B01----:R-:W-:Y:S01]  /*2250*/  VIADD R0, R19, UR41 ;  /* 0x0000002913007c36 */ /* 0x003fe20008000000 */
[----:B------:R-:W-:Y:S01]  /*2260*/  R2UR UR4, R3 ;  /* 0x00000000030472ca */ /* 0x000fe200000e0000 */
[----:B------:R-:W0:Y:S01]  /*2270*/  LDC R11, c[0x0][0x288] ;  /* 0x0000a200ff0b7b82 */ /* 0x000e220000000800 */
[----:B------:R-:W-:Y:S01]  /*2280*/  LOP3.LUT P1, RZ, R16, 0x80000, RZ, 0xc0, !PT ;  /* 0x0008000010ff7812 */ /* 0x000fe2000782c0ff */
[----:B------:R-:W-:Y:S01]  /*2290*/  IMAD.MOV.U32 R2, RZ, RZ, R0 ;  /* 0x000000ffff027224 */ /* 0x000fe200078e0000 */
[----:B------:R-:W-:Y:S01]  /*22a0*/  ULDC UR58, c[0x0][0x9dc] ;  /* 0x00027700003a7ab9 */ /* 0x000fe20000000800 */
[----:B------:R-:W-:-:S06]  /*22b0*/  ULDC UR5, c[0x0][0x9e0] ;  /* 0x0002780000057ab9 */ /* 0x000fcc0000000800 */
[----:B------:R-:W1:Y:S02]  /*22c0*/  @P2 LDC R5, c[0x0][0x44c] ;  /* 0x00011300ff052b82 */ /* 0x000e640000000800 */
[----:B------:R-:W-:-:S04]  /*22d0*/  UIADD3 UR4, UR4, 0x30840, URZ ;  /* 0x0003084004047890 */ /* 0x000fc8000fffe03f */
[----:B------:R-:W-:Y:S02]  /*22e0*/  UPRMT UR4, UR61, 0x654, UR4 ;  /* 0x000006543d047896 */ /* 0x000fe40008000004 */
[----:B------:R-:W2:Y:S07]  /*22f0*/  @P2 LDC R4, c[0x0][0x450] ;  /* 0x00011400ff042b82 */ /* 0x000eae0000000800 */
[----:B------:R-:W-:Y:S01]  /*2300*/  SYNCS.ARRIVE.TRANS64.RED.A1T0 RZ, [UR4], RZ ;  /* 0x000000ffffff79a7 */ /* 0x000fe20008100404 */
[----:B------:R-:W-:Y:S01]  /*2310*/  ULOP3.LUT UR4, URZ, UR58, URZ, 0x33, !UPT ;  /* 0x0000003a3f047292 */ /* 0x000fe2000f8e333f */
[----:B-1----:R-:W-:-:S04]  /*2320*/  @P2 IMAD.HI.U32 R3, R0, R5, RZ ;  /* 0x0000000500032227 */ /* 0x002fc800078e00ff */
[----:B------:R-:W-:Y:S02]  /*2330*/  IMAD.MOV.U32 R5, RZ, RZ, -0x60 ;  /* 0xffffffa0ff057424 */ /* 0x000fe400078e00ff */
[C---:B------:R-:W-:Y:S01]  /*2340*/  IMAD R0, R74.reuse, -0x60, R17 ;  /* 0xffffffa04a007824 */ /* 0x040fe200078e0211 */
[----:B--2---:R-:W-:Y:S01]  /*2350*/  @P2 SHF.R.U32.HI R2, RZ, R4, R3 ;  /* 0x00000004ff022219 */ /* 0x004fe20000011603 */
[----:B------:R-:W-:Y:S02]  /*2360*/  IMAD R5, R74, R5, 0x61 ;  /* 0x000000614a057424 */ /* 0x000fe400078e0205 */
[----:B------:R-:W-:Y:S02]  /*2370*/  VIADD R3, R0, 0x60 ;  /* 0x0000006000037836 */ /* 0x000fe40000000000 */
[----:B------:R-:W1:Y:S01]  /*2380*/  SHFL.IDX PT, R72, R2, RZ, 0x1c1f ;  /* 0x001c1fff02487589 */ /* 0x000e6200000e0000 */
[C---:B------:R-:W-:Y:S02]  /*2390*/  IMAD R4, R18.reuse, -0x2, R5 ;  /* 0xfffffffe12047824 */ /* 0x040fe400078e0205 */
[----:B------:R-:W-:-:S02]  /*23a0*/  IMAD R10, R18, -0x2, R3 ;  /* 0xfffffffe120a7824 */ /* 0x000fc400078e0203 */
[----:B------:R-:W-:Y:S01]  /*23b0*/  VIADD R14, R5, 0xffffffff ;  /* 0xffffffff050e7836 */ /* 0x000fe20000000000 */
[C---:B0-----:R-:W-:Y:S01]  /*23c0*/  IADD3 R0, R4.reuse, -R11, R17 ;  /* 0x8000000b04007210 */ /* 0x041fe20007ffe011 */
[----:B------:R-:W-:-:S04]  /*23d0*/  VIADD R20, R4, 0xffffffff ;  /* 0xffffffff04147836 */ /* 0x000fc80000000000 */
[C---:B------:R-:W-:Y:S02]  /*23e0*/  VIADD R13, R0.reuse, UR5 ;  /* 0x00000005000d7c36 */ /* 0x040fe40008000000 */
[----:B------:R-:W-:-:S03]  /*23f0*/  VIADD R12, R0, UR4 ;  /* 0x00000004000c7c36 */ /* 0x000fc60008000000 */
[----:B-1----:R-:W-:Y:S01]  /*2400*/  VIADDMNMX R0, R72, R13, R10, PT ;  /* 0x0000000d48007246 */ /* 0x002fe2000380010a */
[----:B------:R-:W-:Y:S01]  /*2410*/  IMAD.IADD R3, R12, 0x1, R72 ;  /* 0x000000010c037824 */ /* 0x000fe200078e0248 */
[----:B------:R-:W-:Y:S06]  /*2420*/  @!P1 BRA `(.L_x_979) ;  /* 0x00000000005c9947 */ /* 0x000fec0003800000 */
[----:B------:R-:W-:Y:S01]  /*2430*/  IADD3 R5, R17, -R11, R72 ;  /* 0x8000000b11057210 */ /* 0x000fe20007ffe048 */
[----:B------:R-:W-:Y:S03]  /*2440*/  BSSY B0, `(.L_x_980) ;  /* 0x0000012000007945 */ /* 0x000fe60003800000 */
[----:B------:R-:W-:-:S13]  /*2450*/  ISETP.GT.AND P1, PT, R5, -0x1, PT ;  /* 0xffffffff0500780c */ /* 0x000fda0003f24270 */
[----:B------:R-:W-:Y:S05]  /*2460*/  @P1 BRA `(.L_x_981) ;  /* 0x0000000000241947 */ /* 0x000fea0003800000 */
[----:B------:R-:W-:Y:S01]  /*2470*/  ULDC UR4, c[0x0][0x9e4] ;  /* 0x0002790000047ab9 */ /* 0x000fe20000000800 */
[----:B------:R-:W-:Y:S01]  /*2480*/  LOP3.LUT R5, RZ, R5, RZ, 0x33, !PT ;  /* 0x00000005ff057212 */ /* 0x000fe200078e33ff */
[----:B------:R-:W-:-:S05]  /*2490*/  IMAD.U32 R15, RZ, RZ, UR4 ;  /* 0x00000004ff0f7e24 */ /* 0x000fca000f8e00ff */
[----:B------:R-:W-:-:S13]  /*24a0*/  ISETP.NE.AND P1, PT, R15, 0x1, PT ;  /* 0x000000010f00780c */ /* 0x000fda0003f25270 */
[----:B------:R-:W0:Y:S02]  /*24b0*/  @P1 LDC.64 R72, c[0x0][0x9e8] ;  /* 0x00027a00ff481b82 */ /* 0x000e240000000a00 */
[----:B0-----:R-:W-:-:S05]  /*24c0*/  @P1 IMAD.HI.U32 R4, R5, R72, RZ ;  /* 0x0000004805041227 */ /* 0x001fca00078e00ff */
[----:B------:R-:W-:-:S04]  /*24d0*/  @P1 SHF.R.U32.HI R5, RZ, R73, R4 ;  /* 0x00000049ff051219 */ /* 0x000fc80000011604 */
[----:B------:R-:W-:Y:S01]  /*24e0*/  LOP3.LUT R5, RZ, R5, RZ, 0x33, !PT ;  /* 0x00000005ff057212 */ /* 0x000fe200078e33ff */
[----:B------:R-:W-:Y:S06]  /*24f0*/  BRA `(.L_x_982) ;  /* 0x0000000000187947 */ /* 0x000fec0003800000 */
.L_x_981:
[----:B------:R-:W-:Y:S02]  /*2500*/  ULDC UR4, c[0x0][0x9e4] ;  /* 0x0002790000047ab9 */ /* 0x000fe40000000800 */
[----:B------:R-:W-:-:S05]  /*2510*/  IMAD.U32 R15, RZ, RZ, UR4 ;  /* 0x00000004ff0f7e24 */ /* 0x000fca000f8e00ff */
[----:B------:R-:W-:-:S13]  /*2520*/  ISETP.NE.AND P1, PT, R15, 0x1, PT ;  /* 0x000000010f00780c */ /* 0x000fda0003f25270 */
[----:B------:R-:W0:Y:S02]  /*2530*/  @P1 LDC.64 R72, c[0x0][0x9e8] ;  /* 0x00027a00ff481b82 */ /* 0x000e240000000a00 */
[----:B0-----:R-:W-:-:S05]  /*2540*/  @P1 IMAD.HI.U32 R4, R5, R72, RZ ;  /* 0x0000004805041227 */ /* 0x001fca00078e00ff */
[----:B------:R-:W-:-:S07]  /*2550*/  @P1 SHF.R.U32.HI R5, RZ, R73, R4 ;  /* 0x00000049ff051219 */ /* 0x000fce0000011604 */
.L_x_982:
[----:B------:R-:W-:Y:S05]  /*2560*/  BSYNC B0 ;  /* 0x0000000000007941 */ /* 0x000fea0003800000 */
.L_x_980:
[----:B------:R-:W-:-:S05]  /*2570*/  IMAD R5, R5, R15, R20 ;  /* 0x0000000f05057224 */ /* 0x000fca00078e0214 */
[----:B------:R-:W-:Y:S02]  /*2580*/  VIADDMNMX R0, R5, R15, R0, PT ;  /* 0x0000000f05007246 */ /* 0x000fe40003800100 */
[----:B------:R-:W-:-:S07]  /*2590*/  VIMNMX R3, R3, R5, !PT ;  /* 0x0000000503037248 */ /* 0x000fce0007fe0100 */
.L_x_979:
[C---:B------:R-:W-:Y:S01]  /*25a0*/  ISETP.GE.AND P6, PT, R14.reuse, 0x9, PT ;  /* 0x000000090e00780c */ /* 0x040fe20003fc6270 */
[----:B------:R-:W0:Y:S01]  /*25b0*/  SHFL.IDX PT, R2, R2, 0x1, 0x1c1f ;  /* 0x003c1f0002027f89 */ /* 0x000e2200000e0000 */
[----:B------:R-:W-:Y:S02]  /*25c0*/  ISETP.GE.AND P1, PT, R14, 0x2, PT ;  /* 0x000000020e00780c */ /* 0x000fe40003f26270 */
[C---:B------:R-:W-:Y:S02]  /*25d0*/  ISETP.GT.AND P2, PT, R3.reuse, 0x8, !P6 ;  /* 0x000000080300780c */ /* 0x040fe40007744270 */
[----:B------:R-:W-:Y:S02]  /*25e0*/  ISETP.GT.AND P3, PT, R3, 0x1, !P1 ;  /* 0x000000010300780c */ /* 0x000fe40004f64270 */
[----:B------:R-:W-:Y:S02]  /*25f0*/  ISETP.LT.OR P2, PT, R0, 0x9, P2 ;  /* 0x000000090000780c */ /* 0x000fe40001741670 */
[----:B------:R-:W-:-:S02]  /*2600*/  ISETP.GE.AND P4, PT, R14, 0xa, PT ;  /* 0x0000000a0e00780c */ /* 0x000fc40003f86270 */
[----:B------:R-:W-:Y:S02]  /*2610*/  FSEL R21, R28, -INF , !P2 ;  /* 0xff8000001c157808 */ /* 0x000fe40005000000 */
[C---:B------:R-:W-:Y:S02]  /*2620*/  ISETP.LT.OR P3, PT, R0.reuse, 0x2, P3 ;  /* 0x000000020000780c */ /* 0x040fe40001f61670 */
[----:B------:R-:W-:Y:S02]  /*2630*/  ISETP.GT.AND P2, PT, R3, 0x9, !P4 ;  /* 0x000000090300780c */ /* 0x000fe40006744270 */
[----:B------:R-:W-:Y:S02]  /*2640*/  FSEL R25, R25, -INF , !P3 ;  /* 0xff80000019197808 */ /* 0x000fe40005800000 */
[----:B------:R-:W-:Y:S02]  /*2650*/  ISETP.LT.OR P2, PT, R0, 0xa, P2 ;  /* 0x0000000a0000780c */ /* 0x000fe40001741670 */
[----:B------:R-:W-:-:S02]  /*2660*/  ISETP.GE.AND P3, PT, R14, 0x11, PT ;  /* 0x000000110e00780c */ /* 0x000fc40003f66270 */
[----:B------:R-:W-:Y:S02]  /*2670*/  FSEL R29, R29, -INF , !P2 ;  /* 0xff8000001d1d7808 */ /* 0x000fe40005000000 */
[----:B------:R-:W-:Y:S02]  /*2680*/  ISETP.GT.AND P2, PT, R3, 0x10, !P3 ;  /* 0x000000100300780c */ /* 0x000fe40005f44270 */
[----:B------:R-:W-:Y:S02]  /*2690*/  P2R R72, PR, RZ, 0x8 ;  /* 0x00000008ff487803 */ /* 0x000fe40000000000 */
[----:B------:R-:W-:Y:S02]  /*26a0*/  ISETP.LT.OR P2, PT, R0, 0x11, P2 ;  /* 0x000000110000780c */ /* 0x000fe40001741670 */
[----:B------:R-:W-:Y:S02]  /*26b0*/  ISETP.GE.AND P3, PT, R14, 0x12, PT ;  /* 0x000000120e00780c */ /* 0x000fe40003f66270 */
[----:B------:R-:W-:-:S02]  /*26c0*/  FSEL R73, R32, -INF , !P2 ;  /* 0xff80000020497808 */ /* 0x000fc40005000000 */
[----:B------:R-:W-:Y:S02]  /*26d0*/  ISETP.GT.AND P2, PT, R3, 0x11, !P3 ;  /* 0x000000110300780c */ /* 0x000fe40005f44270 */
[----:B------:R-:W-:Y:S02]  /*26e0*/  P2R R32, PR, RZ, 0x8 ;  /* 0x00000008ff207803 */ /* 0x000fe40000000000 */
[----:B------:R-:W-:Y:S02]  /*26f0*/  ISETP.LT.OR P2, PT, R0, 0x12, P2 ;  /* 0x000000120000780c */ /* 0x000fe40001741670 */
[----:B------:R-:W-:Y:S02]  /*2700*/  ISETP.GE.AND P3, PT, R14, 0x19, PT ;  /* 0x000000190e00780c */ /* 0x000fe40003f66270 */
[----:B------:R-:W-:Y:S02]  /*2710*/  FSEL R33, R33, -INF , !P2 ;  /* 0xff80000021217808 */ /* 0x000fe40005000000 */
[----:B------:R-:W-:-:S02]  /*2720*/  ISETP.GT.AND P2, PT, R3, 0x18, !P3 ;  /* 0x000000180300780c */ /* 0x000fc40005f44270 */
[----:B------:R-:W-:Y:S02]  /*2730*/  P2R R76, PR, RZ, 0x8 ;  /* 0x00000008ff4c7803 */ /* 0x000fe40000000000 */
[----:B------:R-:W-:Y:S02]  /*2740*/  ISETP.LT.OR P2, PT, R0, 0x19, P2 ;  /* 0x000000190000780c */ /* 0x000fe40001741670 */
[----:B------:R-:W-:Y:S02]  /*2750*/  ISETP.GE.AND P3, PT, R14, 0x1a, PT ;  /* 0x0000001a0e00780c */ /* 0x000fe40003f66270 */
[----:B------:R-:W-:Y:S02]  /*2760*/  FSEL R77, R36, -INF , !P2 ;  /* 0xff800000244d7808 */ /* 0x000fe40005000000 */
[----:B------:R-:W-:Y:S02]  /*2770*/  ISETP.GT.AND P2, PT, R3, 0x19, !P3 ;  /* 0x000000190300780c */ /* 0x000fe40005f44270 */
[----:B------:R-:W-:-:S02]  /*2780*/  P2R R36, PR, RZ, 0x8 ;  /* 0x00000008ff247803 */ /* 0x000fc40000000000 */
[----:B------:R-:W-:Y:S02]  /*2790*/  ISETP.LT.OR P2, PT, R0, 0x1a, P2 ;  /* 0x0000001a0000780c */ /* 0x000fe40001741670 */
[----:B------:R-:W-:Y:S02]  /*27a0*/  ISETP.GE.AND P3, PT, R14, 0x21, PT ;  /* 0x000000210e00780c */ /* 0x000fe40003f66270 */
[----:B------:R-:W-:Y:S02]  /*27b0*/  FSEL R37, R37, -INF , !P2 ;  /* 0xff80000025257808 */ /* 0x000fe40005000000 */
[----:B------:R-:W-:Y:S02]  /*27c0*/  ISETP.GT.AND P2, PT, R3, 0x20, !P3 ;  /* 0x000000200300780c */ /* 0x000fe40005f44270 */
[----:B------:R-:W-:Y:S02]  /*27d0*/  P2R R78, PR, RZ, 0x8 ;  /* 0x00000008ff4e7803 */ /* 0x000fe40000000000 */
[----:B------:R-:W-:-:S02]  /*27e0*/  ISETP.LT.OR P2, PT, R0, 0x21, P2 ;  /* 0x000000210000780c */ /* 0x000fc40001741670 */
[----:B------:R-:W-:Y:S02]  /*27f0*/  ISETP.GE.AND P3, PT, R14, 0x22, PT ;  /* 0x000000220e00780c */ /* 0x000fe40003f66270 */
[----:B------:R-:W-:Y:S02]  /*2800*/  FSEL R79, R40, -INF , !P2 ;  /* 0xff800000284f7808 */ /* 0x000fe40005000000 */
[----:B------:R-:W-:Y:S02]  /*2810*/  ISETP.GT.AND P2, PT, R3, 0x21, !P3 ;  /* 0x000000210300780c */ /* 0x000fe40005f44270 */
[----:B------:R-:W-:Y:S02]  /*2820*/  P2R R40, PR, RZ, 0x8 ;  /* 0x00000008ff287803 */ /* 0x000fe40000000000 */
        /* <DEDUP_REMOVED lines=56> */
[----:B------:R-:W-:Y:S02]  /*2bb0*/  P2R R28, PR, RZ, 0x10 ;  /* 0x00000010ff1c7803 */ /* 0x000fe40000000000 */
[----:B------:R-:W-:Y:S02]  /*2bc0*/  FSEL R64, R64, -INF , !P2 ;  /* 0xff80000040407808 */ /* 0x000fe40005000000 */
[----:B------:R-:W-:-:S04]  /*2bd0*/  ISETP.GE.AND P2, PT, R14, 0x52, PT ;  /* 0x000000520e00780c */ /* 0x000fc80003f46270 */
[----:B------:R-:W-:-:S04]  /*2be0*/  ISETP.GT.AND P3, PT, R3, 0x51, !P2 ;  /* 0x000000510300780c */ /* 0x000fc80005764270 */
[----:B------:R-:W-:-:S04]  /*2bf0*/  ISETP.LT.OR P3, PT, R0, 0x52, P3 ;  /* 0x000000520000780c */ /* 0x000fc80001f61670 */
[----:B------:R-:W-:Y:S02]  /*2c00*/  FSEL R65, R65, -INF , !P3 ;  /* 0xff80000041417808 */ /* 0x000fe40005800000 */
[----:B------:R-:W-:-:S04]  /*2c10*/  ISETP.GE.AND P3, PT, R14, 0x59, PT ;  /* 0x000000590e00780c */ /* 0x000fc80003f66270 */
[----:B------:R-:W-:-:S04]  /*2c20*/  ISETP.GT.AND P4, PT, R3, 0x58, !P3 ;  /* 0x000000580300780c */ /* 0x000fc80005f84270 */
[----:B------:R-:W-:-:S04]  /*2c30*/  ISETP.LT.OR P4, PT, R0, 0x59, P4 ;  /* 0x000000590000780c */ /* 0x000fc80002781670 */
[----:B------:R-:W-:Y:S02]  /*2c40*/  FSEL R68, R68, -INF , !P4 ;  /* 0xff80000044447808 */ /* 0x000fe40006000000 */
[----:B------:R-:W-:-:S04]  /*2c50*/  ISETP.GE.AND P4, PT, R14, 0x1, PT ;  /* 0x000000010e00780c */ /* 0x000fc80003f86270 */
[----:B------:R-:W-:-:S04]  /*2c60*/  ISETP.GT.AND P5, PT, R3, RZ, !P4 ;  /* 0x000000ff0300720c */ /* 0x000fc800067a4270 */
[----:B------:R-:W-:-:S04]  /*2c70*/  ISETP.LT.OR P5, PT, R0, 0x1, P5 ;  /* 0x000000010000780c */ /* 0x000fc80002fa1670 */
[----:B------:R-:W-:Y:S02]  /*2c80*/  FSEL R15, R24, -INF , !P5 ;  /* 0xff800000180f7808 */ /* 0x000fe40006800000 */
[----:B------:R-:W-:-:S04]  /*2c90*/  ISETP.GE.AND P5, PT, R14, 0x5a, PT ;  /* 0x0000005a0e00780c */ /* 0x000fc80003fa6270 */
[----:B------:R-:W-:Y:S02]  /*2ca0*/  P2R R14, PR, RZ, 0x20 ;  /* 0x00000020ff0e7803 */ /* 0x000fe40000000000 */
[----:B------:R-:W-:Y:S01]  /*2cb0*/  ISETP.GT.AND P5, PT, R3, 0x59, !P5 ;  /* 0x000000590300780c */ /* 0x000fe20006fa4270 */
[----:B0-----:R-:W-:-:S03]  /*2cc0*/  IMAD.IADD R3, R12, 0x1, R2 ;  /* 0x000000010c037824 */ /* 0x001fc600078e0202 */
[----:B------:R-:W-:Y:S02]  /*2cd0*/  ISETP.LT.OR P5, PT, R0, 0x5a, P5 ;  /* 0x0000005a0000780c */ /* 0x000fe40002fa1670 */
[----:B------:R-:W-:Y:S02]  /*2ce0*/  VIADDMNMX R0, R2, R13, R10, PT ;  /* 0x0000000d02007246 */ /* 0x000fe4000380010a */
[----:B------:R-:W-:Y:S02]  /*2cf0*/  FSEL R69, R69, -INF , !P5 ;  /* 0xff80000045457808 */ /* 0x000fe40006800000 */
[----:B------:R-:W-:-:S13]  /*2d00*/  LOP3.LUT P5, RZ, R16, 0x80000, RZ, 0xc0, !PT ;  /* 0x0008000010ff7812 */ /* 0x000fda00078ac0ff */
[----:B------:R-:W-:Y:S05]  /*2d10*/  @!P5 BRA `(.L_x_983) ;  /* 0x00000000005cd947 */ /* 0x000fea0003800000 */
        /* <DEDUP_REMOVED lines=13> */
.L_x_985:
[----:B------:R-:W-:Y:S02]  /*2df0*/  ULDC UR4, c[0x0][0x9e4] ;  /* 0x0002790000047ab9 */ /* 0x000fe40000000800 */
[----:B------:R-:W-:-:S05]  /*2e00*/  IMAD.U32 R4, RZ, RZ, UR4 ;  /* 0x00000004ff047e24 */ /* 0x000fca000f8e00ff */
[----:B------:R-:W-:-:S13]  /*2e10*/  ISETP.NE.AND P5, PT, R4, 0x1, PT ;  /* 0x000000010400780c */ /* 0x000fda0003fa5270 */
[----:B------:R-:W0:Y:S02]  /*2e20*/  @P5 LDC.64 R12, c[0x0][0x9e8] ;  /* 0x00027a00ff0c5b82 */ /* 0x000e240000000a00 */
[----:B0-----:R-:W-:-:S05]  /*2e30*/  @P5 IMAD.HI.U32 R2, R5, R12, RZ ;  /* 0x0000000c05025227 */ /* 0x001fca00078e00ff */
[----:B------:R-:W-:-:S07]  /*2e40*/  @P5 SHF.R.U32.HI R5, RZ, R13, R2 ;  /* 0x0000000dff055219 */ /* 0x000fce0000011602 */
.L_x_986:
[----:B------:R-:W-:Y:S05]  /*2e50*/  BSYNC B0 ;  /* 0x0000000000007941 */ /* 0x000fea0003800000 */
.L_x_984:
[----:B------:R-:W-:-:S05]  /*2e60*/  IMAD R5, R5, R4, R20 ;  /* 0x0000000405057224 */ /* 0x000fca00078e0214 */
[----:B------:R-:W-:Y:S02]  /*2e70*/  VIADDMNMX R0, R5, R4, R0, PT ;  /* 0x0000000405007246 */ /* 0x000fe40003800100 */
[----:B------:R-:W-:-:S07]  /*2e80*/  VIMNMX R3, R3, R5, !PT ;  /* 0x0000000503037248 */ /* 0x000fce0007fe0100 */
.L_x_983:
[C---:B------:R-:W-:Y:S01]  /*2e90*/  ISETP.GT.AND P1, PT, R3.reuse, 0x1, !P1 ;  /* 0x000000010300780c */ /* 0x040fe20004f24270 */
[----:B------:R-:W-:Y:S01]  /*2ea0*/  ULDC UR10, c[0x0][0x988] ;  /* 0x00026200000a7ab9 */ /* 0x000fe20000000800 */
[----:B------:R-:W-:Y:S02]  /*2eb0*/  ISETP.GT.AND P6, PT, R3, 0x8, !P6 ;  /* 0x000000080300780c */ /* 0x000fe400077c4270 */
[C---:B------:R-:W-:Y:S02]  /*2ec0*/  ISETP.LT.OR P1, PT, R0.reuse, 0x2, P1 ;  /* 0x000000020000780c */ /* 0x040fe40000f21670 */
[----:B------:R-:W-:Y:S02]  /*2ed0*/  ISETP.LT.OR P6, PT, R0, 0x9, P6 ;  /* 0x000000090000780c */ /* 0x000fe400037c1670 */
[----:B------:R-:W-:Y:S02]  /*2ee0*/  FSEL R27, R27, -INF , !P1 ;  /* 0xff8000001b1b7808 */ /* 0x000fe40004800000 */
[----:B------:R-:W-:-:S02]  /*2ef0*/  ISETP.NE.AND P1, PT, R28, RZ, PT ;  /* 0x000000ff1c00720c */ /* 0x000fc40003f25270 */
[----:B------:R-:W-:Y:S02]  /*2f00*/  FSEL R30, R30, -INF , !P6 ;  /* 0xff8000001e1e7808 */ /* 0x000fe40007000000 */
[----:B------:R-:W-:Y:S02]  /*2f10*/  ISETP.GT.AND P1, PT, R3, 0x9, !P1 ;  /* 0x000000090300780c */ /* 0x000fe40004f24270 */
[----:B------:R-:W-:Y:S02]  /*2f20*/  ISETP.NE.AND P6, PT, R76, RZ, PT ;  /* 0x000000ff4c00720c */ /* 0x000fe40003fc5270 */
[----:B------:R-:W-:Y:S02]  /*2f30*/  ISETP.LT.OR P1, PT, R0, 0xa, P1 ;  /* 0x0000000a0000780c */ /* 0x000fe40000f21670 */
[----:B------:R-:W-:Y:S02]  /*2f40*/  FMNMX.FTZ R2, R15, R25, !PT ;  /* 0x000000190f027209 */ /* 0x000fe40007810000 */
[----:B------:R-:W-:-:S02]  /*2f50*/  FSEL R31, R31, -INF , !P1 ;  /* 0xff8000001f1f7808 */ /* 0x000fc40004800000 */
[----:B------:R-:W-:Y:S02]  /*2f60*/  ISETP.NE.AND P1, PT, R72, RZ, PT ;  /* 0x000000ff4800720c */ /* 0x000fe40003f25270 */
[----:B------:R-:W-:Y:S02]  /*2f70*/  ISETP.NE.AND P5, PT, R36, RZ, PT ;  /* 0x000000ff2400720c */ /* 0x000fe40003fa5270 */
[----:B------:R-:W-:Y:S02]  /*2f80*/  ISETP.GT.AND P1, PT, R3, 0x10, !P1 ;  /* 0x000000100300780c */ /* 0x000fe40004f24270 */
[----:B------:R-:W-:Y:S02]  /*2f90*/  FMNMX.FTZ R2, R21, R2, !PT ;  /* 0x0000000215027209 */ /* 0x000fe40007810000 */
[----:B------:R-:W-:Y:S02]  /*2fa0*/  ISETP.LT.OR P1, PT, R0, 0x11, P1 ;  /* 0x000000110000780c */ /* 0x000fe40000f21670 */
[----:B------:R-:W-:-:S02]  /*2fb0*/  FMNMX.FTZ R2, R29, R2, !PT ;  /* 0x000000021d027209 */ /* 0x000fc40007810000 */
[----:B------:R-:W-:Y:S02]  /*2fc0*/  FSEL R34, R34, -INF , !P1 ;  /* 0xff80000022227808 */ /* 0x000fe40004800000 */
[----:B------:R-:W-:Y:S02]  /*2fd0*/  ISETP.NE.AND P1, PT, R32, RZ, PT ;  /* 0x000000ff2000720c */ /* 0x000fe40003f25270 */
[----:B------:R-:W-:Y:S02]  /*2fe0*/  FMNMX.FTZ R2, R73, R2, !PT ;  /* 0x0000000249027209 */ /* 0x000fe40007810000 */
[----:B------:R-:W-:Y:S02]  /*2ff0*/  ISETP.GT.AND P1, PT, R3, 0x11, !P1 ;  /* 0x000000110300780c */ /* 0x000fe40004f24270 */
[----:B------:R-:W-:Y:S02]  /*3000*/  FMNMX.FTZ R2, R33, R2, !PT ;  /* 0x0000000221027209 */ /* 0x000fe40007810000 */
[----:B------:R-:W-:-:S02]  /*3010*/  ISETP.LT.OR P1, PT, R0, 0x12, P1 ;  /* 0x000000120000780c */ /* 0x000fc40000f21670 */
[----:B------:R-:W-:Y:S02]  /*3020*/  FMNMX.FTZ R2, R77, R2, !PT ;  /* 0x000000024d027209 */ /* 0x000fe40007810000 */
[----:B------:R-:W-:Y:S02]  /*3030*/  FSEL R35, R35, -INF , !P1 ;  /* 0xff80000023237808 */ /* 0x000fe40004800000 */
[----:B------:R-:W-:Y:S02]  /*3040*/  ISETP.GT.AND P1, PT, R3, 0x18, !P6 ;  /* 0x000000180300780c */ /* 0x000fe40007724270 */
[----:B------:R-:W-:Y:S02]  /*3050*/  FMNMX.FTZ R2, R37, R2, !PT ;  /* 0x0000000225027209 */ /* 0x000fe40007810000 */
[----:B------:R-:W-:Y:S02]  /*3060*/  ISETP.LT.OR P1, PT, R0, 0x19, P1 ;  /* 0x000000190000780c */ /* 0x000fe40000f21670 */
[----:B------:R-:W-:-:S02]  /*3070*/  FMNMX.FTZ R2, R79, R2, !PT ;  /* 0x000000024f027209 */ /* 0x000fc40007810000 */
[----:B------:R-:W-:Y:S02]  /*3080*/  FSEL R38, R38, -INF , !P1 ;  /* 0xff80000026267808 */ /* 0x000fe40004800000 */
[----:B------:R-:W-:Y:S02]  /*3090*/  ISETP.GT.AND P1, PT, R3, 0x19, !P5 ;  /* 0x000000190300780c */ /* 0x000fe40006f24270 */
[----:B------:R-:W-:Y:S02]  /*30a0*/  FMNMX.FTZ R2, R41, R2, !PT ;  /* 0x0000000229027209 */ /* 0x000fe40007810000 */
[----:B------:R-:W-:Y:S02]  /*30b0*/  ISETP.LT.OR P1, PT, R0, 0x1a, P1 ;  /* 0x0000001a0000780c */ /* 0x000fe40000f21670 */
[----:B------:R-:W-:Y:S02]  /*30c0*/  FMNMX.FTZ R2, R81, R2, !PT ;  /* 0x0000000251027209 */ /* 0x000fe40007810000 */
[----:B------:R-:W-:-:S02]  /*30d0*/  FSEL R39, R39, -INF , !P1 ;  /* 0xff80000027277808 */ /* 0x000fc40004800000 */
[----:B------:R-:W-:Y:S02]  /*30e0*/  ISETP.NE.AND P1, PT, R78, RZ, PT ;  /* 0x000000ff4e00720c */ /* 0x000fe40003f25270 */
[----:B------:R-:W-:Y:S02]  /*30f0*/  FMNMX.FTZ R5, R45, R2, !PT ;  /* 0x000000022d057209 */ /* 0x000fe40007810000 */
        /* <DEDUP_REMOVED lines=12> */
[----:B------:R-:W-:Y:S02]  /*31c0*/  ISETP.NE.AND P1, PT, R80, RZ, PT ;  /* 0x000000ff5000720c */ /* 0x000fe40003f25270 */
[----:B------:R-:W-:Y:S02]  /*31d0*/  FMNMX.FTZ R5, R57, R2, !PT ;  /* 0x0000000239057209 */ /* 0x000fe40007810000 */
[----:B------:R-:W-:Y:S02]  /*31e0*/  ISETP.GT.AND P1, PT, R3, 0x28, !P1 ;  /* 0x000000280300780c */ /* 0x000fe40004f24270 */
[----:B------:R-:W-:-:S02]  /*31f0*/  FMNMX.FTZ R2, R60, R5, !PT ;  /* 0x000000053c027209 */ /* 0x000fc40007810000 */
[----:B------:R-:W-:Y:S02]  /*3200*/  ISETP.LT.OR P1, PT, R0, 0x29, P1 ;  /* 0x000000290000780c */ /* 0x000fe40000f21670 */
[----:B------:R-:W-:Y:S02]  /*3210*/  FMNMX.FTZ R5, R61, R2, !PT ;  /* 0x000000023d057209 */ /* 0x000fe40007810000 */
[----:B------:R-:W-:Y:S02]  /*3220*/  FSEL R46, R46, -INF , !P1 ;  /* 0xff8000002e2e7808 */ /* 0x000fe40004800000 */
[----:B------:R-:W-:Y:S02]  /*3230*/  ISETP.NE.AND P1, PT, R44, RZ, PT ;  /* 0x000000ff2c00720c */ /* 0x000fe40003f25270 */
[----:B------:R-:W-:Y:S02]  /*3240*/  FMNMX.FTZ R2, R64, R5, !PT ;  /* 0x0000000540027209 */ /* 0x000fe40007810000 */
[----:B------:R-:W-:-:S02]  /*3250*/  ISETP.GT.AND P1, PT, R3, 0x29, !P1 ;  /* 0x000000290300780c */ /* 0x000fc40004f24270 */
[----:B------:R-:W-:Y:S02]  /*3260*/  FMNMX.FTZ R5, R65, R2, !PT ;  /* 0x0000000241057209 */ /* 0x000fe40007810000 */
[----:B------:R-:W-:Y:S02]  /*3270*/  ISETP.LT.OR P1, PT, R0, 0x2a, P1 ;  /* 0x0000002a0000780c */ /* 0x000fe40000f21670 */
[----:B------:R-:W-:Y:S02]  /*3280*/  FMNMX.FTZ R2, R68, R5, !PT ;  /* 0x0000000544027209 */ /* 0x000fe40007810000 */
[----:B------:R-:W-:Y:S02]  /*3290*/  FSEL R47, R47, -INF , !P1 ;  /* 0xff8000002f2f7808 */ /* 0x000fe40004800000 */
[----:B------:R-:W-:Y:S02]  /*32a0*/  ISETP.NE.AND P1, PT, R82, RZ, PT ;  /* 0x000000ff5200720c */ /* 0x000fe40003f25270 */
[----:B------:R-:W-:-:S02]  /*32b0*/  FMNMX.FTZ R2, R69, R2, !PT ;  /* 0x0000000245027209 */ /* 0x000fc40007810000 */
[----:B------:R-:W-:Y:S02]  /*32c0*/  ISETP.GT.AND P1, PT, R3, 0x30, !P1 ;  /* 0x000000300300780c */ /* 0x000fe40004f24270 */
[----:B------:R-:W-:Y:S01]  /*32d0*/  ISETP.NE.AND P6, PT, R87, RZ, PT ;  /* 0x000000ff5700720c */ /* 0x000fe20003fc5270 */
[----:B------:R-:W0:Y:S01]  /*32e0*/  SHFL.BFLY PT, R5, R2, 0x2, 0x1f ;  /* 0x0c401f0002057f89 */ /* 0x000e2200000e0000 */
[----:B------:R-:W-:Y:S02]  /*32f0*/  ISETP.LT.OR P1, PT, R0, 0x31, P1 ;  /* 0x000000310000780c */ /* 0x000fe40000f21670 */
[----:B------:R-:W-:Y:S02]  /*3300*/  ISETP.NE.AND P5, PT, R88, RZ, PT ;  /* 0x000000ff5800720c */ /* 0x000fe40003fa5270 */
[----:B------:R-:W-:Y:S02]  /*3310*/  FSEL R50, R50, -INF , !P1 ;  /* 0xff80000032327808 */ /* 0x000fe40004800000 */
[----:B------:R-:W-:-:S02]  /*3320*/  ISETP.NE.AND P1, PT, R83, RZ, PT ;  /* 0x000000ff5300720c */ /* 0x000fc40003f25270 */
[C---:B------:R-:W-:Y:S02]  /*3330*/  ISETP.GT.AND P4, PT, R3.reuse, RZ, !P4 ;  /* 0x000000ff0300720c */ /* 0x040fe40006784270 */
[----:B------:R-:W-:Y:S02]  /*3340*/  ISETP.GT.AND P1, PT, R3, 0x31, !P1 ;  /* 0x000000310300780c */ /* 0x000fe40004f24270 */
[C---:B------:R-:W-:Y:S02]  /*3350*/  ISETP.LT.OR P4, PT, R0.reuse, 0x1, P4 ;  /* 0x000000010000780c */ /* 0x040fe40002781670 */
[----:B------:R-:W-:Y:S02]  /*3360*/  ISETP.LT.OR P1, PT, R0, 0x32, P1 ;  /* 0x000000320000780c */ /* 0x000fe40000f21670 */
[----:B------:R-:W-:Y:S02]  /*3370*/  FSEL R26, R26, -INF , !P4 ;  /* 0xff8000001a1a7808 */ /* 0x000fe40006000000 */
[----:B------:R-:W-:-:S02]  /*3380*/  FSEL R51, R51, -INF , !P1 ;  /* 0xff80000033337808 */ /* 0x000fc40004800000 */
[----:B------:R-:W-:Y:S02]  /*3390*/  ISETP.NE.AND P1, PT, R84, RZ, PT ;  /* 0x000000ff5400720c */ /* 0x000fe40003f25270 */
[C---:B------:R-:W-:Y:S02]  /*33a0*/  ISETP.GT.AND P2, PT, R3.reuse, 0x51, !P2 ;  /* 0x000000510300780c */ /* 0x040fe40005744270 */
[C---:B------:R-:W-:Y:S02]  /*33b0*/  ISETP.GT.AND P1, PT, R3.reuse, 0x38, !P1 ;  /* 0x000000380300780c */ /* 0x040fe40004f24270 */
[----:B0-----:R-:W-:Y:S02]  /*33c0*/  FMNMX.FTZ R10, R2, R5, !PT ;  /* 0x00000005020a7209 */ /* 0x001fe40007810000 */
[----:B------:R-:W-:Y:S02]  /*33d0*/  ISETP.LT.OR P1, PT, R0, 0x39, P1 ;  /* 0x000000390000780c */ /* 0x000fe40000f21670 */
[----:B------:R-:W-:Y:S01]  /*33e0*/  ISETP.GT.AND P3, PT, R3, 0x58, !P3 ;  /* 0x000000580300780c */ /* 0x000fe20005f64270 */
[----:B------:R-:W0:Y:S01]  /*33f0*/  SHFL.BFLY PT, R5, R10, 0x1, 0x1f ;  /* 0x0c201f000a057f89 */ /* 0x000e2200000e0000 */
[----:B------:R-:W-:-:S02]  /*3400*/  FSEL R54, R54, -INF , !P1 ;  /* 0xff80000036367808 */ /* 0x000fc40004800000 */
[----:B------:R-:W-:Y:S02]  /*3410*/  ISETP.NE.AND P1, PT, R85, RZ, PT ;  /* 0x000000ff5500720c */ /* 0x000fe40003f25270 */
[C---:B------:R-:W-:Y:S02]  /*3420*/  ISETP.LT.OR P2, PT, R0.reuse, 0x52, P2 ;  /* 0x000000520000780c */ /* 0x040fe40001741670 */
[----:B------:R-:W-:Y:S02]  /*3430*/  ISETP.GT.AND P1, PT, R3, 0x39, !P1 ;  /* 0x000000390300780c */ /* 0x000fe40004f24270 */
[C---:B------:R-:W-:Y:S02]  /*3440*/  ISETP.LT.OR P3, PT, R0.reuse, 0x59, P3 ;  /* 0x000000590000780c */ /* 0x040fe40001f61670 */
[----:B------:R-:W-:Y:S02]  /*3450*/  ISETP.LT.OR P1, PT, R0, 0x3a, P1 ;  /* 0x0000003a0000780c */ /* 0x000fe40000f21670 */
[----:B------:R-:W-:-:S02]  /*3460*/  FSEL R67, R67, -INF , !P2 ;  /* 0xff80000043437808 */ /* 0x000fc40005000000 */
[----:B------:R-:W-:Y:S02]  /*3470*/  FSEL R55, R55, -INF , !P1 ;  /* 0xff80000037377808 */ /* 0x000fe40004800000 */
[----:B------:R-:W-:Y:S02]  /*3480*/  ISETP.NE.AND P1, PT, R86, RZ, PT ;  /* 0x000000ff5600720c */ /* 0x000fe40003f25270 */
[----:B------:R-:W-:Y:S02]  /*3490*/  FSEL R70, R70, -INF , !P3 ;  /* 0xff80000046467808 */ /* 0x000fe40005800000 */
[----:B------:R-:W-:Y:S02]  /*34a0*/  ISETP.GT.AND P1, PT, R3, 0x40, !P1 ;  /* 0x000000400300780c */ /* 0x000fe40004f24270 */
[----:B0-----:R-:W-:Y:S02]  /*34b0*/  FMNMX.FTZ R4, R10, R5, !PT ;  /* 0x000000050a047209 */ /* 0x001fe40007810000 */
[----:B------:R-:W-:-:S03]  /*34c0*/  ISETP.LT.OR P1, PT, R0, 0x41, P1 ;  /* 0x000000410000780c */ /* 0x000fc60000f21670 */
[----:B------:R-:W-:Y:S01]  /*34d0*/  FMUL.FTZ R5, R4, UR10 ;  /* 0x0000000a04057c20 */ /* 0x000fe20008410000 */
[----:B------:R-:W-:Y:S02]  /*34e0*/  FSEL R58, R58, -INF , !P1 ;  /* 0xff8000003a3a7808 */ /* 0x000fe40004800000 */
[----:B------:R-:W-:Y:S02]  /*34f0*/  ISETP.GT.AND P1, PT, R3, 0x41, !P6 ;  /* 0x000000410300780c */ /* 0x000fe40007724270 */
[----:B------:R-:W-:Y:S02]  /*3500*/  ISETP.NE.AND P6, PT, R90, RZ, PT ;  /* 0x000000ff5a00720c */ /* 0x000fe40003fc5270 */
[----:B------:R-:W-:-:S04]  /*3510*/  ISETP.LT.OR P1, PT, R0, 0x42, P1 ;  /* 0x000000420000780c */ /* 0x000fc80000f21670 */
[----:B------:R-:W-:Y:S02]  /*3520*/  FSEL R59, R59, -INF , !P1 ;  /* 0xff8000003b3b7808 */ /* 0x000fe40004800000 */
[----:B------:R-:W-:Y:S02]  /*3530*/  ISETP.GT.AND P1, PT, R3, 0x48, !P5 ;  /* 0x000000480300780c */ /* 0x000fe40006f24270 */
[----:B------:R-:W-:Y:S02]  /*3540*/  ISETP.NE.AND P5, PT, R89, RZ, PT ;  /* 0x000000ff5900720c */ /* 0x000fe40003fa5270 */
[----:B------:R-:W-:-:S04]  /*3550*/  ISETP.LT.OR P1, PT, R0, 0x49, P1 ;  /* 0x000000490000780c */ /* 0x000fc80000f21670 */
[----:B------:R-:W-:Y:S02]  /*3560*/  FSEL R62, R62, -INF , !P1 ;  /* 0xff8000003e3e7808 */ /* 0x000fe40004800000 */
[----:B------:R-:W-:-:S04]  /*3570*/  FSETP.NEU.FTZ.AND P1, PT, R4, -INF , PT ;  /* 0xff8000000400780b */ /* 0x000fc80003f3d000 */
[----:B------:R-:W-:Y:S02]  /*3580*/  FSEL R12, R5, RZ, P1 ;  /* 0x000000ff050c7208 */ /* 0x000fe40000800000 */
[----:B------:R-:W-:Y:S02]  /*3590*/  FMNMX.FTZ R5, R26, R27, !PT ;  /* 0x0000001b1a057209 */ /* 0x000fe40007810000 */
[----:B------:R-:W-:Y:S01]  /*35a0*/  ISETP.GT.AND P1, PT, R3, 0x49, !P5 ;  /* 0x000000490300780c */ /* 0x000fe20006f24270 */
[--C-:B------:R-:W-:Y:S01]  /*35b0*/  FFMA.FTZ R188, R15, UR10, -R12.reuse ;  /* 0x0000000a0fbc7c23 */ /* 0x100fe2000801080c */
[----:B------:R-:W-:Y:S01]  /*35c0*/  FMNMX.FTZ R2, R30, R5, !PT ;  /* 0x000000051e027209 */ /* 0x000fe20007810000 */
[--C-:B------:R-:W-:Y:S01]  /*35d0*/  FFMA.FTZ R10, R25, UR10, -R12.reuse ;  /* 0x0000000a190a7c23 */ /* 0x100fe2000801080c */
[----:B------:R-:W-:Y:S01]  /*35e0*/  ISETP.LT.OR P1, PT, R0, 0x4a, P1 ;  /* 0x0000004a0000780c */ /* 0x000fe20000f21670 */
[--C-:B------:R-:W-:Y:S01]  /*35f0*/  FFMA.FTZ R190, R21, UR10, -R12.reuse ;  /* 0x0000000a15be7c23 */ /* 0x100fe2000801080c */
[----:B------:R-:W-:Y:S01]  /*3600*/  FMNMX.FTZ R5, R31, R2, !PT ;  /* 0x000000021f057209 */ /* 0x000fe20007810000 */
[----:B------:R-:W-:Y:S01]  /*3610*/  MUFU.EX2 R188, R188 ;  /* 0x000000bc00bc7308 */ /* 0x000fe20000000800 */
[----:B------:R-:W-:Y:S01]  /*3620*/  FSEL R63, R63, -INF , !P1 ;  /* 0xff8000003f3f7808 */ /* 0x000fe20004800000 */
[--C-:B------:R-:W-:Y:S01]  /*3630*/  FFMA.FTZ R20, R73, UR10, -R12.reuse ;  /* 0x0000000a49147c23 */ /* 0x100fe2000801080c */
[----:B------:R-:W-:Y:S01]  /*3640*/  FMNMX.FTZ R2, R34, R5, !PT ;  /* 0x0000000522027209 */ /* 0x000fe20007810000 */
[--C-:B------:R-:W-:Y:S01]  /*3650*/  FFMA.FTZ R24, R77, UR10, -R12.reuse ;  /* 0x0000000a4d187c23 */ /* 0x100fe2000801080c */
[----:B------:R-:W-:Y:S01]  /*3660*/  ISETP.GT.AND P1, PT, R3, 0x50, !P6 ;  /* 0x000000500300780c */ /* 0x000fe20007724270 */
[--C-:B------:R-:W-:Y:S01]  /*3670*/  FFMA.FTZ R48, R48, UR10, -R12.reuse ;  /* 0x0000000a30307c23 */ /* 0x100fe2000801080c */
[----:B------:R-:W-:Y:S01]  /*3680*/  FMNMX.FTZ R13, R35, R2, !PT ;  /* 0x00000002230d7209 */ /* 0x000fe20007810000 */
[----:B------:R0:W1:Y:S01]  /*3690*/  MUFU.EX2 R5, R10 ;  /* 0x0000000a00057308 */ /* 0x0000620000000800 */
[----:B------:R-:W-:Y:S01]  /*36a0*/  ISETP.NE.AND P5, PT, R14, RZ, PT ;  /* 0x000000ff0e00720c */ /* 0x000fe20003fa5270 */
[--C-:B------:R-:W-:Y:S01]  /*36b0*/  FFMA.FTZ R14, R29, UR10, -R12.reuse ;  /* 0x0000000a1d0e7c23 */ /* 0x100fe2000801080c */
[----:B------:R-:W-:Y:S01]  /*36c0*/  FMNMX.FTZ R2, R38, R13, !PT ;  /* 0x0000000d26027209 */ /* 0x000fe20007810000 */
[--C-:B------:R-:W-:Y:S01]  /*36d0*/  FFMA.FTZ R49, R49, UR10, -R12.reuse ;  /* 0x0000000a31317c23 */ /* 0x100fe2000801080c */
[----:B------:R-:W-:Y:S01]  /*36e0*/  ISETP.LT.OR P1, PT, R0, 0x51, P1 ;  /* 0x000000510000780c */ /* 0x000fe20000f21670 */
[--C-:B------:R-:W-:Y:S01]  /*36f0*/  FFMA.FTZ R52, R52, UR10, -R12.reuse ;  /* 0x0000000a34347c23 */ /* 0x100fe2000801080c */
[----:B------:R-:W-:Y:S01]  /*3700*/  FMNMX.FTZ R13, R39, R2, !PT ;  /* 0x00000002270d7209 */ /* 0x000fe20007810000 */
[----:B------:R-:W-:Y:S01]  /*3710*/  MUFU.EX2 R190, R190 ;  /* 0x000000be00be7308 */ /* 0x000fe20000000800 */
[----:B------:R-:W-:Y:S01]  /*3720*/  ISETP.GT.AND P4, PT, R3, 0x59, !P5 ;  /* 0x000000590300780c */ /* 0x000fe20006f84270 */
[--C-:B0-----:R-:W-:Y:S01]  /*3730*/  FFMA.FTZ R10, R33, UR10, -R12.reuse ;  /* 0x0000000a210a7c23 */ /* 0x101fe2000801080c */
[----:B------:R-:W-:Y:S01]  /*3740*/  FMNMX.FTZ R2, R42, R13, !PT ;  /* 0x0000000d2a027209 */ /* 0x000fe20007810000 */
[--C-:B------:R-:W-:Y:S01]  /*3750*/  FFMA.FTZ R53, R53, UR10, -R12.reuse ;  /* 0x0000000a35357c23 */ /* 0x100fe2000801080c */
[----:B------:R-:W-:Y:S01]  /*3760*/  FSEL R66, R66, -INF , !P1 ;  /* 0xff80000042427808 */ /* 0x000fe20004800000 */
[--C-:B------:R-:W-:Y:S01]  /*3770*/  FFMA.FTZ R56, R56, UR10, -R12.reuse ;  /* 0x0000000a38387c23 */ /* 0x100fe2000801080c */
[----:B------:R-:W-:Y:S01]  /*3780*/  FMNMX.FTZ R13, R43, R2, !PT ;  /* 0x000000022b0d7209 */ /* 0x000fe20007810000 */
[----:B------:R0:W-:Y:S01]  /*3790*/  MUFU.EX2 R15, R14 ;  /* 0x0000000e000f7308 */ /* 0x0001e20000000800 */
[----:B------:R-:W-:Y:S01]  /*37a0*/  ISETP.LT.OR P4, PT, R0, 0x5a, P4 ;  /* 0x0000005a0000780c */ /* 0x000fe20002781670 */
[--C-:B------:R-:W-:Y:S01]  /*37b0*/  FFMA.FTZ R57, R57, UR10, -R12.reuse ;  /* 0x0000000a39397c23 */ /* 0x100fe2000801080c */
[----:B------:R-:W-:Y:S01]  /*37c0*/  FMNMX.FTZ R2, R46, R13, !PT ;  /* 0x0000000d2e027209 */ /* 0x000fe20007810000 */
[--C-:B------:R-:W-:Y:S01]  /*37d0*/  FFMA.FTZ R60, R60, UR10, -R12.reuse ;  /* 0x0000000a3c3c7c23 */ /* 0x100fe2000801080c */
[----:B------:R-:W-:Y:S01]  /*37e0*/  FSEL R71, R71, -INF , !P4 ;  /* 0xff80000047477808 */ /* 0x000fe20006000000 */
[--C-:B------:R-:W-:Y:S01]  /*37f0*/  FFMA.FTZ R61, R61, UR10, -R12.reuse ;  /* 0x0000000a3d3d7c23 */ /* 0x100fe2000801080c */
[----:B------:R-:W-:Y:S01]  /*3800*/  FMNMX.FTZ R13, R47, R2, !PT ;  /* 0x000000022f0d7209 */ /* 0x000fe20007810000 */
[----:B------:R-:W-:Y:S01]  /*3810*/  MUFU.EX2 R20, R20 ;  /* 0x0000001400147308 */ /* 0x000fe20000000800 */
[--C-:B0-----:R-:W-:Y:S01]  /*3820*/  FFMA.FTZ R14, R37, UR10, -R12.reuse ;  /* 0x0000000a250e7c23 */ /* 0x101fe2000801080c */
[----:B-1----:R-:W-:Y:S01]  /*3830*/  FADD.FTZ R37, R188, R5 ;  /* 0x00000005bc257221 */ /* 0x002fe20000010000 */
[----:B------:R-:W-:Y:S01]  /*3840*/  FMNMX.FTZ R2, R50, R13, !PT ;  /* 0x0000000d32027209 */ /* 0x000fe20007810000 */
[--C-:B------:R-:W-:Y:S01]  /*3850*/  FFMA.FTZ R64, R64, UR10, -R12.reuse ;  /* 0x0000000a40407c23 */ /* 0x100fe2000801080c */
[--C-:B------:R-:W-:Y:S01]  /*3860*/  FFMA.FTZ R65, R65, UR10, -R12.reuse ;  /* 0x0000000a41417c23 */ /* 0x100fe2000801080c */
[----:B------:R-:W-:Y:S01]  /*3870*/  FFMA.FTZ R68, R68, UR10, -R12 ;  /* 0x0000000a44447c23 */ /* 0x000fe2000801080c */
[----:B------:R-:W-:Y:S01]  /*3880*/  FMNMX.FTZ R13, R51, R2, !PT ;  /* 0x00000002330d7209 */ /* 0x000fe20007810000 */
[----:B------:R0:W1:Y:S01]  /*3890*/  MUFU.EX2 R21, R10 ;  /* 0x0000000a00157308 */ /* 0x0000620000000800 */
[----:B------:R-:W-:-:S02]  /*38a0*/  ISETP.NE.AND P5, PT, R199, 0x1, PT ;  /* 0x00000001c700780c */ /* 0x000fc40003fa5270 */
[----:B------:R-:W-:Y:S02]  /*38b0*/  FMNMX.FTZ R2, R54, R13, !PT ;  /* 0x0000000d36027209 */ /* 0x000fe40007810000 */
[----:B------:R-:W-:Y:S02]  /*38c0*/  F2FP.F16.F32.PACK_AB R188, R5, R188 ;  /* 0x000000bc05bc723e */ /* 0x000fe400000000ff */
[----:B------:R-:W-:Y:S01]  /*38d0*/  FMNMX.FTZ R13, R55, R2, !PT ;  /* 0x00000002370d7209 */ /* 0x000fe20007810000 */
[----:B------:R-:W-:Y:S01]  /*38e0*/  MUFU.EX2 R24, R24 ;  /* 0x0000001800187308 */ /* 0x000fe20000000800 */
[----:B0-----:R-:W-:Y:S02]  /*38f0*/  FFMA.FTZ R10, R79, UR10, -R12 ;  /* 0x0000000a4f0a7c23 */ /* 0x001fe4000801080c */
[----:B------:R-:W-:-:S04]  /*3900*/  FMNMX.FTZ R2, R58, R13, !PT ;  /* 0x0000000d3a027209 */ /* 0x000fc80007810000 */
[----:B------:R-:W-:Y:S01]  /*3910*/  FMNMX.FTZ R13, R59, R2, !PT ;  /* 0x000000023b0d7209 */ /* 0x000fe20007810000 */
[----:B------:R0:W2:Y:S01]  /*3920*/  MUFU.EX2 R25, R14 ;  /* 0x0000000e00197308 */ /* 0x0000a20000000800 */
[----:B-1----:R-:W-:Y:S02]  /*3930*/  F2FP.F16.F32.PACK_AB R184, R21, R20 ;  /* 0x0000001415b8723e */ /* 0x002fe400000000ff */
[----:B------:R-:W-:Y:S01]  /*3940*/  FMNMX.FTZ R2, R62, R13, !PT ;  /* 0x0000000d3e027209 */ /* 0x000fe20007810000 */
[----:B------:R-:W-:-:S03]  /*3950*/  FFMA.FTZ R13, R41, UR10, -R12 ;  /* 0x0000000a290d7c23 */ /* 0x000fc6000801080c */
[----:B------:R-:W-:Y:S01]  /*3960*/  FMNMX.FTZ R3, R63, R2, !PT ;  /* 0x000000023f037209 */ /* 0x000fe20007810000 */
[----:B------:R-:W-:Y:S01]  /*3970*/  MUFU.EX2 R10, R10 ;  /* 0x0000000a000a7308 */ /* 0x000fe20000000800 */
[--C-:B0-----:R-:W-:Y:S02]  /*3980*/  FFMA.FTZ R14, R45, UR10, -R12.reuse ;  /* 0x0000000a2d0e7c23 */ /* 0x101fe4000801080c */
[----:B------:R-:W-:Y:S01]  /*3990*/  FMNMX.FTZ R2, R66, R3, !PT ;  /* 0x0000000342027209 */ /* 0x000fe20007810000 */
[----:B------:R-:W0:Y:S03]  /*39a0*/  @P5 LDC R45, c[0x0][0x450] ;  /* 0x00011400ff2d5b82 */ /* 0x000e260000000800 */
[----:B------:R-:W-:Y:S01]  /*39b0*/  FMNMX.FTZ R3, R67, R2, !PT ;  /* 0x0000000243037209 */ /* 0x000fe20007810000 */
[--C-:B------:R-:W-:Y:S01]  /*39c0*/  FFMA.FTZ R2, R81, UR10, -R12.reuse ;  /* 0x0000000a51027c23 */ /* 0x100fe2000801080c */
[----:B------:R-:W1:Y:S01]  /*39d0*/  MUFU.EX2 R13, R13 ;  /* 0x0000000d000d7308 */ /* 0x000e620000000800 */
[----:B------:R-:W-:Y:S01]  /*39e0*/  FFMA.FTZ R12, R69, UR10, -R12 ;  /* 0x0000000a450c7c23 */ /* 0x000fe2000801080c */
[----:B------:R-:W-:-:S02]  /*39f0*/  FMNMX.FTZ R0, R70, R3, !PT ;  /* 0x0000000346007209 */ /* 0x000fc40007810000 */
[----:B--2---:R-:W-:Y:S02]  /*3a00*/  F2FP.F16.F32.PACK_AB R186, R25, R24 ;  /* 0x0000001819ba723e */ /* 0x004fe400000000ff */
[----:B------:R-:W-:Y:S02]  /*3a10*/  FMNMX.FTZ R0, R71, R0, !PT ;  /* 0x0000000047007209 */ /* 0x000fe40007810000 */
[----:B------:R-:W-:Y:S03]  /*3a20*/  MUFU.EX2 R182, R2 ;  /* 0x0000000200b67308 */ /* 0x000fe60000000800 */
[----:B------:R-:W2:Y:S05]  /*3a30*/  SHFL.BFLY PT, R3, R0, 0x2, 0x1f ;  /* 0x0c401f0000037f89 */ /* 0x000eaa00000e0000 */
[----:B------:R-:W-:Y:S01]  /*3a40*/  MUFU.EX2 R33, R12 ;  /* 0x0000000c00217308 */ /* 0x000fe20000000800 */
[----:B-1----:R-:W-:-:S07]  /*3a50*/  F2FP.F16.F32.PACK_AB R180, R13, R10 ;  /* 0x0000000a0db4723e */ /* 0x002fce00000000ff */
[----:B------:R1:W-:Y:S08]  /*3a60*/  MUFU.EX2 R29, R14 ;  /* 0x0000000e001d7308 */ /* 0x0003f00000000800 */
[----:B------:R-:W-:Y:S01]  /*3a70*/  MUFU.EX2 R48, R48 ;  /* 0x0000003000307308 */ /* 0x000fe20000000800 */
[----:B-1----:R-:W1:Y:S01]  /*3a80*/  @P5 LDC R14, c[0x0][0x44c] ;  /* 0x00011300ff0e5b82 */ /* 0x002e620000000800 */
[----:B--2---:R-:W-:-:S05]  /*3a90*/  FMNMX.FTZ R2, R0, R3, !PT ;  /* 0x0000000300027209 */ /* 0x004fca0007810000 */
[----:B------:R-:W2:Y:S01]  /*3aa0*/  SHFL.BFLY PT, R3, R2, 0x1, 0x1f ;  /* 0x0c201f0002037f89 */ /* 0x000ea200000e0000 */
[----:B------:R-:W3:Y:S08]  /*3ab0*/  MUFU.EX2 R49, R49 ;  /* 0x0000003100317308 */ /* 0x000ef00000000800 */
[----:B------:R-:W-:Y:S08]  /*3ac0*/  MUFU.EX2 R52, R52 ;  /* 0x0000003400347308 */ /* 0x000ff00000000800 */
[----:B------:R-:W4:Y:S01]  /*3ad0*/  MUFU.EX2 R53, R53 ;  /* 0x0000003500357308 */ /* 0x000f220000000800 */
[----:B-1----:R-:W-:Y:S01]  /*3ae0*/  @P5 IMAD.HI.U32 R28, R14, UR41, RZ ;  /* 0x000000290e1c5c27 */ /* 0x002fe2000f8e00ff */
[----:B---3--:R-:W-:-:S03]  /*3af0*/  F2FP.F16.F32.PACK_AB R176, R49, R48 ;  /* 0x0000003031b0723e */ /* 0x008fc600000000ff */
[----:B------:R-:W-:Y:S01]  /*3b00*/  IMAD.U32 R14, RZ, RZ, UR41 ;  /* 0x00000029ff0e7e24 */ /* 0x000fe2000f8e00ff */
[----:B0-----:R-:W-:Y:S02]  /*3b10*/  @P5 SHF.R.U32.HI R14, RZ, R45, R28 ;  /* 0x0000002dff0e5219 */ /* 0x001fe4000001161c */
[----:B--2---:R-:W-:Y:S01]  /*3b20*/  FMNMX.FTZ R3, R2, R3, !PT ;  /* 0x0000000302037209 */ /* 0x004fe20007810000 */
[----:B------:R-:W-:Y:S01]  /*3b30*/  FADD.FTZ R2, R190, R37 ;  /* 0x00000025be027221 */ /* 0x000fe20000010000 */
[----:B------:R-:W-:Y:S01]  /*3b40*/  MUFU.EX2 R56, R56 ;  /* 0x0000003800387308 */ /* 0x000fe20000000800 */
[----:B------:R-:W-:Y:S01]  /*3b50*/  F2FP.F16.F32.PACK_AB R190, R15, R190 ;  /* 0x000000be0fbe723e */ /* 0x000fe200000000ff */
[----:B------:R-:W-:Y:S02]  /*3b60*/  IMAD.IADD R75, R75, 0x1, R14 ;  /* 0x000000014b4b7824 */ /* 0x000fe400078e020e */
[C---:B------:R-:W-:Y:S01]  /*3b70*/  FMUL.FTZ R0, R3.reuse, UR10 ;  /* 0x0000000a03007c20 */ /* 0x040fe20008410000 */
[----:B------:R-:W-:Y:S01]  /*3b80*/  FSETP.NEU.FTZ.AND P1, PT, R3, -INF , PT ;  /* 0xff8000000300780b */ /* 0x000fe20003f3d000 */
[----:B------:R-:W-:Y:S01]  /*3b90*/  FADD.FTZ R37, R15, R2 ;  /* 0x000000020f257221 */ /* 0x000fe20000010000 */
[----:B------:R-:W-:Y:S01]  /*3ba0*/  LOP3.LUT P5, RZ, R16, 0x80000, RZ, 0xc0, !PT ;  /* 0x0008000010ff7812 */ /* 0x000fe200078ac0ff */
[----:B------:R-:W-:Y:S01]  /*3bb0*/  VIADD R14, R75, UR5 ;  /* 0x000000054b0e7c36 */ /* 0x000fe20008000000 */
[----:B------:R-:W-:Y:S01]  /*3bc0*/  FSEL R0, R0, RZ, P1 ;  /* 0x000000ff00007208 */ /* 0x000fe20000800000 */
[----:B------:R-:W-:Y:S01]  /*3bd0*/  FADD.FTZ R2, R20, R37 ;  /* 0x0000002514027221 */ /* 0x000fe20000010000 */
[----:B------:R-:W-:Y:S01]  /*3be0*/  MUFU.EX2 R57, R57 ;  /* 0x0000003900397308 */ /* 0x000fe20000000800 */
[----:B----4-:R-:W-:-:S02]  /*3bf0*/  F2FP.F16.F32.PACK_AB R178, R53, R52 ;  /* 0x0000003435b2723e */ /* 0x010fc400000000ff */
[--C-:B------:R-:W-:Y:S01]  /*3c00*/  FFMA.FTZ R26, R26, UR10, -R0.reuse ;  /* 0x0000000a1a1a7c23 */ /* 0x100fe20008010800 */
[--C-:B------:R-:W-:Y:S01]  /*3c10*/  FFMA.FTZ R27, R27, UR10, -R0.reuse ;  /* 0x0000000a1b1b7c23 */ /* 0x100fe20008010800 */
[--C-:B------:R-:W-:Y:S01]  /*3c20*/  FFMA.FTZ R30, R30, UR10, -R0.reuse ;  /* 0x0000000a1e1e7c23 */ /* 0x100fe20008010800 */
[--C-:B------:R-:W-:Y:S01]  /*3c30*/  FFMA.FTZ R31, R31, UR10, -R0.reuse ;  /* 0x0000000a1f1f7c23 */ /* 0x100fe20008010800 */
[--C-:B------:R-:W-:Y:S01]  /*3c40*/  FFMA.FTZ R34, R34, UR10, -R0.reuse ;  /* 0x0000000a22227c23 */ /* 0x100fe20008010800 */
[--C-:B------:R-:W-:Y:S01]  /*3c50*/  FFMA.FTZ R35, R35, UR10, -R0.reuse ;  /* 0x0000000a23237c23 */ /* 0x100fe20008010800 */
[----:B------:R-:W-:Y:S01]  /*3c60*/  MUFU.EX2 R26, R26 ;  /* 0x0000001a001a7308 */ /* 0x000fe20000000800 */
[--C-:B------:R-:W-:Y:S01]  /*3c70*/  FFMA.FTZ R38, R38, UR10, -R0.reuse ;  /* 0x0000000a26267c23 */ /* 0x100fe20008010800 */
[----:B------:R-:W-:Y:S01]  /*3c80*/  FFMA.FTZ R39, R39, UR10, -R0 ;  /* 0x0000000a27277c23 */ /* 0x000fe20008010800 */
[----:B------:R-:W-:Y:S01]  /*3c90*/  FADD.FTZ R41, R21, R2 ;  /* 0x0000000215297221 */ /* 0x000fe20000010000 */
[--C-:B------:R-:W-:Y:S01]  /*3ca0*/  FFMA.FTZ R42, R42, UR10, -R0.reuse ;  /* 0x0000000a2a2a7c23 */ /* 0x100fe20008010800 */
[--C-:B------:R-:W-:Y:S01]  /*3cb0*/  FFMA.FTZ R43, R43, UR10, -R0.reuse ;  /* 0x0000000a2b2b7c23 */ /* 0x100fe20008010800 */
[--C-:B------:R-:W-:Y:S01]  /*3cc0*/  FFMA.FTZ R46, R46, UR10, -R0.reuse ;  /* 0x0000000a2e2e7c23 */ /* 0x100fe20008010800 */
[--C-:B------:R-:W-:Y:S01]  /*3cd0*/  FFMA.FTZ R47, R47, UR10, -R0.reuse ;  /* 0x0000000a2f2f7c23 */ /* 0x100fe20008010800 */
[----:B------:R-:W0:Y:S01]  /*3ce0*/  MUFU.EX2 R27, R27 ;  /* 0x0000001b001b7308 */ /* 0x000e220000000800 */
[--C-:B------:R-:W-:Y:S01]  /*3cf0*/  FFMA.FTZ R50, R50, UR10, -R0.reuse ;  /* 0x0000000a32327c23 */ /* 0x100fe20008010800 */
[----:B------:R-:W-:Y:S01]  /*3d00*/  FADD.FTZ R12, R24, R41 ;  /* 0x00000029180c7221 */ /* 0x000fe20000010000 */
[--C-:B------:R-:W-:Y:S01]  /*3d10*/  FFMA.FTZ R51, R51, UR10, -R0.reuse ;  /* 0x0000000a33337c23 */ /* 0x100fe20008010800 */
[--C-:B------:R-:W-:Y:S01]  /*3d20*/  FFMA.FTZ R54, R54, UR10, -R0.reuse ;  /* 0x0000000a36367c23 */ /* 0x100fe20008010800 */
[----:B------:R-:W-:Y:S01]  /*3d30*/  FFMA.FTZ R55, R55, UR10, -R0 ;  /* 0x0000000a37377c23 */ /* 0x000fe20008010800 */
[----:B------:R-:W-:Y:S01]  /*3d40*/  FADD.FTZ R41, R25, R12 ;  /* 0x0000000c19297221 */ /* 0x000fe20000010000 */
[--C-:B------:R-:W-:Y:S01]  /*3d50*/  FFMA.FTZ R58, R58, UR10, -R0.reuse ;  /* 0x0000000a3a3a7c23 */ /* 0x100fe20008010800 */
[----:B------:R-:W1:Y:S01]  /*3d60*/  MUFU.EX2 R30, R30 ;  /* 0x0000001e001e7308 */ /* 0x000e620000000800 */
[--C-:B------:R-:W-:Y:S01]  /*3d70*/  FFMA.FTZ R59, R59, UR10, -R0.reuse ;  /* 0x0000000a3b3b7c23 */ /* 0x100fe20008010800 */
[----:B------:R-:W-:Y:S01]  /*3d80*/  FADD.FTZ R12, R10, R41 ;  /* 0x000000290a0c7221 */ /* 0x000fe20000010000 */
[--C-:B------:R-:W-:Y:S01]  /*3d90*/  FFMA.FTZ R62, R62, UR10, -R0.reuse ;  /* 0x0000000a3e3e7c23 */ /* 0x100fe20008010800 */
[--C-:B------:R-:W-:Y:S01]  /*3da0*/  FFMA.FTZ R63, R63, UR10, -R0.reuse ;  /* 0x0000000a3f3f7c23 */ /* 0x100fe20008010800 */
[----:B------:R-:W-:Y:S01]  /*3db0*/  FFMA.FTZ R66, R66, UR10, -R0 ;  /* 0x0000000a42427c23 */ /* 0x000fe20008010800 */
[----:B------:R-:W-:Y:S01]  /*3dc0*/  FADD.FTZ R41, R13, R12 ;  /* 0x0000000c0d297221 */ /* 0x000fe20000010000 */
[--C-:B------:R-:W-:Y:S01]  /*3dd0*/  FFMA.FTZ R67, R67, UR10, -R0.reuse ;  /* 0x0000000a43437c23 */ /* 0x100fe20008010800 */
[----:B------:R-:W2:Y:S01]  /*3de0*/  MUFU.EX2 R31, R31 ;  /* 0x0000001f001f7308 */ /* 0x000ea20000000800 */
[----:B0-----:R-:W-:Y:S01]  /*3df0*/  FADD.FTZ R37, R26, R27 ;  /* 0x0000001b1a257221 */ /* 0x001fe20000010000 */
[----:B------:R-:W-:Y:S01]  /*3e00*/  FADD.FTZ R12, R182, R41 ;  /* 0x00000029b60c7221 */ /* 0x000fe20000010000 */
[--C-:B------:R-:W-:Y:S01]  /*3e10*/  FFMA.FTZ R70, R70, UR10, -R0.reuse ;  /* 0x0000000a46467c23 */ /* 0x100fe20008010800 */
[----:B------:R-:W-:Y:S01]  /*3e20*/  FFMA.FTZ R0, R71, UR10, -R0 ;  /* 0x0000000a47007c23 */ /* 0x000fe20008010800 */
[----:B------:R-:W-:Y:S01]  /*3e30*/  R2UR UR11, R14 ;  /* 0x000000000e0b72ca */ /* 0x000fe200000e0000 */
[C---:B------:R-:W-:Y:S01]  /*3e40*/  FADD.FTZ R41, R29.reuse, R12 ;  /* 0x0000000c1d297221 */ /* 0x040fe20000010000 */
[----:B------:R-:W-:Y:S01]  /*3e50*/  F2FP.F16.F32.PACK_AB R182, R29, R182 ;  /* 0x000000b61db6723e */ /* 0x000fe200000000ff */
[----:B------:R-:W0:Y:S01]  /*3e60*/  MUFU.EX2 R34, R34 ;  /* 0x0000002200227308 */ /* 0x000e220000000800 */
[----:B-1----:R-:W-:Y:S01]  /*3e70*/  FADD.FTZ R2, R30, R37 ;  /* 0x000000251e027221 */ /* 0x002fe20000010000 */
[----:B------:R-:W-:Y:S01]  /*3e80*/  FADD.FTZ R12, R48, R41 ;  /* 0x00000029300c7221 */ /* 0x000fe20000010000 */
[----:B------:R-:W-:Y:S01]  /*3e90*/  F2FP.F16.F32.PACK_AB R172, R57, R56 ;  /* 0x0000003839ac723e */ /* 0x000fe200000000ff */
[----:B------:R-:W-:Y:S01]  /*3ea0*/  VIADD R14, R74, 0xfffffffe ;  /* 0xfffffffe4a0e7836 */ /* 0x000fe20000000000 */
[----:B------:R-:W-:Y:S01]  /*3eb0*/  F2FP.F16.F32.PACK_AB R189, R27, R26 ;  /* 0x0000001a1bbd723e */ /* 0x000fe200000000ff */
[----:B------:R-:W-:-:S02]  /*3ec0*/  FADD.FTZ R41, R49, R12 ;  /* 0x0000000c31297221 */ /* 0x000fc40000010000 */
[----:B------:R-:W1:Y:S01]  /*3ed0*/  MUFU.EX2 R35, R35 ;  /* 0x0000002300237308 */ /* 0x000e620000000800 */
[C---:B--2---:R-:W-:Y:S01]  /*3ee0*/  FADD.FTZ R37, R31.reuse, R2 ;  /* 0x000000021f257221 */ /* 0x044fe20000010000 */
[----:B------:R-:W-:Y:S01]  /*3ef0*/  FADD.FTZ R12, R52, R41 ;  /* 0x00000029340c7221 */ /* 0x000fe20000010000 */
[----:B------:R-:W-:-:S03]  /*3f00*/  F2FP.F16.F32.PACK_AB R191, R31, R30 ;  /* 0x0000001e1fbf723e */ /* 0x000fc600000000ff */
[----:B------:R-:W-:Y:S02]  /*3f10*/  FADD.FTZ R41, R53, R12 ;  /* 0x0000000c35297221 */ /* 0x000fe40000010000 */
[----:B------:R-:W2:Y:S01]  /*3f20*/  MUFU.EX2 R38, R38 ;  /* 0x0000002600267308 */ /* 0x000ea20000000800 */
[----:B0-----:R-:W-:Y:S01]  /*3f30*/  FADD.FTZ R2, R34, R37 ;  /* 0x0000002522027221 */ /* 0x001fe20000010000 */
[----:B------:R-:W-:-:S04]  /*3f40*/  FADD.FTZ R12, R56, R41 ;  /* 0x00000029380c7221 */ /* 0x000fc80000010000 */
[----:B------:R-:W-:Y:S02]  /*3f50*/  FADD.FTZ R15, R57, R12 ;  /* 0x0000000c390f7221 */ /* 0x000fe40000010000 */
[----:B------:R-:W0:Y:S01]  /*3f60*/  MUFU.EX2 R39, R39 ;  /* 0x0000002700277308 */ /* 0x000e220000000800 */
[C---:B-1----:R-:W-:Y:S01]  /*3f70*/  FADD.FTZ R37, R35.reuse, R2 ;  /* 0x0000000223257221 */ /* 0x042fe20000010000 */
[----:B------:R-:W-:-:S06]  /*3f80*/  F2FP.F16.F32.PACK_AB R185, R35, R34 ;  /* 0x0000002223b9723e */ /* 0x000fcc00000000ff */
[----:B------:R-:W1:Y:S01]  /*3f90*/  MUFU.EX2 R42, R42 ;  /* 0x0000002a002a7308 */ /* 0x000e620000000800 */
[----:B--2---:R-:W-:-:S07]  /*3fa0*/  FADD.FTZ R2, R38, R37 ;  /* 0x0000002526027221 */ /* 0x004fce0000010000 */
[----:B------:R-:W2:Y:S01]  /*3fb0*/  MUFU.EX2 R43, R43 ;  /* 0x0000002b002b7308 */ /* 0x000ea20000000800 */
[C---:B0-----:R-:W-:Y:S01]  /*3fc0*/  FADD.FTZ R37, R39.reuse, R2 ;  /* 0x0000000227257221 */ /* 0x041fe20000010000 */
[----:B------:R-:W-:-:S06]  /*3fd0*/  F2FP.F16.F32.PACK_AB R187, R39, R38 ;  /* 0x0000002627bb723e */ /* 0x000fcc00000000ff */
[----:B------:R-:W0:Y:S01]  /*3fe0*/  MUFU.EX2 R46, R46 ;  /* 0x0000002e002e7308 */ /* 0x000e220000000800 */
[----:B-1----:R-:W-:-:S07]  /*3ff0*/  FADD.FTZ R2, R42, R37 ;  /* 0x000000252a027221 */ /* 0x002fce0000010000 */
[----:B------:R-:W1:Y:S01]  /*4000*/  MUFU.EX2 R47, R47 ;  /* 0x0000002f002f7308 */ /* 0x000e620000000800 */
[C---:B--2---:R-:W-:Y:S01]  /*4010*/  FADD.FTZ R37, R43.reuse, R2 ;  /* 0x000000022b257221 */ /* 0x044fe20000010000 */
[----:B------:R-:W-:-:S06]  /*4020*/  F2FP.F16.F32.PACK_AB R181, R43, R42 ;  /* 0x0000002a2bb5723e */ /* 0x000fcc00000000ff */
[----:B------:R-:W2:Y:S01]  /*4030*/  MUFU.EX2 R50, R50 ;  /* 0x0000003200327308 */ /* 0x000ea20000000800 */
[----:B0-----:R-:W-:-:S07]  /*4040*/  FADD.FTZ R2, R46, R37 ;  /* 0x000000252e027221 */ /* 0x001fce0000010000 */
        /* <DEDUP_REMOVED lines=21> */
[----:B0-----:R-:W-:-:S07]  /*41a0*/  FADD.FTZ R12, R60, R15 ;  /* 0x0000000f3c0c7221 */ /* 0x001fce0000010000 */
[----:B------:R-:W0:Y:S01]  /*41b0*/  MUFU.EX2 R66, R66 ;  /* 0x0000004200427308 */ /* 0x000e220000000800 */
[C---:B-1----:R-:W-:Y:S01]  /*41c0*/  FADD.FTZ R5, R63.reuse, R2 ;  /* 0x000000023f057221 */ /* 0x042fe20000010000 */
[----:B------:R-:W-:-:S06]  /*41d0*/  F2FP.F16.F32.PACK_AB R175, R63, R62 ;  /* 0x0000003e3faf723e */ /* 0x000fcc00000000ff */
[----:B------:R-:W1:Y:S01]  /*41e0*/  MUFU.EX2 R64, R64 ;  /* 0x0000004000407308 */ /* 0x000e620000000800 */
[C---:B--2---:R-:W-:Y:S01]  /*41f0*/  FADD.FTZ R13, R61.reuse, R12 ;  /* 0x0000000c3d0d7221 */ /* 0x044fe20000010000 */
[----:B------:R-:W-:-:S06]  /*4200*/  F2FP.F16.F32.PACK_AB R174, R61, R60 ;  /* 0x0000003c3dae723e */ /* 0x000fcc00000000ff */
[----:B------:R-:W2:Y:S01]  /*4210*/  MUFU.EX2 R67, R67 ;  /* 0x0000004300437308 */ /* 0x000ea20000000800 */
[----:B0-----:R-:W-:-:S07]  /*4220*/  FADD.FTZ R2, R66, R5 ;  /* 0x0000000542027221 */ /* 0x001fce0000010000 */
[----:B------:R-:W0:Y:S01]  /*4230*/  MUFU.EX2 R65, R65 ;  /* 0x0000004100417308 */ /* 0x000e220000000800 */
[----:B-1----:R-:W-:-:S07]  /*4240*/  FADD.FTZ R10, R64, R13 ;  /* 0x0000000d400a7221 */ /* 0x002fce0000010000 */
[----:B------:R-:W1:Y:S01]  /*4250*/  MUFU.EX2 R70, R70 ;  /* 0x0000004600467308 */ /* 0x000e620000000800 */
[C---:B--2---:R-:W-:Y:S01]  /*4260*/  FADD.FTZ R5, R67.reuse, R2 ;  /* 0x0000000243057221 */ /* 0x044fe20000010000 */
[----:B------:R-:W-:-:S06]  /*4270*/  F2FP.F16.F32.PACK_AB R169, R67, R66 ;  /* 0x0000004243a9723e */ /* 0x000fcc00000000ff */
[----:B------:R-:W2:Y:S01]  /*4280*/  MUFU.EX2 R68, R68 ;  /* 0x0000004400447308 */ /* 0x000ea20000000800 */
[C---:B0-----:R-:W-:Y:S01]  /*4290*/  FADD.FTZ R13, R65.reuse, R10 ;  /* 0x0000000a410d7221 */ /* 0x041fe20000010000 */
[----:B------:R-:W-:-:S06]  /*42a0*/  F2FP.F16.F32.PACK_AB R168, R65, R64 ;  /* 0x0000004041a8723e */ /* 0x000fcc00000000ff */
[----:B------:R1:W0:Y:S02]  /*42b0*/  MUFU.EX2 R171, R0 ;  /* 0x0000000000ab7308 */ /* 0x0002240000000800 */
[----:B-1----:R-:W-:Y:S01]  /*42c0*/  FADD.FTZ R0, R70, R5 ;  /* 0x0000000546007221 */ /* 0x002fe20000010000 */
[----:B--2---:R-:W-:Y:S01]  /*42d0*/  FADD.FTZ R10, R68, R13 ;  /* 0x0000000d440a7221 */ /* 0x004fe20000010000 */
[----:B------:R-:W-:-:S03]  /*42e0*/  F2FP.F16.F32.PACK_AB R170, R33, R68 ;  /* 0x0000004421aa723e */ /* 0x000fc600000000ff */
[----:B------:R-:W-:Y:S01]  /*42f0*/  FADD.FTZ R10, R33, R10 ;  /* 0x0000000a210a7221 */ /* 0x000fe20000010000 */
[C---:B0-----:R-:W-:Y:S01]  /*4300*/  FADD.FTZ R5, R171.reuse, R0 ;  /* 0x00000000ab057221 */ /* 0x041fe20000010000 */
[----:B------:R-:W-:Y:S01]  /*4310*/  F2FP.F16.F32.PACK_AB R171, R171, R70 ;  /* 0x00000046abab723e */ /* 0x000fe200000000ff */
[----:B------:R-:W-:Y:S06]  /*4320*/  @!P5 BRA `(.L_x_987) ;  /* 0x000000000054d947 */ /* 0x000fec0003800000 */
[C---:B------:R-:W-:Y:S01]  /*4330*/  ISETP.GT.AND P1, PT, R75.reuse, RZ, PT ;  /* 0x000000ff4b00720c */ /* 0x040fe20003f24270 */
[----:B------:R-:W-:-:S05]  /*4340*/  VIADD R0, R75, 0xffffffff ;  /* 0xffffffff4b007836 */ /* 0x000fca0000000000 */
[----:B------:R-:W-:-:S07]  /*4350*/  R2UR UR14, R0 ;  /* 0x00000000000e72ca */ /* 0x000fce00000e0000 */
[----:B------:R-:W-:Y:S08]  /*4360*/  @P1 BRA `(.L_x_988) ;  /* 0x0000000000241947 */ /* 0x000ff00003800000 */
[----:B------:R-:W-:Y:S01]  /*4370*/  R2UR UR14, R75 ;  /* 0x000000004b0e72ca */ /* 0x000fe200000e0000 */
[----:B------:R-:W-:Y:S02]  /*4380*/  ULDC UR15, c[0x0][0x9e4] ;  /* 0x00027900000f7ab9 */ /* 0x000fe40000000800 */
[----:B------:R-:W-:-:S10]  /*4390*/  UISETP.NE.AND UP0, UPT, UR15, 0x1, UPT ;  /* 0x000000010f00788c */ /* 0x000fd4000bf05270 */
[----:B------:R-:W-:Y:S01]  /*43a0*/  UIADD3 UR14, -UR14, URZ, URZ ;  /* 0x0000003f0e0e7290 */ /* 0x000fe2000fffe13f */
[----:B------:R-:W-:-:S03]  /*43b0*/  @UP0 ULDC.64 UR4, c[0x0][0x9e8] ;  /* 0x00027a0000040ab9 */ /* 0x000fc60000000a00 */
[----:B------:R-:W-:-:S04]  /*43c0*/  UIMAD.WIDE.U32 UR6, UR14, UR4, URZ ;  /* 0x000000040e0672a5 */ /* 0x000fc8000f8e003f */
[----:B------:R-:W-:-:S04]  /*43d0*/  @UP0 USHF.R.U32.HI UR14, URZ, UR5, UR7 ;  /* 0x000000053f0e0299 */ /* 0x000fc80008011607 */
[----:B------:R-:W-:Y:S01]  /*43e0*/  ULOP3.LUT UR14, URZ, UR14, URZ, 0x33, !UPT ;  /* 0x0000000e3f0e7292 */ /* 0x000fe2000f8e333f */
[----:B------:R-:W-:Y:S11]  /*43f0*/  BRA `(.L_x_989) ;  /* 0x0000000000147947 */ /* 0x000ff60003800000 */
.L_x_988:
[----:B------:R-:W-:Y:S02]  /*4400*/  ULDC UR15, c[0x0][0x9e4] ;  /* 0x00027900000f7ab9 */ /* 0x000fe40000000800 */
[----:B------:R-:W-:-:S11]  /*4410*/  UISETP.NE.AND UP0, UPT, UR15, 0x1, UPT ;  /* 0x000000010f00788c */ /* 0x000fd6000bf05270 */
[----:B------:R-:W-:Y:S02]  /*4420*/  @UP0 ULDC.64 UR4, c[0x0][0x9e8] ;  /* 0x00027a0000040ab9 */ /* 0x000fe40000000a00 */
[----:B------:R-:W-:-:S04]  /*4430*/  UIMAD.WIDE.U32 UR6, UR14, UR4, URZ ;  /* 0x000000040e0672a5 */ /* 0x000fc8000f8e003f */
[----:B------:R-:W-:-:S12]  /*4440*/  @UP0 USHF.R.U32.HI UR14, URZ, UR5, UR7 ;  /* 0x000000053f0e0299 */ /* 0x000fd80008011607 */
.L_x_989:
[----:B------:R-:W-:-:S04]  /*4450*/  UIMAD UR14, UR14, UR15, UR15 ;  /* 0x0000000f0e0e72a4 */ /* 0x000fc8000f8e020f */
[----:B------:R-:W-:-:S04]  /*4460*/  UISETP.LT.AND UP0, UPT, UR11, UR14, UPT ;  /* 0x0000000e0b00728c */ /* 0x000fc8000bf01270 */
[----:B------:R-:W-:-:S12]  /*4470*/  USEL UR11, UR11, UR14, UP0 ;  /* 0x0000000e0b0b7287 */ /* 0x000fd80008000000 */
.L_x_987:
[----:B------:R-:W-:Y:S01]  /*4480*/  UIMAD.WIDE UR4, UR11, 0x2aaaaaab, URZ ;  /* 0x2aaaaaab0b0478a5 */ /* 0x000fe2000f8e023f */
[----:B------:R-:W-:Y:S01]  /*4490*/  IMAD.MOV.U32 R2, RZ, RZ, 0x3f800000 ;  /* 0x3f800000ff027424 */ /* 0x000fe200078e00ff */
[----:B------:R-:W-:Y:S01]  /*44a0*/  CS2R R118, SRZ ;  /* 0x0000000000767805 */ /* 0x000fe2000001ff00 */
[----:B------:R-:W-:Y:S01]  /*44b0*/  IMAD.MOV.U32 R0, RZ, RZ, 0x3f800000 ;  /* 0x3f800000ff007424 */ /* 0x000fe200078e00ff */
        /* <DEDUP_REMOVED lines=8> */
[----:B------:R-:W-:Y:S01]  /*4540*/  UISETP.LT.AND UP0, UPT, UR60, UR4, UPT ;  /* 0x000000043c00728c */ /* 0x000fe2000bf01270 */
[----:B------:R-:W-:Y:S02]  /*4550*/  CS2R R104, SRZ ;  /* 0x0000000000687805 */ /* 0x000fe4000001ff00 */
[----:B------:R-:W-:Y:S02]  /*4560*/  CS2R R102, SRZ ;  /* 0x0000000000667805 */ /* 0x000fe4000001ff00 */
[----:B------:R-:W-:Y:S01]  /*4570*/  CS2R R100, SRZ ;  /* 0x0000000000647805 */ /* 0x000fe2000001ff00 */
[----:B------:R-:W-:Y:S01]  /*4580*/  USEL UR43, UR60, UR4, !UP0 ;  /* 0x000000043c2b7287 */ /* 0x000fe2000c000000 */
[----:B------:R-:W-:-:S02]  /*4590*/  CS2R R98, SRZ ;  /* 0x0000000000627805 */ /* 0x000fc4000001ff00 */
[----:B------:R-:W-:Y:S02]  /*45a0*/  CS2R R96, SRZ ;  /* 0x0000000000607805 */ /* 0x000fe4000001ff00 */
[----:B------:R-:W-:Y:S02]  /*45b0*/  CS2R R94, SRZ ;  /* 0x00000000005e7805 */ /* 0x000fe4000001ff00 */
[----:B------:R-:W-:Y:S02]  /*45c0*/  CS2R R92, SRZ ;  /* 0x00000000005c7805 */ /* 0x000fe4000001ff00 */
[----:B------:R-:W-:Y:S02]  /*45d0*/  CS2R R90, SRZ ;  /* 0x00000000005a7805 */ /* 0x000fe4000001ff00 */
[----:B------:R-:W-:Y:S02]  /*45e0*/  ISETP.GE.AND P1, PT, R14, UR43, PT ;  /* 0x0000002b0e007c0c */ /* 0x000fe4000bf26270 */
        /* <DEDUP_REMOVED lines=33> */
[----:B------:R-:W-:Y:S06]  /*4800*/  @!P1 BRA `(.L_x_990) ;  /* 0x0000003000489947 */ /* 0x000fec0003800000 */
[----:B------:R-:W-:Y:S01]  /*4810*/  IMAD.MOV.U32 R13, RZ, RZ, R3 ;  /* 0x000000ffff0d7224 */ /* 0x000fe200078e0003 */
[----:B------:R-:W-:Y:S01]  /*4820*/  UMOV UR7, UR38 ;  /* 0x0000002600077c82 */ /* 0x000fe20008000000 */
[----:B------:R-:W-:Y:S01]  /*4830*/  IMAD.MOV.U32 R12, RZ, RZ, R4 ;  /* 0x000000ffff0c7224 */ /* 0x000fe200078e0004 */
[----:B------:R-:W-:Y:S01]  /*4840*/  UMOV UR4, UR39 ;  /* 0x0000002700047c82 */ /* 0x000fe20008000000 */
[----:B------:R-:W-:Y:S01]  /*4850*/  IMAD.MOV.U32 R2, RZ, RZ, 0x3f800000 ;  /* 0x3f800000ff027424 */ /* 0x000fe200078e00ff */
[----:B------:R-:W-:Y:S01]  /*4860*/  ULDC UR54, c[0x0][0x9e4] ;  /* 0x0002790000367ab9 */ /* 0x000fe20000000800 */
[----:B------:R-:W-:Y:S01]  /*4870*/  IMAD.MOV.U32 R119, RZ, RZ, RZ ;  /* 0x000000ffff777224 */ /* 0x000fe200078e00ff */
[----:B------:R-:W-:Y:S01]  /*4880*/  ULDC UR58, c[0x0][0x9dc] ;  /* 0x00027700003a7ab9 */ /* 0x000fe20000000800 */
[----:B------:R-:W-:Y:S01]  /*4890*/  ULDC UR55, c[0x0][0x988] ;  /* 0x0002620000377ab9 */ /* 0x000fe20000000800 */
[----:B------:R-:W-:-:S05]  /*48a0*/  ULDC UR59, c[0x0][0x9e0] ;  /* 0x00027800003b7ab9 */ /* 0x000fca0000000800 */
.L_x_1009:
[----:B------:R-:W-:-:S04]  /*48b0*/  UISETP.NE.AND UP0, UPT, UR4, 0x1, UPT ;  /* 0x000000010400788c */ /* 0x000fc8000bf05270 */
[----:B------:R-:W-:-:S04]  /*48c0*/  USEL UR38, URZ, 0x1, UP0 ;  /* 0x000000013f267887 */ /* 0x000fc80008000000 */
[----:B------:R-:W-:Y:S01]  /*48d0*/  ULOP3.LUT UR38, UR7, UR38, URZ, 0x3c, !UPT ;  /* 0x0000002607267292 */ /* 0x000fe2000f8e3c3f */
[----:B------:R-:W-:Y:S11]  /*48e0*/  @!P0 BRA `(.L_x_991) ;  /* 0x0000000000048947 */ /* 0x000ff60003800000 */
[----:B------:R-:W-:Y:S01]  /*48f0*/  BPT.TRAP 0x1 ;  /* 0x000000040000795c */ /* 0x000fe20000300000 */
.L_x_991:
[----:B------:R-:W-:Y:S01]  /*4900*/  UIADD3 UR39, UR4, 0x1, URZ ;  /* 0x0000000104277890 */ /* 0x000fe2000fffe03f */
[----:B------:R-:W-:-:S03]  /*4910*/  IMAD.U32 R3, RZ, RZ, UR38 ;  /* 0x00000026ff037e24 */ /* 0x000fc6000f8e00ff */
[----:B------:R-:W-:Y:S02]  /*4920*/  UISETP.NE.AND UP0, UPT, UR39, 0x2, UPT ;  /* 0x000000022700788c */ /* 0x000fe4000bf05270 */
[----:B------:R-:W-:Y:S02]  /*4930*/  SHF.L.U32 R3, R3, 0x1f, RZ ;  /* 0x0000001f03037819 */ /* 0x000fe400000006ff */
[----:B------:R-:W-:-:S04]  /*4940*/  USEL UR39, UR39, URZ, UP0 ;  /* 0x0000003f27277287 */ /* 0x000fc80008000000 */
[----:B------:R-:W-:-:S09]  /*4950*/  ULEA UR6, UR39, UR40, 0x3 ;  /* 0x0000002827067291 */ /* 0x000fd2000f8e183f */
[----:B------:R0:W1:Y:S01]  /*4960*/  SYNCS.PHASECHK.TRANS64.TRYWAIT P1, [UR6+0x30830], R3 ;  /* 0x03083003ff0075a7 */ /* 0x0000620008020146 */
[----:B------:R-:W-:Y:S05]  /*4970*/  @!P0 BRA `(.L_x_992) ;  /* 0x0000000000048947 */ /* 0x000fea0003800000 */
[----:B------:R-:W-:Y:S01]  /*4980*/  BPT.TRAP 0x1 ;  /* 0x000000040000795c */ /* 0x000fe20000300000 */
.L_x_992:
[----:B-1----:R-:W-:Y:S05]  /*4990*/  @P1 BRA `(.L_x_993) ;  /* 0x0000000000081947 */ /* 0x002fea0003800000 */
[----:B------:R-:W1:Y:S02]  /*49a0*/  SYNCS.PHASECHK.TRANS64.TRYWAIT P1, [UR6+0x30830], R3 ;  /* 0x03083003ff0075a7 */ /* 0x000e640008020146 */
[----:B-1----:R-:W-:Y:S05]  /*49b0*/  @!P1 BRA `(.L_x_994) ;  /* 0x000000fc00509947 */ /* 0x002fea0003800000 */
.L_x_993:
        /* <DEDUP_REMOVED lines=120> */
[-C--:B------:R-:W-:Y:S01]  /*5140*/  FMUL.FTZ R111, R111, R2.reuse ;  /* 0x000000026f6f7220 */ /* 0x080fe20000410000 */
[-C--:B------:R-:W-:Y:S01]  /*5150*/  FMUL.FTZ R114, R114, R2.reuse ;  /* 0x0000000272727220 */ /* 0x080fe20000410000 */
[-C--:B------:R-:W-:Y:S01]  /*5160*/  FMUL.FTZ R115, R115, R2.reuse ;  /* 0x0000000273737220 */ /* 0x080fe20000410000 */
[-C--:B------:R-:W-:Y:S01]  /*5170*/  FMUL.FTZ R118, R118, R2.reuse ;  /* 0x0000000276767220 */ /* 0x080fe20000410000 */
[----:B------:R-:W-:Y:S01]  /*5180*/  HGMMA.64x96x16.F32 R120, gdesc[UR48], R120, gsb0 ;  /* 0x01600000307879f0 */ /* 0x000fe20008000878 */
[----:B------:R-:W-:Y:S01]  /*5190*/  UIADD3 UR50, UR5, 0x4, URZ ;  /* 0x0000000405327890 */ /* 0x000fe2000fffe03f */
[----:B------:R-:W-:Y:S01]  /*51a0*/  FMUL.FTZ R119, R119, R2 ;  /* 0x0000000277777220 */ /* 0x000fe20000410000 */
[----:B------:R-:W-:Y:S01]  /*51b0*/  UMOV UR48, UR56 ;  /* 0x0000003800307c82 */ /* 0x000fe20008000000 */
[----:B------:R-:W-:Y:S01]  /*51c0*/  UMOV UR49, UR57 ;  /* 0x0000003900317c82 */ /* 0x000fe20008000000 */
[----:B------:R-:W-:Y:S01]  /*51d0*/  UMOV UR51, 0x40000040 ;  /* 0x4000004000337882 */ /* 0x000fe20000000000 */
[----:B------:R-:W-:-:S02]  /*51e0*/  WARPGROUP.DEPBAR.LE gsb0, 0x0 ;  /* 0x00008000000079c5 */ /* 0x000fc40000010000 */
        /* <DEDUP_REMOVED lines=36> */
.L_x_995:
[----:B------:R-:W-:Y:S01]  /*5430*/  ULEA UR5, UR4, UR40, 0x3 ;  /* 0x0000002804057291 */ /* 0x000fe2000f8e183f */
[----:B------:R-:W-:-:S05]  /*5440*/  IMAD.U32 R0, RZ, RZ, UR7 ;  /* 0x00000007ff007e24 */ /* 0x000fca000f8e00ff */
[----:B------:R-:W-:-:S04]  /*5450*/  SHF.L.U32 R0, R0, 0x1f, RZ ;  /* 0x0000001f00007819 */ /* 0x000fc800000006ff */
[----:B------:R2:W3:Y:S01]  /*5460*/  SYNCS.PHASECHK.TRANS64.TRYWAIT P1, [UR5+0x30850], R0 ;  /* 0x03085000ff0075a7 */ /* 0x0004e20008020145 */
[----:B------:R-:W-:Y:S05]  /*5470*/  @!P0 BRA `(.L_x_996) ;  /* 0x0000000000048947 */ /* 0x000fea0003800000 */
[----:B------:R-:W-:Y:S01]  /*5480*/  BPT.TRAP 0x1 ;  /* 0x000000040000795c */ /* 0x000fe20000300000 */
.L_x_996:
[----:B---3--:R-:W-:Y:S05]  /*5490*/  @P1 BRA `(.L_x_997) ;  /* 0x0000000000081947 */ /* 0x008fea0003800000 */
[----:B------:R-:W3:Y:S02]  /*54a0*/  SYNCS.PHASECHK.TRANS64.TRYWAIT P1, [UR5+0x30850], R0 ;  /* 0x03085000ff0075a7 */ /* 0x000ee40008020145 */
[----:B---3--:R-:W-:Y:S05]  /*54b0*/  @!P1 BRA `(.L_x_998) ;  /* 0x000000f000a89947 */ /* 0x008fea0003800000 */
.L_x_997:
[----:B------:R-:W-:Y:S01]  /*54c0*/  UIADD3 UR7, UR40, 0x400, URZ ;  /* 0x0000040028077890 */ /* 0x000fe2000fffe03f */
[----:B------:R-:W-:Y:S01]  /*54d0*/  WARPGROUP.ARRIVE ;  /* 0x00000000000079c5 */ /* 0x000fe20000000000 */
[----:B------:R-:W-:Y:S02]  /*54e0*/  UMOV UR11, 0x40000040 ;  /* 0x40000040000b7882 */ /* 0x000fe40000000000 */
[----:B------:R-:W-:-:S04]  /*54f0*/  USHF.R.U32.HI UR7, URZ, 0x4, UR7 ;  /* 0x000000043f077899 */ /* 0x000fc80008011607 */
[----:B------:R-:W-:-:S04]  /*5500*/  ULOP3.LUT UR7, UR7, 0x3fff, URZ, 0xc0, !UPT ;  /* 0x00003fff07077892 */ /* 0x000fc8000f8ec03f */
[----:B------:R-:W-:-:S04]  /*5510*/  ULOP3.LUT UR7, UR7, 0x3000000, URZ, 0xfc, !UPT ;  /* 0x0300000007077892 */ /* 0x000fc8000f8efc3f */
        /* <DEDUP_REMOVED lines=31> */
.L_x_999:
[----:B------:R-:W-:Y:S01]  /*5710*/  ISETP.NE.AND P2, PT, R199, 0x1, PT ;  /* 0x00000001c700780c */ /* 0x000fe20003f45270 */
[----:B------:R-:W-:Y:S01]  /*5720*/  VIADD R21, R19, UR41 ;  /* 0x0000002913157c36 */ /* 0x000fe20008000000 */
[----:B------:R-:W3:Y:S01]  /*5730*/  LDC R11, c[0x0][0x288] ;  /* 0x0000a200ff0b7b82 */ /* 0x000ee20000000800 */
[----:B------:R-:W-:Y:S01]  /*5740*/  IMAD R168, R14, -0x60, RZ ;  /* 0xffffffa00ea87824 */ /* 0x000fe200078e02ff */
[----:B------:R-:W-:Y:S01]  /*5750*/  UIADD3 UR6, UR6, 0x30840, URZ ;  /* 0x0003084006067890 */ /* 0x000fe2000fffe03f */
[----:B------:R-:W-:Y:S01]  /*5760*/  LOP3.LUT P1, RZ, R16, 0x80000, RZ, 0xc0, !PT ;  /* 0x0008000010ff7812 */ /* 0x000fe2000782c0ff */
[----:B------:R-:W-:Y:S02]  /*5770*/  ULOP3.LUT UR4, URZ, UR58, URZ, 0x33, !UPT ;  /* 0x0000003a3f047292 */ /* 0x000fe4000f8e333f */
[----:B------:R-:W-:-:S05]  /*5780*/  UPRMT UR6, UR61, 0x654, UR6 ;  /* 0x000006543d067896 */ /* 0x000fca0008000006 */
[----:B0-2---:R-:W0:Y:S08]  /*5790*/  @P2 LDC R0, c[0x0][0x44c] ;  /* 0x00011300ff002b82 */ /* 0x005e300000000800 */
[----:B-1----:R-:W1:Y:S01]  /*57a0*/  @P2 LDC R3, c[0x0][0x450] ;  /* 0x00011400ff032b82 */ /* 0x002e620000000800 */
[----:B------:R-:W-:Y:S01]  /*57b0*/  SYNCS.ARRIVE.TRANS64.RED.A1T0 RZ, [UR6], RZ ;  /* 0x000000ffffff79a7 */ /* 0x000fe20008100406 */
[----:B0-----:R-:W-:-:S05]  /*57c0*/  @P2 IMAD.HI.U32 R0, R21, R0, RZ ;  /* 0x0000000015002227 */ /* 0x001fca00078e00ff */
[----:B-1----:R-:W-:Y:S01]  /*57d0*/  @P2 SHF.R.U32.HI R21, RZ, R3, R0 ;  /* 0x00000003ff152219 */ /* 0x002fe20000011600 */
[----:B------:R-:W-:-:S04]  /*57e0*/  VIADD R3, R168, 0x1 ;  /* 0x00000001a8037836 */ /* 0x000fc80000000000 */
[----:B------:R-:W0:Y:S01]  /*57f0*/  SHFL.IDX PT, R2, R21, RZ, 0x1c1f ;  /* 0x001c1fff15027589 */ /* 0x000e2200000e0000 */
[----:B------:R-:W-:-:S05]  /*5800*/  IMAD R4, R18, -0x2, R3 ;  /* 0xfffffffe12047824 */ /* 0x000fca00078e0203 */
[C---:B---3--:R-:W-:Y:S01]  /*5810*/  IADD3 R0, R4.reuse, -R11, R17 ;  /* 0x8000000b04007210 */ /* 0x048fe20007ffe011 */
[----:B------:R-:W-:-:S04]  /*5820*/  VIADD R4, R4, 0xffffffff ;  /* 0xffffffff04047836 */ /* 0x000fc80000000000 */
[C---:B------:R-:W-:Y:S02]  /*5830*/  VIADD R169, R0.reuse, UR59 ;  /* 0x0000003b00a97c36 */ /* 0x040fe40008000000 */
[----:B------:R-:W-:Y:S02]  /*5840*/  VIADD R170, R0, UR4 ;  /* 0x0000000400aa7c36 */ /* 0x000fe40008000000 */
[--C-:B0-----:R-:W-:Y:S02]  /*5850*/  IMAD.IADD R0, R169, 0x1, R2.reuse ;  /* 0x00000001a9007824 */ /* 0x101fe400078e0202 */
[----:B------:R-:W-:Y:S01]  /*5860*/  IMAD.IADD R20, R170, 0x1, R2 ;  /* 0x00000001aa147824 */ /* 0x000fe200078e0202 */
[----:B------:R-:W-:Y:S06]  /*5870*/  @!P1 BRA `(.L_x_1000) ;  /* 0x0000000000549947 */ /* 0x000fec0003800000 */
[----:B------:R-:W-:Y:S01]  /*5880*/  IADD3 R15, R17, -R11, R2 ;  /* 0x8000000b110f7210 */ /* 0x000fe20007ffe002 */
[----:B------:R-:W-:Y:S03]  /*5890*/  BSSY B0, `(.L_x_1001) ;  /* 0x0000010000007945 */ /* 0x000fe60003800000 */
[----:B------:R-:W-:-:S13]  /*58a0*/  ISETP.GT.AND P1, PT, R15, -0x1, PT ;  /* 0xffffffff0f00780c */ /* 0x000fda0003f24270 */
[----:B------:R-:W-:Y:S05]  /*58b0*/  @P1 BRA `(.L_x_1002) ;  /* 0x0000000000201947 */ /* 0x000fea0003800000 */
[----:B------:R-:W-:Y:S01]  /*58c0*/  IMAD.U32 R171, RZ, RZ, UR54 ;  /* 0x00000036ffab7e24 */ /* 0x000fe2000f8e00ff */
[----:B------:R-:W-:-:S04]  /*58d0*/  LOP3.LUT R15, RZ, R15, RZ, 0x33, !PT ;  /* 0x0000000fff0f7212 */ /* 0x000fc800078e33ff */
[----:B------:R-:W-:-:S13]  /*58e0*/  ISETP.NE.AND P1, PT, R171, 0x1, PT ;  /* 0x00000001ab00780c */ /* 0x000fda0003f25270 */
[----:B------:R-:W0:Y:S02]  /*58f0*/  @P1 LDC.64 R2, c[0x0][0x9e8] ;  /* 0x00027a00ff021b82 */ /* 0x000e240000000a00 */
[----:B0-----:R-:W-:-:S05]  /*5900*/  @P1 IMAD.HI.U32 R2, R15, R2, RZ ;  /* 0x000000020f021227 */ /* 0x001fca00078e00ff */
[----:B------:R-:W-:-:S04]  /*5910*/  @P1 SHF.R.U32.HI R15, RZ, R3, R2 ;  /* 0x00000003ff0f1219 */ /* 0x000fc80000011602 */
[----:B------:R-:W-:Y:S01]  /*5920*/  LOP3.LUT R15, RZ, R15, RZ, 0x33, !PT ;  /* 0x0000000fff0f7212 */ /* 0x000fe200078e33ff */
[----:B------:R-:W-:Y:S06]  /*5930*/  BRA `(.L_x_1003) ;  /* 0x0000000000147947 */ /* 0x000fec0003800000 */
.L_x_1002:
[----:B------:R-:W-:-:S05]  /*5940*/  IMAD.U32 R171, RZ, RZ, UR54 ;  /* 0x00000036ffab7e24 */ /* 0x000fca000f8e00ff */
[----:B------:R-:W-:-:S13]  /*5950*/  ISETP.NE.AND P1, PT, R171, 0x1, PT ;  /* 0x00000001ab00780c */ /* 0x000fda0003f25270 */
[----:B------:R-:W0:Y:S02]  /*5960*/  @P1 LDC.64 R2, c[0x0][0x9e8] ;  /* 0x00027a00ff021b82 */ /* 0x000e240000000a00 */
[----:B0-----:R-:W-:-:S05]  /*5970*/  @P1 IMAD.HI.U32 R2, R15, R2, RZ ;  /* 0x000000020f021227 */ /* 0x001fca00078e00ff */
[----:B------:R-:W-:-:S07]  /*5980*/  @P1 SHF.R.U32.HI R15, RZ, R3, R2 ;  /* 0x00000003ff0f1219 */ /* 0x000fce0000011602 */
.L_x_1003:
[----:B------:R-:W-:Y:S05]  /*5990*/  BSYNC B0 ;  /* 0x0000000000007941 */ /* 0x000fea0003800000 */
.L_x_1001:
[----:B------:R-:W-:-:S05]  /*59a0*/  IMAD R15, R15, R171, R4 ;  /* 0x000000ab0f0f7224 */ /* 0x000fca00078e0204 */
[----:B------:R-:W-:Y:S02]  /*59b0*/  VIADDMNMX R0, R15, R171, R0, PT ;  /* 0x000000ab0f007246 */ /* 0x000fe40003800100 */
[----:B------:R-:W-:-:S07]  /*59c0*/  VIMNMX R20, R20, R15, !PT ;  /* 0x0000000f14147248 */ /* 0x000fce0007fe0100 */
.L_x_1000:
[C---:B------:R-:W-:Y:S01]  /*59d0*/  ISETP.GE.AND P1, PT, R168.reuse, 0x2, PT ;  /* 0x00000002a800780c */ /* 0x040fe20003f26270 */
[----:B------:R-:W0:Y:S01]  /*59e0*/  SHFL.IDX PT, R2, R21, 0x1, 0x1c1f ;  /* 0x003c1f0015027f89 */ /* 0x000e2200000e0000 */
[----:B------:R-:W-:Y:S02]  /*59f0*/  ISETP.GE.AND P2, PT, R168, 0x9, PT ;  /* 0x00000009a800780c */ /* 0x000fe40003f46270 */
[----:B------:R-:W-:Y:S02]  /*5a00*/  ISETP.GT.AND P4, PT, R20, 0x1, !P1 ;  /* 0x000000011400780c */ /* 0x000fe40004f84270 */
[----:B------:R-:W-:Y:S02]  /*5a10*/  ISETP.GE.AND P5, PT, R168, 0xa, PT ;  /* 0x0000000aa800780c */ /* 0x000fe40003fa6270 */
[----:B------:R-:W-:Y:S02]  /*5a20*/  ISETP.GT.AND P3, PT, R20, 0x8, !P2 ;  /* 0x000000081400780c */ /* 0x000fe40005764270 */
[----:B------:R-:W-:-:S02]  /*5a30*/  ISETP.LT.OR P4, PT, R0, 0x2, P4 ;  /* 0x000000020000780c */ /* 0x000fc40002781670 */
[----:B------:R-:W-:Y:S02]  /*5a40*/  ISETP.LT.OR P3, PT, R0, 0x9, P3 ;  /* 0x000000090000780c */ /* 0x000fe40001f61670 */
[----:B------:R-:W-:Y:S02]  /*5a50*/  FSEL R121, R121, -INF , !P4 ;  /* 0xff80000079797808 */ /* 0x000fe40006000000 */
[----:B------:R-:W-:Y:S02]  /*5a60*/  ISETP.GE.AND P4, PT, R168, 0x11, PT ;  /* 0x00000011a800780c */ /* 0x000fe40003f86270 */
[----:B------:R-:W-:Y:S02]  /*5a70*/  LOP3.LUT R16, R16, 0xfffffffb, RZ, 0xc0, !PT ;  /* 0xfffffffb10107812 */ /* 0x000fe400078ec0ff */
[----:B------:R-:W-:Y:S02]  /*5a80*/  FSEL R124, R124, -INF , !P3 ;  /* 0xff8000007c7c7808 */ /* 0x000fe40005800000 */
[----:B------:R-:W-:-:S02]  /*5a90*/  ISETP.GT.AND P3, PT, R20, 0x9, !P5 ;  /* 0x000000091400780c */ /* 0x000fc40006f64270 */
[----:B------:R-:W-:Y:S02]  /*5aa0*/  @P5 LOP3.LUT R16, R16, 0x4, RZ, 0xfc, !PT ;  /* 0x0000000410105812 */ /* 0x000fe400078efcff */
[----:B------:R-:W-:Y:S02]  /*5ab0*/  ISETP.LT.OR P3, PT, R0, 0xa, P3 ;  /* 0x0000000a0000780c */ /* 0x000fe40001f61670 */
[----:B------:R-:W-:Y:S02]  /*5ac0*/  LOP3.LUT R16, R16, 0xfffffff7, RZ, 0xc0, !PT ;  /* 0xfffffff710107812 */ /* 0x000fe400078ec0ff */
[----:B------:R-:W-:Y:S02]  /*5ad0*/  FSEL R125, R125, -INF , !P3 ;  /* 0xff8000007d7d7808 */ /* 0x000fe40005800000 */
[----:B------:R-:W-:Y:S02]  /*5ae0*/  @P4 LOP3.LUT R16, R16, 0x8, RZ, 0xfc, !PT ;  /* 0x0000000810104812 */ /* 0x000fe400078efcff */
[----:B------:R-:W-:-:S02]  /*5af0*/  ISETP.GT.AND P3, PT, R20, 0x10, !P4 ;  /* 0x000000101400780c */ /* 0x000fc40006764270 */
[----:B------:R-:W-:Y:S02]  /*5b00*/  ISETP.GE.AND P4, PT, R168, 0x12, PT ;  /* 0x00000012a800780c */ /* 0x000fe40003f86270 */
[----:B------:R-:W-:Y:S02]  /*5b10*/  ISETP.LT.OR P3, PT, R0, 0x11, P3 ;  /* 0x000000110000780c */ /* 0x000fe40001f61670 */
[----:B------:R-:W-:Y:S02]  /*5b20*/  LOP3.LUT R16, R16, 0xffffffef, RZ, 0xc0, !PT ;  /* 0xffffffef10107812 */ /* 0x000fe400078ec0ff */
[----:B------:R-:W-:Y:S02]  /*5b30*/  FSEL R128, R128, -INF , !P3 ;  /* 0xff80000080807808 */ /* 0x000fe40005800000 */
[----:B------:R-:W-:-:S04]  /*5b40*/  ISETP.GT.AND P3, PT, R20, 0x11, !P4 ;  /* 0x000000111400780c */ /* 0x000fc80006764270 */
[----:B------:R-:W-:Y:S02]  /*5b50*/  ISETP.LT.OR P3, PT, R0, 0x12, P3 ;  /* 0x000000120000780c */ /* 0x000fe40001f61670 */
[----:B------:R-:W-:Y:S02]  /*5b60*/  @P4 LOP3.LUT R16, R16, 0x10, RZ, 0xfc, !PT ;  /* 0x0000001010104812 */ /* 0x000fe400078efcff */
[----:B------:R-:W-:Y:S02]  /*5b70*/  ISETP.GE.AND P4, PT, R168, 0x19, PT ;  /* 0x00000019a800780c */ /* 0x000fe40003f86270 */
[----:B------:R-:W-:Y:S02]  /*5b80*/  LOP3.LUT R16, R16, 0xfffbffff, RZ, 0xc0, !PT ;  /* 0xfffbffff10107812 */ /* 0x000fe400078ec0ff */
[----:B------:R-:W-:Y:S02]  /*5b90*/  FSEL R129, R129, -INF , !P3 ;  /* 0xff80000081817808 */ /* 0x000fe40005800000 */
[----:B------:R-:W-:-:S04]  /*5ba0*/  ISETP.GT.AND P3, PT, R20, 0x18, !P4 ;  /* 0x000000181400780c */ /* 0x000fc80006764270 */
[----:B------:R-:W-:-:S03]  /*5bb0*/  ISETP.LT.OR P3, PT, R0, 0x19, P3 ;  /* 0x000000190000780c */ /* 0x000fc60001f61670 */
        /* <DEDUP_REMOVED lines=68> */
[----:B------:R-:W-:Y:S02]  /*6000*/  FSEL R153, R153, -INF , !P3 ;  /* 0xff80000099997808 */ /* 0x000fe40005800000 */
[----:B------:R-:W-:Y:S02]  /*6010*/  LOP3.LUT R16, R16, 0xffffffbf, RZ, 0xc0, !PT ;  /* 0xffffffbf10107812 */ /* 0x000fe400078ec0ff */
[----:B------:R-:W-:-:S04]  /*6020*/  ISETP.GT.AND P3, PT, R20, 0x48, !P4 ;  /* 0x000000481400780c */ /* 0x000fc80006764270 */
[----:B------:R-:W-:-:S03]  /*6030*/  ISETP.LT.OR P3, PT, R0, 0x49, P3 ;  /* 0x000000490000780c */ /* 0x000fc60001f61670 */
[----:B------:R-:W-:Y:S02]  /*6040*/  @P4 LOP3.LUT R16, R16, 0x40, RZ, 0xfc, !PT ;  /* 0x0000004010104812 */ /* 0x000fe400078efcff */
[----:B------:R-:W-:Y:S02]  /*6050*/  ISETP.GE.AND P4, PT, R168, 0x4a, PT ;  /* 0x0000004aa800780c */ /* 0x000fe40003f86270 */
[----:B------:R-:W-:Y:S02]  /*6060*/  FSEL R156, R156, -INF , !P3 ;  /* 0xff8000009c9c7808 */ /* 0x000fe40005800000 */
[----:B------:R-:W-:Y:S02]  /*6070*/  ISETP.GT.AND P3, PT, R20, 0x49, !P4 ;  /* 0x000000491400780c */ /* 0x000fe40006764270 */
[----:B------:R-:W-:Y:S02]  /*6080*/  LOP3.LUT R16, R16, 0xffffffdf, RZ, 0xc0, !PT ;  /* 0xffffffdf10107812 */ /* 0x000fe400078ec0ff */
[----:B------:R-:W-:-:S04]  /*6090*/  ISETP.LT.OR P3, PT, R0, 0x4a, P3 ;  /* 0x0000004a0000780c */ /* 0x000fc80001f61670 */
[----:B------:R-:W-:Y:S02]  /*60a0*/  FSEL R157, R157, -INF , !P3 ;  /* 0xff8000009d9d7808 */ /* 0x000fe40005800000 */
[----:B------:R-:W-:Y:S02]  /*60b0*/  ISETP.GE.AND P3, PT, R168, 0x51, PT ;  /* 0x00000051a800780c */ /* 0x000fe40003f66270 */
[----:B------:R-:W-:Y:S02]  /*60c0*/  @P4 LOP3.LUT R16, R16, 0x20, RZ, 0xfc, !PT ;  /* 0x0000002010104812 */ /* 0x000fe400078efcff */
[----:B------:R-:W-:Y:S02]  /*60d0*/  ISETP.GT.AND P4, PT, R20, 0x50, !P3 ;  /* 0x000000501400780c */ /* 0x000fe40005f84270 */
[----:B------:R-:W-:Y:S02]  /*60e0*/  LOP3.LUT R16, R16, 0xfffffffd, RZ, 0xc0, !PT ;  /* 0xfffffffd10107812 */ /* 0x000fe400078ec0ff */
[----:B------:R-:W-:-:S04]  /*60f0*/  ISETP.LT.OR P4, PT, R0, 0x51, P4 ;  /* 0x000000510000780c */ /* 0x000fc80002781670 */
        /* <DEDUP_REMOVED lines=9> */
[----:B------:R-:W-:-:S13]  /*6190*/  ISETP.GE.AND P6, PT, R168, 0x1, PT ;  /* 0x00000001a800780c */ /* 0x000fda0003fc6270 */
[----:B------:R-:W-:Y:S02]  /*61a0*/  @P6 LOP3.LUT R16, R16, 0x2, RZ, 0xfc, !PT ;  /* 0x0000000210106812 */ /* 0x000fe400078efcff */
[----:B------:R-:W-:Y:S02]  /*61b0*/  ISETP.GT.AND P6, PT, R20, RZ, !P6 ;  /* 0x000000ff1400720c */ /* 0x000fe400077c4270 */
[----:B------:R-:W-:Y:S02]  /*61c0*/  LOP3.LUT R16, R16, 0xfffffffe, RZ, 0xc0, !PT ;  /* 0xfffffffe10107812 */ /* 0x000fe400078ec0ff */
[----:B------:R-:W-:-:S04]  /*61d0*/  ISETP.LT.OR P6, PT, R0, 0x1, P6 ;  /* 0x000000010000780c */ /* 0x000fc800037c1670 */
[----:B------:R-:W-:Y:S02]  /*61e0*/  FSEL R15, R120, -INF , !P6 ;  /* 0xff800000780f7808 */ /* 0x000fe40007000000 */
[----:B------:R-:W-:-:S13]  /*61f0*/  ISETP.GE.AND P6, PT, R168, 0x5a, PT ;  /* 0x0000005aa800780c */ /* 0x000fda0003fc6270 */
[----:B------:R-:W-:Y:S02]  /*6200*/  @P6 LOP3.LUT R16, R16, 0x1, RZ, 0xfc, !PT ;  /* 0x0000000110106812 */ /* 0x000fe400078efcff */
[----:B------:R-:W-:Y:S01]  /*6210*/  ISETP.GT.AND P6, PT, R20, 0x59, !P6 ;  /* 0x000000591400780c */ /* 0x000fe200077c4270 */
[----:B0-----:R-:W-:-:S03]  /*6220*/  IMAD.IADD R20, R170, 0x1, R2 ;  /* 0x00000001aa147824 */ /* 0x001fc600078e0202 */
[----:B------:R-:W-:Y:S01]  /*6230*/  ISETP.LT.OR P6, PT, R0, 0x5a, P6 ;  /* 0x0000005a0000780c */ /* 0x000fe200037c1670 */
[----:B------:R-:W-:-:S03]  /*6240*/  IMAD.IADD R0, R169, 0x1, R2 ;  /* 0x00000001a9007824 */ /* 0x000fc600078e0202 */
[----:B------:R-:W-:Y:S02]  /*6250*/  FSEL R165, R165, -INF , !P6 ;  /* 0xff800000a5a57808 */ /* 0x000fe40007000000 */
[----:B------:R-:W-:-:S13]  /*6260*/  LOP3.LUT P6, RZ, R16, 0x80000, RZ, 0xc0, !PT ;  /* 0x0008000010ff7812 */ /* 0x000fda00078cc0ff */
[----:B------:R-:W-:Y:S05]  /*6270*/  @!P6 BRA `(.L_x_1004) ;  /* 0x000000000054e947 */ /* 0x000fea0003800000 */
        /* <DEDUP_REMOVED lines=12> */
.L_x_1006:
[----:B------:R-:W-:-:S05]  /*6340*/  IMAD.U32 R120, RZ, RZ, UR54 ;  /* 0x00000036ff787e24 */ /* 0x000fca000f8e00ff */
[----:B------:R-:W-:-:S13]  /*6350*/  ISETP.NE.AND P6, PT, R120, 0x1, PT ;  /* 0x000000017800780c */ /* 0x000fda0003fc5270 */
[----:B------:R-:W0:Y:S02]  /*6360*/  @P6 LDC.64 R2, c[0x0][0x9e8] ;  /* 0x00027a00ff026b82 */ /* 0x000e240000000a00 */
[----:B0-----:R-:W-:-:S05]  /*6370*/  @P6 IMAD.HI.U32 R2, R21, R2, RZ ;  /* 0x0000000215026227 */ /* 0x001fca00078e00ff */
[----:B------:R-:W-:-:S07]  /*6380*/  @P6 SHF.R.U32.HI R21, RZ, R3, R2 ;  /* 0x00000003ff156219 */ /* 0x000fce0000011602 */
.L_x_1007:
[----:B------:R-:W-:Y:S05]  /*6390*/  BSYNC B0 ;  /* 0x0000000000007941 */ /* 0x000fea0003800000 */
.L_x_1005:
[----:B------:R-:W-:-:S05]  /*63a0*/  IMAD R21, R21, R120, R4 ;  /* 0x0000007815157224 */ /* 0x000fca00078e0204 */
[----:B------:R-:W-:Y:S02]  /*63b0*/  VIADDMNMX R0, R21, R120, R0, PT ;  /* 0x0000007815007246 */ /* 0x000fe40003800100 */
[----:B------:R-:W-:-:S07]  /*63c0*/  VIMNMX R20, R20, R21, !PT ;  /* 0x0000001514147248 */ /* 0x000fce0007fe0100 */
.L_x_1004:
[C---:B------:R-:W-:Y:S01]  /*63d0*/  ISETP.GT.AND P1, PT, R20.reuse, 0x1, !P1 ;  /* 0x000000011400780c */ /* 0x040fe20004f24270 */
[----:B------:R-:W-:Y:S01]  /*63e0*/  UMOV UR10, UR55 ;  /* 0x00000037000a7c82 */ /* 0x000fe20008000000 */
[----:B------:R-:W-:Y:S02]  /*63f0*/  ISETP.GT.AND P2, PT, R20, 0x8, !P2 ;  /* 0x000000081400780c */ /* 0x000fe40005744270 */
[C---:B------:R-:W-:Y:S02]  /*6400*/  ISETP.LT.OR P1, PT, R0.reuse, 0x2, P1 ;  /* 0x000000020000780c */ /* 0x040fe40000f21670 */
[----:B------:R-:W-:Y:S02]  /*6410*/  ISETP.LT.OR P2, PT, R0, 0x9, P2 ;  /* 0x000000090000780c */ /* 0x000fe40001741670 */
[----:B------:R-:W-:Y:S02]  /*6420*/  FSEL R123, R123, -INF , !P1 ;  /* 0xff8000007b7b7808 */ /* 0x000fe40004800000 */
[----:B------:R-:W-:-:S02]  /*6430*/  LOP3.LUT P1, RZ, R16, 0x4, RZ, 0xc0, !PT ;  /* 0x0000000410ff7812 */ /* 0x000fc4000782c0ff */
[----:B------:R-:W-:Y:S02]  /*6440*/  FSEL R126, R126, -INF , !P2 ;  /* 0xff8000007e7e7808 */ /* 0x000fe40005000000 */
[----:B------:R-:W-:Y:S02]  /*6450*/  ISETP.GT.AND P1, PT, R20, 0x9, !P1 ;  /* 0x000000091400780c */ /* 0x000fe40004f24270 */
[----:B------:R-:W-:Y:S02]  /*6460*/  LOP3.LUT P2, RZ, R16, 0x20000, RZ, 0xc0, !PT ;  /* 0x0002000010ff7812 */ /* 0x000fe4000784c0ff */
[----:B------:R-:W-:Y:S02]  /*6470*/  ISETP.LT.OR P1, PT, R0, 0xa, P1 ;  /* 0x0000000a0000780c */ /* 0x000fe40000f21670 */
[----:B------:R-:W-:Y:S02]  /*6480*/  LOP3.LUT P6, RZ, R16, 0x10000, RZ, 0xc0, !PT ;  /* 0x0001000010ff7812 */ /* 0x000fe400078cc0ff */
[----:B------:R-:W-:-:S02]  /*6490*/  FSEL R127, R127, -INF , !P1 ;  /* 0xff8000007f7f7808 */ /* 0x000fc40004800000 */
[----:B------:R-:W-:Y:S02]  /*64a0*/  LOP3.LUT P1, RZ, R16, 0x8, RZ, 0xc0, !PT ;  /* 0x0000000810ff7812 */ /* 0x000fe4000782c0ff */
[----:B------:R-:W-:Y:S02]  /*64b0*/  FMNMX.FTZ R2, R15, R12, !PT ;  /* 0x0000000c0f027209 */ /* 0x000fe40007810000 */
[----:B------:R-:W-:Y:S02]  /*64c0*/  ISETP.GT.AND P1, PT, R20, 0x10, !P1 ;  /* 0x000000101400780c */ /* 0x000fe40004f24270 */
[----:B------:R-:W-:Y:S02]  /*64d0*/  FMNMX.FTZ R3, R121, R2, !PT ;  /* 0x0000000279037209 */ /* 0x000fe40007810000 */
[----:B------:R-:W-:Y:S02]  /*64e0*/  ISETP.LT.OR P1, PT, R0, 0x11, P1 ;  /* 0x000000110000780c */ /* 0x000fe40000f21670 */
[----:B------:R-:W-:-:S02]  /*64f0*/  FMNMX.FTZ R2, R124, R3, !PT ;  /* 0x000000037c027209 */ /* 0x000fc40007810000 */
[----:B------:R-:W-:Y:S02]  /*6500*/  FSEL R130, R130, -INF , !P1 ;  /* 0xff80000082827808 */ /* 0x000fe40004800000 */
[----:B------:R-:W-:Y:S02]  /*6510*/  LOP3.LUT P1, RZ, R16, 0x10, RZ, 0xc0, !PT ;  /* 0x0000001010ff7812 */ /* 0x000fe4000782c0ff */
[----:B------:R-:W-:Y:S02]  /*6520*/  FMNMX.FTZ R3, R125, R2, !PT ;  /* 0x000000027d037209 */ /* 0x000fe40007810000 */
[----:B------:R-:W-:Y:S02]  /*6530*/  ISETP.GT.AND P1, PT, R20, 0x11, !P1 ;  /* 0x000000111400780c */ /* 0x000fe40004f24270 */
[----:B------:R-:W-:Y:S02]  /*6540*/  FMNMX.FTZ R2, R128, R3, !PT ;  /* 0x0000000380027209 */ /* 0x000fe40007810000 */
[----:B------:R-:W-:-:S02]  /*6550*/  ISETP.LT.OR P1, PT, R0, 0x12, P1 ;  /* 0x000000120000780c */ /* 0x000fc40000f21670 */
[----:B------:R-:W-:Y:S02]  /*6560*/  FMNMX.FTZ R3, R129, R2, !PT ;  /* 0x0000000281037209 */ /* 0x000fe40007810000 */
[----:B------:R-:W-:Y:S02]  /*6570*/  FSEL R131, R131, -INF , !P1 ;  /* 0xff80000083837808 */ /* 0x000fe40004800000 */
[----:B------:R-:W-:Y:S02]  /*6580*/  LOP3.LUT P1, RZ, R16, 0x40000, RZ, 0xc0, !PT ;  /* 0x0004000010ff7812 */ /* 0x000fe4000782c0ff */
[----:B------:R-:W-:Y:S02]  /*6590*/  FMNMX.FTZ R2, R132, R3, !PT ;  /* 0x0000000384027209 */ /* 0x000fe40007810000 */
[----:B------:R-:W-:Y:S02]  /*65a0*/  ISETP.GT.AND P1, PT, R20, 0x18, !P1 ;  /* 0x000000181400780c */ /* 0x000fe40004f24270 */
[----:B------:R-:W-:-:S02]  /*65b0*/  FMNMX.FTZ R3, R133, R2, !PT ;  /* 0x0000000285037209 */ /* 0x000fc40007810000 */
[----:B------:R-:W-:Y:S02]  /*65c0*/  ISETP.LT.OR P1, PT, R0, 0x19, P1 ;  /* 0x000000190000780c */ /* 0x000fe40000f21670 */
[----:B------:R-:W-:Y:S02]  /*65d0*/  FMNMX.FTZ R2, R136, R3, !PT ;  /* 0x0000000388027209 */ /* 0x000fe40007810000 */
[----:B------:R-:W-:Y:S02]  /*65e0*/  FSEL R134, R134, -INF , !P1 ;  /* 0xff80000086867808 */ /* 0x000fe40004800000 */
        /* <DEDUP_REMOVED lines=24> */
[----:B------:R-:W-:Y:S02]  /*6770*/  LOP3.LUT P1, RZ, R16, 0x2000, RZ, 0xc0, !PT ;  /* 0x0000200010ff7812 */ /* 0x000fe4000782c0ff */
[----:B------:R-:W-:Y:S02]  /*6780*/  FMNMX.FTZ R3, R157, R2, !PT ;  /* 0x000000029d037209 */ /* 0x000fe40007810000 */
[----:B------:R-:W-:-:S02]  /*6790*/  ISETP.GT.AND P1, PT, R20, 0x29, !P1 ;  /* 0x000000291400780c */ /* 0x000fc40004f24270 */
[----:B------:R-:W-:Y:S02]  /*67a0*/  FMNMX.FTZ R2, R160, R3, !PT ;  /* 0x00000003a0027209 */ /* 0x000fe40007810000 */
[----:B------:R-:W-:Y:S02]  /*67b0*/  ISETP.LT.OR P1, PT, R0, 0x2a, P1 ;  /* 0x0000002a0000780c */ /* 0x000fe40000f21670 */
[C---:B------:R-:W-:Y:S02]  /*67c0*/  LOP3.LUT P2, RZ, R16.reuse, 0x40, RZ, 0xc0, !PT ;  /* 0x0000004010ff7812 */ /* 0x040fe4000784c0ff */
[----:B------:R-:W-:Y:S02]  /*67d0*/  FSEL R143, R143, -INF , !P1 ;  /* 0xff8000008f8f7808 */ /* 0x000fe40004800000 */
[----:B------:R-:W-:Y:S02]  /*67e0*/  LOP3.LUT P1, RZ, R16, 0x1000, RZ, 0xc0, !PT ;  /* 0x0000100010ff7812 */ /* 0x000fe4000782c0ff */
[----:B------:R-:W-:-:S02]  /*67f0*/  FMNMX.FTZ R3, R161, R2, !PT ;  /* 0x00000002a1037209 */ /* 0x000fc40007810000 */
[----:B------:R-:W-:Y:S02]  /*6800*/  ISETP.GT.AND P1, PT, R20, 0x30, !P1 ;  /* 0x000000301400780c */ /* 0x000fe40004f24270 */
[----:B------:R-:W-:Y:S02]  /*6810*/  FMNMX.FTZ R2, R164, R3, !PT ;  /* 0x00000003a4027209 */ /* 0x000fe40007810000 */
[----:B------:R-:W-:Y:S02]  /*6820*/  ISETP.LT.OR P1, PT, R0, 0x31, P1 ;  /* 0x000000310000780c */ /* 0x000fe40000f21670 */
[----:B------:R-:W-:Y:S02]  /*6830*/  FMNMX.FTZ R3, R165, R2, !PT ;  /* 0x00000002a5037209 */ /* 0x000fe40007810000 */
[----:B------:R-:W-:Y:S02]  /*6840*/  FSEL R146, R146, -INF , !P1 ;  /* 0xff80000092927808 */ /* 0x000fe40004800000 */
[C---:B------:R-:W-:Y:S01]  /*6850*/  LOP3.LUT P1, RZ, R16.reuse, 0x800, RZ, 0xc0, !PT ;  /* 0x0000080010ff7812 */ /* 0x040fe2000782c0ff */
[----:B------:R-:W0:Y:S01]  /*6860*/  SHFL.BFLY PT, R2, R3, 0x2, 0x1f ;  /* 0x0c401f0003027f89 */ /* 0x000e2200000e0000 */
[----:B------:R-:W-:-:S02]  /*6870*/  LOP3.LUT P6, RZ, R16, 0x20, RZ, 0xc0, !PT ;  /* 0x0000002010ff7812 */ /* 0x000fc400078cc0ff */
[C---:B------:R-:W-:Y:S02]  /*6880*/  ISETP.GT.AND P1, PT, R20.reuse, 0x31, !P1 ;  /* 0x000000311400780c */ /* 0x040fe40004f24270 */
[----:B------:R-:W-:Y:S02]  /*6890*/  ISETP.GT.AND P3, PT, R20, 0x50, !P3 ;  /* 0x000000501400780c */ /* 0x000fe40005f64270 */
[C---:B------:R-:W-:Y:S02]  /*68a0*/  ISETP.LT.OR P1, PT, R0.reuse, 0x32, P1 ;  /* 0x000000320000780c */ /* 0x040fe40000f21670 */
[----:B------:R-:W-:Y:S02]  /*68b0*/  ISETP.LT.OR P3, PT, R0, 0x51, P3 ;  /* 0x000000510000780c */ /* 0x000fe40001f61670 */
[----:B------:R-:W-:Y:S02]  /*68c0*/  FSEL R147, R147, -INF , !P1 ;  /* 0xff80000093937808 */ /* 0x000fe40004800000 */
[----:B------:R-:W-:-:S02]  /*68d0*/  LOP3.LUT P1, RZ, R16, 0x400, RZ, 0xc0, !PT ;  /* 0x0000040010ff7812 */ /* 0x000fc4000782c0ff */
[C---:B------:R-:W-:Y:S02]  /*68e0*/  ISETP.GT.AND P4, PT, R20.reuse, 0x51, !P4 ;  /* 0x000000511400780c */ /* 0x040fe40006784270 */
[----:B------:R-:W-:Y:S02]  /*68f0*/  ISETP.GT.AND P1, PT, R20, 0x38, !P1 ;  /* 0x000000381400780c */ /* 0x000fe40004f24270 */
[----:B------:R-:W-:Y:S02]  /*6900*/  FSEL R162, R162, -INF , !P3 ;  /* 0xff800000a2a27808 */ /* 0x000fe40005800000 */
[----:B------:R-:W-:Y:S02]  /*6910*/  ISETP.LT.OR P1, PT, R0, 0x39, P1 ;  /* 0x000000390000780c */ /* 0x000fe40000f21670 */
[----:B------:R-:W-:Y:S02]  /*6920*/  ISETP.GT.AND P5, PT, R20, 0x58, !P5 ;  /* 0x000000581400780c */ /* 0x000fe40006fa4270 */
[----:B------:R-:W-:-:S02]  /*6930*/  FSEL R150, R150, -INF , !P1 ;  /* 0xff80000096967808 */ /* 0x000fc40004800000 */
[----:B------:R-:W-:Y:S02]  /*6940*/  LOP3.LUT P1, RZ, R16, 0x200, RZ, 0xc0, !PT ;  /* 0x0000020010ff7812 */ /* 0x000fe4000782c0ff */
[----:B0-----:R-:W-:Y:S02]  /*6950*/  FMNMX.FTZ R21, R3, R2, !PT ;  /* 0x0000000203157209 */ /* 0x001fe40007810000 */
[----:B------:R-:W-:Y:S02]  /*6960*/  ISETP.GT.AND P1, PT, R20, 0x39, !P1 ;  /* 0x000000391400780c */ /* 0x000fe40004f24270 */
[C---:B------:R-:W-:Y:S01]  /*6970*/  ISETP.LT.OR P4, PT, R0.reuse, 0x52, P4 ;  /* 0x000000520000780c */ /* 0x040fe20002781670 */
[----:B------:R-:W0:Y:S01]  /*6980*/  SHFL.BFLY PT, R4, R21, 0x1, 0x1f ;  /* 0x0c201f0015047f89 */ /* 0x000e2200000e0000 */
[C---:B------:R-:W-:Y:S02]  /*6990*/  ISETP.LT.OR P1, PT, R0.reuse, 0x3a, P1 ;  /* 0x0000003a0000780c */ /* 0x040fe40000f21670 */
[----:B------:R-:W-:-:S02]  /*69a0*/  ISETP.LT.OR P5, PT, R0, 0x59, P5 ;  /* 0x000000590000780c */ /* 0x000fc40002fa1670 */
[----:B------:R-:W-:Y:S02]  /*69b0*/  FSEL R151, R151, -INF , !P1 ;  /* 0xff80000097977808 */ /* 0x000fe40004800000 */
[----:B------:R-:W-:Y:S02]  /*69c0*/  LOP3.LUT P1, RZ, R16, 0x100, RZ, 0xc0, !PT ;  /* 0x0000010010ff7812 */ /* 0x000fe4000782c0ff */
[----:B------:R-:W-:Y:S02]  /*69d0*/  FSEL R163, R163, -INF , !P4 ;  /* 0xff800000a3a37808 */ /* 0x000fe40006000000 */
[----:B------:R-:W-:Y:S02]  /*69e0*/  ISETP.GT.AND P1, PT, R20, 0x40, !P1 ;  /* 0x000000401400780c */ /* 0x000fe40004f24270 */
[----:B------:R-:W-:Y:S02]  /*69f0*/  FSEL R166, R166, -INF , !P5 ;  /* 0xff800000a6a67808 */ /* 0x000fe40006800000 */
[----:B------:R-:W-:-:S04]  /*6a00*/  ISETP.LT.OR P1, PT, R0, 0x41, P1 ;  /* 0x000000410000780c */ /* 0x000fc80000f21670 */
[----:B------:R-:W-:Y:S02]  /*6a10*/  FSEL R154, R154, -INF , !P1 ;  /* 0xff8000009a9a7808 */ /* 0x000fe40004800000 */
[----:B------:R-:W-:Y:S02]  /*6a20*/  LOP3.LUT P1, RZ, R16, 0x80, RZ, 0xc0, !PT ;  /* 0x0000008010ff7812 */ /* 0x000fe4000782c0ff */
[----:B0-----:R-:W-:Y:S02]  /*6a30*/  FMNMX.FTZ R4, R21, R4, !PT ;  /* 0x0000000415047209 */ /* 0x001fe40007810000 */
[----:B------:R-:W-:-:S03]  /*6a40*/  ISETP.GT.AND P1, PT, R20, 0x41, !P1 ;  /* 0x000000411400780c */ /* 0x000fc60004f24270 */
[----:B------:R-:W-:Y:S01]  /*6a50*/  FMUL.FTZ R2, R4, UR10 ;  /* 0x0000000a04027c20 */ /* 0x000fe20008410000 */
[----:B------:R-:W-:-:S04]  /*6a60*/  ISETP.LT.OR P1, PT, R0, 0x42, P1 ;  /* 0x000000420000780c */ /* 0x000fc80000f21670 */
[----:B------:R-:W-:Y:S02]  /*6a70*/  FSEL R155, R155, -INF , !P1 ;  /* 0xff8000009b9b7808 */ /* 0x000fe40004800000 */
[----:B------:R-:W-:-:S04]  /*6a80*/  ISETP.GT.AND P1, PT, R20, 0x48, !P2 ;  /* 0x000000481400780c */ /* 0x000fc80005724270 */
[----:B------:R-:W-:-:S04]  /*6a90*/  ISETP.LT.OR P1, PT, R0, 0x49, P1 ;  /* 0x000000490000780c */ /* 0x000fc80000f21670 */
[----:B------:R-:W-:Y:S02]  /*6aa0*/  FSEL R158, R158, -INF , !P1 ;  /* 0xff8000009e9e7808 */ /* 0x000fe40004800000 */
[----:B------:R-:W-:Y:S02]  /*6ab0*/  ISETP.GT.AND P1, PT, R20, 0x49, !P6 ;  /* 0x000000491400780c */ /* 0x000fe40007724270 */
[----:B------:R-:W-:Y:S02]  /*6ac0*/  LOP3.LUT P6, RZ, R16, 0x2, RZ, 0xc0, !PT ;  /* 0x0000000210ff7812 */ /* 0x000fe400078cc0ff */
[----:B------:R-:W-:-:S04]  /*6ad0*/  ISETP.LT.OR P1, PT, R0, 0x4a, P1 ;  /* 0x0000004a0000780c */ /* 0x000fc80000f21670 */
[----:B------:R-:W-:Y:S02]  /*6ae0*/  FSEL R159, R159, -INF , !P1 ;  /* 0xff8000009f9f7808 */ /* 0x000fe40004800000 */
[----:B------:R-:W-:Y:S02]  /*6af0*/  ISETP.GT.AND P1, PT, R20, RZ, !P6 ;  /* 0x000000ff1400720c */ /* 0x000fe40007724270 */
[----:B------:R-:W-:Y:S02]  /*6b00*/  LOP3.LUT P6, RZ, R16, 0x1, RZ, 0xc0, !PT ;  /* 0x0000000110ff7812 */ /* 0x000fe400078cc0ff */
[----:B------:R-:W-:Y:S02]  /*6b10*/  ISETP.LT.OR P1, PT, R0, 0x1, P1 ;  /* 0x000000010000780c */ /* 0x000fe40000f21670 */
[----:B------:R-:W-:Y:S02]  /*6b20*/  ISETP.GT.AND P2, PT, R20, 0x59, !P6 ;  /* 0x000000591400780c */ /* 0x000fe40007744270 */
[----:B------:R-:W-:-:S02]  /*6b30*/  FSEL R122, R122, -INF , !P1 ;  /* 0xff8000007a7a7808 */ /* 0x000fc40004800000 */
[----:B------:R-:W-:Y:S02]  /*6b40*/  ISETP.LT.OR P2, PT, R0, 0x5a, P2 ;  /* 0x0000005a0000780c */ /* 0x000fe40001741670 */
[----:B------:R-:W-:Y:S02]  /*6b50*/  FMNMX.FTZ R120, R122, R13, !PT ;  /* 0x0000000d7a787209 */ /* 0x000fe40007810000 */
[----:B------:R-:W-:Y:S02]  /*6b60*/  FSEL R167, R167, -INF , !P2 ;  /* 0xff800000a7a77808 */ /* 0x000fe40005000000 */
[----:B------:R-:W-:Y:S02]  /*6b70*/  FMNMX.FTZ R3, R123, R120, !PT ;  /* 0x000000787b037209 */ /* 0x000fe40007810000 */
[----:B------:R-:W-:Y:S02]  /*6b80*/  FSETP.NEU.FTZ.AND P1, PT, R4, -INF , PT ;  /* 0xff8000000400780b */ /* 0x000fe40003f3d000 */
[----:B------:R-:W-:-:S02]  /*6b90*/  FMNMX.FTZ R120, R126, R3, !PT ;  /* 0x000000037e787209 */ /* 0x000fc40007810000 */
[----:B------:R-:W-:Y:S02]  /*6ba0*/  FSEL R2, R2, RZ, P1 ;  /* 0x000000ff02027208 */ /* 0x000fe40000800000 */
[----:B------:R-:W-:-:S03]  /*6bb0*/  FMNMX.FTZ R3, R127, R120, !PT ;  /* 0x000000787f037209 */ /* 0x000fc60007810000 */
[--C-:B------:R-:W-:Y:S01]  /*6bc0*/  FFMA.FTZ R169, R125, UR10, -R2.reuse ;  /* 0x0000000a7da97c23 */ /* 0x100fe20008010802 */
[----:B------:R-:W-:Y:S01]  /*6bd0*/  FMNMX.FTZ R120, R130, R3, !PT ;  /* 0x0000000382787209 */ /* 0x000fe20007810000 */
[--C-:B------:R-:W-:Y:S01]  /*6be0*/  FFMA.FTZ R125, R129, UR10, -R2.reuse ;  /* 0x0000000a817d7c23 */ /* 0x100fe20008010802 */
[--C-:B------:R-:W-:Y:S01]  /*6bf0*/  FFMA.FTZ R188, R121, UR10, -R2.reuse ;  /* 0x0000000a79bc7c23 */ /* 0x100fe20008010802 */
        /* <DEDUP_REMOVED lines=8> */
[----:B------:R-:W-:Y:S01]  /*6c80*/  FSEL R153, R4, RZ, P1 ;  /* 0x000000ff04997208 */ /* 0x000fe20000800000 */
        /* <DEDUP_REMOVED lines=19> */
[----:B------:R-:W-:Y:S01]  /*6dc0*/  FFMA.FTZ R2, R165, UR10, -R2 ;  /* 0x0000000aa5027c23 */ /* 0x000fe20008010802 */
[----:B------:R-:W-:Y:S01]  /*6dd0*/  MUFU.EX2 R15, R15 ;  /* 0x0000000f000f7308 */ /* 0x000fe20000000800 */
[----:B------:R-:W-:-:S04]  /*6de0*/  FMNMX.FTZ R120, R146, R3, !PT ;  /* 0x0000000392787209 */ /* 0x000fc80007810000 */
[----:B------:R-:W-:-:S03]  /*6df0*/  FMNMX.FTZ R3, R147, R120, !PT ;  /* 0x0000007893037209 */ /* 0x000fc60007810000 */
        /* <DEDUP_REMOVED lines=15> */
[----:B------:R-:W-:Y:S02]  /*6ef0*/  MUFU.EX2 R186, R186 ;  /* 0x000000ba00ba7308 */ /* 0x000fe40000000800 */
[----:B------:R-:W0:Y:S06]  /*6f00*/  SHFL.BFLY PT, R3, R0, 0x2, 0x1f ;  /* 0x0c401f0000037f89 */ /* 0x000e2c00000e0000 */
[----:B------:R-:W-:Y:S08]  /*6f10*/  MUFU.EX2 R121, R121 ;  /* 0x0000007900797308 */ /* 0x000ff00000000800 */
[----:B------:R-:W-:Y:S08]  /*6f20*/  MUFU.EX2 R180, R180 ;  /* 0x000000b400b47308 */ /* 0x000ff00000000800 */
[----:B------:R-:W-:Y:S01]  /*6f30*/  MUFU.EX2 R21, R21 ;  /* 0x0000001500157308 */ /* 0x000fe20000000800 */
[----:B0-----:R-:W-:-:S05]  /*6f40*/  FMNMX.FTZ R3, R0, R3, !PT ;  /* 0x0000000300037209 */ /* 0x001fca0007810000 */
[----:B------:R-:W0:Y:S02]  /*6f50*/  SHFL.BFLY PT, R0, R3, 0x1, 0x1f ;  /* 0x0c201f0003007f89 */ /* 0x000e2400000e0000 */
[----:B------:R-:W-:Y:S08]  /*6f60*/  MUFU.EX2 R182, R182 ;  /* 0x000000b600b67308 */ /* 0x000ff00000000800 */
[----:B------:R-:W-:Y:S08]  /*6f70*/  MUFU.EX2 R129, R129 ;  /* 0x0000008100817308 */ /* 0x000ff00000000800 */
[----:B------:R-:W-:Y:S01]  /*6f80*/  MUFU.EX2 R176, R176 ;  /* 0x000000b000b07308 */ /* 0x000fe20000000800 */
[----:B0-----:R-:W-:Y:S01]  /*6f90*/  FMNMX.FTZ R3, R3, R0, !PT ;  /* 0x0000000003037209 */ /* 0x001fe20007810000 */
[----:B------:R-:W-:-:S06]  /*6fa0*/  FADD.FTZ R0, -R153, R12 ;  /* 0x0000000c99007221 */ /* 0x000fcc0000010100 */
[----:B------:R-:W-:Y:S01]  /*6fb0*/  MUFU.EX2 R133, R133 ;  /* 0x0000008500857308 */ /* 0x000fe20000000800 */
[C---:B------:R-:W-:Y:S01]  /*6fc0*/  FSETP.NEU.FTZ.AND P1, PT, R3.reuse, -INF , PT ;  /* 0xff8000000300780b */ /* 0x040fe20003f3d000 */
[----:B------:R-:W-:Y:S01]  /*6fd0*/  FMUL.FTZ R12, R3, UR10 ;  /* 0x0000000a030c7c20 */ /* 0x000fe20008410000 */
[----:B------:R-:W-:-:S05]  /*6fe0*/  FMUL.FTZ R0, R0, UR10 ;  /* 0x0000000a00007c20 */ /* 0x000fca0008410000 */
[----:B------:R0:W-:Y:S01]  /*6ff0*/  MUFU.EX2 R153, R2 ;  /* 0x0000000200997308 */ /* 0x0001e20000000800 */
[----:B------:R-:W-:-:S05]  /*7000*/  FSEL R12, R12, RZ, P1 ;  /* 0x000000ff0c0c7208 */ /* 0x000fca0000800000 */
[--C-:B------:R-:W-:Y:S01]  /*7010*/  FFMA.FTZ R189, R122, UR10, -R12.reuse ;  /* 0x0000000a7abd7c23 */ /* 0x100fe2000801080c */
[--C-:B------:R-:W-:Y:S01]  /*7020*/  FFMA.FTZ R20, R123, UR10, -R12.reuse ;  /* 0x0000000a7b147c23 */ /* 0x100fe2000801080c */
[----:B------:R-:W1:Y:S01]  /*7030*/  MUFU.EX2 R0, R0 ;  /* 0x0000000000007308 */ /* 0x000e620000000800 */
[----:B0-----:R-:W-:Y:S01]  /*7040*/  FSEL R2, R3, RZ, P1 ;  /* 0x000000ff03027208 */ /* 0x001fe20000800000 */
[--C-:B------:R-:W-:Y:S01]  /*7050*/  FFMA.FTZ R191, R126, UR10, -R12.reuse ;  /* 0x0000000a7ebf7c23 */ /* 0x100fe2000801080c */
[--C-:B------:R-:W-:Y:S01]  /*7060*/  FFMA.FTZ R120, R127, UR10, -R12.reuse ;  /* 0x0000000a7f787c23 */ /* 0x100fe2000801080c */
[--C-:B------:R-:W-:Y:S01]  /*7070*/  FFMA.FTZ R185, R130, UR10, -R12.reuse ;  /* 0x0000000a82b97c23 */ /* 0x100fe2000801080c */
[--C-:B------:R-:W-:Y:S01]  /*7080*/  FFMA.FTZ R122, R131, UR10, -R12.reuse ;  /* 0x0000000a837a7c23 */ /* 0x100fe2000801080c */
[----:B------:R-:W-:Y:S01]  /*7090*/  FADD.FTZ R2, -R2, R13 ;  /* 0x0000000d02027221 */ /* 0x000fe20000010100 */
[--C-:B------:R-:W-:Y:S01]  /*70a0*/  FFMA.FTZ R187, R134, UR10, -R12.reuse ;  /* 0x0000000a86bb7c23 */ /* 0x100fe2000801080c */
[----:B------:R-:W-:Y:S01]  /*70b0*/  MUFU.EX2 R189, R189 ;  /* 0x000000bd00bd7308 */ /* 0x000fe20000000800 */
[--C-:B------:R-:W-:Y:S01]  /*70c0*/  FFMA.FTZ R124, R135, UR10, -R12.reuse ;  /* 0x0000000a877c7c23 */ /* 0x100fe2000801080c */
[----:B------:R-:W-:Y:S01]  /*70d0*/  FMUL.FTZ R2, R2, UR10 ;  /* 0x0000000a02027c20 */ /* 0x000fe20008410000 */
[--C-:B------:R-:W-:Y:S01]  /*70e0*/  FFMA.FTZ R181, R138, UR10, -R12.reuse ;  /* 0x0000000a8ab57c23 */ /* 0x100fe2000801080c */
[--C-:B------:R-:W-:Y:S01]  /*70f0*/  FFMA.FTZ R126, R139, UR10, -R12.reuse ;  /* 0x0000000a8b7e7c23 */ /* 0x100fe2000801080c */
[--C-:B------:R-:W-:Y:S01]  /*7100*/  FFMA.FTZ R183, R142, UR10, -R12.reuse ;  /* 0x0000000a8eb77c23 */ /* 0x100fe2000801080c */
[--C-:B------:R-:W-:Y:S01]  /*7110*/  FFMA.FTZ R128, R143, UR10, -R12.reuse ;  /* 0x0000000a8f807c23 */ /* 0x100fe2000801080c */
[--C-:B------:R-:W-:Y:S01]  /*7120*/  FFMA.FTZ R177, R146, UR10, -R12.reuse ;  /* 0x0000000a92b17c23 */ /* 0x100fe2000801080c */
[----:B------:R-:W0:Y:S01]  /*7130*/  MUFU.EX2 R2, R2 ;  /* 0x0000000200027308 */ /* 0x000e220000000800 */
[----:B-1----:R-:W-:Y:S01]  /*7140*/  FFMA.FTZ R13, R0, R10, R15 ;  /* 0x0000000a000d7223 */ /* 0x002fe2000001000f */
[--C-:B------:R-:W-:Y:S01]  /*7150*/  FFMA.FTZ R130, R147, UR10, -R12.reuse ;  /* 0x0000000a93827c23 */ /* 0x100fe2000801080c */
[--C-:B------:R-:W-:Y:S01]  /*7160*/  FFMA.FTZ R179, R150, UR10, -R12.reuse ;  /* 0x0000000a96b37c23 */ /* 0x100fe2000801080c */
[--C-:B------:R-:W-:Y:S01]  /*7170*/  FFMA.FTZ R132, R151, UR10, -R12.reuse ;  /* 0x0000000a97847c23 */ /* 0x100fe2000801080c */
[----:B------:R-:W-:Y:S01]  /*7180*/  FADD.FTZ R13, R188, R13 ;  /* 0x0000000dbc0d7221 */ /* 0x000fe20000010000 */
[--C-:B------:R-:W-:Y:S01]  /*7190*/  FFMA.FTZ R173, R154, UR10, -R12.reuse ;  /* 0x0000000a9aad7c23 */ /* 0x100fe2000801080c */
[--C-:B------:R-:W-:Y:S01]  /*71a0*/  FFMA.FTZ R175, R158, UR10, -R12.reuse ;  /* 0x0000000a9eaf7c23 */ /* 0x100fe2000801080c */
[----:B------:R-:W1:Y:S01]  /*71b0*/  MUFU.EX2 R20, R20 ;  /* 0x0000001400147308 */ /* 0x000e620000000800 */
[----:B------:R-:W-:Y:S01]  /*71c0*/  FADD.FTZ R134, R190, R13 ;  /* 0x0000000dbe867221 */ /* 0x000fe20000010000 */
[--C-:B------:R-:W-:Y:S01]  /*71d0*/  FFMA.FTZ R162, R162, UR10, -R12.reuse ;  /* 0x0000000aa2a27c23 */ /* 0x100fe2000801080c */
[--C-:B------:R-:W-:Y:S01]  /*71e0*/  FFMA.FTZ R163, R163, UR10, -R12.reuse ;  /* 0x0000000aa3a37c23 */ /* 0x100fe2000801080c */
[----:B------:R-:W-:Y:S01]  /*71f0*/  FFMA.FTZ R166, R166, UR10, -R12 ;  /* 0x0000000aa6a67c23 */ /* 0x000fe2000801080c */
[----:B------:R-:W-:-:S03]  /*7200*/  FADD.FTZ R13, R169, R134 ;  /* 0x00000086a90d7221 */ /* 0x000fc60000010000 */
[----:B------:R-:W2:Y:S01]  /*7210*/  MUFU.EX2 R191, R191 ;  /* 0x000000bf00bf7308 */ /* 0x000ea20000000800 */
[----:B0-----:R-:W-:Y:S01]  /*7220*/  FFMA.FTZ R5, R2, R5, R189 ;  /* 0x0000000502057223 */ /* 0x001fe200000100bd */
[----:B------:R-:W-:-:S04]  /*7230*/  FADD.FTZ R134, R184, R13 ;  /* 0x0000000db8867221 */ /* 0x000fc80000010000 */
[----:B------:R-:W-:Y:S01]  /*7240*/  FADD.FTZ R13, R125, R134 ;  /* 0x000000867d0d7221 */ /* 0x000fe20000010000 */
[----:B------:R-:W-:Y:S01]  /*7250*/  FFMA.FTZ R134, R155, UR10, -R12 ;  /* 0x0000000a9b867c23 */ /* 0x000fe2000801080c */
[----:B------:R-:W0:Y:S01]  /*7260*/  MUFU.EX2 R120, R120 ;  /* 0x0000007800787308 */ /* 0x000e220000000800 */
[----:B-1----:R-:W-:Y:S01]  /*7270*/  FADD.FTZ R10, R20, R5 ;  /* 0x00000005140a7221 */ /* 0x002fe20000010000 */
[----:B------:R-:W-:-:S04]  /*7280*/  FADD.FTZ R136, R186, R13 ;  /* 0x0000000dba887221 */ /* 0x000fc80000010000 */
[----:B------:R-:W-:Y:S02]  /*7290*/  FADD.FTZ R13, R121, R136 ;  /* 0x00000088790d7221 */ /* 0x000fe40000010000 */
[----:B------:R-:W1:Y:S01]  /*72a0*/  MUFU.EX2 R185, R185 ;  /* 0x000000b900b97308 */ /* 0x000e620000000800 */
[----:B--2---:R-:W-:Y:S01]  /*72b0*/  FADD.FTZ R5, R191, R10 ;  /* 0x0000000abf057221 */ /* 0x004fe20000010000 */
[----:B------:R-:W-:-:S04]  /*72c0*/  FADD.FTZ R136, R180, R13 ;  /* 0x0000000db4887221 */ /* 0x000fc80000010000 */
[----:B------:R-:W-:Y:S01]  /*72d0*/  FADD.FTZ R13, R21, R136 ;  /* 0x00000088150d7221 */ /* 0x000fe20000010000 */
[--C-:B------:R-:W-:Y:S01]  /*72e0*/  FFMA.FTZ R136, R159, UR10, -R12.reuse ;  /* 0x0000000a9f887c23 */ /* 0x100fe2000801080c */
[----:B------:R-:W2:Y:S01]  /*72f0*/  MUFU.EX2 R122, R122 ;  /* 0x0000007a007a7308 */ /* 0x000ea20000000800 */
[----:B0-----:R-:W-:Y:S01]  /*7300*/  FADD.FTZ R10, R120, R5 ;  /* 0x00000005780a7221 */ /* 0x001fe20000010000 */
[----:B------:R-:W-:Y:S01]  /*7310*/  FADD.FTZ R138, R182, R13 ;  /* 0x0000000db68a7221 */ /* 0x000fe20000010000 */
[----:B------:R-:W-:-:S03]  /*7320*/  FFMA.FTZ R12, R167, UR10, -R12 ;  /* 0x0000000aa70c7c23 */ /* 0x000fc6000801080c */
[----:B------:R-:W-:Y:S02]  /*7330*/  FADD.FTZ R13, R129, R138 ;  /* 0x0000008a810d7221 */ /* 0x000fe40000010000 */
[----:B------:R-:W0:Y:S01]  /*7340*/  MUFU.EX2 R187, R187 ;  /* 0x000000bb00bb7308 */ /* 0x000e220000000800 */
[----:B-1----:R-:W-:Y:S01]  /*7350*/  FADD.FTZ R5, R185, R10 ;  /* 0x0000000ab9057221 */ /* 0x002fe20000010000 */
[----:B------:R-:W-:-:S04]  /*7360*/  FADD.FTZ R138, R176, R13 ;  /* 0x0000000db08a7221 */ /* 0x000fc80000010000 */
[----:B------:R-:W-:Y:S02]  /*7370*/  FADD.FTZ R13, R133, R138 ;  /* 0x0000008a850d7221 */ /* 0x000fe40000010000 */
        /* <DEDUP_REMOVED lines=51> */
[----:B0-----:R-:W-:-:S04]  /*76b0*/  FADD.FTZ R10, R170, R13 ;  /* 0x0000000daa0a7221 */ /* 0x001fc80000010000 */
[----:B------:R-:W-:Y:S01]  /*76c0*/  FADD.FTZ R10, R153, R10 ;  /* 0x0000000a990a7221 */ /* 0x000fe20000010000 */
[----:B-1----:R-:W-:-:S04]  /*76d0*/  FADD.FTZ R5, R166, R5 ;  /* 0x00000005a6057221 */ /* 0x002fc80000010000 */
[----:B--2---:R-:W-:Y:S01]  /*76e0*/  FADD.FTZ R5, R12, R5 ;  /* 0x000000050c057221 */ /* 0x004fe20000010000 */
[----:B------:R-:W-:Y:S06]  /*76f0*/  @!P0 BRA `(.L_x_1008) ;  /* 0x0000000000048947 */ /* 0x000fec0003800000 */
[----:B------:R-:W-:Y:S01]  /*7700*/  BPT.TRAP 0x1 ;  /* 0x000000040000795c */ /* 0x000fe20000300000 */
.L_x_1008:
[----:B------:R-:W-:Y:S01]  /*7710*/  UIADD3 UR5, UR5, 0x30860, URZ ;  /* 0x0003086005057890 */ /* 0x000fe2000fffe03f */
[C---:B------:R-:W-:Y:S01]  /*7720*/  ISETP.GT.AND P1, PT, R14.reuse, UR43, PT ;  /* 0x0000002b0e007c0c */ /* 0x040fe2000bf24270 */
[----:B------:R-:W-:Y:S01]  /*7730*/  UMOV UR7, UR38 ;  /* 0x0000002600077c82 */ /* 0x000fe20008000000 */
[----:B------:R-:W-:Y:S01]  /*7740*/  UMOV UR4, UR39 ;  /* 0x0000002700047c82 */ /* 0x000fe20008000000 */
[----:B------:R-:W-:Y:S01]  /*7750*/  UPRMT UR5, UR61, 0x654, UR5 ;  /* 0x000006543d057896 */ /* 0x000fe20008000005 */
[----:B------:R-:W-:Y:S01]  /*7760*/  F2FP.F16.F32.PACK_AB R190, R169, R190 ;  /* 0x000000bea9be723e */ /* 0x000fe200000000ff */
[----:B------:R-:W-:Y:S01]  /*7770*/  VIADD R14, R14, 0xffffffff ;  /* 0xffffffff0e0e7836 */ /* 0x000fe20000000000 */
[----:B------:R-:W-:Y:S01]  /*7780*/  F2FP.F16.F32.PACK_AB R171, R12, R166 ;  /* 0x000000a60cab723e */ /* 0x000fe200000000ff */
[----:B------:R-:W-:Y:S01]  /*7790*/  IMAD.MOV.U32 R13, RZ, RZ, R3 ;  /* 0x000000ffff0d7224 */ /* 0x000fe200078e0003 */
[----:B------:R-:W-:Y:S01]  /*77a0*/  F2FP.F16.F32.PACK_AB R188, R188, R15 ;  /* 0x0000000fbcbc723e */ /* 0x000fe200000000ff */
[----:B------:R-:W-:Y:S01]  /*77b0*/  IMAD.MOV.U32 R12, RZ, RZ, R4 ;  /* 0x000000ffff0c7224 */ /* 0x000fe200078e0004 */
[----:B------:R-:W-:-:S02]  /*77c0*/  F2FP.F16.F32.PACK_AB R189, R20, R189 ;  /* 0x000000bd14bd723e */ /* 0x000fc400000000ff */
[----:B------:R-:W-:Y:S01]  /*77d0*/  SYNCS.ARRIVE.TRANS64.RED.A1T0 RZ, [UR5], RZ ;  /* 0x000000ffffff79a7 */ /* 0x000fe20008100405 */
        /* <DEDUP_REMOVED lines=19> */
[----:B------:R-:W-:Y:S01]  /*7910*/  F2FP.F16.F32.PACK_AB R170, R153, R170 ;  /* 0x000000aa99aa723e */ /* 0x000fe200000000ff */
[----:B------:R-:W-:Y:S06]  /*7920*/  @P1 BRA `(.L_x_1009) ;  /* 0xffffffcc00e01947 */ /* 0x000fec000383ffff */
.L_x_990:
[----:B------:R-:W-:Y:S01]  /*7930*/  ISETP.NE.AND P2, PT, R199, 0x1, PT ;  /* 0x00000001c700780c */ /* 0x000fe20003f45270 */
[----:B------:R-:W-:Y:S01]  /*7940*/  UIADD3 UR4, UR41, 0x7f, URZ ;  /* 0x0000007f29047890 */ /* 0x000fe2000fffe03f */
[----:B------:R-:W-:Y:S02]  /*7950*/  IADD3 R11, R17, 0x1, -R11 ;  /* 0x00000001110b7810 */ /* 0x000fe40007ffe80b */
[----:B------:R-:W-:-:S09]  /*7960*/  LOP3.LUT P1, RZ, R16, 0x80000, RZ, 0xc0, !PT ;  /* 0x0008000010ff7812 */ /* 0x000fd2000782c0ff */
[----:B------:R-:W0:Y:S08]  /*7970*/  @P2 LDC R12, c[0x0][0x44c] ;  /* 0x00011300ff0c2b82 */ /* 0x000e300000000800 */
[----:B------:R-:W1:Y:S01]  /*7980*/  @P2 LDC R20, c[0x0][0x450] ;  /* 0x00011400ff142b82 */ /* 0x000e620000000800 */
[----:B0-----:R-:W-:-:S04]  /*7990*/  @P2 IMAD.HI.U32 R13, R12, UR4, RZ ;  /* 0x000000040c0d2c27 */ /* 0x001fc8000f8e00ff */
[----:B------:R-:W-:Y:S01]  /*79a0*/  IMAD.U32 R12, RZ, RZ, UR4 ;  /* 0x00000004ff0c7e24 */ /* 0x000fe2000f8e00ff */
[----:B-1----:R-:W-:-:S05]  /*79b0*/  @P2 SHF.R.U32.HI R12, RZ, R20, R13 ;  /* 0x00000014ff0c2219 */ /* 0x002fca000001160d */
[----:B------:R-:W-:-:S04]  /*79c0*/  IMAD.IADD R11, R11, 0x1, R12 ;  /* 0x000000010b0b7824 */ /* 0x000fc800078e020c */
[----:B------:R-:W-:-:S05]  /*79d0*/  VIADD R12, R11, -UR58 ;  /* 0x8000003a0b0c7c36 */ /* 0x000fca0008000000 */
[----:B------:R-:W-:Y:S01]  /*79e0*/  R2UR UR14, R12 ;  /* 0x000000000c0e72ca */ /* 0x000fe200000e0000 */
[----:B------:R-:W-:-:S14]  /*79f0*/  @!P1 BRA `(.L_x_1010) ;  /* 0x0000000000509947 */ /* 0x000fdc0003800000 */
[----:B------:R-:W-:-:S13]  /*7a00*/  R2UR UR11, R11 ;  /* 0x000000000b0b72ca */ /* 0x000fda00000e0000 */
[----:B------:R-:W-:-:S06]  /*7a10*/  UISETP.GT.AND UP0, UPT, UR11, -0x1, UPT ;  /* 0xffffffff0b00788c */ /* 0x000fcc000bf04270 */
[----:B------:R-:W-:-:S13]  /*7a20*/  PLOP3.LUT P1, PT, PT, PT, UP0, 0x80, 0x0 ;  /* 0x000000000000781c */ /* 0x000fda0003f2f008 */
[----:B------:R-:W-:Y:S05]  /*7a30*/  @P1 BRA `(.L_x_1011) ;  /* 0x0000000000201947 */ /* 0x000fea0003800000 */
[----:B------:R-:W-:Y:S01]  /*7a40*/  ULDC UR15, c[0x0][0x9e4] ;  /* 0x00027900000f7ab9 */ /* 0x000fe20000000800 */
[----:B------:R-:W-:Y:S02]  /*7a50*/  ULOP3.LUT UR11, URZ, UR11, URZ, 0x33, !UPT ;  /* 0x0000000b3f0b7292 */ /* 0x000fe4000f8e333f */
[----:B------:R-:W-:-:S11]  /*7a60*/  UISETP.NE.AND UP0, UPT, UR15, 0x1, UPT ;  /* 0x000000010f00788c */ /* 0x000fd6000bf05270 */
[----:B------:R-:W-:Y:S02]  /*7a70*/  @UP0 ULDC.64 UR4, c[0x0][0x9e8] ;  /* 0x00027a0000040ab9 */ /* 0x000fe40000000a00 */
[----:B------:R-:W-:-:S04]  /*7a80*/  UIMAD.WIDE.U32 UR6, UR11, UR4, URZ ;  /* 0x000000040b0672a5 */ /* 0x000fc8000f8e003f */
[----:B------:R-:W-:-:S04]  /*7a90*/  @UP0 USHF.R.U32.HI UR11, URZ, UR5, UR7 ;  /* 0x000000053f0b0299 */ /* 0x000fc80008011607 */
[----:B------:R-:W-:Y:S01]  /*7aa0*/  ULOP3.LUT UR11, URZ, UR11, URZ, 0x33, !UPT ;  /* 0x0000000b3f0b7292 */ /* 0x000fe2000f8e333f */
[----:B------:R-:W-:Y:S11]  /*7ab0*/  BRA `(.L_x_1012) ;  /* 0x0000000000147947 */ /* 0x000ff60003800000 */
.L_x_1011:
[----:B------:R-:W-:Y:S02]  /*7ac0*/  ULDC UR15, c[0x0][0x9e4] ;  /* 0x00027900000f7ab9 */ /* 0x000fe40000000800 */
[----:B------:R-:W-:-:S11]  /*7ad0*/  UISETP.NE.AND UP0, UPT, UR15, 0x1, UPT ;  /* 0x000000010f00788c */ /* 0x000fd6000bf05270 */
[----:B------:R-:W-:Y:S02]  /*7ae0*/  @UP0 ULDC.64 UR4, c[0x0][0x9e8] ;  /* 0x00027a0000040ab9 */ /* 0x000fe40000000a00 */
[----:B------:R-:W-:-:S04]  /*7af0*/  UIMAD.WIDE.U32 UR6, UR11, UR4, URZ ;  /* 0x000000040b0672a5 */ /* 0x000fc8000f8e003f */
[----:B------:R-:W-:-:S12]  /*7b00*/  @UP0 USHF.R.U32.HI UR11, URZ, UR5, UR7 ;  /* 0x000000053f0b0299 */ /* 0x000fd80008011607 */
.L_x_1012:
[----:B------:R-:W-:-:S04]  /*7b10*/  UIMAD UR11, UR11, UR15, URZ ;  /* 0x0000000f0b0b72a4 */ /* 0x000fc8000f8e023f */
[----:B------:R-:W-:-:S04]  /*7b20*/  UISETP.LT.AND UP0, UPT, UR14, UR11, UPT ;  /* 0x0000000b0e00728c */ /* 0x000fc8000bf01270 */
[----:B------:R-:W-:-:S12]  /*7b30*/  USEL UR14, UR14, UR11, !UP0 ;  /* 0x0000000b0e0e7287 */ /* 0x000fd8000c000000 */
.L_x_1010:
[----:B------:R-:W-:-:S04]  /*7b40*/  UIADD3 UR4, UR14, 0x5f, URZ ;  /* 0x0000005f0e047890 */ /* 0x000fc8000fffe03f */
[----:B------:R-:W-:-:S04]  /*7b50*/  UIMAD.WIDE UR4, UR4, 0x2aaaaaab, URZ ;  /* 0x2aaaaaab040478a5 */ /* 0x000fc8000f8e023f */
[----:B------:R-:W-:-:S04]  /*7b60*/  USHF.R.U32.HI UR4, URZ, 0x1f, UR5 ;  /* 0x0000001f3f047899 */ /* 0x000fc80008011605 */
[----:B------:R-:W-:-:S04]  /*7b70*/  ULEA.HI.SX32 UR4, UR5, UR4, 0x1c ;  /* 0x0000000405047291 */ /* 0x000fc8000f8fe23f */
[----:B------:R-:W-:-:S04]  /*7b80*/  UISETP.LT.AND UP0, UPT, UR60, UR4, UPT ;  /* 0x000000043c00728c */ /* 0x000fc8000bf01270 */
[----:B------:R-:W-:-:S06]  /*7b90*/  USEL UR43, UR60, UR4, !UP0 ;  /* 0x000000043c2b7287 */ /* 0x000fcc000c000000 */
[----:B------:R-:W-:-:S13]  /*7ba0*/  ISETP.GE.AND P1, PT, R14, UR43, PT ;  /* 0x0000002b0e007c0c */ /* 0x000fda000bf26270 */
[----:B------:R-:W-:Y:S05]  /*7bb0*/  @!P1 BRA `(.L_x_1013) ;  /* 0x0000001c008c9947 */ /* 0x000fea0003800000 */
[----:B------:R-:W-:Y:S01]  /*7bc0*/  IMAD.MOV.U32 R12, RZ, RZ, R3 ;  /* 0x000000ffff0c7224 */ /* 0x000fe200078e0003 */
[----:B------:R-:W-:Y:S01]  /*7bd0*/  UMOV UR7, UR38 ;  /* 0x0000002600077c82 */ /* 0x000fe20008000000 */
[----:B------:R-:W-:Y:S01]  /*7be0*/  IMAD.MOV.U32 R11, RZ, RZ, R4 ;  /* 0x000000ffff0b7224 */ /* 0x000fe200078e0004 */
[----:B------:R-:W-:Y:S01]  /*7bf0*/  UMOV UR4, UR39 ;  /* 0x0000002700047c82 */ /* 0x000fe20008000000 */
[----:B------:R-:W-:-:S05]  /*7c00*/  ULDC UR54, c[0x0][0x988] ;  /* 0x0002620000367ab9 */ /* 0x000fca0000000800 */
.L_x_1024:
[----:B------:R-:W-:-:S04]  /*7c10*/  UISETP.NE.AND UP0, UPT, UR4, 0x1, UPT ;  /* 0x000000010400788c */ /* 0x000fc8000bf05270 */
[----:B------:R-:W-:-:S04]  /*7c20*/  USEL UR38, URZ, 0x1, UP0 ;  /* 0x000000013f267887 */ /* 0x000fc80008000000 */
[----:B------:R-:W-:Y:S01]  /*7c30*/  ULOP3.LUT UR38, UR7, UR38, URZ, 0x3c, !UPT ;  /* 0x0000002607267292 */ /* 0x000fe2000f8e3c3f */
[----:B------:R-:W-:Y:S11]  /*7c40*/  @!P0 BRA `(.L_x_1014) ;  /* 0x0000000000048947 */ /* 0x000ff60003800000 */
[----:B------:R-:W-:Y:S01]  /*7c50*/  BPT.TRAP 0x1 ;  /* 0x000000040000795c */ /* 0x000fe20000300000 */
.L_x_1014:
        /* <DEDUP_REMOVED lines=9> */
.L_x_1015:
[----:B-1----:R-:W-:Y:S05]  /*7cf0*/  @P1 BRA `(.L_x_1016) ;  /* 0x0000000000081947 */ /* 0x002fea0003800000 */
[----:B------:R-:W1:Y:S02]  /*7d00*/  SYNCS.PHASECHK.TRANS64.TRYWAIT P1, [UR6+0x30830], R3 ;  /* 0x03083003ff0075a7 */ /* 0x000e640008020146 */
[----:B-1----:R-:W-:Y:S05]  /*7d10*/  @!P1 BRA `(.L_x_1017) ;  /* 0x000000c800a89947 */ /* 0x002fea0003800000 */
.L_x_1016:
        /* <DEDUP_REMOVED lines=167> */
.L_x_1018:
[----:B------:R-:W-:Y:S01]  /*8790*/  ULEA UR5, UR4, UR40, 0x3 ;  /* 0x0000002804057291 */ /* 0x000fe2000f8e183f */
[----:B------:R-:W-:-:S05]  /*87a0*/  IMAD.U32 R0, RZ, RZ, UR7 ;  /* 0x00000007ff007e24 */ /* 0x000fca000f8e00ff */
[----:B------:R-:W-:-:S04]  /*87b0*/  SHF.L.U32 R0, R0, 0x1f, RZ ;  /* 0x0000001f00007819 */ /* 0x000fc800000006ff */
[----:B------:R2:W3:Y:S01]  /*87c0*/  SYNCS.PHASECHK.TRANS64.TRYWAIT P1, [UR5+0x30850], R0 ;  /* 0x03085000ff0075a7 */ /* 0x0004e20008020145 */
[----:B------:R-:W-:Y:S05]  /*87d0*/  @!P0 BRA `(.L_x_1019) ;  /* 0x0000000000048947 */ /* 0x000fea0003800000 */
[----:B------:R-:W-:Y:S01]  /*87e0*/  BPT.TRAP 0x1 ;  /* 0x000000040000795c */ /* 0x000fe20000300000 */
.L_x_1019:
[----:B---3--:R-:W-:Y:S05]  /*87f0*/  @P1 BRA `(.L_x_1020) ;  /* 0x0000000000081947 */ /* 0x008fea0003800000 */
[----:B------:R-:W3:Y:S02]  /*8800*/  SYNCS.PHASECHK.TRANS64.TRYWAIT P1, [UR5+0x30850], R0 ;  /* 0x03085000ff0075a7 */ /* 0x000ee40008020145 */
[----:B---3--:R-:W-:Y:S05]  /*8810*/  @!P1 BRA `(.L_x_1021) ;  /* 0x000000c000009947 */ /* 0x008fea0003800000 */
.L_x_1020:
        /* <DEDUP_REMOVED lines=37> */
.L_x_1022:
[----:B0-2---:R-:W-:Y:S01]  /*8a70*/  FMNMX.FTZ R0, R120, R11, !PT ;  /* 0x0000000b78007209 */ /* 0x005fe20007810000 */
[----:B------:R-:W-:Y:S01]  /*8a80*/  UMOV UR10, UR54 ;  /* 0x00000036000a7c82 */ /* 0x000fe20008000000 */
[----:B------:R-:W-:Y:S01]  /*8a90*/  FMNMX.FTZ R2, R122, R12, !PT ;  /* 0x0000000c7a027209 */ /* 0x000fe20007810000 */
[----:B------:R-:W-:Y:S01]  /*8aa0*/  UIADD3 UR6, UR6, 0x30840, URZ ;  /* 0x0003084006067890 */ /* 0x000fe2000fffe03f */
[----:B-1----:R-:W-:Y:S02]  /*8ab0*/  FMNMX.FTZ R3, R121, R0, !PT ;  /* 0x0000000079037209 */ /* 0x002fe40007810000 */
[----:B------:R-:W-:Y:S01]  /*8ac0*/  FMNMX.FTZ R13, R123, R2, !PT ;  /* 0x000000027b0d7209 */ /* 0x000fe20007810000 */
[----:B------:R-:W-:Y:S01]  /*8ad0*/  UPRMT UR6, UR61, 0x654, UR6 ;  /* 0x000006543d067896 */ /* 0x000fe20008000006 */
[----:B------:R-:W-:Y:S02]  /*8ae0*/  FMNMX.FTZ R0, R124, R3, !PT ;  /* 0x000000037c007209 */ /* 0x000fe40007810000 */
[----:B------:R-:W-:-:S02]  /*8af0*/  FMNMX.FTZ R2, R126, R13, !PT ;  /* 0x0000000d7e027209 */ /* 0x000fc40007810000 */
[----:B------:R-:W-:Y:S02]  /*8b00*/  FMNMX.FTZ R3, R125, R0, !PT ;  /* 0x000000007d037209 */ /* 0x000fe40007810000 */
[----:B------:R-:W-:Y:S02]  /*8b10*/  FMNMX.FTZ R13, R127, R2, !PT ;  /* 0x000000027f0d7209 */ /* 0x000fe40007810000 */
[----:B------:R-:W-:Y:S01]  /*8b20*/  FMNMX.FTZ R0, R128, R3, !PT ;  /* 0x0000000380007209 */ /* 0x000fe20007810000 */
[----:B------:R-:W-:Y:S01]  /*8b30*/  SYNCS.ARRIVE.TRANS64.RED.A1T0 RZ, [UR6], RZ ;  /* 0x000000ffffff79a7 */ /* 0x000fe20008100406 */
        /* <DEDUP_REMOVED lines=47> */
[----:B------:R-:W-:-:S04]  /*8e30*/  FADD.FTZ R11, -R4, R11 ;  /* 0x0000000b040b7221 */ /* 0x000fc80000010100 */
[----:B------:R-:W-:Y:S01]  /*8e40*/  FMUL.FTZ R20, R11, UR10 ;  /* 0x0000000a0b147c20 */ /* 0x000fe20008410000 */
[----:B------:R-:W-:Y:S01]  /*8e50*/  FADD.FTZ R11, -R3, R12 ;  /* 0x0000000c030b7221 */ /* 0x000fe20000010100 */
[----:B------:R-:W-:Y:S02]  /*8e60*/  FMUL.FTZ R12, R4, UR10 ;  /* 0x0000000a040c7c20 */ /* 0x000fe40008410000 */
[----:B------:R0:W-:Y:S01]  /*8e70*/  MUFU.EX2 R0, R20 ;  /* 0x0000001400007308 */ /* 0x0001e20000000800 */
[----:B------:R-:W-:Y:S01]  /*8e80*/  FMUL.FTZ R2, R11, UR10 ;  /* 0x0000000a0b027c20 */ /* 0x000fe20008410000 */
[--C-:B------:R-:W-:Y:S01]  /*8e90*/  FFMA.FTZ R188, R121, UR10, -R12.reuse ;  /* 0x0000000a79bc7c23 */ /* 0x100fe2000801080c */
        /* <DEDUP_REMOVED lines=22> */
[----:B------:R-:W-:Y:S01]  /*9000*/  FFMA.FTZ R149, R165, UR10, -R12 ;  /* 0x0000000aa5957c23 */ /* 0x000fe2000801080c */
[----:B------:R-:W-:Y:S01]  /*9010*/  FMUL.FTZ R12, R3, UR10 ;  /* 0x0000000a030c7c20 */ /* 0x000fe20008410000 */
[----:B------:R-:W-:Y:S03]  /*9020*/  MUFU.EX2 R2, R2 ;  /* 0x0000000200027308 */ /* 0x000fe60000000800 */
[--C-:B------:R-:W-:Y:S01]  /*9030*/  FFMA.FTZ R189, R122, UR10, -R12.reuse ;  /* 0x0000000a7abd7c23 */ /* 0x100fe2000801080c */
[--C-:B0-----:R-:W-:Y:S01]  /*9040*/  FFMA.FTZ R20, R123, UR10, -R12.reuse ;  /* 0x0000000a7b147c23 */ /* 0x101fe2000801080c */
[--C-:B------:R-:W-:Y:S01]  /*9050*/  FFMA.FTZ R191, R126, UR10, -R12.reuse ;  /* 0x0000000a7ebf7c23 */ /* 0x100fe2000801080c */
[--C-:B------:R-:W-:Y:S01]  /*9060*/  FFMA.FTZ R120, R127, UR10, -R12.reuse ;  /* 0x0000000a7f787c23 */ /* 0x100fe2000801080c */
[--C-:B------:R-:W-:Y:S01]  /*9070*/  FFMA.FTZ R185, R130, UR10, -R12.reuse ;  /* 0x0000000a82b97c23 */ /* 0x100fe2000801080c */
[----:B------:R-:W0:Y:S01]  /*9080*/  MUFU.EX2 R11, R11 ;  /* 0x0000000b000b7308 */ /* 0x000e220000000800 */
[--C-:B------:R-:W-:Y:S01]  /*9090*/  FFMA.FTZ R122, R131, UR10, -R12.reuse ;  /* 0x0000000a837a7c23 */ /* 0x100fe2000801080c */
[--C-:B------:R-:W-:Y:S01]  /*90a0*/  FFMA.FTZ R187, R134, UR10, -R12.reuse ;  /* 0x0000000a86bb7c23 */ /* 0x100fe2000801080c */
[--C-:B------:R-:W-:Y:S01]  /*90b0*/  FFMA.FTZ R124, R135, UR10, -R12.reuse ;  /* 0x0000000a877c7c23 */ /* 0x100fe2000801080c */
[--C-:B------:R-:W-:Y:S01]  /*90c0*/  FFMA.FTZ R181, R138, UR10, -R12.reuse ;  /* 0x0000000a8ab57c23 */ /* 0x100fe2000801080c */
[--C-:B------:R-:W-:Y:S01]  /*90d0*/  FFMA.FTZ R126, R139, UR10, -R12.reuse ;  /* 0x0000000a8b7e7c23 */ /* 0x100fe2000801080c */
[--C-:B------:R-:W-:Y:S01]  /*90e0*/  FFMA.FTZ R183, R142, UR10, -R12.reuse ;  /* 0x0000000a8eb77c23 */ /* 0x100fe2000801080c */
[--C-:B------:R-:W-:Y:S01]  /*90f0*/  FFMA.FTZ R128, R143, UR10, -R12.reuse ;  /* 0x0000000a8f807c23 */ /* 0x100fe2000801080c */
[----:B------:R-:W1:Y:S01]  /*9100*/  MUFU.EX2 R189, R189 ;  /* 0x000000bd00bd7308 */ /* 0x000e620000000800 */
[--C-:B------:R-:W-:Y:S01]  /*9110*/  FFMA.FTZ R177, R146, UR10, -R12.reuse ;  /* 0x0000000a92b17c23 */ /* 0x100fe2000801080c */
[--C-:B------:R-:W-:Y:S01]  /*9120*/  FFMA.FTZ R130, R147, UR10, -R12.reuse ;  /* 0x0000000a93827c23 */ /* 0x100fe2000801080c */
[--C-:B------:R-:W-:Y:S01]  /*9130*/  FFMA.FTZ R179, R150, UR10, -R12.reuse ;  /* 0x0000000a96b37c23 */ /* 0x100fe2000801080c */
[--C-:B------:R-:W-:Y:S01]  /*9140*/  FFMA.FTZ R132, R151, UR10, -R12.reuse ;  /* 0x0000000a97847c23 */ /* 0x100fe2000801080c */
[--C-:B------:R-:W-:Y:S01]  /*9150*/  FFMA.FTZ R173, R154, UR10, -R12.reuse ;  /* 0x0000000a9aad7c23 */ /* 0x100fe2000801080c */
[--C-:B------:R-:W-:Y:S01]  /*9160*/  FFMA.FTZ R175, R158, UR10, -R12.reuse ;  /* 0x0000000a9eaf7c23 */ /* 0x100fe2000801080c */
[--C-:B------:R-:W-:Y:S01]  /*9170*/  FFMA.FTZ R162, R162, UR10, -R12.reuse ;  /* 0x0000000aa2a27c23 */ /* 0x100fe2000801080c */
[----:B------:R-:W2:Y:S01]  /*9180*/  MUFU.EX2 R188, R188 ;  /* 0x000000bc00bc7308 */ /* 0x000ea20000000800 */
[----:B0-----:R-:W-:Y:S01]  /*9190*/  FFMA.FTZ R123, R0, R10, R11 ;  /* 0x0000000a007b7223 */ /* 0x001fe2000001000b */
[--C-:B------:R-:W-:Y:S01]  /*91a0*/  FFMA.FTZ R163, R163, UR10, -R12.reuse ;  /* 0x0000000aa3a37c23 */ /* 0x100fe2000801080c */
[----:B------:R-:W-:-:S05]  /*91b0*/  FFMA.FTZ R166, R166, UR10, -R12 ;  /* 0x0000000aa6a67c23 */ /* 0x000fca000801080c */
[----:B------:R-:W0:Y:S01]  /*91c0*/  MUFU.EX2 R20, R20 ;  /* 0x0000001400147308 */ /* 0x000e220000000800 */
[----:B-1----:R-:W-:-:S07]  /*91d0*/  FFMA.FTZ R5, R2, R5, R189 ;  /* 0x0000000502057223 */ /* 0x002fce00000100bd */
        /* <DEDUP_REMOVED lines=18> */
[----:B------:R-:W-:-:S06]  /*9300*/  FFMA.FTZ R134, R155, UR10, -R12 ;  /* 0x0000000a9b867c23 */ /* 0x000fcc000801080c */
        /* <DEDUP_REMOVED lines=16> */
[--C-:B------:R-:W-:Y:S01]  /*9410*/  FFMA.FTZ R136, R159, UR10, -R12.reuse ;  /* 0x0000000a9f887c23 */ /* 0x100fe2000801080c */
[----:B------:R-:W-:-:S05]  /*9420*/  FFMA.FTZ R12, R167, UR10, -R12 ;  /* 0x0000000aa70c7c23 */ /* 0x000fca000801080c */
        /* <DEDUP_REMOVED lines=54> */
[----:B-1----:R-:W-:-:S03]  /*9790*/  FADD.FTZ R10, R149, R10 ;  /* 0x0000000a950a7221 */ /* 0x002fc60000010000 */
[----:B--2---:R-:W-:Y:S01]  /*97a0*/  FADD.FTZ R5, R12, R5 ;  /* 0x000000050c057221 */ /* 0x004fe20000010000 */
[----:B------:R-:W-:Y:S06]  /*97b0*/  @!P0 BRA `(.L_x_1023) ;  /* 0x0000000000048947 */ /* 0x000fec0003800000 */
[----:B------:R-:W-:Y:S01]  /*97c0*/  BPT.TRAP 0x1 ;  /* 0x000000040000795c */ /* 0x000fe20000300000 */
.L_x_1023:
[----:B------:R-:W-:Y:S01]  /*97d0*/  UIADD3 UR5, UR5, 0x30860, URZ ;  /* 0x0003086005057890 */ /* 0x000fe2000fffe03f */
[----:B------:R-:W-:Y:S01]  /*97e0*/  ISETP.GT.AND P1, PT, R14, UR43, PT ;  /* 0x0000002b0e007c0c */ /* 0x000fe2000bf24270 */
        /* <DEDUP_REMOVED lines=32> */
.L_x_1013:
[----:B------:R-:W-:-:S13]  /*99f0*/  ISETP.GE.AND P1, PT, R14, UR60, PT ;  /* 0x0000003c0e007c0c */ /* 0x000fda000bf26270 */
[----:B------:R-:W-:Y:S05]  /*9a00*/  @!P1 BRA `(.L_x_1025) ;  /* 0x0000003000449947 */ /* 0x000fea0003800000 */
[----:B------:R-:W-:Y:S01]  /*9a10*/  IMAD.MOV.U32 R12, RZ, RZ, R3 ;  /* 0x000000ffff0c7224 */ /* 0x000fe200078e0003 */
[----:B------:R-:W-:Y:S01]  /*9a20*/  UMOV UR6, UR38 ;  /* 0x0000002600067c82 */ /* 0x000fe20008000000 */
[----:B------:R-:W-:Y:S01]  /*9a30*/  IMAD.MOV.U32 R11, RZ, RZ, R4 ;  /* 0x000000ffff0b7224 */ /* 0x000fe200078e0004 */
[----:B------:R-:W-:Y:S01]  /*9a40*/  UMOV UR4, UR39 ;  /* 0x0000002700047c82 */ /* 0x000fe20008000000 */
[----:B------:R-:W-:Y:S01]  /*9a50*/  ULDC UR43, c[0x0][0x9e4] ;  /* 0x00027900002b7ab9 */ /* 0x000fe20000000800 */
[----:B------:R-:W-:Y:S01]  /*9a60*/  ULDC UR55, c[0x0][0x9dc] ;  /* 0x0002770000377ab9 */ /* 0x000fe20000000800 */
[----:B------:R-:W-:Y:S01]  /*9a70*/  ULDC UR54, c[0x0][0x288] ;  /* 0x0000a20000367ab9 */ /* 0x000fe20000000800 */
[----:B------:R-:W-:Y:S01]  /*9a80*/  ULDC UR58, c[0x0][0x988] ;  /* 0x00026200003a7ab9 */ /* 0x000fe20000000800 */
[----:B------:R-:W-:-:S05]  /*9a90*/  ULDC UR59, c[0x0][0x9e0] ;  /* 0x00027800003b7ab9 */ /* 0x000fca0000000800 */
.L_x_1044:
[----:B------:R-:W-:-:S04]  /*9aa0*/  UIADD3 UR7, UR4, 0x1, URZ ;  /* 0x0000000104077890 */ /* 0x000fc8000fffe03f */
[----:B------:R-:W-:-:S04]  /*9ab0*/  UISETP.NE.AND UP0, UPT, UR7, 0x2, UPT ;  /* 0x000000020700788c */ /* 0x000fc8000bf05270 */
[----:B------:R-:W-:Y:S02]  /*9ac0*/  USEL UR7, UR7, URZ, UP0 ;  /* 0x0000003f07077287 */ /* 0x000fe40008000000 */
[----:B------:R-:W-:-:S04]  /*9ad0*/  USEL UR38, URZ, 0x1, UP0 ;  /* 0x000000013f267887 */ /* 0x000fc80008000000 */
[----:B------:R-:W-:Y:S01]  /*9ae0*/  ULOP3.LUT UR38, UR6, UR38, URZ, 0x3c, !UPT ;  /* 0x0000002606267292 */ /* 0x000fe2000f8e3c3f */
[----:B------:R-:W-:Y:S01]  /*9af0*/  UMOV UR39, UR7 ;  /* 0x0000000700277c82 */ /* 0x000fe20008000000 */
[----:B------:R-:W-:Y:S10]  /*9b00*/  @!P0 BRA `(.L_x_1026) ;  /* 0x0000000000048947 */ /* 0x000ff40003800000 */
[----:B------:R-:W-:Y:S01]  /*9b10*/  BPT.TRAP 0x1 ;  /* 0x000000040000795c */ /* 0x000fe20000300000 */
.L_x_1026:
[----:B------:R-:W-:Y:S01]  /*9b20*/  ULEA UR5, UR39, UR40, 0x3 ;  /* 0x0000002827057291 */ /* 0x000fe2000f8e183f */
[----:B------:R-:W-:-:S05]  /*9b30*/  IMAD.U32 R3, RZ, RZ, UR38 ;  /* 0x00000026ff037e24 */ /* 0x000fca000f8e00ff */
[----:B------:R-:W-:-:S04]  /*9b40*/  SHF.L.U32 R3, R3, 0x1f, RZ ;  /* 0x0000001f03037819 */ /* 0x000fc800000006ff */
[----:B------:R0:W1:Y:S01]  /*9b50*/  SYNCS.PHASECHK.TRANS64.TRYWAIT P1, [UR5+0x30830], R3 ;  /* 0x03083003ff0075a7 */ /* 0x0000620008020145 */
[----:B------:R-:W-:Y:S05]  /*9b60*/  @!P0 BRA `(.L_x_1027) ;  /* 0x0000000000048947 */ /* 0x000fea0003800000 */
[----:B------:R-:W-:Y:S01]  /*9b70*/  BPT.TRAP 0x1 ;  /* 0x000000040000795c */ /* 0x000fe20000300000 */
.L_x_1027:
[----:B-1----:R-:W-:Y:S05]  /*9b80*/  @P1 BRA `(.L_x_1028) ;  /* 0x0000000000081947 */ /* 0x002fea0003800000 */
[----:B------:R-:W1:Y:S02]  /*9b90*/  SYNCS.PHASECHK.TRANS64.TRYWAIT P1, [UR5+0x30830], R3 ;  /* 0x03083003ff0075a7 */ /* 0x000e640008020145 */
[----:B-1----:R-:W-:Y:S05]  /*9ba0*/  @!P1 BRA `(.L_x_1029) ;  /* 0x000000ac00349947 */ /* 0x002fea0003800000 */
.L_x_1028:
        /* <DEDUP_REMOVED lines=167> */
.L_x_1030:
[----:B------:R-:W-:Y:S01]  /*a620*/  ULEA UR5, UR4, UR40, 0x3 ;  /* 0x0000002804057291 */ /* 0x000fe2000f8e183f */
[----:B------:R-:W-:-:S05]  /*a630*/  IMAD.U32 R0, RZ, RZ, UR6 ;  /* 0x00000006ff007e24 */ /* 0x000fca000f8e00ff */
[----:B------:R-:W-:-:S04]  /*a640*/  SHF.L.U32 R0, R0, 0x1f, RZ ;  /* 0x0000001f00007819 */ /* 0x000fc800000006ff */
[----:B------:R2:W3:Y:S01]  /*a650*/  SYNCS.PHASECHK.TRANS64.TRYWAIT P1, [UR5+0x30850], R0 ;  /* 0x03085000ff0075a7 */ /* 0x0004e20008020145 */
[----:B------:R-:W-:Y:S05]  /*a660*/  @!P0 BRA `(.L_x_1031) ;  /* 0x0000000000048947 */ /* 0x000fea0003800000 */
[----:B------:R-:W-:Y:S01]  /*a670*/  BPT.TRAP 0x1 ;  /* 0x000000040000795c */ /* 0x000fe20000300000 */
.L_x_1031:
[----:B---3--:R-:W-:Y:S05]  /*a680*/  @P1 BRA `(.L_x_1032) ;  /* 0x0000000000081947 */ /* 0x008fea0003800000 */
[----:B------:R-:W3:Y:S02]  /*a690*/  SYNCS.PHASECHK.TRANS64.TRYWAIT P1, [UR5+0x30850], R0 ;  /* 0x03085000ff0075a7 */ /* 0x000ee40008020145 */
[----:B---3--:R-:W-:Y:S05]  /*a6a0*/  @!P1 BRA `(.L_x_1033) ;  /* 0x000000a0008c9947 */ /* 0x008fea0003800000 */
.L_x_1032:
        /* <DEDUP_REMOVED lines=37> */
.L_x_1034:
[----:B------:R-:W-:Y:S01]  /*a900*/  ISETP.NE.AND P2, PT, R199, 0x1, PT ;  /* 0x00000001c700780c */ /* 0x000fe20003f45270 */
[----:B------:R-:W-:Y:S01]  /*a910*/  VIADD R2, R19, UR41 ;  /* 0x0000002913027c36 */ /* 0x000fe20008000000 */
[----:B------:R-:W-:Y:S01]  /*a920*/  ULEA UR4, UR7, UR40, 0x3 ;  /* 0x0000002807047291 */ /* 0x000fe2000f8e183f */
[----:B------:R-:W-:Y:S01]  /*a930*/  IMAD R15, R14, -0x60, RZ ;  /* 0xffffffa00e0f7824 */ /* 0x000fe200078e02ff */
[----:B------:R-:W-:Y:S02]  /*a940*/  LOP3.LUT P1, RZ, R16, 0x80000, RZ, 0xc0, !PT ;  /* 0x0008000010ff7812 */ /* 0x000fe4000782c0ff */
[----:B------:R-:W-:-:S04]  /*a950*/  UIADD3 UR4, UR4, 0x30840, URZ ;  /* 0x0003084004047890 */ /* 0x000fc8000fffe03f */
[----:B------:R-:W-:-:S03]  /*a960*/  UPRMT UR4, UR61, 0x654, UR4 ;  /* 0x000006543d047896 */ /* 0x000fc60008000004 */
[----:B01----:R-:W0:Y:S08]  /*a970*/  @P2 LDC R3, c[0x0][0x44c] ;  /* 0x00011300ff032b82 */ /* 0x003e300000000800 */
[----:B--2---:R-:W1:Y:S01]  /*a980*/  @P2 LDC R0, c[0x0][0x450] ;  /* 0x00011400ff002b82 */ /* 0x004e620000000800 */
[----:B------:R-:W-:Y:S01]  /*a990*/  SYNCS.ARRIVE.TRANS64.RED.A1T0 RZ, [UR4], RZ ;  /* 0x000000ffffff79a7 */ /* 0x000fe20008100404 */
[----:B------:R-:W-:Y:S01]  /*a9a0*/  ULOP3.LUT UR4, URZ, UR55, URZ, 0x33, !UPT ;  /* 0x000000373f047292 */ /* 0x000fe2000f8e333f */
[----:B0-----:R-:W-:-:S05]  /*a9b0*/  @P2 IMAD.HI.U32 R3, R2, R3, RZ ;  /* 0x0000000302032227 */ /* 0x001fca00078e00ff */
[----:B-1----:R-:W-:Y:S01]  /*a9c0*/  @P2 SHF.R.U32.HI R2, RZ, R0, R3 ;  /* 0x00000000ff022219 */ /* 0x002fe20000011603 */
[----:B------:R-:W-:-:S04]  /*a9d0*/  VIADD R3, R15, 0x1 ;  /* 0x000000010f037836 */ /* 0x000fc80000000000 */
[----:B------:R-:W0:Y:S01]  /*a9e0*/  SHFL.IDX PT, R20, R2, RZ, 0x1c1f ;  /* 0x001c1fff02147589 */ /* 0x000e2200000e0000 */
[----:B------:R-:W-:-:S05]  /*a9f0*/  IMAD R4, R18, -0x2, R3 ;  /* 0xfffffffe12047824 */ /* 0x000fca00078e0203 */
[C---:B------:R-:W-:Y:S01]  /*aa00*/  IADD3 R0, R4.reuse, -UR54, R17 ;  /* 0x8000003604007c10 */ /* 0x040fe2000fffe011 */
[----:B------:R-:W-:-:S04]  /*aa10*/  VIADD R4, R4, 0xffffffff ;  /* 0xffffffff04047836 */ /* 0x000fc80000000000 */
[C---:B------:R-:W-:Y:S02]  /*aa20*/  VIADD R21, R0.reuse, UR59 ;  /* 0x0000003b00157c36 */ /* 0x040fe40008000000 */
[----:B------:R-:W-:Y:S02]  /*aa30*/  VIADD R168, R0, UR4 ;  /* 0x0000000400a87c36 */ /* 0x000fe40008000000 */
[--C-:B0-----:R-:W-:Y:S02]  /*aa40*/  IMAD.IADD R0, R21, 0x1, R20.reuse ;  /* 0x0000000115007824 */ /* 0x101fe400078e0214 */
[----:B------:R-:W-:Y:S01]  /*aa50*/  IMAD.IADD R3, R168, 0x1, R20 ;  /* 0x00000001a8037824 */ /* 0x000fe200078e0214 */
[----:B------:R-:W-:Y:S06]  /*aa60*/  @!P1 BRA `(.L_x_1035) ;  /* 0x0000000000549947 */ /* 0x000fec0003800000 */
[----:B------:R-:W-:Y:S01]  /*aa70*/  IADD3 R13, R17, -UR54, R20 ;  /* 0x80000036110d7c10 */ /* 0x000fe2000fffe014 */
        /* <DEDUP_REMOVED lines=11> */
.L_x_1037:
[----:B------:R-:W-:-:S05]  /*ab30*/  IMAD.U32 R169, RZ, RZ, UR43 ;  /* 0x0000002bffa97e24 */ /* 0x000fca000f8e00ff */
[----:B------:R-:W-:-:S13]  /*ab40*/  ISETP.NE.AND P1, PT, R169, 0x1, PT ;  /* 0x00000001a900780c */ /* 0x000fda0003f25270 */
[----:B------:R-:W0:Y:S02]  /*ab50*/  @P1 LDC.64 R170, c[0x0][0x9e8] ;  /* 0x00027a00ffaa1b82 */ /* 0x000e240000000a00 */
[----:B0-----:R-:W-:-:S05]  /*ab60*/  @P1 IMAD.HI.U32 R20, R13, R170, RZ ;  /* 0x000000aa0d141227 */ /* 0x001fca00078e00ff */
[----:B------:R-:W-:-:S07]  /*ab70*/  @P1 SHF.R.U32.HI R13, RZ, R171, R20 ;  /* 0x000000abff0d1219 */ /* 0x000fce0000011614 */
.L_x_1038:
[----:B------:R-:W-:Y:S05]  /*ab80*/  BSYNC B0 ;  /* 0x0000000000007941 */ /* 0x000fea0003800000 */
.L_x_1036:
[----:B------:R-:W-:-:S05]  /*ab90*/  IMAD R13, R13, R169, R4 ;  /* 0x000000a90d0d7224 */ /* 0x000fca00078e0204 */
[----:B------:R-:W-:Y:S02]  /*aba0*/  VIADDMNMX R0, R13, R169, R0, PT ;  /* 0x000000a90d007246 */ /* 0x000fe40003800100 */
[----:B------:R-:W-:-:S07]  /*abb0*/  VIMNMX R3, R3, R13, !PT ;  /* 0x0000000d03037248 */ /* 0x000fce0007fe0100 */
.L_x_1035:
        /* <DEDUP_REMOVED lines=130> */
[----:B------:R-:W-:Y:S01]  /*b3e0*/  ISETP.GE.AND P6, PT, R15, 0x5a, PT ;  /* 0x0000005a0f00780c */ /* 0x000fe20003fc6270 */
[----:B0-----:R-:W-:-:S12]  /*b3f0*/  IMAD.IADD R15, R168, 0x1, R2 ;  /* 0x00000001a80f7824 */ /* 0x001fd800078e0202 */
[----:B------:R-:W-:Y:S02]  /*b400*/  @P6 LOP3.LUT R16, R16, 0x1, RZ, 0xfc, !PT ;  /* 0x0000000110106812 */ /* 0x000fe400078efcff */
[----:B------:R-:W-:-:S04]  /*b410*/  ISETP.GT.AND P6, PT, R3, 0x59, !P6 ;  /* 0x000000590300780c */ /* 0x000fc800077c4270 */
[----:B------:R-:W-:Y:S01]  /*b420*/  ISETP.LT.OR P6, PT, R0, 0x5a, P6 ;  /* 0x0000005a0000780c */ /* 0x000fe200037c1670 */
[----:B------:R-:W-:-:S03]  /*b430*/  IMAD.IADD R0, R21, 0x1, R2 ;  /* 0x0000000115007824 */ /* 0x000fc600078e0202 */
[----:B------:R-:W-:Y:S02]  /*b440*/  FSEL R165, R165, -INF , !P6 ;  /* 0xff800000a5a57808 */ /* 0x000fe40007000000 */
[----:B------:R-:W-:-:S13]  /*b450*/  LOP3.LUT P6, RZ, R16, 0x80000, RZ, 0xc0, !PT ;  /* 0x0008000010ff7812 */ /* 0x000fda00078cc0ff */
[----:B------:R-:W-:Y:S05]  /*b460*/  @!P6 BRA `(.L_x_1039) ;  /* 0x000000000054e947 */ /* 0x000fea0003800000 */
        /* <DEDUP_REMOVED lines=12> */
.L_x_1041:
[----:B------:R-:W-:-:S05]  /*b530*/  IMAD.U32 R21, RZ, RZ, UR43 ;  /* 0x0000002bff157e24 */ /* 0x000fca000f8e00ff */
[----:B------:R-:W-:-:S13]  /*b540*/  ISETP.NE.AND P6, PT, R21, 0x1, PT ;  /* 0x000000011500780c */ /* 0x000fda0003fc5270 */
[----:B------:R-:W0:Y:S02]  /*b550*/  @P6 LDC.64 R2, c[0x0][0x9e8] ;  /* 0x00027a00ff026b82 */ /* 0x000e240000000a00 */
[----:B0-----:R-:W-:-:S05]  /*b560*/  @P6 IMAD.HI.U32 R2, R13, R2, RZ ;  /* 0x000000020d026227 */ /* 0x001fca00078e00ff */
[----:B------:R-:W-:-:S07]  /*b570*/  @P6 SHF.R.U32.HI R13, RZ, R3, R2 ;  /* 0x00000003ff0d6219 */ /* 0x000fce0000011602 */
.L_x_1042:
[----:B------:R-:W-:Y:S05]  /*b580*/  BSYNC B0 ;  /* 0x0000000000007941 */ /* 0x000fea0003800000 */
.L_x_1040:
[----:B------:R-:W-:-:S05]  /*b590*/  IMAD R4, R13, R21, R4 ;  /* 0x000000150d047224 */ /* 0x000fca00078e0204 */
[----:B------:R-:W-:Y:S02]  /*b5a0*/  VIADDMNMX R0, R4, R21, R0, PT ;  /* 0x0000001504007246 */ /* 0x000fe40003800100 */
[----:B------:R-:W-:-:S07]  /*b5b0*/  VIMNMX R15, R15, R4, !PT ;  /* 0x000000040f0f7248 */ /* 0x000fce0007fe0100 */
.L_x_1039:
        /* <DEDUP_REMOVED lines=63> */
[----:B------:R-:W-:Y:S02]  /*b9b0*/  FMNMX.FTZ R3, R161, R2, !PT ;  /* 0x00000002a1037209 */ /* 0x000fe40007810000 */
[----:B------:R-:W-:Y:S02]  /*b9c0*/  FSEL R143, R143, -INF , !P1 ;  /* 0xff8000008f8f7808 */ /* 0x000fe40004800000 */
[----:B------:R-:W-:Y:S02]  /*b9d0*/  LOP3.LUT P1, RZ, R16, 0x1000, RZ, 0xc0, !PT ;  /* 0x0000100010ff7812 */ /* 0x000fe4000782c0ff */
[----:B------:R-:W-:-:S02]  /*b9e0*/  FMNMX.FTZ R2, R164, R3, !PT ;  /* 0x00000003a4027209 */ /* 0x000fc40007810000 */
[----:B------:R-:W-:Y:S02]  /*b9f0*/  ISETP.GT.AND P1, PT, R15, 0x30, !P1 ;  /* 0x000000300f00780c */ /* 0x000fe40004f24270 */
[----:B------:R-:W-:Y:S02]  /*ba00*/  FMNMX.FTZ R3, R165, R2, !PT ;  /* 0x00000002a5037209 */ /* 0x000fe40007810000 */
[----:B------:R-:W-:Y:S02]  /*ba10*/  ISETP.LT.OR P1, PT, R0, 0x31, P1 ;  /* 0x000000310000780c */ /* 0x000fe40000f21670 */
[----:B------:R-:W-:Y:S01]  /*ba20*/  LOP3.LUT P2, RZ, R16, 0x40, RZ, 0xc0, !PT ;  /* 0x0000004010ff7812 */ /* 0x000fe2000784c0ff */
[----:B------:R-:W0:Y:S01]  /*ba30*/  SHFL.BFLY PT, R2, R3, 0x2, 0x1f ;  /* 0x0c401f0003027f89 */ /* 0x000e2200000e0000 */
[----:B------:R-:W-:Y:S02]  /*ba40*/  FSEL R146, R146, -INF , !P1 ;  /* 0xff80000092927808 */ /* 0x000fe40004800000 */
[----:B------:R-:W-:-:S02]  /*ba50*/  LOP3.LUT P1, RZ, R16, 0x800, RZ, 0xc0, !PT ;  /* 0x0000080010ff7812 */ /* 0x000fc4000782c0ff */
[----:B------:R-:W-:Y:S02]  /*ba60*/  LOP3.LUT P6, RZ, R16, 0x20, RZ, 0xc0, !PT ;  /* 0x0000002010ff7812 */ /* 0x000fe400078cc0ff */
[C---:B------:R-:W-:Y:S02]  /*ba70*/  ISETP.GT.AND P1, PT, R15.reuse, 0x31, !P1 ;  /* 0x000000310f00780c */ /* 0x040fe40004f24270 */
[----:B------:R-:W-:Y:S02]  /*ba80*/  ISETP.GT.AND P3, PT, R15, 0x50, !P3 ;  /* 0x000000500f00780c */ /* 0x000fe40005f64270 */
[C---:B------:R-:W-:Y:S02]  /*ba90*/  ISETP.LT.OR P1, PT, R0.reuse, 0x32, P1 ;  /* 0x000000320000780c */ /* 0x040fe40000f21670 */
[----:B------:R-:W-:Y:S02]  /*baa0*/  ISETP.LT.OR P3, PT, R0, 0x51, P3 ;  /* 0x000000510000780c */ /* 0x000fe40001f61670 */
[----:B------:R-:W-:-:S02]  /*bab0*/  FSEL R147, R147, -INF , !P1 ;  /* 0xff80000093937808 */ /* 0x000fc40004800000 */
[----:B------:R-:W-:Y:S02]  /*bac0*/  LOP3.LUT P1, RZ, R16, 0x400, RZ, 0xc0, !PT ;  /* 0x0000040010ff7812 */ /* 0x000fe4000782c0ff */
[C---:B------:R-:W-:Y:S02]  /*bad0*/  ISETP.GT.AND P4, PT, R15.reuse, 0x51, !P4 ;  /* 0x000000510f00780c */ /* 0x040fe40006784270 */
[----:B------:R-:W-:Y:S02]  /*bae0*/  ISETP.GT.AND P1, PT, R15, 0x38, !P1 ;  /* 0x000000380f00780c */ /* 0x000fe40004f24270 */
[----:B------:R-:W-:Y:S02]  /*baf0*/  FSEL R162, R162, -INF , !P3 ;  /* 0xff800000a2a27808 */ /* 0x000fe40005800000 */
[----:B------:R-:W-:Y:S02]  /*bb00*/  ISETP.LT.OR P1, PT, R0, 0x39, P1 ;  /* 0x000000390000780c */ /* 0x000fe40000f21670 */
[----:B0-----:R-:W-:-:S02]  /*bb10*/  FMNMX.FTZ R20, R3, R2, !PT ;  /* 0x0000000203147209 */ /* 0x001fc40007810000 */
[----:B------:R-:W-:Y:S02]  /*bb20*/  FSEL R150, R150, -INF , !P1 ;  /* 0xff80000096967808 */ /* 0x000fe40004800000 */
[----:B------:R-:W-:Y:S01]  /*bb30*/  LOP3.LUT P1, RZ, R16, 0x200, RZ, 0xc0, !PT ;  /* 0x0000020010ff7812 */ /* 0x000fe2000782c0ff */
[----:B------:R-:W0:Y:S01]  /*bb40*/  SHFL.BFLY PT, R13, R20, 0x1, 0x1f ;  /* 0x0c201f00140d7f89 */ /* 0x000e2200000e0000 */
[C---:B------:R-:W-:Y:S02]  /*bb50*/  ISETP.GT.AND P5, PT, R15.reuse, 0x58, !P5 ;  /* 0x000000580f00780c */ /* 0x040fe40006fa4270 */
[----:B------:R-:W-:Y:S02]  /*bb60*/  ISETP.GT.AND P1, PT, R15, 0x39, !P1 ;  /* 0x000000390f00780c */ /* 0x000fe40004f24270 */
[C---:B------:R-:W-:Y:S02]  /*bb70*/  ISETP.LT.OR P4, PT, R0.reuse, 0x52, P4 ;  /* 0x000000520000780c */ /* 0x040fe40002781670 */
[----:B------:R-:W-:-:S02]  /*bb80*/  ISETP.LT.OR P1, PT, R0, 0x3a, P1 ;  /* 0x0000003a0000780c */ /* 0x000fc40000f21670 */
[----:B------:R-:W-:Y:S02]  /*bb90*/  ISETP.LT.OR P5, PT, R0, 0x59, P5 ;  /* 0x000000590000780c */ /* 0x000fe40002fa1670 */
[----:B------:R-:W-:Y:S02]  /*bba0*/  FSEL R151, R151, -INF , !P1 ;  /* 0xff80000097977808 */ /* 0x000fe40004800000 */
[----:B------:R-:W-:Y:S02]  /*bbb0*/  LOP3.LUT P1, RZ, R16, 0x100, RZ, 0xc0, !PT ;  /* 0x0000010010ff7812 */ /* 0x000fe4000782c0ff */
[----:B------:R-:W-:Y:S02]  /*bbc0*/  FSEL R163, R163, -INF , !P4 ;  /* 0xff800000a3a37808 */ /* 0x000fe40006000000 */
[----:B------:R-:W-:Y:S02]  /*bbd0*/  ISETP.GT.AND P1, PT, R15, 0x40, !P1 ;  /* 0x000000400f00780c */ /* 0x000fe40004f24270 */
[----:B------:R-:W-:-:S02]  /*bbe0*/  FSEL R166, R166, -INF , !P5 ;  /* 0xff800000a6a67808 */ /* 0x000fc40006800000 */
[----:B------:R-:W-:Y:S02]  /*bbf0*/  ISETP.LT.OR P1, PT, R0, 0x41, P1 ;  /* 0x000000410000780c */ /* 0x000fe40000f21670 */
[----:B0-----:R-:W-:Y:S02]  /*bc00*/  FMNMX.FTZ R4, R20, R13, !PT ;  /* 0x0000000d14047209 */ /* 0x001fe40007810000 */
[----:B------:R-:W-:Y:S02]  /*bc10*/  FSEL R154, R154, -INF , !P1 ;  /* 0xff8000009a9a7808 */ /* 0x000fe40004800000 */
[----:B------:R-:W-:Y:S01]  /*bc20*/  LOP3.LUT P1, RZ, R16, 0x80, RZ, 0xc0, !PT ;  /* 0x0000008010ff7812 */ /* 0x000fe2000782c0ff */
[----:B------:R-:W-:-:S03]  /*bc30*/  FMUL.FTZ R2, R4, UR10 ;  /* 0x0000000a04027c20 */ /* 0x000fc60008410000 */
[----:B------:R-:W-:-:S04]  /*bc40*/  ISETP.GT.AND P1, PT, R15, 0x41, !P1 ;  /* 0x000000410f00780c */ /* 0x000fc80004f24270 */
        /* <DEDUP_REMOVED lines=9> */
[C---:B------:R-:W-:Y:S02]  /*bce0*/  ISETP.GT.AND P1, PT, R15.reuse, RZ, !P6 ;  /* 0x000000ff0f00720c */ /* 0x040fe40007724270 */
        /* <DEDUP_REMOVED lines=58> */
[----:B------:R-:W-:Y:S02]  /*c090*/  FMNMX.FTZ R3, R163, R20, !PT ;  /* 0x00000014a3037209 */ /* 0x000fe40007810000 */
[----:B------:R-:W-:Y:S01]  /*c0a0*/  FSEL R20, R4, RZ, P1 ;  /* 0x000000ff04147208 */ /* 0x000fe20000800000 */
[----:B------:R-:W-:Y:S01]  /*c0b0*/  MUFU.EX2 R121, R121 ;  /* 0x0000007900797308 */ /* 0x000fe20000000800 */
[----:B------:R-:W-:-:S03]  /*c0c0*/  FMNMX.FTZ R0, R166, R3, !PT ;  /* 0x00000003a6007209 */ /* 0x000fc60007810000 */
[----:B------:R-:W-:Y:S01]  /*c0d0*/  FADD.FTZ R20, -R20, R11 ;  /* 0x0000000b14147221 */ /* 0x000fe20000010100 */
        /* <DEDUP_REMOVED lines=12> */
[----:B------:R-:W-:-:S06]  /*c1a0*/  FMUL.FTZ R0, R20, UR10 ;  /* 0x0000000a14007c20 */ /* 0x000fcc0008410000 */
[----:B------:R-:W-:Y:S01]  /*c1b0*/  MUFU.EX2 R176, R176 ;  /* 0x000000b000b07308 */ /* 0x000fe20000000800 */
[C---:B------:R-:W-:Y:S01]  /*c1c0*/  FSETP.NEU.FTZ.AND P1, PT, R3.reuse, -INF , PT ;  /* 0xff8000000300780b */ /* 0x040fe20003f3d000 */
[----:B------:R-:W-:-:S05]  /*c1d0*/  FMUL.FTZ R120, R3, UR10 ;  /* 0x0000000a03787c20 */ /* 0x000fca0008410000 */
[----:B------:R-:W-:Y:S01]  /*c1e0*/  FSEL R20, R120, RZ, P1 ;  /* 0x000000ff78147208 */ /* 0x000fe20000800000 */
[----:B------:R-:W0:Y:S04]  /*c1f0*/  MUFU.EX2 R0, R0 ;  /* 0x0000000000007308 */ /* 0x000e280000000800 */
[--C-:B------:R-:W-:Y:S01]  /*c200*/  FFMA.FTZ R120, R123, UR10, -R20.reuse ;  /* 0x0000000a7b787c23 */ /* 0x100fe20008010814 */
[----:B------:R-:W-:Y:S01]  /*c210*/  FSEL R123, R3, RZ, P1 ;  /* 0x000000ff037b7208 */ /* 0x000fe20000800000 */
[--C-:B------:R-:W-:Y:S01]  /*c220*/  FFMA.FTZ R189, R169, UR10, -R20.reuse ;  /* 0x0000000aa9bd7c23 */ /* 0x100fe20008010814 */
[--C-:B------:R-:W-:Y:S01]  /*c230*/  FFMA.FTZ R191, R126, UR10, -R20.reuse ;  /* 0x0000000a7ebf7c23 */ /* 0x100fe20008010814 */
[--C-:B------:R-:W-:Y:S01]  /*c240*/  FFMA.FTZ R122, R127, UR10, -R20.reuse ;  /* 0x0000000a7f7a7c23 */ /* 0x100fe20008010814 */
[----:B------:R-:W-:Y:S01]  /*c250*/  FFMA.FTZ R185, R130, UR10, -R20 ;  /* 0x0000000a82b97c23 */ /* 0x000fe20008010814 */
[----:B------:R-:W-:Y:S01]  /*c260*/  FADD.FTZ R123, -R123, R12 ;  /* 0x0000000c7b7b7221 */ /* 0x000fe20000010100 */
[----:B------:R-:W-:Y:S01]  /*c270*/  MUFU.EX2 R120, R120 ;  /* 0x0000007800787308 */ /* 0x000fe20000000800 */
[--C-:B------:R-:W-:Y:S01]  /*c280*/  FFMA.FTZ R124, R131, UR10, -R20.reuse ;  /* 0x0000000a837c7c23 */ /* 0x100fe20008010814 */
[--C-:B------:R-:W-:Y:S01]  /*c290*/  FFMA.FTZ R187, R134, UR10, -R20.reuse ;  /* 0x0000000a86bb7c23 */ /* 0x100fe20008010814 */
[----:B------:R-:W-:Y:S01]  /*c2a0*/  FMUL.FTZ R123, R123, UR10 ;  /* 0x0000000a7b7b7c20 */ /* 0x000fe20008410000 */
[--C-:B------:R-:W-:Y:S01]  /*c2b0*/  FFMA.FTZ R126, R135, UR10, -R20.reuse ;  /* 0x0000000a877e7c23 */ /* 0x100fe20008010814 */
[--C-:B------:R-:W-:Y:S01]  /*c2c0*/  FFMA.FTZ R181, R138, UR10, -R20.reuse ;  /* 0x0000000a8ab57c23 */ /* 0x100fe20008010814 */
[----:B0-----:R-:W-:Y:S01]  /*c2d0*/  FFMA.FTZ R127, R0, R10, R13 ;  /* 0x0000000a007f7223 */ /* 0x001fe2000001000d */
[--C-:B------:R-:W-:Y:S01]  /*c2e0*/  FFMA.FTZ R128, R139, UR10, -R20.reuse ;  /* 0x0000000a8b807c23 */ /* 0x100fe20008010814 */
[----:B------:R-:W-:Y:S01]  /*c2f0*/  MUFU.EX2 R189, R189 ;  /* 0x000000bd00bd7308 */ /* 0x000fe20000000800 */
[--C-:B------:R-:W-:Y:S01]  /*c300*/  FFMA.FTZ R183, R142, UR10, -R20.reuse ;  /* 0x0000000a8eb77c23 */ /* 0x100fe20008010814 */
[----:B------:R-:W-:Y:S01]  /*c310*/  FADD.FTZ R127, R188, R127 ;  /* 0x0000007fbc7f7221 */ /* 0x000fe20000010000 */
[--C-:B------:R-:W-:Y:S01]  /*c320*/  FFMA.FTZ R12, R143, UR10, -R20.reuse ;  /* 0x0000000a8f0c7c23 */ /* 0x100fe20008010814 */
[--C-:B------:R-:W-:Y:S01]  /*c330*/  FFMA.FTZ R177, R146, UR10, -R20.reuse ;  /* 0x0000000a92b17c23 */ /* 0x100fe20008010814 */
[--C-:B------:R-:W-:Y:S01]  /*c340*/  FFMA.FTZ R130, R147, UR10, -R20.reuse ;  /* 0x0000000a93827c23 */ /* 0x100fe20008010814 */
[----:B------:R-:W-:Y:S01]  /*c350*/  FADD.FTZ R134, R190, R127 ;  /* 0x0000007fbe867221 */ /* 0x000fe20000010000 */
[--C-:B------:R-:W-:Y:S01]  /*c360*/  FFMA.FTZ R179, R150, UR10, -R20.reuse ;  /* 0x0000000a96b37c23 */ /* 0x100fe20008010814 */
[----:B------:R0:W1:Y:S01]  /*c370*/  MUFU.EX2 R2, R123 ;  /* 0x0000007b00027308 */ /* 0x0000620000000800 */
[--C-:B------:R-:W-:Y:S01]  /*c380*/  FFMA.FTZ R132, R151, UR10, -R20.reuse ;  /* 0x0000000a97847c23 */ /* 0x100fe20008010814 */
[--C-:B------:R-:W-:Y:S01]  /*c390*/  FFMA.FTZ R173, R154, UR10, -R20.reuse ;  /* 0x0000000a9aad7c23 */ /* 0x100fe20008010814 */
[--C-:B------:R-:W-:Y:S01]  /*c3a0*/  FFMA.FTZ R175, R158, UR10, -R20.reuse ;  /* 0x0000000a9eaf7c23 */ /* 0x100fe20008010814 */
[--C-:B------:R-:W-:Y:S01]  /*c3b0*/  FFMA.FTZ R162, R162, UR10, -R20.reuse ;  /* 0x0000000aa2a27c23 */ /* 0x100fe20008010814 */
[--C-:B------:R-:W-:Y:S01]  /*c3c0*/  FFMA.FTZ R163, R163, UR10, -R20.reuse ;  /* 0x0000000aa3a37c23 */ /* 0x100fe20008010814 */
[----:B------:R-:W-:-:S02]  /*c3d0*/  FFMA.FTZ R166, R166, UR10, -R20 ;  /* 0x0000000aa6a67c23 */ /* 0x000fc40008010814 */
[----:B------:R-:W2:Y:S01]  /*c3e0*/  MUFU.EX2 R191, R191 ;  /* 0x000000bf00bf7308 */ /* 0x000ea20000000800 */
[----:B0-----:R-:W-:-:S04]  /*c3f0*/  FADD.FTZ R123, R21, R134 ;  /* 0x00000086157b7221 */ /* 0x001fc80000010000 */
[----:B------:R-:W-:-:S03]  /*c400*/  FADD.FTZ R134, R184, R123 ;  /* 0x0000007bb8867221 */ /* 0x000fc60000010000 */
[----:B------:R-:W0:Y:S01]  /*c410*/  MUFU.EX2 R122, R122 ;  /* 0x0000007a007a7308 */ /* 0x000e220000000800 */
[----:B-1----:R-:W-:Y:S01]  /*c420*/  FFMA.FTZ R5, R2, R5, R189 ;  /* 0x0000000502057223 */ /* 0x002fe200000100bd */
[----:B------:R-:W-:Y:S01]  /*c430*/  FADD.FTZ R123, R121, R134 ;  /* 0x00000086797b7221 */ /* 0x000fe20000010000 */
[----:B------:R-:W-:Y:S02]  /*c440*/  FFMA.FTZ R134, R155, UR10, -R20 ;  /* 0x0000000a9b867c23 */ /* 0x000fe40008010814 */
[----:B------:R-:W-:Y:S01]  /*c450*/  FADD.FTZ R10, R120, R5 ;  /* 0x00000005780a7221 */ /* 0x000fe20000010000 */
[----:B------:R-:W-:Y:S02]  /*c460*/  FADD.FTZ R136, R186, R123 ;  /* 0x0000007bba887221 */ /* 0x000fe40000010000 */
[----:B------:R-:W1:Y:S01]  /*c470*/  MUFU.EX2 R185, R185 ;  /* 0x000000b900b97308 */ /* 0x000e620000000800 */
[----:B--2---:R-:W-:Y:S01]  /*c480*/  FADD.FTZ R5, R191, R10 ;  /* 0x0000000abf057221 */ /* 0x004fe20000010000 */
[----:B------:R-:W-:-:S04]  /*c490*/  FADD.FTZ R123, R125, R136 ;  /* 0x000000887d7b7221 */ /* 0x000fc80000010000 */
[----:B------:R-:W-:Y:S02]  /*c4a0*/  FADD.FTZ R136, R180, R123 ;  /* 0x0000007bb4887221 */ /* 0x000fe40000010000 */
[----:B------:R-:W2:Y:S01]  /*c4b0*/  MUFU.EX2 R124, R124 ;  /* 0x0000007c007c7308 */ /* 0x000ea20000000800 */
[----:B0-----:R-:W-:Y:S01]  /*c4c0*/  FADD.FTZ R10, R122, R5 ;  /* 0x000000057a0a7221 */ /* 0x001fe20000010000 */
[----:B------:R-:W-:Y:S01]  /*c4d0*/  FADD.FTZ R123, R129, R136 ;  /* 0x00000088817b7221 */ /* 0x000fe20000010000 */
[--C-:B------:R-:W-:Y:S01]  /*c4e0*/  FFMA.FTZ R136, R159, UR10, -R20.reuse ;  /* 0x0000000a9f887c23 */ /* 0x100fe20008010814 */
[----:B------:R-:W-:Y:S02]  /*c4f0*/  FFMA.FTZ R20, R167, UR10, -R20 ;  /* 0x0000000aa7147c23 */ /* 0x000fe40008010814 */
        /* <DEDUP_REMOVED lines=58> */
[----:B-1----:R-:W-:-:S04]  /*c8a0*/  FADD.FTZ R10, R170, R123 ;  /* 0x0000007baa0a7221 */ /* 0x002fc80000010000 */
[----:B------:R-:W-:Y:S01]  /*c8b0*/  FADD.FTZ R10, R11, R10 ;  /* 0x0000000a0b0a7221 */ /* 0x000fe20000010000 */
[----:B--2---:R-:W-:-:S04]  /*c8c0*/  FADD.FTZ R5, R166, R5 ;  /* 0x00000005a6057221 */ /* 0x004fc80000010000 */
[----:B0-----:R-:W-:Y:S01]  /*c8d0*/  FADD.FTZ R5, R20, R5 ;  /* 0x0000000514057221 */ /* 0x001fe20000010000 */
[----:B------:R-:W-:Y:S06]  /*c8e0*/  @!P0 BRA `(.L_x_1043) ;  /* 0x0000000000048947 */ /* 0x000fec0003800000 */
[----:B------:R-:W-:Y:S01]  /*c8f0*/  BPT.TRAP 0x1 ;  /* 0x000000040000795c */ /* 0x000fe20000300000 */
.L_x_1043:
        /* <DEDUP_REMOVED lines=34> */
.L_x_1025:
        /* <DEDUP_REMOVED lines=99> */
.L_x_1045:
[----:B------:R-:W-:Y:S01]  /*d150*/  ULEA UR5, UR39, UR40, 0x3 ;  /* 0x0000002827057291 */ /* 0x000fe2000f8e183f */
[----:B------:R-:W-:-:S05]  /*d160*/  IMAD.U32 R0, RZ, RZ, UR38 ;  /* 0x00000026ff007e24 */ /* 0x000fca000f8e00ff */
[----:B------:R-:W-:-:S04]  /*d170*/  SHF.L.U32 R0, R0, 0x1f, RZ ;  /* 0x0000001f00007819 */ /* 0x000fc800000006ff */
[----:B------:R0:W1:Y:S01]  /*d180*/  SYNCS.PHASECHK.TRANS64.TRYWAIT P1, [UR5+0x30850], R0 ;  /* 0x03085000ff0075a7 */ /* 0x0000620008020145 */
[----:B------:R-:W-:Y:S05]  /*d190*/  @!P0 BRA `(.L_x_1046) ;  /* 0x0000000000048947 */ /* 0x000fea0003800000 */
[----:B------:R-:W-:Y:S01]  /*d1a0*/  BPT.TRAP 0x1 ;  /* 0x000000040000795c */ /* 0x000fe20000300000 */
.L_x_1046:
[----:B-1----:R-:W-:Y:S05]  /*d1b0*/  @P1 BRA `(.L_x_1047) ;  /* 0x0000000000081947 */ /* 0x002fea0003800000 */
[----:B------:R-:W1:Y:S02]  /*d1c0*/  SYNCS.PHASECHK.TRANS64.TRYWAIT P1, [UR5+0x30850], R0 ;  /* 0x03085000ff0075a7 */ /* 0x000e640008020145 */
[----:B-1----:R-:W-:Y:S05]  /*d1d0*/  @!P1 BRA `(.L_x_1048) ;  /* 0x0000007400d89947 */ /* 0x002fea0003800000 */
.L_x_1047:
[----:B------:R-:W-:Y:S01]  /*d1e0*/  UIADD3 UR40, UR40, 0x400, URZ ;  /* 0x0000040028287890 */ /* 0x000fe2000fffe03f */
[----:B------:R-:W-:Y:S01]  /*d1f0*/  WARPGROUP.ARRIVE ;  /* 0x00000000000079c5 */ /* 0x000fe20000000000 */
[----:B------:R-:W-:Y:S01]  /*d200*/  UMOV UR7, 0x40000040 ;  /* 0x4000004000077882 */ /* 0x000fe20000000000 */
[----:B-1----:R-:W1:Y:S01]  /*d210*/  SHFL.BFLY PT, R7, R10, 0x2, 0x1f ;  /* 0x0c401f000a077f89 */ /* 0x002e6200000e0000 */
[----:B------:R-:W-:Y:S01]  /*d220*/  USHF.R.U32.HI UR40, URZ, 0x4, UR40 ;  /* 0x000000043f287899 */ /* 0x000fe20008011628 */
[----:B------:R-:W-:Y:S02]  /*d230*/  IMAD.MOV.U32 R17, RZ, RZ, RZ ;  /* 0x000000ffff117224 */ /* 0x000fe400078e00ff */
[----:B0-----:R-:W0:Y:S01]  /*d240*/  SHFL.BFLY PT, R0, R5, 0x2, 0x1f ;  /* 0x0c401f0005007f89 */ /* 0x001e2200000e0000 */
[----:B------:R-:W-:Y:S01]  /*d250*/  ULOP3.LUT UR40, UR40, 0x3fff, URZ, 0xc0, !UPT ;  /* 0x00003fff28287892 */ /* 0x000fe2000f8ec03f */
[----:B------:R-:W-:-:S03]  /*d260*/  IMAD.U32 R13, RZ, RZ, UR10 ;  /* 0x0000000aff0d7e24 */ /* 0x000fc6000f8e00ff */
[----:B------:R-:W-:-:S04]  /*d270*/  ULOP3.LUT UR4, UR40, 0x3000000, URZ, 0xfc, !UPT ;  /* 0x0300000028047892 */ /* 0x000fc8000f8efc3f */
[----:B------:R-:W-:-:S07]  /*d280*/  UIMAD UR4, UR39, 0x900, UR4 ;  /* 0x00000900270478a4 */ /* 0x000fce000f8e0204 */
[----:B------:R-:W-:Y:S02]  /*d290*/  UMOV UR6, UR4 ;  /* 0x0000000400067c82 */ /* 0x000fe40008000000 */
[----:B------:R-:W-:Y:S01]  /*d2a0*/  HGMMA.64x192x16.F32 R24, R188, gdesc[UR4].tnspB, R24, gsb0 ;  /* 0x42e00004bc187df0 */ /* 0x000fe20008000818 */
[----:B------:R-:W-:Y:S01]  /*d2b0*/  UIADD3 UR6, UR4, 0x80, URZ ;  /* 0x0000008004067890 */ /* 0x000fe2000fffe03f */
[----:B-1----:R-:W-:Y:S01]  /*d2c0*/  FADD.FTZ R7, R7, R10 ;  /* 0x0000000a07077221 */ /* 0x002fe20000010000 */
[----:B------:R-:W-:Y:S01]  /*d2d0*/  UMOV UR7, 0x40000040 ;  /* 0x4000004000077882 */ /* 0x000fe20000000000 */
[----:B0-----:R-:W-:Y:S01]  /*d2e0*/  FADD.FTZ R2, R0, R5 ;  /* 0x0000000500027221 */ /* 0x001fe20000010000 */
[----:B------:R-:W-:Y:S02]  /*d2f0*/  IMAD.MOV.U32 R5, RZ, RZ, RZ ;  /* 0x000000ffff057224 */ /* 0x000fe400078e00ff */
[----:B------:R-:W0:Y:S04]  /*d300*/  SHFL.BFLY PT, R0, R7, 0x1, 0x1f ;  /* 0x0c201f0007007f89 */ /* 0x000e2800000e0000 */
[----:B------:R-:W1:Y:S01]  /*d310*/  SHFL.BFLY PT, R9, R2, 0x1, 0x1f ;  /* 0x0c201f0002097f89 */ /* 0x000e6200000e0000 */
[----:B0-----:R-:W-:Y:S01]  /*d320*/  FADD.FTZ R11, R7, R0 ;  /* 0x00000000070b7221 */ /* 0x001fe20000010000 */
[----:B------:R-:W-:-:S02]  /*d330*/  IMAD.U32 R7, RZ, RZ, UR10 ;  /* 0x0000000aff077e24 */ /* 0x000fc4000f8e00ff */
[----:B------:R-:W-:Y:S02]  /*d340*/  IMAD.MOV.U32 R0, RZ, RZ, -0x800000 ;  /* 0xff800000ff007424 */ /* 0x000fe400078e00ff */
[----:B-1----:R-:W-:Y:S01]  /*d350*/  FADD.FTZ R9, R2, R9 ;  /* 0x0000000902097221 */ /* 0x002fe20000010000 */
[----:B------:R-:W-:Y:S01]  /*d360*/  FSETP.NE.FTZ.AND P1, PT, R11, RZ, PT ;  /* 0x000000ff0b00720b */ /* 0x000fe20003f35000 */
[----:B------:R-:W-:-:S03]  /*d370*/  IMAD.MOV.U32 R2, RZ, RZ, -0x800000 ;  /* 0xff800000ff027424 */ /* 0x000fc600078e00ff */
[----:B------:R-:W-:-:S09]  /*d380*/  FSETP.NE.FTZ.AND P2, PT, R9, RZ, PT ;  /* 0x000000ff0900720b */ /* 0x000fd20003f55000 */
[----:B------:R-:W0:Y:S01]  /*d390*/  @P1 MUFU.LG2 R6, R11 ;  /* 0x0000000b00061308 */ /* 0x000e220000000c00 */
[----:B------:R-:W-:-:S03]  /*d3a0*/  @P1 FMUL.FTZ R7, R7, 0.69314718246459960938 ;  /* 0x3f31721807071820 */ /* 0x000fc60000410000 */
[----:B------:R-:W-:-:S04]  /*d3b0*/  @P2 FMUL.FTZ R13, R13, 0.69314718246459960938 ;  /* 0x3f3172180d0d2820 */ /* 0x000fc80000410000 */
        /* <DEDUP_REMOVED lines=22> */
[----:B------:R-:W-:Y:S01]  /*d520*/  UIADD3 UR4, UR4, 0x280, URZ ;  /* 0x0000028004047890 */ /* 0x000fe2000fffe03f */
[----:B------:R-:W-:Y:S02]  /*d530*/  WARPGROUP.DEPBAR.LE gsb0, 0x0 ;  /* 0x00008000000079c5 */ /* 0x000fe40000010000 */
[----:B------:R-:W-:-:S14]  /*d540*/  WARPGROUP.ARRIVE ;  /* 0x00000000000079c5 */ /* 0x000fdc0000000000 */
        /* <DEDUP_REMOVED lines=9> */
.L_x_1049:
[----:B------:R-:W-:Y:S01]  /*d5e0*/  R2UR UR6, R197 ;  /* 0x00000000c50672ca */ /* 0x000fe200000e0000 */
[----:B------:R-:W-:Y:S01]  /*d5f0*/  UIADD3 UR4, UR5, 0x30860, URZ ;  /* 0x0003086005047890 */ /* 0x000fe2000fffe03f */
[-C--:B------:R-:W-:Y:S01]  /*d600*/  FMUL.FTZ R137, R91, R17.reuse ;  /* 0x000000115b897220 */ /* 0x080fe20000410000 */
[----:B------:R-:W-:Y:S01]  /*d610*/  UIADD3 UR39, UR39, 0x1, URZ ;  /* 0x0000000127277890 */ /* 0x000fe2000fffe03f */
[-C--:B------:R-:W-:Y:S01]  /*d620*/  FMUL.FTZ R91, R94, R17.reuse ;  /* 0x000000115e5b7220 */ /* 0x080fe20000410000 */
[----:B------:R-:W-:Y:S01]  /*d630*/  UPRMT UR4, UR61, 0x654, UR4 ;  /* 0x000006543d047896 */ /* 0x000fe20008000004 */
[----:B------:R-:W-:Y:S01]  /*d640*/  FMUL.FTZ R94, R95, R17 ;  /* 0x000000115f5e7220 */ /* 0x000fe20000410000 */
[----:B------:R-:W-:Y:S01]  /*d650*/  UISETP.NE.AND UP0, UPT, UR39, 0x2, UPT ;  /* 0x000000022700788c */ /* 0x000fe2000bf05270 */
[----:B------:R-:W-:Y:S01]  /*d660*/  FMUL.FTZ R4, R24, R5 ;  /* 0x0000000518047220 */ /* 0x000fe20000410000 */
[----:B------:R-:W-:Y:S01]  /*d670*/  FMUL.FTZ R95, R99, R17 ;  /* 0x00000011635f7220 */ /* 0x000fe20000410000 */
[-C--:B------:R-:W-:Y:S01]  /*d680*/  FMUL.FTZ R25, R25, R5.reuse ;  /* 0x0000000519197220 */ /* 0x080fe20000410000 */
[-C--:B------:R-:W-:Y:S01]  /*d690*/  FMUL.FTZ R6, R28, R5.reuse ;  /* 0x000000051c067220 */ /* 0x080fe20000410000 */
[-C--:B------:R-:W-:Y:S01]  /*d6a0*/  FMUL.FTZ R7, R29, R5.reuse ;  /* 0x000000051d077220 */ /* 0x080fe20000410000 */
[----:B------:R-:W-:Y:S01]  /*d6b0*/  UIADD3 UR6, UR6, 0x1, URZ ;  /* 0x0000000106067890 */ /* 0x000fe2000fffe03f */
[----:B------:R-:W-:Y:S01]  /*d6c0*/  SYNCS.ARRIVE.TRANS64.RED.A1T0 RZ, [UR4], RZ ;  /* 0x000000ffffff79a7 */ /* 0x000fe20008100404 */
        /* <DEDUP_REMOVED lines=93> */
.L_x_971:
[----:B------:R-:W0:Y:S01]  /*dca0*/  S2R R20, SR_CgaCtaId ;  /* 0x0000000000147919 */ /* 0x000e220000008800 */
[----:B------:R-:W-:Y:S01]  /*dcb0*/  MOV R17, 0x400 ;  /* 0x0000040000117802 */ /* 0x000fe20000000f00 */
[----:B------:R-:W-:Y:S01]  /*dcc0*/  BSSY B0, `(.L_x_1050) ;  /* 0x0000231000007945 */ /* 0x000fe20003800000 */
[----:B------:R-:W-:Y:S02]  /*dcd0*/  BAR.SYNC.DEFER_BLOCKING 0x5, 0x180 ;  /* 0x0146000000007b1d */ /* 0x000fe40000010000 */
[----:B0-----:R-:W-:-:S05]  /*dce0*/  LEA R17, R20, R17, 0x18 ;  /* 0x0000001114117211 */ /* 0x001fca00078ec0ff */
[----:B------:R-:W0:Y:S02]  /*dcf0*/  LDS R20, [R17+0x308d0] ;  /* 0x0308d00011147984 */ /* 0x000e240000000800 */
[----:B0-----:R-:W-:Y:S01]  /*dd00*/  R2UR UR4, R20 ;  /* 0x00000000140472ca */ /* 0x001fe200000e0000 */
[----:B------:R-:W-:Y:S06]  /*dd10*/  BAR.ARV 0x4, 0x180 ;  /* 0x0106000000007b1d */ /* 0x000fec0000002000 */
[----:B------:R-:W-:Y:S08]  /*dd20*/  @P0 BRA `(.L_x_1051) ;  /* 0x0000001400fc0947 */ /* 0x000ff00003800000 */
[----:B------:R-:W0:Y:S01]  /*dd30*/  S2R R20, SR_SWINHI ;  /* 0x0000000000147919 */ /* 0x000e220000002f00 */
[----:B------:R-:W-:Y:S01]  /*dd40*/  IMAD R21, R196, 0x40, R22 ;  /* 0x00000040c4157824 */ /* 0x000fe200078e0216 */
[----:B------:R-:W1:Y:S01]  /*dd50*/  LDC R52, c[0x0][0xbe8] ;  /* 0x0002fa00ff347b82 */ /* 0x000e620000000800 */
[----:B------:R-:W-:Y:S01]  /*dd60*/  F2FP.F16.F32.PACK_AB R6, R7, R6 ;  /* 0x000000060706723e */ /* 0x000fe200000000ff */
[----:B------:R-:W-:Y:S01]  /*dd70*/  ULDC.64 UR8, c[0x0][0xb90] ;  /* 0x0002e40000087ab9 */ /* 0x000fe20000000a00 */
[----:B------:R-:W-:Y:S02]  /*dd80*/  F2FP.F16.F32.PACK_AB R7, R152, R33 ;  /* 0x000000219807723e */ /* 0x000fe400000000ff */
[----:B------:R-:W-:Y:S02]  /*dd90*/  F2FP.F16.F32.PACK_AB R4, R25, R4 ;  /* 0x000000041904723e */ /* 0x000fe400000000ff */
[----:B------:R-:W-:Y:S02]  /*dda0*/  R2UR UR11, R194 ;  /* 0x00000000c20b72ca */ /* 0x000fe400000e0000 */
[----:B------:R-:W-:-:S02]  /*ddb0*/  R2UR UR13, R195 ;  /* 0x00000000c30d72ca */ /* 0x000fc400000e0000 */
[----:B------:R-:W-:Y:S02]  /*ddc0*/  F2FP.F16.F32.PACK_AB R5, R150, R5 ;  /* 0x000000059605723e */ /* 0x000fe400000000ff */
[----:B------:R-:W-:Y:S02]  /*ddd0*/  F2FP.F16.F32.PACK_AB R10, R11, R10 ;  /* 0x0000000a0b0a723e */ /* 0x000fe400000000ff */
[----:B------:R-:W-:Y:S02]  /*dde0*/  F2FP.F16.F32.PACK_AB R8, R15, R8 ;  /* 0x000000080f08723e */ /* 0x000fe400000000ff */
[----:B------:R-:W-:Y:S02]  /*ddf0*/  F2FP.F16.F32.PACK_AB R11, R146, R131 ;  /* 0x00000083920b723e */ /* 0x000fe400000000ff */
[----:B------:R-:W-:Y:S01]  /*de00*/  F2FP.F16.F32.PACK_AB R12, R13, R12 ;  /* 0x0000000c0d0c723e */ /* 0x000fe200000000ff */
[----:B------:R-:W-:Y:S01]  /*de10*/  USHF.R.S32.HI UR10, URZ, 0x1f, UR11 ;  /* 0x0000001f3f0a7899 */ /* 0x000fe2000801140b */
[----:B------:R-:W-:Y:S01]  /*de20*/  F2FP.F16.F32.PACK_AB R13, R145, R130 ;  /* 0x00000082910d723e */ /* 0x000fe200000000ff */
[----:B------:R-:W-:Y:S01]  /*de30*/  UIMAD.WIDE.U32 UR6, UR11, UR8, URZ ;  /* 0x000000080b0672a5 */ /* 0x000fe2000f8e003f */
[----:B------:R-:W-:Y:S01]  /*de40*/  F2FP.F16.F32.PACK_AB R14, R53, R14 ;  /* 0x0000000e350e723e */ /* 0x000fe200000000ff */
[----:B------:R-:W-:Y:S01]  /*de50*/  UIMAD UR5, UR10, UR8, URZ ;  /* 0x000000080a0572a4 */ /* 0x000fe2000f8e023f */
[----:B------:R-:W-:Y:S01]  /*de60*/  F2FP.F16.F32.PACK_AB R15, R144, R129 ;  /* 0x00000081900f723e */ /* 0x000fe200000000ff */
[----:B------:R-:W-:Y:S01]  /*de70*/  USHF.R.S32.HI UR12, URZ, 0x1f, UR13 ;  /* 0x0000001f3f0c7899 */ /* 0x000fe2000801140d */
[----:B------:R-:W-:Y:S01]  /*de80*/  F2FP.F16.F32.PACK_AB R24, R57, R24 ;  /* 0x000000183918723e */ /* 0x000fe200000000ff */
[----:B------:R-:W-:Y:S01]  /*de90*/  UIMAD UR5, UR11, UR9, UR5 ;  /* 0x000000090b0572a4 */ /* 0x000fe2000f8e0205 */
[----:B------:R-:W-:-:S02]  /*dea0*/  F2FP.F16.F32.PACK_AB R88, R89, R88 ;  /* 0x000000585958723e */ /* 0x000fc400000000ff */
[----:B------:R-:W-:Y:S02]  /*deb0*/  MOV R48, R17 ;  /* 0x0000001100307202 */ /* 0x000fe40000000f00 */
[----:B0-----:R-:W-:Y:S01]  /*dec0*/  MOV R49, R20 ;  /* 0x0000001400317202 */ /* 0x001fe20000000f00 */
[----:B------:R-:W-:Y:S01]  /*ded0*/  ULDC.64 UR8, c[0x0][0xb98] ;  /* 0x0002e60000087ab9 */ /* 0x000fe20000000a00 */
[----:B------:R-:W-:Y:S01]  /*dee0*/  UIADD3 UR7, UR7, UR5, URZ ;  /* 0x0000000507077290 */ /* 0x000fe2000fffe03f */
[----:B------:R-:W-:Y:S01]  /*def0*/  F2FP.F16.F32.PACK_AB R89, R137, R90 ;  /* 0x0000005a8959723e */ /* 0x000fe200000000ff */
[----:B------:R-:W-:Y:S01]  /*df00*/  UIMAD UR5, UR12, UR8, URZ ;  /* 0x000000080c0572a4 */ /* 0x000fe2000f8e023f */
[--C-:B------:R-:W-:Y:S01]  /*df10*/  IMAD.WIDE R46, R202, 0x2, R48.reuse ;  /* 0x00000002ca2e7825 */ /* 0x100fe200078e0230 */
[----:B------:R-:W-:Y:S01]  /*df20*/  UIMAD.WIDE.U32 UR6, UR13, UR8, UR6 ;  /* 0x000000080d0672a5 */ /* 0x000fe2000f8e0006 */
[----:B------:R-:W-:Y:S01]  /*df30*/  F2FP.F16.F32.PACK_AB R96, R97, R96 ;  /* 0x000000606160723e */ /* 0x000fe200000000ff */
[----:B------:R-:W-:Y:S01]  /*df40*/  UIMAD UR5, UR13, UR9, UR5 ;  /* 0x000000090d0572a4 */ /* 0x000fe2000f8e0205 */
[----:B------:R-:W-:Y:S01]  /*df50*/  IMAD.WIDE R48, R21, 0x2, R48 ;  /* 0x0000000215307825 */ /* 0x000fe200078e0230 */
[C---:B------:R-:W-:Y:S01]  /*df60*/  IADD3 R27, P5, R46.reuse, 0x8060, RZ ;  /* 0x000080602e1b7810 */ /* 0x040fe20007fbe0ff */
[----:B------:R-:W-:Y:S01]  /*df70*/  ULDC.64 UR8, c[0x0][0xae8] ;  /* 0x0002ba0000087ab9 */ /* 0x000fe20000000a00 */
[----:B------:R-:W-:-:S02]  /*df80*/  LOP3.LUT R21, R46, 0x380, RZ, 0xc0, !PT ;  /* 0x000003802e157812 */ /* 0x000fc400078ec0ff */
[----:B------:R-:W-:Y:S02]  /*df90*/  LOP3.LUT R26, R27, 0x380, RZ, 0xc0, !PT ;  /* 0x000003801b1a7812 */ /* 0x000fe400078ec0ff */
[----:B------:R-:W-:Y:S02]  /*dfa0*/  IADD3 R43, P0, R46, 0x8020, RZ ;  /* 0x000080202e2b7810 */ /* 0x000fe40007f1e0ff */
[----:B------:R-:W-:Y:S02]  /*dfb0*/  SHF.R.U64 R26, R26, 0x3, RZ ;  /* 0x000000031a1a7819 */ /* 0x000fe400000012ff */
[C---:B------:R-:W-:Y:S01]  /*dfc0*/  IADD3 R45, P6, R46.reuse, 0x8040, RZ ;  /* 0x000080402e2d7810 */ /* 0x040fe20007fde0ff */
[--C-:B------:R-:W-:Y:S01]  /*dfd0*/  IMAD.X R55, RZ, RZ, R47.reuse, P0 ;  /* 0x000000ffff377224 */ /* 0x100fe200000e062f */
[----:B------:R-:W-:Y:S02]  /*dfe0*/  IADD3 R30, P1, R46, 0x8000, RZ ;  /* 0x000080002e1e7810 */ /* 0x000fe40007f3e0ff */
[----:B------:R-:W-:Y:S01]  /*dff0*/  SHF.R.U64 R21, R21, 0x3, RZ ;  /* 0x0000000315157819 */ /* 0x000fe200000012ff */
[--C-:B------:R-:W-:Y:S01]  /*e000*/  IMAD.X R51, RZ, RZ, R47.reuse, P6 ;  /* 0x000000ffff337224 */ /* 0x100fe200030e062f */
[----:B------:R-:W-:Y:S01]  /*e010*/  LOP3.LUT R32, R43, 0x380, RZ, 0xc0, !PT ;  /* 0x000003802b207812 */ /* 0x000fe200078ec0ff */
[--C-:B------:R-:W-:Y:S01]  /*e020*/  IMAD.X R59, RZ, RZ, R47.reuse, P1 ;  /* 0x000000ffff3b7224 */ /* 0x100fe200008e062f */
[----:B------:R-:W-:Y:S01]  /*e030*/  LOP3.LUT R26, R26, R27, RZ, 0x3c, !PT ;  /* 0x0000001b1a1a7212 */ /* 0x000fe200078e3cff */
[----:B------:R-:W-:Y:S01]  /*e040*/  IMAD.X R27, RZ, RZ, R47, P5 ;  /* 0x000000ffff1b7224 */ /* 0x000fe200028e062f */
[----:B------:R-:W-:-:S02]  /*e050*/  IADD3 R41, P2, R46, 0x4060, RZ ;  /* 0x000040602e297810 */ /* 0x000fc40007f5e0ff */
[C---:B------:R-:W-:Y:S02]  /*e060*/  IADD3 R29, P3, R46.reuse, 0x20, RZ ;  /* 0x000000202e1d7810 */ /* 0x040fe40007f7e0ff */
[C---:B------:R-:W-:Y:S01]  /*e070*/  IADD3 R39, P4, R46.reuse, 0x4040, RZ ;  /* 0x000040402e277810 */ /* 0x040fe20007f9e0ff */
[--C-:B------:R-:W-:Y:S01]  /*e080*/  IMAD.X R63, RZ, RZ, R47.reuse, P2 ;  /* 0x000000ffff3f7224 */ /* 0x100fe200010e062f */
        /* <DEDUP_REMOVED lines=9> */
[--C-:B------:R-:W-:Y:S01]  /*e120*/  IMAD.X R83, RZ, RZ, R47.reuse, P0 ;  /* 0x000000ffff537224 */ /* 0x100fe200000e062f */
[----:B------:R-:W-:Y:S01]  /*e130*/  SHF.R.U64 R32, R32, 0x3, RZ ;  /* 0x0000000320207819 */ /* 0x000fe200000012ff */
[----:B------:R-:W-:Y:S01]  /*e140*/  IMAD.X R87, RZ, RZ, R47, P1 ;  /* 0x000000ffff577224 */ /* 0x000fe200008e062f */
[----:B------:R-:W-:-:S02]  /*e150*/  LOP3.LUT R21, R30, 0x380, RZ, 0xc0, !PT ;  /* 0x000003801e157812 */ /* 0x000fc400078ec0ff */
[----:B------:R-:W-:Y:S02]  /*e160*/  LOP3.LUT R54, R32, R43, RZ, 0x3c, !PT ;  /* 0x0000002b20367212 */ /* 0x000fe400078e3cff */
[----:B------:R-:W-:Y:S02]  /*e170*/  LOP3.LUT R20, R41, 0x380, RZ, 0xc0, !PT ;  /* 0x0000038029147812 */ /* 0x000fe400078ec0ff */
[----:B------:R-:W-:Y:S02]  /*e180*/  SHF.R.U64 R21, R21, 0x3, RZ ;  /* 0x0000000315157819 */ /* 0x000fe400000012ff */
[----:B------:R-:W-:Y:S02]  /*e190*/  LOP3.LUT R32, R39, 0x380, RZ, 0xc0, !PT ;  /* 0x0000038027207812 */ /* 0x000fe400078ec0ff */
[----:B------:R-:W-:Y:S02]  /*e1a0*/  SHF.R.U64 R20, R20, 0x3, RZ ;  /* 0x0000000314147819 */ /* 0x000fe400000012ff */
[----:B------:R-:W-:-:S02]  /*e1b0*/  LOP3.LUT R58, R21, R30, RZ, 0x3c, !PT ;  /* 0x0000001e153a7212 */ /* 0x000fc400078e3cff */
[----:B------:R-:W-:Y:S02]  /*e1c0*/  SHF.R.U64 R32, R32, 0x3, RZ ;  /* 0x0000000320207819 */ /* 0x000fe400000012ff */
[----:B------:R-:W-:Y:S02]  /*e1d0*/  LOP3.LUT R21, R28, 0x380, RZ, 0xc0, !PT ;  /* 0x000003801c157812 */ /* 0x000fe400078ec0ff */
[----:B------:R-:W-:Y:S02]  /*e1e0*/  LOP3.LUT R62, R20, R41, RZ, 0x3c, !PT ;  /* 0x00000029143e7212 */ /* 0x000fe400078e3cff */
[----:B------:R-:W-:Y:S02]  /*e1f0*/  LOP3.LUT R70, R32, R39, RZ, 0x3c, !PT ;  /* 0x0000002720467212 */ /* 0x000fe400078e3cff */
[----:B------:R-:W-:Y:S02]  /*e200*/  LOP3.LUT R20, R29, 0x380, RZ, 0xc0, !PT ;  /* 0x000003801d147812 */ /* 0x000fe400078ec0ff */
[----:B------:R-:W-:-:S02]  /*e210*/  SHF.R.U64 R21, R21, 0x3, RZ ;  /* 0x0000000315157819 */ /* 0x000fc400000012ff */
[----:B------:R-:W-:Y:S02]  /*e220*/  LOP3.LUT R32, R35, 0x380, RZ, 0xc0, !PT ;  /* 0x0000038023207812 */ /* 0x000fe400078ec0ff */
[----:B------:R-:W-:Y:S02]  /*e230*/  LOP3.LUT R34, R45, 0x380, RZ, 0xc0, !PT ;  /* 0x000003802d227812 */ /* 0x000fe400078ec0ff */
[----:B------:R-:W-:Y:S02]  /*e240*/  SHF.R.U64 R20, R20, 0x3, RZ ;  /* 0x0000000314147819 */ /* 0x000fe400000012ff */
[----:B------:R-:W-:Y:S02]  /*e250*/  LOP3.LUT R78, R21, R28, RZ, 0x3c, !PT ;  /* 0x0000001c154e7212 */ /* 0x000fe400078e3cff */
[----:B------:R-:W-:Y:S02]  /*e260*/  SHF.R.U64 R32, R32, 0x3, RZ ;  /* 0x0000000320207819 */ /* 0x000fe400000012ff */
[----:B------:R-:W-:-:S02]  /*e270*/  IADD3 R21, P4, R48, 0x1000, RZ ;  /* 0x0000100030157810 */ /* 0x000fc40007f9e0ff */
[----:B------:R-:W-:Y:S02]  /*e280*/  SHF.R.U64 R34, R34, 0x3, RZ ;  /* 0x0000000322227819 */ /* 0x000fe400000012ff */
[----:B------:R-:W-:Y:S02]  /*e290*/  LOP3.LUT R66, R20, R29, RZ, 0x3c, !PT ;  /* 0x0000001d14427212 */ /* 0x000fe400078e3cff */
[----:B------:R-:W-:Y:S02]  /*e2a0*/  LOP3.LUT R82, R32, R35, RZ, 0x3c, !PT ;  /* 0x0000002320527212 */ /* 0x000fe400078e3cff */
[----:B------:R-:W-:Y:S02]  /*e2b0*/  LOP3.LUT R20, R21, 0x380, RZ, 0xc0, !PT ;  /* 0x0000038015147812 */ /* 0x000fe400078ec0ff */
[----:B------:R-:W-:Y:S02]  /*e2c0*/  IADD3 R35, P0, R48, 0x5000, RZ ;  /* 0x0000500030237810 */ /* 0x000fe40007f1e0ff */
[----:B------:R-:W-:-:S02]  /*e2d0*/  LOP3.LUT R50, R34, R45, RZ, 0x3c, !PT ;  /* 0x0000002d22327212 */ /* 0x000fc400078e3cff */
[----:B------:R-:W-:Y:S02]  /*e2e0*/  SHF.R.U64 R20, R20, 0x3, RZ ;  /* 0x0000000314147819 */ /* 0x000fe400000012ff */
[----:B------:R-:W-:Y:S02]  /*e2f0*/  LOP3.LUT R34, R35, 0x380, RZ, 0xc0, !PT ;  /* 0x0000038023227812 */ /* 0x000fe400078ec0ff */
[----:B------:R-:W-:Y:S02]  /*e300*/  LOP3.LUT R20, R20, R21, RZ, 0x3c, !PT ;  /* 0x0000001514147212 */ /* 0x000fe400078e3cff */
[----:B------:R-:W-:Y:S02]  /*e310*/  SHF.R.U64 R34, R34, 0x3, RZ ;  /* 0x0000000322227819 */ /* 0x000fe400000012ff */
[----:B------:R-:W-:Y:S02]  /*e320*/  IADD3 R21, P1, R48, 0x4000, RZ ;  /* 0x0000400030157810 */ /* 0x000fe40007f3e0ff */
[----:B------:R-:W-:Y:S01]  /*e330*/  LOP3.LUT R34, R34, R35, RZ, 0x3c, !PT ;  /* 0x0000002322227212 */ /* 0x000fe200078e3cff */
[--C-:B------:R-:W-:Y:S01]  /*e340*/  IMAD.X R35, RZ, RZ, R49.reuse, P0 ;  /* 0x000000ffff237224 */ /* 0x100fe200000e0631 */
[----:B------:R-:W-:Y:S01]  /*e350*/  MOV R151, R46 ;  /* 0x0000002e00977202 */ /* 0x000fe20000000f00 */
[----:B------:R-:W-:Y:S01]  /*e360*/  IMAD.X R33, RZ, RZ, R49, P1 ;  /* 0x000000ffff217224 */ /* 0x000fe200008e0631 */
[----:B------:R-:W-:Y:S01]  /*e370*/  IADD3 R46, P0, R48, 0xb000, RZ ;  /* 0x0000b000302e7810 */ /* 0x000fe20007f1e0ff */
[----:B------:R-:W-:Y:S01]  /*e380*/  BAR.SYNC.DEFER_BLOCKING 0x1, 0x100 ;  /* 0x0044000000007b1d */ /* 0x000fe20000010000 */
[----:B-1----:R-:W-:-:S02]  /*e390*/  ISETP.NE.AND P1, PT, R52, 0x1, PT ;  /* 0x000000013400780c */ /* 0x002fc40003f25270 */
[----:B------:R-:W-:Y:S01]  /*e3a0*/  LOP3.LUT R25, R46, 0x380, RZ, 0xc0, !PT ;  /* 0x000003802e197812 */ /* 0x000fe200078ec0ff */
[----:B------:R-:W-:Y:S01]  /*e3b0*/  IMAD.X R47, RZ, RZ, R49, P0 ;  /* 0x000000ffff2f7224 */ /* 0x000fe200000e0631 */
[----:B------:R-:W-:Y:S01]  /*e3c0*/  MOV R103, R26 ;  /* 0x0000001a00677202 */ /* 0x000fe20000000f00 */
[----:B------:R-:W-:Y:S01]  /*e3d0*/  VIADD R26, R19, UR41 ;  /* 0x00000029131a7c36 */ /* 0x000fe20008000000 */
[----:B------:R-:W-:Y:S02]  /*e3e0*/  SHF.R.U64 R25, R25, 0x3, RZ ;  /* 0x0000000319197819 */ /* 0x000fe400000012ff */
[----:B------:R-:W-:Y:S02]  /*e3f0*/  LOP3.LUT R30, R37, 0x380, RZ, 0xc0, !PT ;  /* 0x00000380251e7812 */ /* 0x000fe400078ec0ff */
[----:B------:R-:W-:Y:S02]  /*e400*/  LOP3.LUT R46, R25, R46, RZ, 0x3c, !PT ;  /* 0x0000002e192e7212 */ /* 0x000fe400078e3cff */
[----:B------:R-:W-:Y:S01]  /*e410*/  SHF.R.U64 R30, R30, 0x3, RZ ;  /* 0x000000031e1e7819 */ /* 0x000fe200000012ff */
[----:B------:R-:W0:Y:S01]  /*e420*/  @P1 LDC R25, c[0x0][0xbec] ;  /* 0x0002fb00ff191b82 */ /* 0x000e220000000800 */
[----:B------:R-:W-:Y:S01]  /*e430*/  MOV R150, R50 ;  /* 0x0000003200967202 */ /* 0x000fe20000000f00 */
[----:B------:R-:W-:Y:S01]  /*e440*/  IMAD.MOV.U32 R50, RZ, RZ, R26 ;  /* 0x000000ffff327224 */ /* 0x000fe200078e001a */
[----:B------:R-:W-:-:S02]  /*e450*/  LOP3.LUT R74, R30, R37, RZ, 0x3c, !PT ;  /* 0x000000251e4a7212 */ /* 0x000fc400078e3cff */
[----:B------:R-:W-:Y:S02]  /*e460*/  LOP3.LUT R30, R31, 0x380, RZ, 0xc0, !PT ;  /* 0x000003801f1e7812 */ /* 0x000fe400078ec0ff */
[----:B------:R-:W-:Y:S01]  /*e470*/  MOV R66, R66 ;  /* 0x0000004200427202 */ /* 0x000fe20000000f00 */
[----:B------:R-:W1:Y:S01]  /*e480*/  @P1 LDC R27, c[0x0][0xbf0] ;  /* 0x0002fc00ff1b1b82 */ /* 0x000e620000000800 */
[----:B------:R-:W-:Y:S01]  /*e490*/  SHF.R.U64 R30, R30, 0x3, RZ ;  /* 0x000000031e1e7819 */ /* 0x000fe200000012ff */
[----:B------:R0:W-:Y:S01]  /*e4a0*/  STSM.16.M88.4 [R151], R4 ;  /* 0x0000000497007844 */ /* 0x0001e20000000200 */
[----:B------:R-:W-:Y:S02]  /*e4b0*/  MOV R82, R82 ;  /* 0x0000005200527202 */ /* 0x000fe40000000f00 */
[----:B------:R-:W-:Y:S02]  /*e4c0*/  LOP3.LUT R86, R30, R31, RZ, 0x3c, !PT ;  /* 0x0000001f1e567212 */ /* 0x000fe400078e3cff */
[----:B------:R-:W-:Y:S01]  /*e4d0*/  IADD3 R39, P3, R48, 0x7000, RZ ;  /* 0x0000700030277810 */ /* 0x000fe20007f7e0ff */
[----:B------:R-:W2:Y:S01]  /*e4e0*/  @P1 LDC R53, c[0x0][0xbf0] ;  /* 0x0002fc00ff351b82 */ /* 0x000ea20000000800 */
[----:B------:R-:W-:-:S02]  /*e4f0*/  MOV R86, R86 ;  /* 0x0000005600567202 */ /* 0x000fc40000000f00 */
[----:B------:R-:W-:Y:S02]  /*e500*/  IADD3 R37, P2, R48, 0x6000, RZ ;  /* 0x0000600030257810 */ /* 0x000fe40007f5e0ff */
[----:B------:R-:W-:Y:S02]  /*e510*/  LOP3.LUT R38, R39, 0x380, RZ, 0xc0, !PT ;  /* 0x0000038027267812 */ /* 0x000fe400078ec0ff */
[----:B------:R-:W-:Y:S02]  /*e520*/  MOV R78, R78 ;  /* 0x0000004e004e7202 */ /* 0x000fe40000000f00 */
[----:B------:R-:W-:Y:S01]  /*e530*/  LOP3.LUT R36, R37, 0x380, RZ, 0xc0, !PT ;  /* 0x0000038025247812 */ /* 0x000fe200078ec0ff */
[----:B0-----:R-:W-:Y:S01]  /*e540*/  @P1 IMAD.HI.U32 R4, R26, R25, RZ ;  /* 0x000000191a041227 */ /* 0x001fe200078e00ff */
[----:B------:R-:W-:Y:S02]  /*e550*/  F2FP.F16.F32.PACK_AB R5, R149, R134 ;  /* 0x000000869505723e */ /* 0x000fe400000000ff */
[----:B------:R-:W-:-:S02]  /*e560*/  F2FP.F16.F32.PACK_AB R6, R120, R3 ;  /* 0x000000037806723e */ /* 0x000fc400000000ff */
[----:B------:R-:W-:Y:S02]  /*e570*/  F2FP.F16.F32.PACK_AB R7, R148, R133 ;  /* 0x000000859407723e */ /* 0x000fe400000000ff */
[----:B-1----:R-:W-:Y:S02]  /*e580*/  @P1 SHF.R.U32.HI R50, RZ, R27, R4 ;  /* 0x0000001bff321219 */ /* 0x002fe40000011604 */
[----:B------:R-:W-:Y:S02]  /*e590*/  F2FP.F16.F32.PACK_AB R4, R122, R9 ;  /* 0x000000097a04723e */ /* 0x000fe400000000ff */
[----:B------:R-:W-:Y:S01]  /*e5a0*/  F2FP.F16.F32.PACK_AB R9, R147, R132 ;  /* 0x000000849309723e */ /* 0x000fe200000000ff */
[----:B------:R-:W-:Y:S01]  /*e5b0*/  IMAD.MOV R3, RZ, RZ, -R50 ;  /* 0x000000ffff037224 */ /* 0x000fe200078e0a32 */
[----:B------:R-:W-:Y:S01]  /*e5c0*/  F2FP.F16.F32.PACK_AB R25, R143, R128 ;  /* 0x000000808f19723e */ /* 0x000fe200000000ff */
[----:B------:R0:W-:Y:S01]  /*e5d0*/  STSM.16.M88.4 [R66], R4 ;  /* 0x0000000442007844 */ /* 0x0001e20000000200 */
[----:B------:R-:W-:Y:S01]  /*e5e0*/  F2FP.F16.F32.PACK_AB R27, R142, R127 ;  /* 0x0000007f8e1b723e */ /* 0x000fe200000000ff */
[----:B------:R-:W-:Y:S01]  /*e5f0*/  IMAD R3, R52, R3, R26 ;  /* 0x0000000334037224 */ /* 0x000fe200078e021a */
[----:B------:R-:W-:Y:S01]  /*e600*/  F2FP.F16.F32.PACK_AB R26, R61, R60 ;  /* 0x0000003c3d1a723e */ /* 0x000fe200000000ff */
[----:B------:R1:W-:Y:S01]  /*e610*/  STSM.16.M88.4 [R86], R8 ;  /* 0x0000000856007844 */ /* 0x0003e20000000200 */
[----:B------:R-:W-:-:S02]  /*e620*/  MOV R74, R74 ;  /* 0x0000004a004a7202 */ /* 0x000fc40000000f00 */
[----:B------:R-:W-:Y:S01]  /*e630*/  SHF.R.U64 R38, R38, 0x3, RZ ;  /* 0x0000000326267819 */ /* 0x000fe200000012ff */
[----:B------:R3:W-:Y:S01]  /*e640*/  STSM.16.M88.4 [R82], R12 ;  /* 0x0000000c52007844 */ /* 0x0007e20000000200 */
[----:B------:R-:W-:Y:S02]  /*e650*/  SHF.R.U64 R36, R36, 0x3, RZ ;  /* 0x0000000324247819 */ /* 0x000fe400000012ff */
[----:B------:R-:W-:Y:S01]  /*e660*/  LOP3.LUT R38, R38, R39, RZ, 0x3c, !PT ;  /* 0x0000002726267212 */ /* 0x000fe200078e3cff */
[----:B------:R-:W-:Y:S01]  /*e670*/  STSM.16.M88.4 [R78], R24 ;  /* 0x000000184e007844 */ /* 0x000fe20000000200 */
[--C-:B------:R-:W-:Y:S01]  /*e680*/  IMAD.X R39, RZ, RZ, R49.reuse, P3 ;  /* 0x000000ffff277224 */ /* 0x100fe200018e0631 */
[----:B------:R-:W-:Y:S01]  /*e690*/  LOP3.LUT R36, R36, R37, RZ, 0x3c, !PT ;  /* 0x0000002524247212 */ /* 0x000fe200078e3cff */
[----:B------:R-:W-:Y:S01]  /*e6a0*/  IMAD.X R37, RZ, RZ, R49, P2 ;  /* 0x000000ffff257224 */ /* 0x000fe200010e0631 */
[----:B0-----:R-:W-:Y:S02]  /*e6b0*/  F2FP.F16.F32.PACK_AB R4, R65, R64 ;  /* 0x000000404104723e */ /* 0x001fe400000000ff */
[----:B------:R-:W-:Y:S01]  /*e6c0*/  F2FP.F16.F32.PACK_AB R5, R141, R126 ;  /* 0x0000007e8d05723e */ /* 0x000fe200000000ff */
[----:B-1----:R-:W-:Y:S01]  /*e6d0*/  IMAD.U32 R10, RZ, RZ, UR5 ;  /* 0x00000005ff0a7e24 */ /* 0x002fe2000f8e00ff */
[----:B------:R-:W-:Y:S01]  /*e6e0*/  SHF.R.S32.HI R9, RZ, 0x1f, R50 ;  /* 0x0000001fff097819 */ /* 0x000fe20000011432 */
[----:B------:R-:W-:Y:S01]  /*e6f0*/  ULDC UR5, c[0x0][0xa88] ;  /* 0x0002a20000057ab9 */ /* 0x000fe20000000800 */
[----:B------:R-:W-:Y:S01]  /*e700*/  SHF.R.S32.HI R8, RZ, 0x1f, R3 ;  /* 0x0000001fff087819 */ /* 0x000fe20000011403 */
[----:B---3--:R-:W-:Y:S01]  /*e710*/  VIADD R14, R201, UR41 ;  /* 0x00000029c90e7c36 */ /* 0x008fe20008000000 */
[----:B------:R-:W-:-:S02]  /*e720*/  IADD3 R12, P0, R50, UR6, RZ ;  /* 0x00000006320c7c10 */ /* 0x000fc4000ff1e0ff */
[----:B------:R-:W-:Y:S02]  /*e730*/  F2FP.F16.F32.PACK_AB R6, R69, R68 ;  /* 0x000000444506723e */ /* 0x000fe400000000ff */
[----:B------:R-:W-:Y:S01]  /*e740*/  IADD3.X R13, R9, UR7, R10, P0, !PT ;  /* 0x00000007090d7c10 */ /* 0x000fe200087fe40a */
[----:B------:R-:W-:Y:S01]  /*e750*/  ULDC.64 UR6, c[0x0][0xb88] ;  /* 0x0002e20000067ab9 */ /* 0x000fe20000000a00 */
[----:B------:R-:W-:Y:S01]  /*e760*/  F2FP.F16.F32.PACK_AB R7, R140, R125 ;  /* 0x0000007d8c07723e */ /* 0x000fe200000000ff */
[----:B------:R-:W-:Y:S01]  /*e770*/  IMAD R8, R8, UR6, RZ ;  /* 0x0000000608087c24 */ /* 0x000fe2000f8e02ff */
[----:B------:R-:W-:Y:S01]  /*e780*/  LOP3.LUT P0, RZ, R198, 0x3, RZ, 0xc0, !PT ;  /* 0x00000003c6ff7812 */ /* 0x000fe2000780c0ff */
[----:B------:R-:W-:Y:S01]  /*e790*/  IMAD.WIDE.U32 R12, R3, UR6, R12 ;  /* 0x00000006030c7c25 */ /* 0x000fe2000f8e000c */
[----:B------:R-:W-:Y:S01]  /*e7a0*/  MOV R70, R70 ;  /* 0x0000004600467202 */ /* 0x000fe20000000f00 */
[----:B------:R0:W-:Y:S01]  /*e7b0*/  STSM.16.M88.4 [R74], R4 ;  /* 0x000000044a007844 */ /* 0x0001e20000000200 */
[----:B------:R-:W-:Y:S01]  /*e7c0*/  F2FP.F16.F32.PACK_AB R9, R139, R124 ;  /* 0x0000007c8b09723e */ /* 0x000fe200000000ff */
[----:B------:R-:W-:Y:S01]  /*e7d0*/  IMAD R15, R3, UR7, R8 ;  /* 0x00000007030f7c24 */ /* 0x000fe2000f8e0208 */
[----:B------:R-:W-:Y:S01]  /*e7e0*/  ULDC.64 UR6, c[0x0][0xb50] ;  /* 0x0002d40000067ab9 */ /* 0x000fe20000000a00 */
[----:B------:R-:W-:Y:S01]  /*e7f0*/  IMAD R3, R52, UR5, RZ ;  /* 0x0000000534037c24 */ /* 0x000fe2000f8e02ff */
[----:B------:R-:W-:-:S02]  /*e800*/  F2FP.F16.F32.PACK_AB R8, R73, R72 ;  /* 0x000000484908723e */ /* 0x000fc400000000ff */
[----:B------:R-:W-:Y:S02]  /*e810*/  F2FP.F16.F32.PACK_AB R10, R77, R76 ;  /* 0x0000004c4d0a723e */ /* 0x000fe400000000ff */
[----:B------:R-:W-:Y:S02]  /*e820*/  ISETP.GE.OR P2, PT, R14, R3, P0 ;  /* 0x000000030e00720c */ /* 0x000fe40000746670 */
[----:B------:R-:W-:Y:S02]  /*e830*/  F2FP.F16.F32.PACK_AB R11, R138, R123 ;  /* 0x0000007b8a0b723e */ /* 0x000fe400000000ff */
[----:B------:R-:W-:Y:S02]  /*e840*/  MOV R62, R62 ;  /* 0x0000003e003e7202 */ /* 0x000fe40000000f00 */
[----:B------:R-:W-:Y:S01]  /*e850*/  MOV R58, R58 ;  /* 0x0000003a003a7202 */ /* 0x000fe20000000f00 */
[----:B0-----:R-:W-:Y:S01]  /*e860*/  VIADD R4, R14, 0x8 ;  /* 0x000000080e047836 */ /* 0x001fe20000000000 */
[----:B------:R-:W-:Y:S01]  /*e870*/  F2FP.F16.F32.PACK_AB R6, R85, R84 ;  /* 0x000000545506723e */ /* 0x000fe200000000ff */
[----:B------:R-:W-:Y:S01]  /*e880*/  IMAD.IADD R5, R13, 0x1, R15 ;  /* 0x000000010d057824 */ /* 0x000fe200078e020f */
[----:B------:R-:W-:Y:S01]  /*e890*/  LEA R13, P3, R12, UR6, 0x2 ;  /* 0x000000060c0d7c11 */ /* 0x000fe2000f8610ff */
[----:B------:R-:W-:Y:S01]  /*e8a0*/  STSM.16.M88.4 [R70], R8 ;  /* 0x0000000846007844 */ /* 0x000fe20000000200 */
[----:B------:R-:W-:-:S02]  /*e8b0*/  ISETP.GE.OR P0, PT, R4, R3, P0 ;  /* 0x000000030400720c */ /* 0x000fc40000706670 */
[----:B------:R-:W-:Y:S01]  /*e8c0*/  LEA.HI.X R12, R12, UR7, R5, 0x2, P3 ;  /* 0x000000070c0c7c11 */ /* 0x000fe200098f1405 */
[----:B------:R-:W-:Y:S01]  /*e8d0*/  SHFL.IDX PT, R64, R13, RZ, 0x1c1f ;  /* 0x001c1fff0d407589 */ /* 0x000fe200000e0000 */
[----:B------:R-:W-:Y:S02]  /*e8e0*/  F2FP.F16.F32.PACK_AB R4, R81, R80 ;  /* 0x000000505104723e */ /* 0x000fe400000000ff */
[----:B------:R-:W-:Y:S01]  /*e8f0*/  F2FP.F16.F32.PACK_AB R5, R136, R121 ;  /* 0x000000798805723e */ /* 0x000fe200000000ff */
[----:B------:R-:W0:Y:S01]  /*e900*/  SHFL.IDX PT, R65, R12, RZ, 0x1c1f ;  /* 0x001c1fff0c417589 */ /* 0x000e2200000e0000 */
[----:B------:R-:W-:Y:S02]  /*e910*/  F2FP.F16.F32.PACK_AB R7, R135, R56 ;  /* 0x000000388707723e */ /* 0x000fe400000000ff */
[----:B------:R-:W-:Y:S01]  /*e920*/  F2FP.F16.F32.PACK_AB R90, R93, R92 ;  /* 0x0000005c5d5a723e */ /* 0x000fe200000000ff */
[----:B------:R-:W-:Y:S01]  /*e930*/  SHFL.IDX PT, R66, R13, 0x1, 0x1c1f ;  /* 0x003c1f000d427f89 */ /* 0x000fe200000e0000 */
[----:B------:R-:W-:-:S02]  /*e940*/  F2FP.F16.F32.PACK_AB R91, R94, R91 ;  /* 0x0000005b5e5b723e */ /* 0x000fc400000000ff */
[----:B------:R-:W-:Y:S01]  /*e950*/  F2FP.F16.F32.PACK_AB R97, R95, R98 ;  /* 0x000000625f61723e */ /* 0x000fe200000000ff */
[----:B------:R-:W-:Y:S01]  /*e960*/  STSM.16.M88.4 [R62], R4 ;  /* 0x000000043e007844 */ /* 0x000fe20000000200 */
[----:B------:R-:W-:Y:S02]  /*e970*/  F2FP.F16.F32.PACK_AB R104, R105, R104 ;  /* 0x000000686968723e */ /* 0x000fe400000000ff */
[----:B------:R-:W-:Y:S01]  /*e980*/  MOV R54, R54 ;  /* 0x0000003600367202 */ /* 0x000fe20000000f00 */
[----:B------:R-:W-:Y:S01]  /*e990*/  STSM.16.M88.4 [R58], R88 ;  /* 0x000000583a007844 */ /* 0x000fe20000000200 */
[----:B------:R-:W-:Y:S02]  /*e9a0*/  F2FP.F16.F32.PACK_AB R98, R101, R100 ;  /* 0x000000646562723e */ /* 0x000fe400000000ff */
[----:B------:R-:W-:Y:S01]  /*e9b0*/  F2FP.F16.F32.PACK_AB R99, R102, R99 ;  /* 0x000000636663723e */ /* 0x000fe200000000ff */
[----:B------:R-:W1:Y:S01]  /*e9c0*/  SHFL.IDX PT, R67, R12, 0x1, 0x1c1f ;  /* 0x003c1f000c437f89 */ /* 0x000e6200000e0000 */
        /* <DEDUP_REMOVED lines=10> */
[----:B------:R-:W-:Y:S01]  /*ea70*/  IADD3 R29, P5, R48, 0x2000, RZ ;  /* 0x00002000301d7810 */ /* 0x000fe20007fbe0ff */
[----:B------:R-:W-:Y:S01]  /*ea80*/  STSM.16.M88.4 [R103], R112 ;  /* 0x0000007067007844 */ /* 0x000fe20000000200 */
[----:B------:R-:W-:Y:S02]  /*ea90*/  SHF.R.U64 R32, R32, 0x3, RZ ;  /* 0x0000000320207819 */ /* 0x000fe400000012ff */
[----:B------:R-:W-:Y:S01]  /*eaa0*/  LOP3.LUT R28, R29, 0x380, RZ, 0xc0, !PT ;  /* 0x000003801d1c7812 */ /* 0x000fe200078ec0ff */
[----:B------:R-:W-:Y:S01]  /*eab0*/  BAR.SYNC.DEFER_BLOCKING 0x1, 0x100 ;  /* 0x0044000000007b1d */ /* 0x000fe20000010000 */
[----:B------:R-:W-:Y:S01]  /*eac0*/  LOP3.LUT R32, R32, R21, RZ, 0x3c, !PT ;  /* 0x0000001520207212 */ /* 0x000fe200078e3cff */
[----:B------:R-:W-:Y:S01]  /*ead0*/  IMAD.X R21, RZ, RZ, R49, P4 ;  /* 0x000000ffff157224 */ /* 0x000fe200020e0631 */
[----:B------:R-:W-:-:S02]  /*eae0*/  SHF.R.U64 R28, R28, 0x3, RZ ;  /* 0x000000031c1c7819 */ /* 0x000fc400000012ff */
[----:B------:R-:W-:Y:S02]  /*eaf0*/  IADD3 R31, P6, R48, 0x3000, RZ ;  /* 0x00003000301f7810 */ /* 0x000fe40007fde0ff */
[----:B------:R-:W-:Y:S01]  /*eb00*/  LOP3.LUT R28, R28, R29, RZ, 0x3c, !PT ;  /* 0x0000001d1c1c7212 */ /* 0x000fe200078e3cff */
[----:B------:R-:W-:Y:S01]  /*eb10*/  IMAD.X R29, RZ, RZ, R49, P5 ;  /* 0x000000ffff1d7224 */ /* 0x000fe200028e0631 */
[----:B------:R-:W-:Y:S02]  /*eb20*/  LOP3.LUT R30, R31, 0x380, RZ, 0xc0, !PT ;  /* 0x000003801f1e7812 */ /* 0x000fe400078ec0ff */
[----:B------:R-:W-:Y:S02]  /*eb30*/  IADD3 R43, P5, R48, 0x9000, RZ ;  /* 0x00009000302b7810 */ /* 0x000fe40007fbe0ff */
[----:B------:R-:W-:Y:S01]  /*eb40*/  SHF.R.U64 R30, R30, 0x3, RZ ;  /* 0x000000031e1e7819 */ /* 0x000fe200000012ff */
[----:B------:R-:W-:Y:S01]  /*eb50*/  UIMAD UR5, UR10, UR8, URZ ;  /* 0x000000080a0572a4 */ /* 0x000fe2000f8e023f */
[----:B------:R-:W-:-:S02]  /*eb60*/  LOP3.LUT R42, R43, 0x380, RZ, 0xc0, !PT ;  /* 0x000003802b2a7812 */ /* 0x000fc400078ec0ff */
[----:B------:R-:W-:Y:S01]  /*eb70*/  LOP3.LUT R30, R30, R31, RZ, 0x3c, !PT ;  /* 0x0000001f1e1e7212 */ /* 0x000fe200078e3cff */
[--C-:B------:R-:W-:Y:S01]  /*eb80*/  IMAD.X R31, RZ, RZ, R49.reuse, P6 ;  /* 0x000000ffff1f7224 */ /* 0x100fe200030e0631 */
[----:B------:R-:W-:Y:S01]  /*eb90*/  SHF.R.U64 R42, R42, 0x3, RZ ;  /* 0x000000032a2a7819 */ /* 0x000fe200000012ff */
[----:B0-----:R0:W-:Y:S01]  /*eba0*/  @!P2 ST.E desc[UR36][R64.64], R0 ;  /* 0x000000004000a985 */ /* 0x0011e2000c101924 */
[C---:B------:R-:W-:Y:S01]  /*ebb0*/  IADD3 R41, P4, R48.reuse, 0x8000, RZ ;  /* 0x0000800030297810 */ /* 0x040fe20007f9e0ff */
[----:B------:R-:W-:Y:S01]  /*ebc0*/  UIMAD.WIDE.U32 UR6, UR11, UR8, URZ ;  /* 0x000000080b0672a5 */ /* 0x000fe2000f8e003f */
[----:B------:R-:W-:Y:S01]  /*ebd0*/  IADD3 R45, P6, R48, 0xa000, RZ ;  /* 0x0000a000302d7810 */ /* 0x000fe20007fde0ff */
[----:B-1----:R1:W-:Y:S01]  /*ebe0*/  @!P0 ST.E desc[UR36][R66.64], R2 ;  /* 0x0000000242008985 */ /* 0x0023e2000c101924 */
[----:B------:R-:W-:Y:S01]  /*ebf0*/  UIMAD UR5, UR11, UR9, UR5 ;  /* 0x000000090b0572a4 */ /* 0x000fe2000f8e0205 */
[----:B------:R-:W-:Y:S02]  /*ec00*/  LOP3.LUT R42, R42, R43, RZ, 0x3c, !PT ;  /* 0x0000002b2a2a7212 */ /* 0x000fe400078e3cff */
[----:B------:R3:W5:Y:S01]  /*ec10*/  LD.E.128 R12, desc[UR36][R20.64] ;  /* 0x00000024140c7980 */ /* 0x000762000c101d00 */
[----:B------:R-:W-:Y:S01]  /*ec20*/  ULDC.64 UR10, c[0x0][0xaf0] ;  /* 0x0002bc00000a7ab9 */ /* 0x000fe20000000a00 */
[----:B------:R-:W-:Y:S01]  /*ec30*/  LOP3.LUT R40, R41, 0x380, RZ, 0xc0, !PT ;  /* 0x0000038029287812 */ /* 0x000fe200078ec0ff */
[----:B0-----:R-:W-:Y:S01]  /*ec40*/  IMAD R0, R193, 0x20, R196 ;  /* 0x00000020c1007824 */ /* 0x001fe200078e02c4 */
[----:B------:R-:W-:Y:S01]  /*ec50*/  LOP3.LUT R44, R45, 0x380, RZ, 0xc0, !PT ;  /* 0x000003802d2c7812 */ /* 0x000fe200078ec0ff */
[----:B------:R-:W-:Y:S01]  /*ec60*/  UIADD3 UR7, UR7, UR5, URZ ;  /* 0x0000000507077290 */ /* 0x000fe2000fffe03f */
[----:B------:R-:W-:Y:S01]  /*ec70*/  LOP3.LUT R43, R48, 0x380, RZ, 0xc0, !PT ;  /* 0x00000380302b7812 */ /* 0x000fe200078ec0ff */
[----:B------:R0:W5:Y:S01]  /*ec80*/  LD.E.128 R8, desc[UR36][R28.64] ;  /* 0x000000241c087980 */ /* 0x000162000c101d00 */
[----:B---3--:R-:W3:Y:S01]  /*ec90*/  @P1 LDC R21, c[0x0][0xbec] ;  /* 0x0002fb00ff151b82 */ /* 0x008ee20000000800 */
[----:B-1----:R-:W-:Y:S01]  /*eca0*/  VIADD R2, R0, UR41 ;  /* 0x0000002900027c36 */ /* 0x002fe20008000000 */
[----:B------:R-:W-:Y:S01]  /*ecb0*/  UIMAD UR8, UR12, UR10, URZ ;  /* 0x0000000a0c0872a4 */ /* 0x000fe2000f8e023f */
[----:B------:R-:W-:Y:S01]  /*ecc0*/  SHF.R.U64 R40, R40, 0x3, RZ ;  /* 0x0000000328287819 */ /* 0x000fe200000012ff */
[----:B------:R-:W-:Y:S01]  /*ecd0*/  UIMAD.WIDE.U32 UR6, UR13, UR10, UR6 ;  /* 0x0000000a0d0672a5 */ /* 0x000fe2000f8e0006 */
[----:B------:R-:W-:Y:S01]  /*ece0*/  SHF.R.U64 R44, R44, 0x3, RZ ;  /* 0x000000032c2c7819 */ /* 0x000fe200000012ff */
[----:B------:R-:W-:Y:S01]  /*ecf0*/  UIMAD UR5, UR13, UR11, UR8 ;  /* 0x0000000b0d0572a4 */ /* 0x000fe2000f8e0208 */
[----:B------:R-:W-:Y:S01]  /*ed00*/  SHF.R.U64 R43, R43, 0x3, RZ ;  /* 0x000000032b2b7819 */ /* 0x000fe200000012ff */
[----:B0-----:R-:W-:Y:S01]  /*ed10*/  IMAD.MOV.U32 R29, RZ, RZ, R2 ;  /* 0x000000ffff1d7224 */ /* 0x001fe200078e0002 */
[----:B------:R0:W5:Y:S01]  /*ed20*/  LD.E.128 R4, desc[UR36][R30.64] ;  /* 0x000000241e047980 */ /* 0x000162000c101d00 */
[----:B------:R-:W-:Y:S01]  /*ed30*/  LOP3.LUT R40, R40, R41, RZ, 0x3c, !PT ;  /* 0x0000002928287212 */ /* 0x000fe200078e3cff */
[----:B------:R-:W-:Y:S01]  /*ed40*/  UIADD3 UR5, UR7, UR5, URZ ;  /* 0x0000000507057290 */ /* 0x000fe2000fffe03f */
[----:B------:R-:W-:Y:S01]  /*ed50*/  LOP3.LUT R44, R44, R45, RZ, 0x3c, !PT ;  /* 0x0000002d2c2c7212 */ /* 0x000fe200078e3cff */
[--C-:B------:R-:W-:Y:S01]  /*ed60*/  IMAD.X R41, RZ, RZ, R49.reuse, P4 ;  /* 0x000000ffff297224 */ /* 0x100fe200020e0631 */
[----:B------:R-:W-:Y:S01]  /*ed70*/  LOP3.LUT R48, R43, R48, RZ, 0x3c, !PT ;  /* 0x000000302b307212 */ /* 0x000fe200078e3cff */
[--C-:B------:R-:W-:Y:S01]  /*ed80*/  IMAD.X R43, RZ, RZ, R49.reuse, P5 ;  /* 0x000000ffff2b7224 */ /* 0x100fe200028e0631 */
[----:B------:R-:W-:Y:S01]  /*ed90*/  ULDC.64 UR8, c[0x0][0xae0] ;  /* 0x0002b80000087ab9 */ /* 0x000fe20000000a00 */
[----:B------:R-:W-:Y:S01]  /*eda0*/  IMAD.X R45, RZ, RZ, R49, P6 ;  /* 0x000000ffff2d7224 */ /* 0x000fe200030e0631 */
[----:B------:R1:W5:Y:S04]  /*edb0*/  LD.E.128 R68, desc[UR36][R32.64] ;  /* 0x0000002420447980 */ /* 0x000368000c101d00 */
[----:B------:R4:W5:Y:S01]  /*edc0*/  LD.E.128 R60, desc[UR36][R34.64] ;  /* 0x00000024223c7980 */ /* 0x000962000c101d00 */
[----:B---3--:R-:W-:-:S03]  /*edd0*/  @P1 IMAD.HI.U32 R0, R2, R21, RZ ;  /* 0x0000001502001227 */ /* 0x008fc600078e00ff */
[----:B------:R-:W5:Y:S02]  /*ede0*/  LD.E.128 R48, desc[UR36][R48.64] ;  /* 0x0000002430307980 */ /* 0x000f64000c101d00 */
[----:B--2---:R-:W-:Y:S02]  /*edf0*/  @P1 SHF.R.U32.HI R29, RZ, R53, R0 ;  /* 0x00000035ff1d1219 */ /* 0x004fe40000011600 */
[----:B------:R2:W5:Y:S02]  /*ee00*/  LD.E.128 R56, desc[UR36][R36.64] ;  /* 0x0000002424387980 */ /* 0x000564000c101d00 */
[--C-:B------:R-:W-:Y:S01]  /*ee10*/  SHF.R.S32.HI R0, RZ, 0x1f, R29.reuse ;  /* 0x0000001fff007819 */ /* 0x100fe2000001141d */
[----:B0-----:R-:W-:Y:S01]  /*ee20*/  IMAD.MOV R31, RZ, RZ, -R29 ;  /* 0x000000ffff1f7224 */ /* 0x001fe200078e0a1d */
[----:B------:R2:W5:Y:S01]  /*ee30*/  LD.E.128 R24, desc[UR36][R38.64] ;  /* 0x0000002426187980 */ /* 0x000562000c101d00 */
[----:B------:R-:W-:Y:S02]  /*ee40*/  IMAD.U32 R21, RZ, RZ, UR7 ;  /* 0x00000007ff157e24 */ /* 0x000fe4000f8e00ff */
[----:B------:R-:W-:Y:S01]  /*ee50*/  IMAD R0, R0, UR8, RZ ;  /* 0x0000000800007c24 */ /* 0x000fe2000f8e02ff */
[----:B------:R2:W5:Y:S01]  /*ee60*/  LD.E.128 R80, desc[UR36][R40.64] ;  /* 0x0000002428507980 */ /* 0x000562000c101d00 */
[----:B------:R-:W-:-:S02]  /*ee70*/  IMAD R31, R52, R31, R2 ;  /* 0x0000001f341f7224 */ /* 0x000fc400078e0202 */
[----:B------:R-:W-:Y:S01]  /*ee80*/  IMAD.U32 R20, RZ, RZ, UR6 ;  /* 0x00000006ff147e24 */ /* 0x000fe2000f8e00ff */
[----:B------:R2:W5:Y:S01]  /*ee90*/  LD.E.128 R76, desc[UR36][R42.64] ;  /* 0x000000242a4c7980 */ /* 0x000562000c101d00 */
[----:B------:R-:W-:Y:S01]  /*eea0*/  IMAD.U32 R21, RZ, RZ, UR5 ;  /* 0x00000005ff157e24 */ /* 0x000fe2000f8e00ff */
[----:B------:R-:W-:Y:S02]  /*eeb0*/  ULDC.64 UR6, c[0x0][0xad8] ;  /* 0x0002b60000067ab9 */ /* 0x000fe40000000a00 */
[----:B------:R2:W5:Y:S01]  /*eec0*/  LD.E.128 R72, desc[UR36][R44.64] ;  /* 0x000000242c487980 */ /* 0x000562000c101d00 */
[----:B-1----:R-:W-:-:S03]  /*eed0*/  IMAD R33, R29, UR9, R0 ;  /* 0x000000091d217c24 */ /* 0x002fc6000f8e0200 */
[----:B------:R2:W5:Y:S01]  /*eee0*/  LD.E.128 R64, desc[UR36][R46.64] ;  /* 0x000000242e407980 */ /* 0x000562000c101d00 */
[----:B------:R-:W-:Y:S01]  /*eef0*/  SHF.R.S32.HI R0, RZ, 0x1f, R31 ;  /* 0x0000001fff007819 */ /* 0x000fe2000001141f */
[----:B------:R-:W-:Y:S01]  /*ef00*/  @!PT LDS RZ, [RZ] ;  /* 0x00000000fffff984 */ /* 0x000fe20000000800 */
[----:B------:R-:W-:Y:S01]  /*ef10*/  @!PT LDS RZ, [RZ] ;  /* 0x00000000fffff984 */ /* 0x000fe20000000800 */
[----:B------:R-:W-:Y:S01]  /*ef20*/  @!PT LDS RZ, [RZ] ;  /* 0x00000000fffff984 */ /* 0x000fe20000000800 */
[----:B------:R-:W-:Y:S01]  /*ef30*/  @!PT LDS RZ, [RZ] ;  /* 0x00000000fffff984 */ /* 0x000fe20000000800 */
[----:B------:R0:W-:Y:S06]  /*ef40*/  MEMBAR.ALL.CTA ;  /* 0x0000000000007992 */ /* 0x0001ec0000008000 */
[----:B0-----:R-:W0:Y:S01]  /*ef50*/  FENCE.VIEW.ASYNC.S ;  /* 0x00000000000073c6 */ /* 0x001e220000000000 */
[----:B------:R-:W-:-:S04]  /*ef60*/  IMAD.WIDE.U32 R20, R29, UR8, R20 ;  /* 0x000000081d147c25 */ /* 0x000fc8000f8e0014 */
[----:B------:R-:W-:Y:S02]  /*ef70*/  IMAD.IADD R21, R21, 0x1, R33 ;  /* 0x0000000115157824 */ /* 0x000fe400078e0221 */
[----:B------:R-:W-:Y:S02]  /*ef80*/  IMAD R2, R0, UR6, RZ ;  /* 0x0000000600027c24 */ /* 0x000fe4000f8e02ff */
[----:B----4-:R-:W-:Y:S02]  /*ef90*/  VIADD R34, R196, UR41 ;  /* 0x00000029c4227c36 */ /* 0x010fe40008000000 */
[C---:B------:R-:W-:Y:S02]  /*efa0*/  IMAD R29, R31.reuse, UR7, R2 ;  /* 0x000000071f1d7c24 */ /* 0x040fe4000f8e0202 */
[----:B------:R-:W-:Y:S01]  /*efb0*/  IMAD.WIDE.U32 R20, R31, UR6, R20 ;  /* 0x000000061f147c25 */ /* 0x000fe2000f8e0014 */
[----:B------:R-:W-:Y:S01]  /*efc0*/  ISETP.GE.AND P2, PT, R34, R3, PT ;  /* 0x000000032200720c */ /* 0x000fe20003f46270 */
[----:B------:R-:W-:-:S02]  /*efd0*/  ULDC.64 UR6, c[0x0][0xa80] ;  /* 0x0002a00000067ab9 */ /* 0x000fc40000000a00 */
[----:B------:R-:W-:Y:S01]  /*efe0*/  VIADD R17, R17, 0x30820 ;  /* 0x0003082011117836 */ /* 0x000fe20000000000 */
[----:B------:R-:W-:Y:S01]  /*eff0*/  LEA R2, P3, R20, UR6, 0x1 ;  /* 0x0000000614027c11 */ /* 0x000fe2000f8608ff */
[----:B------:R-:W-:Y:S02]  /*f000*/  IMAD.IADD R21, R21, 0x1, R29 ;  /* 0x0000000115157824 */ /* 0x000fe400078e021d */
[----:B------:R-:W-:Y:S01]  /*f010*/  VIADD R0, R34, 0x20 ;  /* 0x0000002022007836 */ /* 0x000fe20000000000 */
[----:B------:R-:W-:Y:S02]  /*f020*/  PRMT R17, RZ, 0x654, R17 ;  /* 0x00000654ff117816 */ /* 0x000fe40000000011 */
[----:B------:R-:W-:Y:S02]  /*f030*/  LEA.HI.X R32, R20, UR7, R21, 0x1, P3 ;  /* 0x0000000714207c11 */ /* 0x000fe400098f0c15 */
[-C--:B------:R-:W-:Y:S01]  /*f040*/  ISETP.GE.AND P1, PT, R0, R3.reuse, PT ;  /* 0x000000030000720c */ /* 0x080fe20003f26270 */
[----:B------:R-:W-:Y:S01]  /*f050*/  VIADD R0, R34, 0x40 ;  /* 0x0000004022007836 */ /* 0x000fe20000000000 */
[----:B0-----:R0:W-:Y:S01]  /*f060*/  SYNCS.ARRIVE.TRANS64.RED.A1T0 RZ, [R17+URZ], RZ ;  /* 0x000000ff11ff79a7 */ /* 0x0011e2000810043f */
[----:B------:R2:W1:Y:S01]  /*f070*/  SHFL.IDX PT, R31, R2, RZ, 0x181f ;  /* 0x00181fff021f7589 */ /* 0x00046200000e0000 */
[----:B------:R-:W-:Y:S02]  /*f080*/  BSSY B1, `(.L_x_1052) ;  /* 0x0000011000017945 */ /* 0x000fe40003800000 */
[----:B------:R-:W-:Y:S01]  /*f090*/  ISETP.GE.AND P0, PT, R0, R3, PT ;  /* 0x000000030000720c */ /* 0x000fe20003f06270 */
[----:B0-----:R2:W0:Y:S01]  /*f0a0*/  SHFL.IDX PT, R17, R32, RZ, 0x181f ;  /* 0x00181fff20117589 */ /* 0x00142200000e0000 */
[----:B------:R-:W-:Y:S11]  /*f0b0*/  @P2 BRA `(.L_x_1053) ;  /* 0x0000000000342947 */ /* 0x000ff60003800000 */
[----:B------:R-:W-:Y:S02]  /*f0c0*/  ULDC UR5, c[0x0][0xac8] ;  /* 0x0002b20000057ab9 */ /* 0x000fe40000000800 */
[----:B------:R-:W-:Y:S02]  /*f0d0*/  ISETP.GE.AND P4, PT, R22, UR5, PT ;  /* 0x0000000516007c0c */ /* 0x000fe4000bf86270 */
[----:B------:R-:W-:Y:S02]  /*f0e0*/  ISETP.GE.AND P3, PT, R23, UR5, PT ;  /* 0x0000000517007c0c */ /* 0x000fe4000bf66270 */
[----:B------:R-:W-:-:S09]  /*f0f0*/  ISETP.GE.AND P2, PT, R192, UR5, PT ;  /* 0x00000005c0007c0c */ /* 0x000fd2000bf46270 */
[CC--:B-1----:R-:W-:Y:S02]  /*f100*/  @!P4 LEA R20, P6, R22.reuse, R31.reuse, 0x1 ;  /* 0x0000001f1614c211 */ /* 0x0c2fe400078c08ff */
[C---:B------:R-:W-:Y:S02]  /*f110*/  @!P3 LEA R28, P5, R23.reuse, R31, 0x1 ;  /* 0x0000001f171cb211 */ /* 0x040fe400078a08ff */
[----:B0-----:R-:W-:Y:S02]  /*f120*/  @!P4 LEA.HI.X R21, R22, R17, R206, 0x1, P6 ;  /* 0x000000111615c211 */ /* 0x001fe400030f0cce */
[C---:B------:R-:W-:Y:S02]  /*f130*/  @!P2 LEA R30, P6, R192.reuse, R31, 0x1 ;  /* 0x0000001fc01ea211 */ /* 0x040fe400078c08ff */
[-C--:B------:R-:W-:Y:S01]  /*f140*/  @!P3 LEA.HI.X R29, R23, R17.reuse, R205, 0x1, P5 ;  /* 0x00000011171db211 */ /* 0x080fe200028f0ccd */
[----:B-----5:R3:W-:Y:S01]  /*f150*/  @!P4 ST.E.128 desc[UR36][R20.64], R48 ;  /* 0x000000301400c985 */ /* 0x0207e2000c101d24 */
[----:B------:R-:W-:-:S03]  /*f160*/  @!P2 LEA.HI.X R31, R192, R17, R204, 0x1, P6 ;  /* 0x00000011c01fa211 */ /* 0x000fc600030f0ccc */
[----:B------:R3:W-:Y:S04]  /*f170*/  @!P3 ST.E.128 desc[UR36][R28.64], R68 ;  /* 0x000000441c00b985 */ /* 0x0007e8000c101d24 */
[----:B------:R3:W-:Y:S02]  /*f180*/  @!P2 ST.E.128 desc[UR36][R30.64], R80 ;  /* 0x000000501e00a985 */ /* 0x0007e4000c101d24 */
.L_x_1053:
[----:B------:R-:W-:Y:S05]  /*f190*/  BSYNC B1 ;  /* 0x0000000000017941 */ /* 0x000fea0003800000 */
.L_x_1052:
[----:B0-----:R0:W4:Y:S01]  /*f1a0*/  SHFL.IDX PT, R17, R32, 0x1, 0x181f ;  /* 0x00381f0020117f89 */ /* 0x00112200000e0000 */
        /* <DEDUP_REMOVED lines=13> */
[----:B-----5:R3:W-:Y:S04]  /*f280*/  @!P4 ST.E.128 desc[UR36][R20.64], R12 ;  /* 0x0000000c1400c985 */ /* 0x0207e8000c101d24 */
[----:B------:R3:W-:Y:S04]  /*f290*/  @!P5 ST.E.128 desc[UR36][R28.64], R60 ;  /* 0x0000003c1c00d985 */ /* 0x0007e8000c101d24 */
[----:B------:R3:W-:Y:S02]  /*f2a0*/  @!P6 ST.E.128 desc[UR36][R30.64], R76 ;  /* 0x0000004c1e00e985 */ /* 0x0007e4000c101d24 */
.L_x_1055:
[----:B------:R-:W-:Y:S05]  /*f2b0*/  BSYNC B1 ;  /* 0x0000000000017941 */ /* 0x000fea0003800000 */
.L_x_1054:
        /* <DEDUP_REMOVED lines=8> */
[-C--:B---3-5:R-:W-:Y:S02]  /*f340*/  @!P3 LEA R12, P0, R22, R21.reuse, 0x1 ;  /* 0x00000015160cb211 */ /* 0x0a8fe400078008ff */
        /* <DEDUP_REMOVED lines=8> */
.L_x_1057:
[----:B------:R-:W-:Y:S05]  /*f3d0*/  BSYNC B1 ;  /* 0x0000000000017941 */ /* 0x000fea0003800000 */
.L_x_1056:
[----:B------:R-:W-:Y:S01]  /*f3e0*/  VIADD R0, R34, 0x60 ;  /* 0x0000006022007836 */ /* 0x000fe20000000000 */
[----:B0----5:R0:W0:Y:S04]  /*f3f0*/  SHFL.IDX PT, R11, R32, 0x3, 0x181f ;  /* 0x00781f00200b7f89 */ /* 0x02102800000e0000 */
[----:B------:R-:W-:Y:S01]  /*f400*/  ISETP.GE.AND P0, PT, R0, R3, PT ;  /* 0x000000030000720c */ /* 0x000fe20003f06270 */
[----:B------:R0:W0:-:S12]  /*f410*/  SHFL.IDX PT, R13, R2, 0x3, 0x181f ;  /* 0x00781f00020d7f89 */ /* 0x00001800000e0000 */
[----:B------:R-:W-:Y:S05]  /*f420*/  @P0 BRA `(.L_x_1058) ;  /* 0x0000000800e80947 */ /* 0x000fea0003800000 */
[----:B------:R-:W-:Y:S02]  /*f430*/  ULDC UR5, c[0x0][0xac8] ;  /* 0x0002b20000057ab9 */ /* 0x000fe40000000800 */
[----:B------:R-:W-:Y:S02]  /*f440*/  ISETP.GE.AND P2, PT, R22, UR5, PT ;  /* 0x0000000516007c0c */ /* 0x000fe4000bf46270 */
[----:B------:R-:W-:-:S11]  /*f450*/  ISETP.GE.AND P3, PT, R23, UR5, PT ;  /* 0x0000000517007c0c */ /* 0x000fd6000bf66270 */
[CC--:B0-2-4-:R-:W-:Y:S02]  /*f460*/  @!P2 LEA R2, P0, R22.reuse, R13.reuse, 0x1 ;  /* 0x0000000d1602a211 */ /* 0x0d5fe400078008ff */
[C---:B------:R-:W-:Y:S02]  /*f470*/  @!P3 LEA R8, P1, R23.reuse, R13, 0x1 ;  /* 0x0000000d1708b211 */ /* 0x040fe400078208ff */
[-C--:B------:R-:W-:Y:S02]  /*f480*/  @!P2 LEA.HI.X R3, R22, R11.reuse, R206, 0x1, P0 ;  /* 0x0000000b1603a211 */ /* 0x080fe400000f0cce */
        /* <DEDUP_REMOVED lines=9> */
.L_x_1051:
[----:B------:R-:W0:Y:S01]  /*f520*/  LDC R8, c[0x0][0xbe8] ;  /* 0x0002fa00ff087b82 */ /* 0x000e220000000800 */
[----:B------:R-:W-:Y:S01]  /*f530*/  R2UR UR6, R194 ;  /* 0x00000000c20672ca */ /* 0x000fe200000e0000 */
[----:B------:R-:W-:Y:S01]  /*f540*/  BSSY B1, `(.L_x_1059) ;  /* 0x0000034000017945 */ /* 0x000fe20003800000 */
[----:B------:R-:W-:Y:S01]  /*f550*/  R2UR UR5, R195 ;  /* 0x00000000c30572ca */ /* 0x000fe200000e0000 */
[----:B------:R-:W-:Y:S01]  /*f560*/  IMAD R6, R193, 0x20, R196 ;  /* 0x00000020c1067824 */ /* 0x000fe200078e02c4 */
[----:B------:R-:W-:-:S09]  /*f570*/  ISETP.GE.AND P0, PT, R207, 0x80, PT ;  /* 0x00000080cf00780c */ /* 0x000fd20003f06270 */
[----:B------:R-:W-:Y:S02]  /*f580*/  USHF.R.S32.HI UR8, URZ, 0x1f, UR6 ;  /* 0x0000001f3f087899 */ /* 0x000fe40008011406 */
[----:B------:R-:W-:Y:S01]  /*f590*/  USHF.R.S32.HI UR9, URZ, 0x1f, UR5 ;  /* 0x0000001f3f097899 */ /* 0x000fe20008011405 */
[----:B0-----:R-:W-:-:S13]  /*f5a0*/  ISETP.NE.AND P1, PT, R8, 0x1, PT ;  /* 0x000000010800780c */ /* 0x001fda0003f25270 */
[----:B------:R-:W0:Y:S08]  /*f5b0*/  @P1 LDC R9, c[0x0][0xbec] ;  /* 0x0002fb00ff091b82 */ /* 0x000e300000000800 */
[----:B------:R-:W1:Y:S01]  /*f5c0*/  @P1 LDC R11, c[0x0][0xbf0] ;  /* 0x0002fc00ff0b1b82 */ /* 0x000e620000000800 */
[----:B------:R-:W-:Y:S05]  /*f5d0*/  @P0 BRA `(.L_x_1060) ;  /* 0x0000000000a80947 */ /* 0x000fea0003800000 */
[----:B------:R-:W2:Y:S01]  /*f5e0*/  S2R R4, SR_TID.X ;  /* 0x0000000000047919 */ /* 0x000ea20000002100 */
[----:B------:R-:W3:Y:S01]  /*f5f0*/  LDC R3, c[0x0][0xbe8] ;  /* 0x0002fa00ff037b82 */ /* 0x000ee20000000800 */
[----:B------:R-:W-:Y:S01]  /*f600*/  IMAD.U32 R7, RZ, RZ, UR41 ;  /* 0x00000029ff077e24 */ /* 0x000fe2000f8e00ff */
[----:B------:R-:W-:Y:S02]  /*f610*/  ULDC UR5, c[0x0][0xa88] ;  /* 0x0002a20000057ab9 */ /* 0x000fe40000000800 */
[----:B---3--:R-:W-:Y:S02]  /*f620*/  IMAD R5, R3, UR5, RZ ;  /* 0x0000000503057c24 */ /* 0x008fe4000f8e02ff */
[----:B--2---:R-:W-:-:S04]  /*f630*/  IADD3 R4, R7, -0x80, R4 ;  /* 0xffffff8007047810 */ /* 0x004fc80007ffe004 */
[----:B------:R-:W-:-:S13]  /*f640*/  ISETP.GE.AND P0, PT, R4, R5, PT ;  /* 0x000000050400720c */ /* 0x000fda0003f06270 */
[----:B------:R-:W-:Y:S05]  /*f650*/  @P0 BRA `(.L_x_1060) ;  /* 0x0000000000880947 */ /* 0x000fea0003800000 */
[----:B------:R-:W-:Y:S01]  /*f660*/  ISETP.NE.AND P0, PT, R3, 0x1, PT ;  /* 0x000000010300780c */ /* 0x000fe20003f05270 */
[----:B------:R-:W-:Y:S01]  /*f670*/  ULDC.64 UR10, c[0x0][0xb90] ;  /* 0x0002e400000a7ab9 */ /* 0x000fe20000000a00 */
[----:B------:R-:W-:Y:S01]  /*f680*/  R2UR UR13, R194 ;  /* 0x00000000c20d72ca */ /* 0x000fe200000e0000 */
[----:B------:R-:W-:Y:S01]  /*f690*/  UIMAD UR5, UR8, UR10, URZ ;  /* 0x0000000a080572a4 */ /* 0x000fe2000f8e023f */
[----:B------:R-:W-:Y:S01]  /*f6a0*/  R2UR UR12, R195 ;  /* 0x00000000c30c72ca */ /* 0x000fe200000e0000 */
[----:B------:R-:W-:-:S08]  /*f6b0*/  IMAD.MOV.U32 R2, RZ, RZ, R4 ;  /* 0x000000ffff027224 */ /* 0x000fd000078e0004 */
[----:B------:R-:W2:Y:S02]  /*f6c0*/  @P0 LDC R5, c[0x0][0xbec] ;  /* 0x0002fb00ff050b82 */ /* 0x000ea40000000800 */
[----:B------:R-:W-:Y:S02]  /*f6d0*/  UIMAD.WIDE.U32 UR6, UR13, UR10, URZ ;  /* 0x0000000a0d0672a5 */ /* 0x000fe4000f8e003f */
[----:B------:R-:W-:-:S03]  /*f6e0*/  UIMAD UR5, UR13, UR11, UR5 ;  /* 0x0000000b0d0572a4 */ /* 0x000fc6000f8e0205 */
[----:B------:R-:W-:Y:S01]  /*f6f0*/  ULDC.64 UR10, c[0x0][0xb98] ;  /* 0x0002e600000a7ab9 */ /* 0x000fe20000000a00 */
[----:B------:R-:W3:Y:S01]  /*f700*/  @P0 LDC R7, c[0x0][0xbf0] ;  /* 0x0002fc00ff070b82 */ /* 0x000ee20000000800 */
[----:B------:R-:W-:Y:S02]  /*f710*/  UIADD3 UR7, UR7, UR5, URZ ;  /* 0x0000000507077290 */ /* 0x000fe4000fffe03f */
[----:B------:R-:W-:Y:S02]  /*f720*/  UIMAD UR5, UR9, UR10, URZ ;  /* 0x0000000a090572a4 */ /* 0x000fe4000f8e023f */
[----:B------:R-:W-:Y:S02]  /*f730*/  UIMAD.WIDE.U32 UR6, UR12, UR10, UR6 ;  /* 0x0000000a0c0672a5 */ /* 0x000fe4000f8e0006 */
[----:B------:R-:W-:-:S03]  /*f740*/  UIMAD UR5, UR12, UR11, UR5 ;  /* 0x0000000b0c0572a4 */ /* 0x000fc6000f8e0205 */
[----:B------:R-:W-:Y:S01]  /*f750*/  ULDC.64 UR10, c[0x0][0xb88] ;  /* 0x0002e200000a7ab9 */ /* 0x000fe20000000a00 */
[----:B--2---:R-:W-:-:S05]  /*f760*/  @P0 IMAD.HI.U32 R0, R4, R5, RZ ;  /* 0x0000000504000227 */ /* 0x004fca00078e00ff */
[----:B---3--:R-:W-:-:S05]  /*f770*/  @P0 SHF.R.U32.HI R2, RZ, R7, R0 ;  /* 0x00000007ff020219 */ /* 0x008fca0000011600 */
[----:B------:R-:W-:-:S04]  /*f780*/  IMAD.MOV R5, RZ, RZ, -R2 ;  /* 0x000000ffff057224 */ /* 0x000fc800078e0a02 */
[----:B------:R-:W-:Y:S01]  /*f790*/  IMAD R5, R3, R5, R4 ;  /* 0x0000000503057224 */ /* 0x000fe200078e0204 */
[----:B------:R-:W-:Y:S01]  /*f7a0*/  SHF.R.S32.HI R3, RZ, 0x1f, R2 ;  /* 0x0000001fff037819 */ /* 0x000fe20000011402 */
[----:B------:R-:W-:Y:S01]  /*f7b0*/  IMAD.U32 R4, RZ, RZ, UR5 ;  /* 0x00000005ff047e24 */ /* 0x000fe2000f8e00ff */
[----:B------:R-:W-:Y:S02]  /*f7c0*/  IADD3 R2, P0, R2, UR6, RZ ;  /* 0x0000000602027c10 */ /* 0x000fe4000ff1e0ff */
[----:B------:R-:W-:Y:S02]  /*f7d0*/  SHF.R.S32.HI R0, RZ, 0x1f, R5 ;  /* 0x0000001fff007819 */ /* 0x000fe40000011405 */
[----:B------:R-:W-:Y:S01]  /*f7e0*/  IADD3.X R3, R3, UR7, R4, P0, !PT ;  /* 0x0000000703037c10 */ /* 0x000fe200087fe404 */
[----:B------:R-:W-:Y:S02]  /*f7f0*/  ULDC.64 UR6, c[0x0][0xb50] ;  /* 0x0002d40000067ab9 */ /* 0x000fe40000000a00 */
[----:B------:R-:W-:-:S02]  /*f800*/  IMAD R0, R0, UR10, RZ ;  /* 0x0000000a00007c24 */ /* 0x000fc4000f8e02ff */
[----:B------:R-:W-:-:S04]  /*f810*/  IMAD.WIDE.U32 R2, R5, UR10, R2 ;  /* 0x0000000a05027c25 */ /* 0x000fc8000f8e0002 */
[----:B------:R-:W-:Y:S01]  /*f820*/  IMAD R7, R5, UR11, R0 ;  /* 0x0000000b05077c24 */ /* 0x000fe2000f8e0200 */
[----:B------:R-:W-:-:S03]  /*f830*/  LEA R4, P0, R2, UR6, 0x2 ;  /* 0x0000000602047c11 */ /* 0x000fc6000f8010ff */
[----:B------:R-:W-:-:S05]  /*f840*/  IMAD.IADD R3, R3, 0x1, R7 ;  /* 0x0000000103037824 */ /* 0x000fca00078e0207 */
[----:B------:R-:W-:Y:S01]  /*f850*/  LEA.HI.X R5, R2, UR7, R3, 0x2, P0 ;  /* 0x0000000702057c11 */ /* 0x000fe200080f1403 */
[----:B------:R-:W-:-:S05]  /*f860*/  IMAD.MOV.U32 R3, RZ, RZ, -0x800000 ;  /* 0xff800000ff037424 */ /* 0x000fca00078e00ff */
[----:B------:R2:W-:Y:S02]  /*f870*/  STG.E desc[UR36][R4.64], R3 ;  /* 0x0000000304007986 */ /* 0x0005e4000c101924 */
.L_x_1060:
[----:B------:R-:W-:Y:S05]  /*f880*/  BSYNC B1 ;  /* 0x0000000000017941 */ /* 0x000fea0003800000 */
.L_x_1059:
[----:B------:R-:W-:Y:S01]  /*f890*/  R2UR UR13, R194 ;  /* 0x00000000c20d72ca */ /* 0x000fe200000e0000 */
[----:B------:R-:W-:Y:S01]  /*f8a0*/  ULDC.64 UR10, c[0x0][0xae8] ;  /* 0x0002ba00000a7ab9 */ /* 0x000fe20000000a00 */
[----:B------:R-:W-:Y:S01]  /*f8b0*/  R2UR UR12, R195 ;  /* 0x00000000c30c72ca */ /* 0x000fe200000e0000 */
[----:B------:R-:W-:Y:S01]  /*f8c0*/  UIMAD UR5, UR8, UR10, URZ ;  /* 0x0000000a080572a4 */ /* 0x000fe2000f8e023f */
[----:B------:R-:W-:Y:S01]  /*f8d0*/  VIADD R6, R6, UR41 ;  /* 0x0000002906067c36 */ /* 0x000fe20008000000 */
[----:B------:R-:W-:Y:S03]  /*f8e0*/  BSSY B1, `(.L_x_1061) ;  /* 0x0000038000017945 */ /* 0x000fe60003800000 */
[----:B0-----:R-:W-:-:S04]  /*f8f0*/  @P1 IMAD.HI.U32 R0, R6, R9, RZ ;  /* 0x0000000906001227 */ /* 0x001fc800078e00ff */
[----:B--2---:R-:W-:Y:S01]  /*f900*/  IMAD.MOV.U32 R5, RZ, RZ, R6 ;  /* 0x000000ffff057224 */ /* 0x004fe200078e0006 */
[----:B------:R-:W-:Y:S01]  /*f910*/  UIMAD.WIDE.U32 UR6, UR13, UR10, URZ ;  /* 0x0000000a0d0672a5 */ /* 0x000fe2000f8e003f */
[----:B-1----:R-:W-:Y:S01]  /*f920*/  @P1 SHF.R.U32.HI R5, RZ, R11, R0 ;  /* 0x0000000bff051219 */ /* 0x002fe20000011600 */
[----:B------:R-:W-:-:S03]  /*f930*/  UIMAD UR5, UR13, UR11, UR5 ;  /* 0x0000000b0d0572a4 */ /* 0x000fc6000f8e0205 */
[----:B------:R-:W-:Y:S01]  /*f940*/  ULDC.64 UR10, c[0x0][0xaf0] ;  /* 0x0002bc00000a7ab9 */ /* 0x000fe20000000a00 */
[----:B------:R-:W-:Y:S01]  /*f950*/  UIADD3 UR7, UR7, UR5, URZ ;  /* 0x0000000507077290 */ /* 0x000fe2000fffe03f */
[--C-:B------:R-:W-:Y:S01]  /*f960*/  SHF.R.S32.HI R0, RZ, 0x1f, R5.reuse ;  /* 0x0000001fff007819 */ /* 0x100fe20000011405 */
[----:B------:R-:W-:Y:S01]  /*f970*/  UIMAD UR5, UR9, UR10, URZ ;  /* 0x0000000a090572a4 */ /* 0x000fe2000f8e023f */
[----:B------:R-:W-:Y:S01]  /*f980*/  IMAD.MOV R7, RZ, RZ, -R5 ;  /* 0x000000ffff077224 */ /* 0x000fe200078e0a05 */
[----:B------:R-:W-:Y:S02]  /*f990*/  UIMAD.WIDE.U32 UR6, UR12, UR10, UR6 ;  /* 0x0000000a0c0672a5 */ /* 0x000fe4000f8e0006 */
[----:B------:R-:W-:Y:S01]  /*f9a0*/  UIMAD UR5, UR12, UR11, UR5 ;  /* 0x0000000b0c0572a4 */ /* 0x000fe2000f8e0205 */
[----:B------:R-:W-:Y:S01]  /*f9b0*/  IMAD R7, R8, R7, R6 ;  /* 0x0000000708077224 */ /* 0x000fe200078e0206 */
[----:B------:R-:W-:Y:S01]  /*f9c0*/  ULDC.64 UR8, c[0x0][0xae0] ;  /* 0x0002b80000087ab9 */ /* 0x000fe20000000a00 */
[----:B------:R-:W-:Y:S01]  /*f9d0*/  VIADD R6, R196, UR41 ;  /* 0x00000029c4067c36 */ /* 0x000fe20008000000 */
[----:B------:R-:W-:Y:S01]  /*f9e0*/  UIADD3 UR5, UR7, UR5, URZ ;  /* 0x0000000507057290 */ /* 0x000fe2000fffe03f */
[----:B------:R-:W-:-:S02]  /*f9f0*/  IMAD R0, R0, UR8, RZ ;  /* 0x0000000800007c24 */ /* 0x000fc4000f8e02ff */
[----:B------:R-:W-:Y:S02]  /*fa00*/  IMAD.U32 R3, RZ, RZ, UR7 ;  /* 0x00000007ff037e24 */ /* 0x000fe4000f8e00ff */
[----:B------:R-:W-:Y:S01]  /*fa10*/  IMAD.U32 R2, RZ, RZ, UR6 ;  /* 0x00000006ff027e24 */ /* 0x000fe2000f8e00ff */
[----:B------:R-:W-:Y:S01]  /*fa20*/  ULDC.64 UR6, c[0x0][0xad8] ;  /* 0x0002b60000067ab9 */ /* 0x000fe20000000a00 */
[----:B------:R-:W-:Y:S01]  /*fa30*/  IMAD.U32 R3, RZ, RZ, UR5 ;  /* 0x00000005ff037e24 */ /* 0x000fe2000f8e00ff */
[----:B------:R-:W-:Y:S01]  /*fa40*/  ULDC UR5, c[0x0][0xa88] ;  /* 0x0002a20000057ab9 */ /* 0x000fe20000000800 */
[C---:B------:R-:W-:Y:S01]  /*fa50*/  IMAD R9, R5.reuse, UR9, R0 ;  /* 0x0000000905097c24 */ /* 0x040fe2000f8e0200 */
[----:B------:R-:W-:Y:S01]  /*fa60*/  SHF.R.S32.HI R0, RZ, 0x1f, R7 ;  /* 0x0000001fff007819 */ /* 0x000fe20000011407 */
[----:B------:R-:W-:-:S04]  /*fa70*/  IMAD.WIDE.U32 R2, R5, UR8, R2 ;  /* 0x0000000805027c25 */ /* 0x000fc8000f8e0002 */
[----:B------:R-:W-:Y:S02]  /*fa80*/  IMAD.IADD R3, R3, 0x1, R9 ;  /* 0x0000000103037824 */ /* 0x000fe400078e0209 */
[----:B------:R-:W-:Y:S02]  /*fa90*/  IMAD R4, R0, UR6, RZ ;  /* 0x0000000600047c24 */ /* 0x000fe4000f8e02ff */
[----:B------:R-:W-:Y:S02]  /*faa0*/  IMAD R9, R8, UR5, RZ ;  /* 0x0000000508097c24 */ /* 0x000fe4000f8e02ff */
[C---:B------:R-:W-:Y:S02]  /*fab0*/  IMAD R5, R7.reuse, UR7, R4 ;  /* 0x0000000707057c24 */ /* 0x040fe4000f8e0204 */
[----:B------:R-:W-:Y:S01]  /*fac0*/  IMAD.WIDE.U32 R2, R7, UR6, R2 ;  /* 0x0000000607027c25 */ /* 0x000fe2000f8e0002 */
[----:B------:R-:W-:Y:S01]  /*fad0*/  ISETP.GE.AND P2, PT, R6, R9, PT ;  /* 0x000000090600720c */ /* 0x000fe20003f46270 */
[----:B------:R-:W-:-:S02]  /*fae0*/  ULDC.64 UR6, c[0x0][0xa80] ;  /* 0x0002a00000067ab9 */ /* 0x000fc40000000a00 */
[----:B------:R-:W-:Y:S01]  /*faf0*/  IMAD.IADD R3, R3, 0x1, R5 ;  /* 0x0000000103037824 */ /* 0x000fe200078e0205 */
[----:B------:R-:W-:Y:S01]  /*fb00*/  LEA R4, P3, R2, UR6, 0x1 ;  /* 0x0000000602047c11 */ /* 0x000fe2000f8608ff */
[----:B------:R-:W-:-:S03]  /*fb10*/  VIADD R0, R6, 0x20 ;  /* 0x0000002006007836 */ /* 0x000fc60000000000 */
[----:B------:R-:W-:Y:S01]  /*fb20*/  LEA.HI.X R5, R2, UR7, R3, 0x1, P3 ;  /* 0x0000000702057c11 */ /* 0x000fe200098f0c03 */
[----:B------:R0:W1:Y:S01]  /*fb30*/  SHFL.IDX PT, R7, R4, RZ, 0x181f ;  /* 0x00181fff04077589 */ /* 0x00006200000e0000 */
[-C--:B------:R-:W-:Y:S01]  /*fb40*/  ISETP.GE.AND P1, PT, R0, R9.reuse, PT ;  /* 0x000000090000720c */ /* 0x080fe20003f26270 */
[----:B------:R-:W-:Y:S02]  /*fb50*/  VIADD R0, R6, 0x40 ;  /* 0x0000004006007836 */ /* 0x000fe40000000000 */
[----:B------:R0:W2:Y:S03]  /*fb60*/  SHFL.IDX PT, R3, R5, RZ, 0x181f ;  /* 0x00181fff05037589 */ /* 0x0000a600000e0000 */
[----:B------:R-:W-:Y:S01]  /*fb70*/  ISETP.GE.AND P0, PT, R0, R9, PT ;  /* 0x000000090000720c */ /* 0x000fe20003f06270 */
[----:B------:R-:W-:-:S12]  /*fb80*/  @P2 BRA `(.L_x_1062) ;  /* 0x0000000000342947 */ /* 0x000fd80003800000 */
[----:B------:R-:W-:Y:S02]  /*fb90*/  ULDC UR5, c[0x0][0xac8] ;  /* 0x0002b20000057ab9 */ /* 0x000fe40000000800 */
[----:B------:R-:W-:Y:S02]  /*fba0*/  ISETP.GE.AND P4, PT, R22, UR5, PT ;  /* 0x0000000516007c0c */ /* 0x000fe4000bf86270 */
[----:B------:R-:W-:Y:S02]  /*fbb0*/  ISETP.GE.AND P3, PT, R23, UR5, PT ;  /* 0x0000000517007c0c */ /* 0x000fe4000bf66270 */
[----:B------:R-:W-:-:S09]  /*fbc0*/  ISETP.GE.AND P2, PT, R192, UR5, PT ;  /* 0x00000005c0007c0c */ /* 0x000fd2000bf46270 */
[CC--:B-1----:R-:W-:Y:S02]  /*fbd0*/  @!P4 LEA R10, P6, R22.reuse, R7.reuse, 0x1 ;  /* 0x00000007160ac211 */ /* 0x0c2fe400078c08ff */
[C---:B------:R-:W-:Y:S02]  /*fbe0*/  @!P3 LEA R12, P5, R23.reuse, R7, 0x1 ;  /* 0x00000007170cb211 */ /* 0x040fe400078a08ff */
[----:B--2---:R-:W-:Y:S02]  /*fbf0*/  @!P4 LEA.HI.X R11, R22, R3, R206, 0x1, P6 ;  /* 0x00000003160bc211 */ /* 0x004fe400030f0cce */
[C---:B------:R-:W-:Y:S02]  /*fc00*/  @!P2 LEA R2, P6, R192.reuse, R7, 0x1 ;  /* 0x00000007c002a211 */ /* 0x040fe400078c08ff */
[-C--:B------:R-:W-:Y:S01]  /*fc10*/  @!P3 LEA.HI.X R13, R23, R3.reuse, R205, 0x1, P5 ;  /* 0x00000003170db211 */ /* 0x080fe200028f0ccd */
[----:B------:R3:W-:Y:S01]  /*fc20*/  @!P4 ST.E.128 desc[UR36][R10.64], RZ ;  /* 0x000000ff0a00c985 */ /* 0x0007e2000c101d24 */
[----:B------:R-:W-:-:S03]  /*fc30*/  @!P2 LEA.HI.X R3, R192, R3, R204, 0x1, P6 ;  /* 0x00000003c003a211 */ /* 0x000fc600030f0ccc */
[----:B------:R3:W-:Y:S04]  /*fc40*/  @!P3 ST.E.128 desc[UR36][R12.64], RZ ;  /* 0x000000ff0c00b985 */ /* 0x0007e8000c101d24 */
[----:B------:R3:W-:Y:S02]  /*fc50*/  @!P2 ST.E.128 desc[UR36][R2.64], RZ ;  /* 0x000000ff0200a985 */ /* 0x0007e4000c101d24 */
.L_x_1062:
[----:B------:R-:W-:Y:S05]  /*fc60*/  BSYNC B1 ;  /* 0x0000000000017941 */ /* 0x000fea0003800000 */
.L_x_1061:
[----:B--23--:R2:W3:Y:S01]  /*fc70*/  SHFL.IDX PT, R3, R5, 0x1, 0x181f ;  /* 0x00381f0005037f89 */ /* 0x00c4e200000e0000 */
        /* <DEDUP_REMOVED lines=10> */
[-C--:B---3--:R-:W-:Y:S02]  /*fd20*/  @!P4 LEA.HI.X R11, R22, R3.reuse, R206, 0x1, P1 ;  /* 0x00000003160bc211 */ /* 0x088fe400008f0cce */
[-C--:B------:R-:W-:Y:S02]  /*fd30*/  @!P5 LEA.HI.X R13, R23, R3.reuse, R205, 0x1, P2 ;  /* 0x00000003170dd211 */ /* 0x080fe400010f0ccd */
[----:B------:R-:W-:Y:S01]  /*fd40*/  @!P6 LEA.HI.X R3, R192, R3, R204, 0x1, P3 ;  /* 0x00000003c003e211 */ /* 0x000fe200018f0ccc */
[----:B------:R4:W-:Y:S04]  /*fd50*/  @!P4 ST.E.128 desc[UR36][R10.64], RZ ;  /* 0x000000ff0a00c985 */ /* 0x0009e8000c101d24 */
[----:B------:R4:W-:Y:S04]  /*fd60*/  @!P5 ST.E.128 desc[UR36][R12.64], RZ ;  /* 0x000000ff0c00d985 */ /* 0x0009e8000c101d24 */
[----:B------:R4:W-:Y:S02]  /*fd70*/  @!P6 ST.E.128 desc[UR36][R2.64], RZ ;  /* 0x000000ff0200e985 */ /* 0x0009e4000c101d24 */
.L_x_1064:
[----:B------:R-:W-:Y:S05]  /*fd80*/  BSYNC B1 ;  /* 0x0000000000017941 */ /* 0x000fea0003800000 */
.L_x_1063:
        /* <DEDUP_REMOVED lines=17> */
.L_x_1066:
[----:B------:R-:W-:Y:S05]  /*fea0*/  BSYNC B1 ;  /* 0x0000000000017941 */ /* 0x000fea0003800000 */
.L_x_1065:
[----:B------:R-:W-:Y:S01]  /*feb0*/  VIADD R0, R6, 0x60 ;  /* 0x0000006006007836 */ /* 0x000fe20000000000 */
[----:B0-23--:R-:W0:Y:S04]  /*fec0*/  SHFL.IDX PT, R5, R5, 0x3, 0x181f ;  /* 0x00781f0005057f89 */ /* 0x00de2800000e0000 */
[----:B------:R-:W-:Y:S01]  /*fed0*/  ISETP.GE.AND P0, PT, R0, R9, PT ;  /* 0x000000090000720c */ /* 0x000fe20003f06270 */
[----:B-1--4-:R1:W2:-:S12]  /*fee0*/  SHFL.IDX PT, R3, R4, 0x3, 0x181f ;  /* 0x00781f0004037f89 */ /* 0x01229800000e0000 */
        /* <DEDUP_REMOVED lines=14> */
.L_x_1058:
[----:B------:R-:W-:Y:S05]  /*ffd0*/  BSYNC B0 ;  /* 0x0000000000007941 */ /* 0x000fea0003800000 */
.L_x_1050:
[----:B------:R-:W-:Y:S02]  /*ffe0*/  ULDC UR5, c[0x0][0xc38] ;  /* 0x00030e0000057ab9 */ /* 0x000fe40000000800 */
[----:B------:R-:W-:-:S06]  /*fff0*/  UISETP.GE.AND UP0, UPT, UR4, UR5, UPT ;  /* 0x000000050400728c */ /* 0x000fcc000bf06270 */
[----:B------:R-:W-:-:S13]  /*10000*/  PLOP3.LUT P0, PT, PT, PT, UP0, 0x80, 0x0 ;  /* 0x000000000000781c */ /* 0x000fda0003f0f008 */
[----:B------:R-:W-:Y:S05]  /*10010*/  @!P0 BRA `(.L_x_1067) ;  /* 0xffffff0c003c8947 */ /* 0x000fea000383ffff */
[----:B------:R-:W-:Y:S05]  /*10020*/  EXIT ;  /* 0x000000000000794d */ /* 0x000fea0003800000 */
.L_x_961:
[----:B------:R-:W-:-:S08]  /*10030*/  NOP ;  /* 0x0000000000007918 */ /* 0x000fd00000000000 */
[----:B0-----:R-:W0:-:S00]  /*10040*/  USETMAXREG.DEALLOC.CTAPOOL 0x28 ;  /* 0x00000028000079c8 */ /* 0x001e0000080e0500 */
[----:B0-----:R-:W-:-:S06]  /*10050*/  LOP3.LUT R0, R0, 0x3, RZ, 0xc0, !PT ;  /* 0x0000000300007812 */ /* 0x001fcc00078ec0ff */
[----:B------:R-:W0:Y:S01]  /*10060*/  S2UR UR10, SR_CTAID.X ;  /* 0x00000000000a79c3 */ /* 0x000e220000002500 */
[----:B------:R-:W-:Y:S01]  /*10070*/  LOP3.LUT R16, R16, 0xffffefff, RZ, 0xc0, !PT ;  /* 0xffffefff10107812 */ /* 0x000fe200078ec0ff */
[----:B------:R-:W-:Y:S01]  /*10080*/  STL [R1], RZ ;  /* 0x000000ff01007387 */ /* 0x000fe20000100800 */
[----:B------:R-:W-:Y:S02]  /*10090*/  IMAD.MOV.U32 R23, RZ, RZ, RZ ;  /* 0x000000ffff177224 */ /* 0x000fe400078e00ff */
[----:B------:R-:W-:Y:S01]  /*100a0*/  IMAD.MOV.U32 R26, RZ, RZ, 0x1 ;  /* 0x00000001ff1a7424 */ /* 0x000fe200078e00ff */
[----:B------:R1:W2:Y:S02]  /*100b0*/  SHFL.IDX PT, R2, R0, RZ, 0x1f ;  /* 0x00001fff00027589 */ /* 0x0002a400000e0000 */
[----:B-1----:R-:W0:Y:S01]  /*100c0*/  LDC R0, c[0x0][0xc38] ;  /* 0x00030e00ff007b82 */ /* 0x002e220000000800 */
[----:B--2---:R-:W-:-:S13]  /*100d0*/  ISETP.NE.AND P0, PT, R2, RZ, PT ;  /* 0x000000ff0200720c */ /* 0x004fda0003f05270 */
[----:B------:R-:W-:Y:S01]  /*100e0*/  @P0 LOP3.LUT R16, R16, 0x1000, RZ, 0xfc, !PT ;  /* 0x0000100010100812 */ /* 0x000fe200078efcff */
[----:B------:R-:W-:Y:S06]  /*100f0*/  @P0 BAR.ARV 0x4, 0x180 ;  /* 0x0106000000000b1d */ /* 0x000fec0000002000 */
[----:B0-----:R-:W-:-:S13]  /*10100*/  ISETP.LE.AND P0, PT, R0, UR10, PT ;  /* 0x0000000a00007c0c */ /* 0x001fda000bf03270 */
[----:B------:R-:W-:Y:S05]  /*10110*/  @P0 BRA `(.L_x_1068) ;  /* 0x00000040005c0947 */ /* 0x000fea0003800000 */
[----:B------:R-:W2:Y:S01]  /*10120*/  LDL R4, [R1+0x4] ;  /* 0x0000040001047983 */ /* 0x000ea20000100800 */
[----:B------:R-:W-:Y:S01]  /*10130*/  IMAD.SHL.U32 R37, R3, 0x8, RZ ;  /* 0x0000000803257824 */ /* 0x000fe200078e00ff */
[----:B------:R-:W-:Y:S01]  /*10140*/  ULDC UR9, c[0x0][0x2b8] ;  /* 0x0000ae0000097ab9 */ /* 0x000fe20000000800 */
[----:B------:R-:W-:Y:S01]  /*10150*/  LOP3.LUT R16, R16, 0xfffffffd, RZ, 0xc0, !PT ;  /* 0xfffffffd10107812 */ /* 0x000fe200078ec0ff */
[----:B------:R-:W0:Y:S01]  /*10160*/  S2UR UR8, SR_CgaCtaId ;  /* 0x00000000000879c3 */ /* 0x000e220000008800 */
[----:B------:R-:W-:Y:S01]  /*10170*/  ULDC.64 UR4, c[0x0][0x418] ;  /* 0x0001060000047ab9 */ /* 0x000fe20000000a00 */
[C---:B------:R-:W-:Y:S01]  /*10180*/  LOP3.LUT R0, R37.reuse, 0x1f8, RZ, 0xc0, !PT ;  /* 0x000001f825007812 */ /* 0x040fe200078ec0ff */
[----:B------:R-:W-:Y:S01]  /*10190*/  UISETP.NE.U32.AND UP0, UPT, UR4, URZ, UPT ;  /* 0x0000003f0400728c */ /* 0x000fe2000bf05070 */
[----:B------:R1:W-:Y:S01]  /*101a0*/  STL [R1], RZ ;  /* 0x000000ff01007387 */ /* 0x0003e20000100800 */
[----:B------:R-:W-:Y:S01]  /*101b0*/  ULDC UR40, c[0x0][0x288] ;  /* 0x0000a20000287ab9 */ /* 0x000fe20000000800 */
[----:B------:R-:W-:Y:S01]  /*101c0*/  LOP3.LUT R0, R0, 0x38, R3, 0x78, !PT ;  /* 0x0000003800007812 */ /* 0x000fe200078e7803 */
[----:B------:R-:W-:Y:S01]  /*101d0*/  UISETP.NE.AND.EX UP0, UPT, UR5, URZ, UPT, UP0 ;  /* 0x0000003f0500728c */ /* 0x000fe2000bf05300 */
[----:B------:R-:W-:Y:S01]  /*101e0*/  IMAD.U32 R34, RZ, RZ, UR10 ;  /* 0x0000000aff227e24 */ /* 0x000fe2000f8e00ff */
[----:B------:R-:W-:Y:S01]  /*101f0*/  ULDC UR4, c[0x0][0x424] ;  /* 0x0001090000047ab9 */ /* 0x000fe20000000800 */
[----:B------:R-:W-:Y:S01]  /*10200*/  LOP3.LUT R30, R0, 0x200, R37, 0xf8, !PT ;  /* 0x00000200001e7812 */ /* 0x000fe200078ef825 */
[----:B------:R-:W-:Y:S01]  /*10210*/  USEL UR4, UR4, 0x1, UP0 ;  /* 0x0000000104047887 */ /* 0x000fe20008000000 */
[----:B------:R-:W-:Y:S01]  /*10220*/  LOP3.LUT R37, R37, 0x38, RZ, 0xc0, !PT ;  /* 0x0000003825257812 */ /* 0x000fe200078ec0ff */
[----:B------:R-:W-:Y:S01]  /*10230*/  UMOV UR5, 0x400 ;  /* 0x0000040000057882 */ /* 0x000fe20000000000 */
[----:B------:R-:W-:Y:S01]  /*10240*/  ULDC UR39, c[0x0][0x448] ;  /* 0x0001120000277ab9 */ /* 0x000fe20000000800 */
[----:B------:R-:W-:Y:S01]  /*10250*/  IMAD.MOV.U32 R26, RZ, RZ, 0x1 ;  /* 0x00000001ff1a7424 */ /* 0x000fe200078e00ff */
[C---:B------:R-:W-:Y:S01]  /*10260*/  LOP3.LUT R0, R37.reuse, 0x40, RZ, 0xfc, !PT ;  /* 0x0000004025007812 */ /* 0x040fe200078efcff */
[----:B------:R-:W-:Y:S01]  /*10270*/  IMAD.MOV.U32 R23, RZ, RZ, RZ ;  /* 0x000000ffff177224 */ /* 0x000fe200078e00ff */
[----:B------:R-:W-:Y:S01]  /*10280*/  LOP3.LUT R2, R37, 0x80, RZ, 0xfc, !PT ;  /* 0x0000008025027812 */ /* 0x000fe200078efcff */
[----:B------:R-:W-:Y:S01]  /*10290*/  UIMAD UR39, UR39, UR40, URZ ;  /* 0x00000028272772a4 */ /* 0x000fe2000f8e023f */
[----:B------:R-:W-:Y:S01]  /*102a0*/  ISETP.GE.AND P1, PT, R0, UR9, PT ;  /* 0x0000000900007c0c */ /* 0x000fe2000bf26270 */
[----:B------:R-:W-:Y:S01]  /*102b0*/  ULDC UR47, c[0x0][0xc] ;  /* 0x00000300002f7ab9 */ /* 0x000fe20000000800 */
[----:B0-----:R-:W-:-:S06]  /*102c0*/  ULEA UR8, UR8, UR5, 0x18 ;  /* 0x0000000508087291 */ /* 0x001fcc000f8ec03f */
[----:B------:R-:W-:-:S04]  /*102d0*/  IMAD.U32 R17, RZ, RZ, UR8 ;  /* 0x00000008ff117e24 */ /* 0x000fc8000f8e00ff */
[----:B------:R-:W-:Y:S01]  /*102e0*/  IMAD R31, R30, 0x2, R17 ;  /* 0x000000021e1f7824 */ /* 0x000fe200078e0211 */
[----:B--2---:R-:W-:Y:S02]  /*102f0*/  R2UR UR6, R4 ;  /* 0x00000000040672ca */ /* 0x004fe400000e0000 */
[C---:B------:R-:W-:Y:S01]  /*10300*/  LOP3.LUT R4, R3.reuse, 0x7f, RZ, 0xc0, !PT ;  /* 0x0000007f03047812 */ /* 0x040fe200078ec0ff */
[----:B------:R-:W-:-:S03]  /*10310*/  IMAD.SHL.U32 R3, R3, 0x10, RZ ;  /* 0x0000001003037824 */ /* 0x000fc600078e00ff */
[----:B------:R-:W-:-:S07]  /*10320*/  SHF.R.U32.HI R36, RZ, 0x3, R4 ;  /* 0x00000003ff247819 */ /* 0x000fce0000011604 */
[----:B------:R-:W-:-:S03]  /*10330*/  ULOP3.LUT UR48, UR6, 0x2, URZ, 0xfc, !UPT ;  /* 0x0000000206307892 */ /* 0x000fc6000f8efc3f */
[----:B------:R-:W-:Y:S02]  /*10340*/  ULDC.64 UR6, c[0x0][0x2f0] ;  /* 0x0000bc0000067ab9 */ /* 0x000fe40000000a00 */
[----:B------:R-:W-:Y:S01]  /*10350*/  ISETP.GE.AND P0, PT, R0, UR7, PT ;  /* 0x0000000700007c0c */ /* 0x000fe2000bf06270 */
[----:B------:R-:W-:Y:S01]  /*10360*/  UIMAD UR38, UR4, UR6, URZ ;  /* 0x00000006042672a4 */ /* 0x000fe2000f8e023f */
[----:B------:R-:W-:-:S03]  /*10370*/  ISETP.GE.AND P2, PT, R2, UR7, PT ;  /* 0x0000000702007c0c */ /* 0x000fc6000bf46270 */
[----:B------:R-:W-:Y:S02]  /*10380*/  UIADD3 UR4, UR38, 0x5f, URZ ;  /* 0x0000005f26047890 */ /* 0x000fe4000fffe03f */
[----:B------:R-:W-:Y:S02]  /*10390*/  UIADD3 UR49, UR38, 0x1, -UR40 ;  /* 0x0000000126317890 */ /* 0x000fe4000fffe828 */
[----:B------:R-:W-:Y:S02]  /*103a0*/  UIMAD.WIDE UR4, UR4, 0x2aaaaaab, URZ ;  /* 0x2aaaaaab040478a5 */ /* 0x000fe4000f8e023f */
[----:B------:R-:W-:Y:S02]  /*103b0*/  UIADD3 UR40, UR38, -UR40, URZ ;  /* 0x8000002826287290 */ /* 0x000fe4000fffe03f */
[----:B------:R-:W-:Y:S01]  /*103c0*/  @P0 LOP3.LUT R16, R16, 0x2, RZ, 0xfc, !PT ;  /* 0x0000000210100812 */ /* 0x000fe200078efcff */
[----:B------:R-:W-:Y:S01]  /*103d0*/  USHF.R.U32.HI UR41, URZ, 0x1f, UR5 ;  /* 0x0000001f3f297899 */ /* 0x000fe20008011605 */
[----:B------:R-:W-:-:S02]  /*103e0*/  ISETP.GE.AND P0, PT, R0, UR7, PT ;  /* 0x0000000700007c0c */ /* 0x000fc4000bf06270 */
[----:B------:R-:W-:Y:S01]  /*103f0*/  LOP3.LUT R16, R16, 0xfffffbff, RZ, 0xc0, !PT ;  /* 0xfffffbff10107812 */ /* 0x000fe200078ec0ff */
[----:B------:R-:W-:Y:S01]  /*10400*/  ULEA.HI.SX32 UR41, UR5, UR41, 0x1c ;  /* 0x0000002905297291 */ /* 0x000fe2000f8fe23f */
[----:B------:R-:W-:Y:S02]  /*10410*/  LOP3.LUT R0, R36, 0x70, R3, 0xf8, !PT ;  /* 0x0000007024007812 */ /* 0x000fe400078ef803 */
[----:B------:R-:W-:Y:S02]  /*10420*/  @P1 LOP3.LUT R16, R16, 0x400, RZ, 0xfc, !PT ;  /* 0x0000040010101812 */ /* 0x000fe400078efcff */
[----:B------:R-:W-:Y:S02]  /*10430*/  ISETP.GE.AND P1, PT, R2, UR9, PT ;  /* 0x0000000902007c0c */ /* 0x000fe4000bf26270 */
[----:B------:R-:W-:-:S04]  /*10440*/  LOP3.LUT R16, R16, 0xffffffef, RZ, 0xc0, !PT ;  /* 0xffffffef10107812 */ /* 0x000fc800078ec0ff */
        /* <DEDUP_REMOVED lines=12> */
[----:B------:R-:W-:-:S04]  /*10510*/  @P2 LOP3.LUT R16, R16, 0x4, RZ, 0xfc, !PT ;  /* 0x0000000410102812 */ /* 0x000fc800078efcff */
[----:B------:R-:W-:-:S04]  /*10520*/  LOP3.LUT R16, R16, 0xfffff7ff, RZ, 0xc0, !PT ;  /* 0xfffff7ff10107812 */ /* 0x000fc800078ec0ff */
[----:B------:R-:W-:-:S04]  /*10530*/  LOP3.LUT R16, R16, 0xffffffdf, RZ, 0xc0, !PT ;  /* 0xffffffdf10107812 */ /* 0x000fc800078ec0ff */
[----:B------:R-:W-:-:S04]  /*10540*/  @P1 LOP3.LUT R16, R16, 0x20, RZ, 0xfc, !PT ;  /* 0x0000002010101812 */ /* 0x000fc800078efcff */
[----:B-1----:R-:W-:-:S07]  /*10550*/  @P0 LOP3.LUT R16, R16, 0x800, RZ, 0xfc, !PT ;  /* 0x0000080010100812 */ /* 0x002fce00078efcff */
.L_x_1123:
[----:B------:R-:W-:Y:S01]  /*10560*/  ULDC UR7, c[0x0][0xc60] ;  /* 0x0003180000077ab9 */ /* 0x000fe20000000800 */
[C---:B------:R-:W-:Y:S01]  /*10570*/  R2UR UR42, R34.reuse ;  /* 0x00000000222a72ca */ /* 0x040fe200000e0000 */
[----:B------:R-:W-:Y:S01]  /*10580*/  UISETP.NE.AND UP0, UPT, UR7, 0x1, UPT ;  /* 0x000000010700788c */ /* 0x000fe2000bf05270 */
[----:B------:R-:W-:-:S10]  /*10590*/  R2UR UR6, R34 ;  /* 0x00000000220672ca */ /* 0x000fd400000e0000 */
        /* <DEDUP_REMOVED lines=9> */
[----:B0----5:R-:W-:Y:S05]  /*10630*/  @P0 BRA `(.L_x_1069) ;  /* 0x0000000000200947 */ /* 0x021fea0003800000 */
        /* <DEDUP_REMOVED lines=8> */
.L_x_1069:
[----:B------:R-:W-:Y:S01]  /*106c0*/  ULDC UR8, c[0x0][0xc54] ;  /* 0x0003150000087ab9 */ /* 0x000fe20000000800 */
[----:B------:R-:W-:Y:S01]  /*106d0*/  UMOV UR6, UR7 ;  /* 0x0000000700067c82 */ /* 0x000fe20008000000 */
[----:B------:R-:W-:-:S11]  /*106e0*/  UISETP.NE.AND UP0, UPT, UR8, 0x1, UPT ;  /* 0x000000010800788c */ /* 0x000fd6000bf05270 */
[----:B------:R-:W-:Y:S02]  /*106f0*/  @UP0 ULDC.64 UR10, c[0x0][0xc58] ;  /* 0x00031600000a0ab9 */ /* 0x000fe40000000a00 */
[----:B------:R-:W-:-:S04]  /*10700*/  UIMAD.WIDE.U32 UR4, UR7, UR10, URZ ;  /* 0x0000000a070472a5 */ /* 0x000fc8000f8e003f */
[----:B------:R-:W-:-:S04]  /*10710*/  @UP0 USHF.R.U32.HI UR6, URZ, UR11, UR5 ;  /* 0x0000000b3f060299 */ /* 0x000fc80008011605 */
[----:B------:R-:W-:-:S12]  /*10720*/  UIMAD UR4, UR6, UR8, URZ ;  /* 0x00000008060472a4 */ /* 0x000fd8000f8e023f */
.L_x_1070:
[----:B------:R-:W-:Y:S01]  /*10730*/  ULDC UR5, c[0x0][0xc48] ;  /* 0x0003120000057ab9 */ /* 0x000fe20000000800 */
[----:B------:R-:W-:Y:S01]  /*10740*/  ULDC.64 UR8, c[0x0][0xa28] ;  /* 0x00028a0000087ab9 */ /* 0x000fe20000000a00 */
[----:B------:R-:W-:Y:S01]  /*10750*/  UISETP.NE.AND UP1, UPT, UR5, 0x1, UPT ;  /* 0x000000010500788c */ /* 0x000fe2000bf25270 */
[----:B------:R-:W-:Y:S01]  /*10760*/  IMAD.MOV.U32 R32, RZ, RZ, RZ ;  /* 0x000000ffff207224 */ /* 0x000fe200078e00ff */
[----:B------:R-:W-:Y:S02]  /*10770*/  UIADD3 UR4, UR7, -UR4, URZ ;  /* 0x8000000407047290 */ /* 0x000fe4000fffe03f */
[----:B------:R-:W-:Y:S01]  /*10780*/  UISETP.NE.U32.AND UP0, UPT, UR8, URZ, UPT ;  /* 0x0000003f0800728c */ /* 0x000fe2000bf05070 */
[----:B------:R-:W-:Y:S02]  /*10790*/  ULDC UR5, c[0x0][0xc54] ;  /* 0x0003150000057ab9 */ /* 0x000fe40000000800 */
[----:B------:R-:W-:Y:S02]  /*107a0*/  UIMAD UR42, UR42, UR5, UR4 ;  /* 0x000000052a2a72a4 */ /* 0x000fe4000f8e0204 */
[----:B------:R-:W-:-:S02]  /*107b0*/  UISETP.NE.AND.EX UP0, UPT, UR9, URZ, UPT, UP0 ;  /* 0x0000003f0900728c */ /* 0x000fc4000bf05300 */
[----:B------:R-:W-:Y:S01]  /*107c0*/  @UP1 ULDC UR4, c[0x0][0xc4c] ;  /* 0x0003130000041ab9 */ /* 0x000fe20000000800 */
[----:B------:R-:W-:Y:S01]  /*107d0*/  @UP1 ULDC UR7, c[0x0][0xc50] ;  /* 0x0003140000071ab9 */ /* 0x000fe20000000800 */
[----:B------:R-:W-:Y:S02]  /*107e0*/  UIMAD.WIDE.U32 UR4, UR42, UR4, URZ ;  /* 0x000000042a0472a5 */ /* 0x000fe4000f8e003f */
[----:B------:R-:W-:Y:S01]  /*107f0*/  UMOV UR43, UR42 ;  /* 0x0000002a002b7c82 */ /* 0x000fe20008000000 */
[----:B------:R-:W-:Y:S01]  /*10800*/  ULOP3.LUT UR6, UR6, 0x1ffffff, URZ, 0x3c, !UPT ;  /* 0x01ffffff06067892 */ /* 0x000fe2000f8e3c3f */
[----:B------:R-:W-:Y:S01]  /*10810*/  PLOP3.LUT P0, PT, PT, PT, UP0, 0x80, 0x0 ;  /* 0x000000000000781c */ /* 0x000fe20003f0f008 */
[----:B------:R-:W-:-:S03]  /*10820*/  @UP1 USHF.R.U32.HI UR43, URZ, UR7, UR5 ;  /* 0x000000073f2b1299 */ /* 0x000fc60008011605 */
[----:B------:R-:W-:Y:S02]  /*10830*/  @UP0 ULDC.64 UR4, c[0x0][0xa28] ;  /* 0x00028a0000040ab9 */ /* 0x000fe40000000a00 */
[----:B------:R-:W-:-:S06]  /*10840*/  @UP0 UIMAD.WIDE UR4, UR43, 0x4, UR4 ;  /* 0x000000042b0408a5 */ /* 0x000fcc000f8e0204 */
[----:B------:R-:W-:Y:S01]  /*10850*/  IMAD.U32 R3, RZ, RZ, UR5 ;  /* 0x00000005ff037e24 */ /* 0x000fe2000f8e00ff */
[----:B------:R-:W-:Y:S01]  /*10860*/  ULDC UR5, c[0x0][0x448] ;  /* 0x0001120000057ab9 */ /* 0x000fe20000000800 */
[----:B------:R-:W-:Y:S01]  /*10870*/  IMAD.U32 R2, RZ, RZ, UR4 ;  /* 0x00000004ff027e24 */ /* 0x000fe2000f8e00ff */
[----:B------:R-:W-:Y:S01]  /*10880*/  ULDC UR4, c[0x0][0xc3c] ;  /* 0x00030f0000047ab9 */ /* 0x000fe20000000800 */
[----:B------:R-:W-:Y:S02]  /*10890*/  UISETP.NE.AND UP2, UPT, UR5, 0x1, UPT ;  /* 0x000000010500788c */ /* 0x000fe4000bf45270 */
[----:B------:R-:W-:Y:S01]  /*108a0*/  UIADD3 UR6, UR6, UR4, URZ ;  /* 0x0000000406067290 */ /* 0x000fe2000fffe03f */
[----:B------:R0:W5:Y:S01]  /*108b0*/  @P0 LDG.E R32, desc[UR36][R2.64] ;  /* 0x0000002402200981 */ /* 0x000162000c1e1900 */
[----:B------:R-:W-:Y:S02]  /*108c0*/  UP2UR UR50, UPR, URZ, 0x4 ;  /* 0x000000043f327883 */ /* 0x000fe40008000000 */
[----:B------:R-:W-:-:S04]  /*108d0*/  USHF.L.U32 UR44, UR6, 0x7, URZ ;  /* 0x00000007062c7899 */ /* 0x000fc8000800063f */
[----:B------:R-:W-:Y:S01]  /*108e0*/  UIADD3 UR6, UR44, 0x7f, URZ ;  /* 0x0000007f2c067890 */ /* 0x000fe2000fffe03f */
[----:B------:R-:W-:Y:S01]  /*108f0*/  @UP2 ULDC UR4, c[0x0][0x44c] ;  /* 0x0001130000042ab9 */ /* 0x000fe20000000800 */
[----:B------:R-:W-:Y:S02]  /*10900*/  @UP2 ULDC UR7, c[0x0][0x450] ;  /* 0x0001140000072ab9 */ /* 0x000fe40000000800 */
[----:B------:R-:W-:-:S04]  /*10910*/  UIMAD.WIDE.U32 UR4, UR6, UR4, URZ ;  /* 0x00000004060472a5 */ /* 0x000fc8000f8e003f */
[----:B------:R-:W-:-:S03]  /*10920*/  @UP2 USHF.R.U32.HI UR6, URZ, UR7, UR5 ;  /* 0x000000073f062299 */ /* 0x000fc60008011605 */
[----:B------:R-:W-:Y:S01]  /*10930*/  ULDC.64 UR4, c[0x0][0x9e0] ;  /* 0x0002780000047ab9 */ /* 0x000fe20000000a00 */
[----:B------:R-:W-:Y:S02]  /*10940*/  UIADD3 UR6, UR49, UR6, URZ ;  /* 0x0000000631067290 */ /* 0x000fe4000fffe03f */
[----:B------:R-:W-:Y:S02]  /*10950*/  UISETP.GE.AND UP0, UPT, UR5, 0x1, UPT ;  /* 0x000000010500788c */ /* 0x000fe4000bf06270 */
[----:B------:R-:W-:-:S04]  /*10960*/  UIADD3 UR4, UR6, UR4, URZ ;  /* 0x0000000406047290 */ /* 0x000fc8000fffe03f */
[----:B------:R-:W-:-:S13]  /*10970*/  PLOP3.LUT P0, PT, PT, PT, UP0, 0x40, 0x0 ;  /* 0x000000000000781c */ /* 0x000fda0003f0e808 */
[----:B0-----:R-:W-:Y:S05]  /*10980*/  @P0 BRA `(.L_x_1071) ;  /* 0x0000000000440947 */ /* 0x001fea0003800000 */
[----:B------:R-:W-:Y:S01]  /*10990*/  ISETP.LT.AND P0, PT, RZ, UR6, PT ;  /* 0x00000006ff007c0c */ /* 0x000fe2000bf01270 */
[----:B------:R-:W-:-:S12]  /*109a0*/  UIADD3 UR8, UR6, -0x1, URZ ;  /* 0xffffffff06087890 */ /* 0x000fd8000fffe03f */
[----:B------:R-:W-:Y:S05]  /*109b0*/  @P0 BRA `(.L_x_1072) ;  /* 0x00000000001c0947 */ /* 0x000fea0003800000 */
[----:B------:R-:W-:Y:S02]  /*109c0*/  UISETP.NE.AND UP1, UPT, UR5, 0x1, UPT ;  /* 0x000000010500788c */ /* 0x000fe4000bf25270 */
[----:B------:R-:W-:-:S09]  /*109d0*/  UIADD3 UR8, -UR6, URZ, URZ ;  /* 0x0000003f06087290 */ /* 0x000fd2000fffe13f */
[----:B------:R-:W-:Y:S02]  /*109e0*/  @UP1 ULDC.64 UR10, c[0x0][0x9e8] ;  /* 0x00027a00000a1ab9 */ /* 0x000fe40000000a00 */
[----:B------:R-:W-:-:S04]  /*109f0*/  UIMAD.WIDE.U32 UR6, UR8, UR10, URZ ;  /* 0x0000000a080672a5 */ /* 0x000fc8000f8e003f */
[----:B------:R-:W-:-:S04]  /*10a00*/  @UP1 USHF.R.U32.HI UR8, URZ, UR11, UR7 ;  /* 0x0000000b3f081299 */ /* 0x000fc80008011607 */
[----:B------:R-:W-:Y:S01]  /*10a10*/  ULOP3.LUT UR8, URZ, UR8, URZ, 0x33, !UPT ;  /* 0x000000083f087292 */ /* 0x000fe2000f8e333f */
[----:B------:R-:W-:Y:S11]  /*10a20*/  BRA `(.L_x_1073) ;  /* 0x0000000000107947 */ /* 0x000ff60003800000 */
.L_x_1072:
[----:B------:R-:W-:-:S11]  /*10a30*/  UISETP.NE.AND UP1, UPT, UR5, 0x1, UPT ;  /* 0x000000010500788c */ /* 0x000fd6000bf25270 */
[----:B------:R-:W-:Y:S02]  /*10a40*/  @UP1 ULDC.64 UR10, c[0x0][0x9e8] ;  /* 0x00027a00000a1ab9 */ /* 0x000fe40000000a00 */
[----:B------:R-:W-:-:S04]  /*10a50*/  UIMAD.WIDE.U32 UR6, UR8, UR10, URZ ;  /* 0x0000000a080672a5 */ /* 0x000fc8000f8e003f */
[----:B------:R-:W-:-:S12]  /*10a60*/  @UP1 USHF.R.U32.HI UR8, URZ, UR11, UR7 ;  /* 0x0000000b3f081299 */ /* 0x000fd80008011607 */
.L_x_1073:
[----:B------:R-:W-:-:S04]  /*10a70*/  UIMAD UR8, UR8, UR5, UR5 ;  /* 0x00000005080872a4 */ /* 0x000fc8000f8e0205 */
[----:B------:R-:W-:-:S04]  /*10a80*/  UISETP.LT.AND UP1, UPT, UR4, UR8, UPT ;  /* 0x000000080400728c */ /* 0x000fc8000bf21270 */
[----:B------:R-:W-:-:S12]  /*10a90*/  USEL UR4, UR4, UR8, UP1 ;  /* 0x0000000804047287 */ /* 0x000fd80008800000 */
.L_x_1071:
[----:B------:R-:W-:Y:S01]  /*10aa0*/  UISETP.NE.AND UP1, UPT, UR50, URZ, UPT ;  /* 0x0000003f3200728c */ /* 0x000fe2000bf25270 */
[----:B------:R-:W-:Y:S01]  /*10ab0*/  PLOP3.LUT P0, PT, PT, PT, UP0, 0x40, 0x0 ;  /* 0x000000000000781c */ /* 0x000fe20003f0e808 */
[----:B------:R-:W-:Y:S01]  /*10ac0*/  UIADD3 UR6, UR4, 0x5f, URZ ;  /* 0x0000005f04067890 */ /* 0x000fe2000fffe03f */
[----:B------:R-:W-:-:S03]  /*10ad0*/  UMOV UR10, UR44 ;  /* 0x0000002c000a7c82 */ /* 0x000fc60008000000 */
[----:B------:R-:W-:-:S04]  /*10ae0*/  UIMAD.WIDE UR6, UR6, 0x2aaaaaab, URZ ;  /* 0x2aaaaaab060678a5 */ /* 0x000fc8000f8e023f */
[----:B------:R-:W-:Y:S01]  /*10af0*/  USHF.R.U32.HI UR4, URZ, 0x1f, UR7 ;  /* 0x0000001f3f047899 */ /* 0x000fe20008011607 */
[----:B------:R-:W-:Y:S02]  /*10b00*/  @UP1 ULDC UR8, c[0x0][0x44c] ;  /* 0x0001130000081ab9 */ /* 0x000fe40000000800 */
[----:B------:R-:W-:Y:S01]  /*10b10*/  @UP1 ULDC UR6, c[0x0][0x450] ;  /* 0x0001140000061ab9 */ /* 0x000fe20000000800 */
[----:B------:R-:W-:Y:S02]  /*10b20*/  UIMAD.WIDE.U32 UR8, UR44, UR8, URZ ;  /* 0x000000082c0872a5 */ /* 0x000fe4000f8e003f */
[----:B------:R-:W-:Y:S02]  /*10b30*/  ULEA.HI.SX32 UR4, UR7, UR4, 0x1c ;  /* 0x0000000407047291 */ /* 0x000fe4000f8fe23f */
[----:B------:R-:W-:Y:S02]  /*10b40*/  @UP1 USHF.R.U32.HI UR10, URZ, UR6, UR9 ;  /* 0x000000063f0a1299 */ /* 0x000fe40008011609 */
[----:B------:R-:W-:-:S02]  /*10b50*/  UISETP.LT.AND UP1, UPT, UR41, UR4, UPT ;  /* 0x000000042900728c */ /* 0x000fc4000bf21270 */
[----:B------:R-:W-:Y:S01]  /*10b60*/  UIADD3 UR6, UR40, UR10, URZ ;  /* 0x0000000a28067290 */ /* 0x000fe2000fffe03f */
[----:B------:R-:W-:Y:S01]  /*10b70*/  ULDC UR8, c[0x0][0x9dc] ;  /* 0x0002770000087ab9 */ /* 0x000fe20000000800 */
[----:B------:R-:W-:Y:S02]  /*10b80*/  USEL UR45, UR41, UR4, UP1 ;  /* 0x00000004292d7287 */ /* 0x000fe40008800000 */
[----:B------:R-:W-:Y:S01]  /*10b90*/  UIADD3 UR8, UR6, -UR8, URZ ;  /* 0x8000000806087290 */ /* 0x000fe2000fffe03f */
[----:B------:R-:W-:Y:S11]  /*10ba0*/  @P0 BRA `(.L_x_1074) ;  /* 0x0000000000480947 */ /* 0x000ff60003800000 */
[----:B------:R-:W-:Y:S02]  /*10bb0*/  UMOV UR4, UR6 ;  /* 0x0000000600047c82 */ /* 0x000fe40008000000 */
[----:B------:R-:W-:-:S06]  /*10bc0*/  UISETP.GT.AND UP0, UPT, UR4, -0x1, UPT ;  /* 0xffffffff0400788c */ /* 0x000fcc000bf04270 */
[----:B------:R-:W-:-:S13]  /*10bd0*/  PLOP3.LUT P0, PT, PT, PT, UP0, 0x80, 0x0 ;  /* 0x000000000000781c */ /* 0x000fda0003f0f008 */
[----:B------:R-:W-:Y:S05]  /*10be0*/  @P0 BRA `(.L_x_1075) ;  /* 0x00000000001c0947 */ /* 0x000fea0003800000 */
[----:B------:R-:W-:Y:S02]  /*10bf0*/  UISETP.NE.AND UP0, UPT, UR5, 0x1, UPT ;  /* 0x000000010500788c */ /* 0x000fe4000bf05270 */
[----:B------:R-:W-:-:S09]  /*10c00*/  ULOP3.LUT UR4, URZ, UR4, URZ, 0x33, !UPT ;  /* 0x000000043f047292 */ /* 0x000fd2000f8e333f */
[----:B------:R-:W-:Y:S02]  /*10c10*/  @UP0 ULDC.64 UR10, c[0x0][0x9e8] ;  /* 0x00027a00000a0ab9 */ /* 0x000fe40000000a00 */
[----:B------:R-:W-:-:S04]  /*10c20*/  UIMAD.WIDE.U32 UR6, UR4, UR10, URZ ;  /* 0x0000000a040672a5 */ /* 0x000fc8000f8e003f */
[----:B------:R-:W-:-:S04]  /*10c30*/  @UP0 USHF.R.U32.HI UR4, URZ, UR11, UR7 ;  /* 0x0000000b3f040299 */ /* 0x000fc80008011607 */
[----:B------:R-:W-:Y:S01]  /*10c40*/  ULOP3.LUT UR4, URZ, UR4, URZ, 0x33, !UPT ;  /* 0x000000043f047292 */ /* 0x000fe2000f8e333f */
[----:B------:R-:W-:Y:S11]  /*10c50*/  BRA `(.L_x_1076) ;  /* 0x0000000000107947 */ /* 0x000ff60003800000 */
.L_x_1075:
[----:B------:R-:W-:-:S11]  /*10c60*/  UISETP.NE.AND UP0, UPT, UR5, 0x1, UPT ;  /* 0x000000010500788c */ /* 0x000fd6000bf05270 */
[----:B------:R-:W-:Y:S02]  /*10c70*/  @UP0 ULDC.64 UR10, c[0x0][0x9e8] ;  /* 0x00027a00000a0ab9 */ /* 0x000fe40000000a00 */
[----:B------:R-:W-:-:S04]  /*10c80*/  UIMAD.WIDE.U32 UR6, UR4, UR10, URZ ;  /* 0x0000000a040672a5 */ /* 0x000fc8000f8e003f */
[----:B------:R-:W-:-:S12]  /*10c90*/  @UP0 USHF.R.U32.HI UR4, URZ, UR11, UR7 ;  /* 0x0000000b3f040299 */ /* 0x000fd80008011607 */
.L_x_1076:
[----:B------:R-:W-:-:S04]  /*10ca0*/  UIMAD UR4, UR4, UR5, URZ ;  /* 0x00000005040472a4 */ /* 0x000fc8000f8e023f */
[----:B------:R-:W-:-:S04]  /*10cb0*/  UISETP.LT.AND UP0, UPT, UR8, UR4, UPT ;  /* 0x000000040800728c */ /* 0x000fc8000bf01270 */
[----:B------:R-:W-:-:S12]  /*10cc0*/  USEL UR8, UR8, UR4, !UP0 ;  /* 0x0000000408087287 */ /* 0x000fd8000c000000 */
.L_x_1074:
[----:B------:R-:W-:Y:S01]  /*10cd0*/  UIMAD.WIDE UR4, UR8, 0x2aaaaaab, URZ ;  /* 0x2aaaaaab080478a5 */ /* 0x000fe2000f8e023f */
[----:B------:R-:W-:Y:S03]  /*10ce0*/  BSSY B7, `(.L_x_1077) ;  /* 0x0000341000077945 */ /* 0x000fe60003800000 */
[----:B------:R-:W-:-:S04]  /*10cf0*/  USHF.R.U32.HI UR4, URZ, 0x1f, UR5 ;  /* 0x0000001f3f047899 */ /* 0x000fc80008011605 */
[----:B------:R-:W-:-:S04]  /*10d00*/  ULEA.HI.SX32 UR4, UR5, UR4, 0x1c ;  /* 0x0000000405047291 */ /* 0x000fc8000f8fe23f */
[----:B------:R-:W-:-:S04]  /*10d10*/  UISETP.LT.AND UP0, UPT, URZ, UR4, UPT ;  /* 0x000000043f00728c */ /* 0x000fc8000bf01270 */
[----:B------:R-:W-:-:S04]  /*10d20*/  USEL UR46, URZ, UR4, !UP0 ;  /* 0x000000043f2e7287 */ /* 0x000fc8000c000000 */
[----:B------:R-:W-:-:S06]  /*10d30*/  UISETP.GT.AND UP0, UPT, UR45, UR46, UPT ;  /* 0x0000002e2d00728c */ /* 0x000fcc000bf04270 */
[----:B------:R-:W-:-:S13]  /*10d40*/  PLOP3.LUT P0, PT, PT, PT, UP0, 0x80, 0x0 ;  /* 0x000000000000781c */ /* 0x000fda0003f0f008 */
[----:B------:R-:W-:Y:S05]  /*10d50*/  @P0 BRA `(.L_x_1078) ;  /* 0x0000000000440947 */ /* 0x000fea0003800000 */
[----:B------:R-:W0:Y:S02]  /*10d60*/  S2R R0, SR_TID.X ;  /* 0x0000000000007919 */ /* 0x000e240000002100 */
[----:B0-----:R-:W-:-:S04]  /*10d70*/  LOP3.LUT R0, R0, 0x7f, RZ, 0xc0, !PT ;  /* 0x0000007f00007812 */ /* 0x001fc800078ec0ff */
[----:B------:R-:W-:-:S13]  /*10d80*/  ISETP.NE.AND P2, PT, R0, RZ, PT ;  /* 0x000000ff0000720c */ /* 0x000fda0003f45270 */
[----:B------:R-:W-:Y:S05]  /*10d90*/  @P2 BRA `(.L_x_1079) ;  /* 0x0000003000d42947 */ /* 0x000fea0003800000 */
[----:B------:R-:W0:Y:S01]  /*10da0*/  S2R R7, SR_LANEID ;  /* 0x0000000000077919 */ /* 0x000e220000000000 */
[----:B------:R-:W-:Y:S01]  /*10db0*/  VOTEU.ANY UR4, UPT, PT ;  /* 0x0000000000047886 */ /* 0x000fe200038e0100 */
[----:B------:R-:W1:Y:S01]  /*10dc0*/  LDC.64 R2, c[0x0][0xc80] ;  /* 0x00032000ff027b82 */ /* 0x000e620000000a00 */
[----:B------:R-:W0:Y:S08]  /*10dd0*/  FLO.U32 R0, UR4 ;  /* 0x0000000400007d00 */ /* 0x000e3000080e0000 */
[----:B------:R-:W1:Y:S01]  /*10de0*/  POPC R5, UR4 ;  /* 0x0000000400057d09 */ /* 0x000e620008000000 */
[----:B0-----:R-:W-:-:S13]  /*10df0*/  ISETP.EQ.U32.AND P0, PT, R0, R7, PT ;  /* 0x000000070000720c */ /* 0x001fda0003f02070 */
[----:B-1----:R-:W2:Y:S01]  /*10e00*/  @P0 ATOMG.E.ADD.STRONG.GPU PT, R3, desc[UR36][R2.64], R5 ;  /* 0x00000005020309a8 */ /* 0x002ea200081ee1e4 */
[----:B------:R-:W0:Y:S02]  /*10e10*/  S2R R4, SR_LTMASK ;  /* 0x0000000000047919 */ /* 0x000e240000003900 */
[----:B0-----:R-:W-:-:S04]  /*10e20*/  LOP3.LUT R4, R4, UR4, RZ, 0xc0, !PT ;  /* 0x0000000404047c12 */ /* 0x001fc8000f8ec0ff */
[----:B------:R-:W0:Y:S01]  /*10e30*/  POPC R7, R4 ;  /* 0x0000000400077309 */ /* 0x000e220000000000 */
[----:B--2---:R-:W0:Y:S02]  /*10e40*/  SHFL.IDX PT, R0, R3, R0, 0x1f ;  /* 0x00001f0003007589 */ /* 0x004e2400000e0000 */
[----:B0-----:R-:W-:Y:S01]  /*10e50*/  IADD3 R34, R0, UR47, R7 ;  /* 0x0000002f00227c10 */ /* 0x001fe2000fffe007 */
[----:B------:R-:W-:Y:S06]  /*10e60*/  BRA `(.L_x_1079) ;  /* 0x0000003000a07947 */ /* 0x000fec0003800000 */
.L_x_1078:
[----:B------:R-:W-:Y:S01]  /*10e70*/  VIADD R0, R17, 0x1e400 ;  /* 0x0001e40011007836 */ /* 0x000fe20000000000 */
[----:B------:R-:W-:Y:S04]  /*10e80*/  BSSY B6, `(.L_x_1080) ;  /* 0x0000013000067945 */ /* 0x000fe80003800000 */
[----:B------:R-:W-:-:S13]  /*10e90*/  LOP3.LUT P0, RZ, R0, 0x3ff, RZ, 0xc0, !PT ;  /* 0x000003ff00ff7812 */ /* 0x000fda000780c0ff */
[----:B------:R-:W-:Y:S05]  /*10ea0*/  @!P0 BRA `(.L_x_1081) ;  /* 0x0000000000408947 */ /* 0x000fea0003800000 */
[----:B------:R-:W-:Y:S01]  /*10eb0*/  MOV R2, 0x0 ;  /* 0x0000000000027802 */ /* 0x000fe20000000f00 */
[----:B------:R-:W-:Y:S01]  /*10ec0*/  ULDC.64 UR4, c[0x4][0x88] ;  /* 0x0100220000047ab9 */ /* 0x000fe20000000a00 */
[----:B------:R-:W-:Y:S01]  /*10ed0*/  ULDC.64 UR6, c[0x4][0x90] ;  /* 0x0100240000067ab9 */ /* 0x000fe20000000a00 */
[----:B------:R-:W-:Y:S02]  /*10ee0*/  IMAD.U32 R4, RZ, RZ, UR4 ;  /* 0x00000004ff047e24 */ /* 0x000fe4000f8e00ff */
[----:B------:R-:W-:Y:S01]  /*10ef0*/  IMAD.U32 R5, RZ, RZ, UR5 ;  /* 0x00000005ff057e24 */ /* 0x000fe2000f8e00ff */
[----:B------:R-:W0:Y:S01]  /*10f00*/  LDC.64 R2, c[0x4][R2] ;  /* 0x0100000002027b82 */ /* 0x000e220000000a00 */
[----:B------:R-:W-:Y:S01]  /*10f10*/  ULDC.64 UR4, c[0x4][0x8] ;  /* 0x0100020000047ab9 */ /* 0x000fe20000000a00 */
[----:B------:R-:W-:Y:S02]  /*10f20*/  IMAD.U32 R6, RZ, RZ, UR6 ;  /* 0x00000006ff067e24 */ /* 0x000fe4000f8e00ff */
[----:B------:R-:W-:-:S02]  /*10f30*/  IMAD.U32 R7, RZ, RZ, UR7 ;  /* 0x00000007ff077e24 */ /* 0x000fc4000f8e00ff */
[----:B------:R-:W-:Y:S02]  /*10f40*/  IMAD.U32 R10, RZ, RZ, UR4 ;  /* 0x00000004ff0a7e24 */ /* 0x000fe4000f8e00ff */
[----:B------:R-:W-:Y:S02]  /*10f50*/  IMAD.U32 R11, RZ, RZ, UR5 ;  /* 0x00000005ff0b7e24 */ /* 0x000fe4000f8e00ff */
[----:B------:R-:W-:Y:S02]  /*10f60*/  IMAD.MOV.U32 R8, RZ, RZ, 0x70 ;  /* 0x00000070ff087424 */ /* 0x000fe400078e00ff */
[----:B------:R-:W-:Y:S02]  /*10f70*/  IMAD.MOV.U32 R12, RZ, RZ, 0x1 ;  /* 0x00000001ff0c7424 */ /* 0x000fe400078e00ff */
[----:B------:R-:W-:-:S07]  /*10f80*/  IMAD.MOV.U32 R13, RZ, RZ, RZ ;  /* 0x000000ffff0d7224 */ /* 0x000fce00078e00ff */
[----:B------:R-:W-:-:S07]  /*10f90*/  LEPC R20, `(.L_x_1081) ;  /* 0x000000001014794e */ /* 0x000fce0000000000 */
[----:B0----5:R-:W-:Y:S05]  /*10fa0*/  CALL.ABS.NOINC R2 ;  /* 0x0000000002007343 */ /* 0x021fea0003c00000 */
.L_x_1081:
[----:B------:R-:W-:Y:S05]  /*10fb0*/  BSYNC B6 ;  /* 0x0000000000067941 */ /* 0x000fea0003800000 */
.L_x_1080:
        /* <DEDUP_REMOVED lines=19> */
[----:B-1---5:R-:W-:Y:S05]  /*110f0*/  CALL.ABS.NOINC R2 ;  /* 0x0000000002007343 */ /* 0x022fea0003c00000 */
.L_x_1084:
[----:B------:R0:W1:Y:S01]  /*11100*/  LDC.64 R2, c[0x4][R18] ;  /* 0x0100000012027b82 */ /* 0x0000620000000a00 */
[----:B------:R-:W-:Y:S01]  /*11110*/  ULDC.64 UR4, c[0x4][0x88] ;  /* 0x0100220000047ab9 */ /* 0x000fe20000000a00 */
[----:B------:R-:W-:Y:S01]  /*11120*/  ULDC.64 UR6, c[0x4][0x90] ;  /* 0x0100240000067ab9 */ /* 0x000fe20000000a00 */
[----:B------:R-:W-:Y:S02]  /*11130*/  IMAD.U32 R4, RZ, RZ, UR4 ;  /* 0x00000004ff047e24 */ /* 0x000fe4000f8e00ff */
        /* <DEDUP_REMOVED lines=11> */
.L_x_1083:
[----:B------:R-:W-:Y:S05]  /*111f0*/  BSYNC B6 ;  /* 0x0000000000067941 */ /* 0x000fea0003800000 */
.L_x_1082:
[----:B------:R-:W-:Y:S01]  /*11200*/  ULDC.64 UR4, c[0x0][0x9f8] ;  /* 0x00027e0000047ab9 */ /* 0x000fe20000000a00 */
[----:B------:R-:W-:Y:S01]  /*11210*/  IMAD.U32 R29, RZ, RZ, UR43 ;  /* 0x0000002bff1d7e24 */ /* 0x000fe2000f8e00ff */
[----:B------:R-:W-:Y:S01]  /*11220*/  UISETP.NE.U32.AND UP0, UPT, UR4, URZ, UPT ;  /* 0x0000003f0400728c */ /* 0x000fe2000bf05070 */
[----:B------:R-:W0:Y:S03]  /*11230*/  LDC R10, c[0x0][0x430] ;  /* 0x00010c00ff0a7b82 */ /* 0x000e260000000800 */
[----:B------:R-:W-:-:S06]  /*11240*/  UISETP.NE.AND.EX UP0, UPT, UR5, URZ, UPT, UP0 ;  /* 0x0000003f0500728c */ /* 0x000fcc000bf05300 */
[----:B------:R-:W-:-:S05]  /*11250*/  PLOP3.LUT P0, PT, PT, PT, UP0, 0x80, 0x0 ;  /* 0x000000000000781c */ /* 0x000fca0003f0f008 */
[----:B------:R-:W-:Y:S02]  /*11260*/  @UP0 ULDC.64 UR4, c[0x0][0x9f8] ;  /* 0x00027e0000040ab9 */ /* 0x000fe40000000a00 */
[----:B------:R-:W-:-:S06]  /*11270*/  @UP0 UIMAD.WIDE UR4, UR43, 0x4, UR4 ;  /* 0x000000042b0408a5 */ /* 0x000fcc000f8e0204 */
[----:B------:R-:W-:Y:S01]  /*11280*/  IMAD.U32 R2, RZ, RZ, UR4 ;  /* 0x00000004ff027e24 */ /* 0x000fe2000f8e00ff */
[----:B------:R-:W-:Y:S01]  /*11290*/  ULDC UR4, c[0x0][0xc48] ;  /* 0x0003120000047ab9 */ /* 0x000fe20000000800 */
[----:B------:R-:W-:-:S05]  /*112a0*/  IMAD.U32 R3, RZ, RZ, UR5 ;  /* 0x00000005ff037e24 */ /* 0x000fca000f8e00ff */
[----:B------:R1:W5:Y:S01]  /*112b0*/  @P0 LDG.E R29, desc[UR36][R2.64] ;  /* 0x00000024021d0981 */ /* 0x000362000c1e1900 */
[----:B------:R-:W-:Y:S01]  /*112c0*/  UMOV UR5, 0xffffffff ;  /* 0xffffffff00057882 */ /* 0x000fe20000000000 */
[----:B------:R-:W-:Y:S02]  /*112d0*/  IMAD.U32 R22, RZ, RZ, UR4 ;  /* 0x00000004ff167e24 */ /* 0x000fe4000f8e00ff */
[----:B------:R-:W-:Y:S05]  /*112e0*/  BRA.DIV UR5, `(.L_x_1085) ;  /* 0x0000003605ac7947 */ /* 0x000fea000b800000 */
.L_x_1139:
[----:B------:R-:W2:Y:S01]  /*112f0*/  S2R R8, SR_TID.X ;  /* 0x0000000000087919 */ /* 0x000ea20000002100 */
[----:B------:R-:W-:Y:S01]  /*11300*/  UIADD3 UR4, UR45, -0x1, URZ ;  /* 0xffffffff2d047890 */ /* 0x000fe2000fffe03f */
[----:B0-----:R-:W-:Y:S02]  /*11310*/  ISETP.NE.AND P1, PT, R10, 0x1, PT ;  /* 0x000000010a00780c */ /* 0x001fe40003f25270 */
[----:B-----5:R-:W-:Y:S02]  /*11320*/  SHF.R.S32.HI R33, RZ, 0x1f, R29 ;  /* 0x0000001fff217819 */ /* 0x020fe4000001141d */
[----:B------:R-:W-:Y:S01]  /*11330*/  LOP3.LUT R16, R16, 0xfffffeff, RZ, 0xc0, !PT ;  /* 0xfffffeff10107812 */ /* 0x000fe200078ec0ff */
[----:B------:R-:W-:-:S08]  /*11340*/  IMAD.U32 R7, RZ, RZ, UR4 ;  /* 0x00000004ff077e24 */ /* 0x000fd0000f8e00ff */
[----:B-1----:R-:W0:Y:S01]  /*11350*/  @P1 LDC R3, c[0x0][0x434] ;  /* 0x00010d00ff031b82 */ /* 0x002e220000000800 */
[----:B------:R-:W-:-:S07]  /*11360*/  @P1 LOP3.LUT R16, R16, 0x100, RZ, 0xfc, !PT ;  /* 0x0000010010101812 */ /* 0x000fce00078efcff */
[----:B------:R-:W1:Y:S01]  /*11370*/  @P1 LDC R5, c[0x0][0x438] ;  /* 0x00010e00ff051b82 */ /* 0x000e620000000800 */
[----:B--2---:R-:W-:-:S05]  /*11380*/  IMAD.SHL.U32 R8, R8, 0x10, RZ ;  /* 0x0000001008087824 */ /* 0x004fca00078e00ff */
[----:B------:R-:W-:-:S05]  /*11390*/  LOP3.LUT R8, R36, 0x70, R8, 0xf8, !PT ;  /* 0x0000007024087812 */ /* 0x000fca00078ef808 */
[----:B------:R-:W-:-:S04]  /*113a0*/  IMAD R7, R7, 0x60, R8 ;  /* 0x0000006007077824 */ /* 0x000fc800078e0208 */
[C---:B------:R-:W-:Y:S01]  /*113b0*/  IMAD.IADD R0, R7.reuse, 0x1, R32 ;  /* 0x0000000107007824 */ /* 0x040fe200078e0220 */
[----:B------:R-:W-:-:S03]  /*113c0*/  ISETP.GE.AND P0, PT, R7, UR38, PT ;  /* 0x0000002607007c0c */ /* 0x000fc6000bf06270 */
[----:B0-----:R-:W-:Y:S01]  /*113d0*/  @P1 IMAD.HI.U32 R2, R0, R3, RZ ;  /* 0x0000000300021227 */ /* 0x001fe200078e00ff */
[----:B------:R-:W-:-:S03]  /*113e0*/  ISETP.GT.U32.OR P0, PT, R8, 0x5f, P0 ;  /* 0x0000005f0800780c */ /* 0x000fc60000704470 */
[----:B------:R-:W-:Y:S01]  /*113f0*/  IMAD.MOV.U32 R9, RZ, RZ, R0 ;  /* 0x000000ffff097224 */ /* 0x000fe200078e0000 */
[----:B-1----:R-:W-:-:S09]  /*11400*/  @P1 SHF.R.U32.HI R9, RZ, R5, R2 ;  /* 0x00000005ff091219 */ /* 0x002fd20000011602 */
[----:B------:R-:W0:Y:S01]  /*11410*/  @!P0 LDC.64 R6, c[0x0][0x428] ;  /* 0x00010a00ff068b82 */ /* 0x000e220000000a00 */
[----:B------:R-:W-:-:S07]  /*11420*/  @!P0 SHF.R.S32.HI R3, RZ, 0x1f, R9 ;  /* 0x0000001fff038819 */ /* 0x000fce0000011409 */
[----:B------:R-:W1:Y:S01]  /*11430*/  @!P0 LDC.64 R4, c[0x0][0x418] ;  /* 0x00010600ff048b82 */ /* 0x000e620000000a00 */
[----:B0-----:R-:W-:-:S04]  /*11440*/  @!P0 IMAD R2, R33, R6, RZ ;  /* 0x0000000621028224 */ /* 0x001fc800078e02ff */
[----:B------:R-:W-:Y:S02]  /*11450*/  @!P0 IMAD R7, R29, R7, R2 ;  /* 0x000000071d078224 */ /* 0x000fe400078e0202 */
[----:B------:R-:W-:-:S04]  /*11460*/  @!P0 IMAD.MOV.U32 R2, RZ, RZ, R9 ;  /* 0x000000ffff028224 */ /* 0x000fc800078e0009 */
[----:B------:R-:W-:-:S04]  /*11470*/  @!P0 IMAD.WIDE.U32 R2, R29, R6, R2 ;  /* 0x000000061d028225 */ /* 0x000fc800078e0002 */
[----:B------:R-:W-:Y:S01]  /*11480*/  @!P0 IMAD.IADD R3, R3, 0x1, R7 ;  /* 0x0000000103038824 */ /* 0x000fe200078e0207 */
[----:B-1----:R-:W-:Y:S01]  /*11490*/  @!P0 LEA R4, P1, R2, R4, 0x2 ;  /* 0x0000000402048211 */ /* 0x002fe200078210ff */
[----:B------:R-:W-:-:S03]  /*114a0*/  IMAD.MOV.U32 R6, RZ, RZ, RZ ;  /* 0x000000ffff067224 */ /* 0x000fc600078e00ff */
[----:B------:R-:W-:Y:S01]  /*114b0*/  @!P0 LEA.HI.X R5, R2, R5, R3, 0x2, P1 ;  /* 0x0000000502058211 */ /* 0x000fe200008f1403 */
[----:B------:R-:W-:-:S04]  /*114c0*/  IMAD.MOV R7, RZ, RZ, -R9 ;  /* 0x000000ffff077224 */ /* 0x000fc800078e0a09 */
[----:B------:R0:W5:Y:S01]  /*114d0*/  @!P0 LDG.E R6, desc[UR36][R4.64] ;  /* 0x0000002404068981 */ /* 0x000162000c1e1900 */
[----:B------:R-:W-:Y:S01]  /*114e0*/  ISETP.GT.U32.AND P0, PT, R8, 0x5f, PT ;  /* 0x0000005f0800780c */ /* 0x000fe20003f04070 */
[----:B------:R-:W-:Y:S01]  /*114f0*/  IMAD R3, RZ, RZ, -UR43 ;  /* 0x8000002bff037e24 */ /* 0x000fe2000f8e02ff */
[----:B------:R-:W-:Y:S01]  /*11500*/  LOP3.LUT R16, R16, 0xffffff7f, RZ, 0xc0, !PT ;  /* 0xffffff7f10107812 */ /* 0x000fe200078ec0ff */
[----:B------:R-:W-:Y:S02]  /*11510*/  IMAD.U32 R24, RZ, RZ, UR4 ;  /* 0x00000004ff187e24 */ /* 0x000fe4000f8e00ff */
[----:B------:R-:W-:Y:S02]  /*11520*/  IMAD R22, R22, R3, UR42 ;  /* 0x0000002a16167e24 */ /* 0x000fe4000f8e0203 */
[----:B0-----:R-:W-:-:S03]  /*11530*/  IMAD R5, R10, R7, R0 ;  /* 0x000000070a057224 */ /* 0x001fc600078e0200 */
[----:B------:R-:W-:Y:S01]  /*11540*/  SHF.R.S32.HI R28, RZ, 0x1f, R22 ;  /* 0x0000001fff1c7819 */ /* 0x000fe20000011416 */
[----:B------:R-:W-:-:S05]  /*11550*/  IMAD.U32 R0, RZ, RZ, UR48 ;  /* 0x00000030ff007e24 */ /* 0x000fca000f8e00ff */
[----:B------:R-:W-:-:S13]  /*11560*/  ISETP.NE.AND P2, PT, R0, 0x3, PT ;  /* 0x000000030000780c */ /* 0x000fda0003f45270 */
[----:B------:R-:W-:-:S04]  /*11570*/  @P2 LOP3.LUT R16, R16, 0x80, RZ, 0xfc, !PT ;  /* 0x0000008010102812 */ /* 0x000fc800078efcff */
[----:B------:R-:W-:-:S04]  /*11580*/  LOP3.LUT R16, R16, 0xffffffbf, RZ, 0xc0, !PT ;  /* 0xffffffbf10107812 */ /* 0x000fc800078ec0ff */
[----:B------:R-:W-:Y:S01]  /*11590*/  @P0 LOP3.LUT R16, R16, 0x40, RZ, 0xfc, !PT ;  /* 0x0000004010100812 */ /* 0x000fe200078efcff */
[----:B------:R-:W-:Y:S06]  /*115a0*/  @!P2 BRA `(.L_x_1086) ;  /* 0x000000000004a947 */ /* 0x000fec0003800000 */
[----:B------:R-:W-:Y:S01]  /*115b0*/  BPT.TRAP 0x1 ;  /* 0x000000040000795c */ /* 0x000fe20000300000 */
.L_x_1086:
[----:B------:R-:W-:Y:S01]  /*115c0*/  SHF.R.S32.HI R7, RZ, 0x1f, R5 ;  /* 0x0000001fff077819 */ /* 0x000fe20000011405 */
[----:B------:R-:W-:Y:S01]  /*115d0*/  ULDC.64 UR4, c[0x0][0x328] ;  /* 0x0000ca0000047ab9 */ /* 0x000fe20000000a00 */
[----:B-----5:R-:W-:Y:S01]  /*115e0*/  SHF.R.S32.HI R4, RZ, 0x1f, R6 ;  /* 0x0000001fff047819 */ /* 0x020fe20000011406 */
[----:B------:R-:W-:Y:S01]  /*115f0*/  IMAD.WIDE.U32 R2, R5, UR4, RZ ;  /* 0x0000000405027c25 */ /* 0x000fe2000f8e00ff */
[----:B------:R-:W-:Y:S03]  /*11600*/  BSSY B0, `(.L_x_1087) ;  /* 0x0000015000007945 */ /* 0x000fe60003800000 */
[----:B------:R-:W-:-:S04]  /*11610*/  IMAD R0, R7, UR4, RZ ;  /* 0x0000000407007c24 */ /* 0x000fc8000f8e02ff */
[----:B------:R-:W-:Y:S01]  /*11620*/  IMAD R9, R5, UR5, R0 ;  /* 0x0000000505097c24 */ /* 0x000fe2000f8e0200 */
[----:B------:R-:W-:Y:S01]  /*11630*/  ULDC.64 UR4, c[0x0][0x338] ;  /* 0x0000ce0000047ab9 */ /* 0x000fe20000000a00 */
[----:B------:R-:W-:Y:S02]  /*11640*/  IMAD R0, R23, 0x8, R17 ;  /* 0x0000000817007824 */ /* 0x000fe400078e0211 */
[----:B------:R-:W-:Y:S02]  /*11650*/  IMAD.IADD R3, R3, 0x1, R9 ;  /* 0x0000000103037824 */ /* 0x000fe400078e0209 */
[----:B------:R-:W-:Y:S02]  /*11660*/  IMAD R9, R4, UR4, RZ ;  /* 0x0000000404097c24 */ /* 0x000fe4000f8e02ff */
[----:B------:R-:W-:-:S04]  /*11670*/  IMAD.WIDE.U32 R2, R6, UR4, R2 ;  /* 0x0000000406027c25 */ /* 0x000fc8000f8e0002 */
[----:B------:R-:W-:Y:S01]  /*11680*/  IMAD R9, R6, UR5, R9 ;  /* 0x0000000506097c24 */ /* 0x000fe2000f8e0209 */
        /* <DEDUP_REMOVED lines=8> */
[----:B------:R-:W-:-:S04]  /*11710*/  SHF.L.U32 R3, R26, 0x1f, RZ ;  /* 0x0000001f1a037819 */ /* 0x000fc800000006ff */
[----:B------:R-:W-:-:S06]  /*11720*/  LEA.HI.X R19, R2, UR5, R19, 0x1, P0 ;  /* 0x0000000502137c11 */ /* 0x000fcc00080f0c13 */
[----:B------:R-:W0:Y:S02]  /*11730*/  SYNCS.PHASECHK.TRANS64.TRYWAIT P0, [R0+URZ+0x30840], R3 ;  /* 0x03084003000075a7 */ /* 0x000e24000800017f */
[----:B0-----:R-:W-:Y:S05]  /*11740*/  @!P0 BRA `(.L_x_1088) ;  /* 0x0000003000c08947 */ /* 0x001fea0003800000 */
.L_x_1140:
[----:B------:R-:W-:Y:S05]  /*11750*/  BSYNC B0 ;  /* 0x0000000000007941 */ /* 0x000fea0003800000 */
.L_x_1087:
        /* <DEDUP_REMOVED lines=12> */
[----:B------:R-:W-:Y:S01]  /*11820*/  ULDC.64 UR4, c[0x0][0x308] ;  /* 0x0000c20000047ab9 */ /* 0x000fe20000000a00 */
[----:B------:R-:W-:Y:S02]  /*11830*/  IMAD.MOV.U32 R7, RZ, RZ, -0x60 ;  /* 0xffffffa0ff077424 */ /* 0x000fe400078e00ff */
[----:B------:R-:W-:Y:S02]  /*11840*/  IMAD.IADD R3, R3, 0x1, R5 ;  /* 0x0000000103037824 */ /* 0x000fe400078e0205 */
[----:B------:R-:W-:Y:S02]  /*11850*/  IMAD R5, R28, UR4, RZ ;  /* 0x000000041c057c24 */ /* 0x000fe4000f8e02ff */
[----:B------:R-:W-:-:S04]  /*11860*/  IMAD.WIDE.U32 R2, R22, UR4, R2 ;  /* 0x0000000416027c25 */ /* 0x000fc8000f8e0002 */
[----:B------:R-:W-:Y:S01]  /*11870*/  IMAD R5, R22, UR5, R5 ;  /* 0x0000000516057c24 */ /* 0x000fe2000f8e0205 */
[----:B------:R-:W-:Y:S01]  /*11880*/  ULDC.64 UR4, c[0x0][0x2e8] ;  /* 0x0000ba0000047ab9 */ /* 0x000fe20000000a00 */
[----:B------:R-:W-:Y:S01]  /*11890*/  IMAD R7, R24, R7, UR38 ;  /* 0x0000002618077e24 */ /* 0x000fe2000f8e0207 */
[C---:B------:R-:W-:Y:S01]  /*118a0*/  LEA R4, P0, R2.reuse, UR4, 0x1 ;  /* 0x0000000402047c11 */ /* 0x040fe2000f8008ff */
[----:B------:R-:W-:Y:S01]  /*118b0*/  IMAD.IADD R3, R3, 0x1, R5 ;  /* 0x0000000103037824 */ /* 0x000fe200078e0205 */
[----:B------:R-:W-:Y:S01]  /*118c0*/  UMOV UR4, 0xffffffff ;  /* 0xffffffff00047882 */ /* 0x000fe20000000000 */
[----:B------:R-:W-:Y:S02]  /*118d0*/  IMAD.IADD R7, R7, 0x1, -R36 ;  /* 0x0000000107077824 */ /* 0x000fe400078e0a24 */
[----:B------:R-:W-:Y:S01]  /*118e0*/  IMAD R5, R23, 0x4800, R30 ;  /* 0x0000480017057824 */ /* 0x000fe200078e021e */
[----:B------:R-:W-:Y:S02]  /*118f0*/  LEA.HI.X R6, R2, UR5, R3, 0x1, P0 ;  /* 0x0000000502067c11 */ /* 0x000fe400080f0c03 */
[----:B------:R-:W-:Y:S01]  /*11900*/  ISETP.GE.AND P0, PT, R7, 0x1, PT ;  /* 0x000000010700780c */ /* 0x000fe20003f06270 */
[----:B------:R-:W-:-:S12]  /*11910*/  BRA.DIV UR4, `(.L_x_1089) ;  /* 0x0000003204607947 */ /* 0x000fd8000b800000 */
[----:B------:R-:W0:Y:S01]  /*11920*/  SHFL.IDX PT, R14, R4, RZ, 0x181f ;  /* 0x00181fff040e7589 */ /* 0x000e2200000e0000 */
[----:B------:R-:W-:-:S03]  /*11930*/  @P0 IMAD R9, R5, 0x2, R17 ;  /* 0x0000000205090824 */ /* 0x000fc600078e0211 */
[----:B------:R-:W1:Y:S04]  /*11940*/  SHFL.IDX PT, R2, R6, RZ, 0x181f ;  /* 0x00181fff06027589 */ /* 0x000e6800000e0000 */
[----:B------:R-:W-:Y:S01]  /*11950*/  SHFL.IDX PT, R8, R6, 0x1, 0x181f ;  /* 0x00381f0006087f89 */ /* 0x000fe200000e0000 */
[----:B0-----:R-:W-:-:S05]  /*11960*/  @P0 LEA R14, P1, R37, R14, 0x1 ;  /* 0x0000000e250e0211 */ /* 0x001fca00078208ff */
[----:B-1----:R-:W-:Y:S02]  /*11970*/  @P0 IMAD.X R3, RZ, RZ, R2, P1 ;  /* 0x000000ffff030224 */ /* 0x002fe400008e0602 */
[----:B------:R-:W-:Y:S02]  /*11980*/  @P0 IMAD.MOV.U32 R2, RZ, RZ, R14 ;  /* 0x000000ffff020224 */ /* 0x000fe400078e000e */
[----:B------:R-:W0:Y:S04]  /*11990*/  SHFL.IDX PT, R14, R4, 0x1, 0x181f ;  /* 0x00381f00040e7f89 */ /* 0x000e2800000e0000 */
[----:B------:R-:W-:Y:S04]  /*119a0*/  @P0 LDGSTS.E.BYPASS.LTC128B.128 [R9+0x1e400], desc[UR36][R2.64], !P4 ;  /* 0x1e40000002090fae */ /* 0x000fe8000e101d64 */
[----:B------:R-:W-:Y:S04]  /*119b0*/  @P0 LDGSTS.E.BYPASS.LTC128B.128 [R9+0x21400], desc[UR36][R2.64+0x80], !P3 ;  /* 0x2140008002090fae */ /* 0x000fe8000d901d64 */
[----:B------:R1:W-:Y:S01]  /*119c0*/  @P0 LDGSTS.E.BYPASS.LTC128B.128 [R9+0x24400], desc[UR36][R2.64+0x100], !P2 ;  /* 0x2440010002090fae */ /* 0x0003e2000d101d64 */
[----:B------:R-:W-:-:S13]  /*119d0*/  ISETP.GE.AND P0, PT, R7, 0x11, PT ;  /* 0x000000110700780c */ /* 0x000fda0003f06270 */
[----:B0-----:R-:W-:Y:S01]  /*119e0*/  @P0 LEA R14, P1, R37, R14, 0x1 ;  /* 0x0000000e250e0211 */ /* 0x001fe200078208ff */
[----:B------:R-:W-:-:S04]  /*119f0*/  @P0 IMAD R25, R5, 0x2, R17 ;  /* 0x0000000205190824 */ /* 0x000fc800078e0211 */
[----:B------:R-:W-:Y:S02]  /*11a00*/  @P0 IMAD.X R21, RZ, RZ, R8, P1 ;  /* 0x000000ffff150224 */ /* 0x000fe400008e0608 */
[----:B-1----:R-:W-:Y:S01]  /*11a10*/  @P0 IMAD.MOV.U32 R2, RZ, RZ, R14 ;  /* 0x000000ffff020224 */ /* 0x002fe200078e000e */
[----:B------:R-:W-:Y:S01]  /*11a20*/  SHFL.IDX PT, R8, R6, 0x2, 0x181f ;  /* 0x00581f0006087f89 */ /* 0x000fe200000e0000 */
[----:B------:R-:W-:-:S03]  /*11a30*/  @P0 IMAD.MOV.U32 R3, RZ, RZ, R21 ;  /* 0x000000ffff030224 */ /* 0x000fc600078e0015 */
        /* <DEDUP_REMOVED lines=31> */
[----:B------:R0:W1:Y:S01]  /*11c30*/  SHFL.IDX PT, R8, R6, 0x5, 0x181f ;  /* 0x00b81f0006087f89 */ /* 0x00006200000e0000 */
[----:B------:R-:W-:-:S03]  /*11c40*/  @P0 IMAD.MOV.U32 R3, RZ, RZ, R9 ;  /* 0x000000ffff030224 */ /* 0x000fc600078e0009 */
[----:B------:R0:W2:Y:S04]  /*11c50*/  SHFL.IDX PT, R14, R4, 0x5, 0x181f ;  /* 0x00b81f00040e7f89 */ /* 0x0000a800000e0000 */
[----:B------:R0:W-:Y:S04]  /*11c60*/  @P0 LDGSTS.E.BYPASS.LTC128B.128 [R21+0x20400], desc[UR36][R2.64], !P4 ;  /* 0x2040000002150fae */ /* 0x0001e8000e101d64 */
[----:B------:R0:W-:Y:S04]  /*11c70*/  @P0 LDGSTS.E.BYPASS.LTC128B.128 [R21+0x23400], desc[UR36][R2.64+0x80], !P3 ;  /* 0x2340008002150fae */ /* 0x0001e8000d901d64 */
[----:B------:R0:W-:Y:S02]  /*11c80*/  @P0 LDGSTS.E.BYPASS.LTC128B.128 [R21+0x26400], desc[UR36][R2.64+0x100], !P2 ;  /* 0x2640010002150fae */ /* 0x0001e4000d101d64 */
.L_x_1154:
[----:B------:R-:W-:-:S13]  /*11c90*/  ISETP.GE.AND P0, PT, R7, 0x51, PT ;  /* 0x000000510700780c */ /* 0x000fda0003f06270 */
[----:B0-2---:R-:W-:Y:S01]  /*11ca0*/  @P0 LEA R2, P1, R37, R14, 0x1 ;  /* 0x0000000e25020211 */ /* 0x005fe200078208ff */
[----:B------:R-:W-:-:S04]  /*11cb0*/  @P0 IMAD R5, R5, 0x2, R17 ;  /* 0x0000000205050824 */ /* 0x000fc800078e0211 */
[----:B-1----:R-:W-:-:S05]  /*11cc0*/  @P0 IMAD.X R3, RZ, RZ, R8, P1 ;  /* 0x000000ffff030224 */ /* 0x002fca00008e0608 */
        /* <DEDUP_REMOVED lines=8> */
.L_x_1090:
        /* <DEDUP_REMOVED lines=10> */
.L_x_1091:
[----:B------:R1:W-:Y:S02]  /*11df0*/  SYNCS.ARRIVE.TRANS64.A1T0 RZ, [R0+URZ+0x30830], RZ ;  /* 0x030830ff00ff79a7 */ /* 0x0003e4000810003f */
[----:B------:R-:W-:Y:S05]  /*11e00*/  WARPSYNC.ALL ;  /* 0x0000000000007948 */ /* 0x000fea0003800000 */
[----:B------:R-:W-:Y:S01]  /*11e10*/  BSSY B6, `(.L_x_1092) ;  /* 0x0000015000067945 */ /* 0x000fe20003800000 */
[----:B-1----:R-:W-:Y:S01]  /*11e20*/  VIADD R0, R17, 0x12400 ;  /* 0x0001240011007836 */ /* 0x002fe20000000000 */
[----:B------:R-:W-:Y:S04]  /*11e30*/  BAR.SYNC.DEFER_BLOCKING 0x8, 0x180 ;  /* 0x0206000000007b1d */ /* 0x000fe80000010000 */
[----:B------:R-:W-:-:S13]  /*11e40*/  LOP3.LUT P0, RZ, R0, 0x3ff, RZ, 0xc0, !PT ;  /* 0x000003ff00ff7812 */ /* 0x000fda000780c0ff */
[----:B------:R-:W-:Y:S05]  /*11e50*/  @!P0 BRA `(.L_x_1093) ;  /* 0x0000000000408947 */ /* 0x000fea0003800000 */
[----:B0-----:R-:W-:Y:S01]  /*11e60*/  MOV R2, 0x0 ;  /* 0x0000000000027802 */ /* 0x001fe20000000f00 */
[----:B------:R-:W-:Y:S01]  /*11e70*/  ULDC.64 UR6, c[0x4][0x88] ;  /* 0x0100220000067ab9 */ /* 0x000fe20000000a00 */
[----:B------:R-:W-:Y:S01]  /*11e80*/  ULDC.64 UR8, c[0x4][0x90] ;  /* 0x0100240000087ab9 */ /* 0x000fe20000000a00 */
[----:B------:R-:W-:Y:S01]  /*11e90*/  ULDC.64 UR4, c[0x4][0x20] ;  /* 0x0100080000047ab9 */ /* 0x000fe20000000a00 */
[----:B------:R-:W-:Y:S02]  /*11ea0*/  IMAD.U32 R4, RZ, RZ, UR6 ;  /* 0x00000006ff047e24 */ /* 0x000fe4000f8e00ff */
[----:B------:R-:W0:Y:S01]  /*11eb0*/  LDC.64 R2, c[0x4][R2] ;  /* 0x0100000002027b82 */ /* 0x000e220000000a00 */
[----:B------:R-:W-:Y:S02]  /*11ec0*/  IMAD.U32 R5, RZ, RZ, UR7 ;  /* 0x00000007ff057e24 */ /* 0x000fe4000f8e00ff */
        /* <DEDUP_REMOVED lines=8> */
[----:B0-----:R-:W-:Y:S05]  /*11f50*/  CALL.ABS.NOINC R2 ;  /* 0x0000000002007343 */ /* 0x001fea0003c00000 */
.L_x_1093:
[----:B------:R-:W-:Y:S05]  /*11f60*/  BSYNC B6 ;  /* 0x0000000000067941 */ /* 0x000fea0003800000 */
.L_x_1092:
[----:B0-----:R-:W0:Y:S01]  /*11f70*/  S2R R2, SR_TID.X ;  /* 0x0000000000027919 */ /* 0x001e220000002100 */
[----:B------:R-:W-:Y:S01]  /*11f80*/  UISETP.NE.AND UP0, UPT, UR50, URZ, UPT ;  /* 0x0000003f3200728c */ /* 0x000fe2000bf05270 */
[----:B------:R-:W-:Y:S01]  /*11f90*/  R2UR UR6, R28 ;  /* 0x000000001c0672ca */ /* 0x000fe200000e0000 */
[----:B------:R-:W-:Y:S01]  /*11fa0*/  ULDC.64 UR8, c[0x0][0x2d8] ;  /* 0x0000b60000087ab9 */ /* 0x000fe20000000a00 */
[----:B------:R-:W-:Y:S02]  /*11fb0*/  R2UR UR7, R22 ;  /* 0x00000000160772ca */ /* 0x000fe400000e0000 */
[C---:B------:R-:W-:Y:S02]  /*11fc0*/  LOP3.LUT P3, RZ, R16.reuse, 0x800, RZ, 0xc0, !PT ;  /* 0x0000080010ff7812 */ /* 0x040fe4000786c0ff */
[----:B------:R-:W-:Y:S02]  /*11fd0*/  PLOP3.LUT P0, PT, PT, PT, UP0, 0x80, 0x0 ;  /* 0x000000000000781c */ /* 0x000fe40003f0f008 */
[----:B------:R-:W-:-:S02]  /*11fe0*/  LOP3.LUT P4, RZ, R16, 0x400, RZ, 0xc0, !PT ;  /* 0x0000040010ff7812 */ /* 0x000fc4000788c0ff */
[----:B------:R-:W-:Y:S01]  /*11ff0*/  @UP0 ULDC UR4, c[0x0][0x44c] ;  /* 0x0001130000040ab9 */ /* 0x000fe20000000800 */
[----:B------:R-:W-:Y:S02]  /*12000*/  LOP3.LUT P5, RZ, R16, 0x200, RZ, 0xc0, !PT ;  /* 0x0000020010ff7812 */ /* 0x000fe400078ac0ff */
[----:B------:R-:W-:-:S04]  /*12010*/  UIMAD UR6, UR6, UR8, URZ ;  /* 0x00000008060672a4 */ /* 0x000fc8000f8e023f */
[----:B------:R-:W-:Y:S02]  /*12020*/  UIMAD UR7, UR7, UR9, UR6 ;  /* 0x00000009070772a4 */ /* 0x000fe4000f8e0206 */
[----:B------:R-:W-:Y:S01]  /*12030*/  USHF.R.S32.HI UR6, URZ, 0x1f, UR43 ;  /* 0x0000001f3f067899 */ /* 0x000fe2000801142b */
[----:B0-----:R-:W-:-:S05]  /*12040*/  IMAD.SHL.U32 R2, R2, 0x10, RZ ;  /* 0x0000001002027824 */ /* 0x001fca00078e00ff */
[----:B------:R-:W-:-:S05]  /*12050*/  LOP3.LUT R2, R36, 0x70, R2, 0xf8, !PT ;  /* 0x0000007024027812 */ /* 0x000fca00078ef802 */
[----:B------:R-:W-:-:S04]  /*12060*/  VIADD R0, R2, UR44 ;  /* 0x0000002c02007c36 */ /* 0x000fc80008000000 */
[----:B------:R-:W-:Y:S01]  /*12070*/  @P0 IMAD.HI.U32 R3, R0, UR4, RZ ;  /* 0x0000000400030c27 */ /* 0x000fe2000f8e00ff */
[----:B------:R-:W-:Y:S01]  /*12080*/  PLOP3.LUT P0, PT, PT, PT, UP0, 0x80, 0x0 ;  /* 0x000000000000781c */ /* 0x000fe20003f0f008 */
[----:B------:R-:W-:Y:S02]  /*12090*/  @UP0 ULDC UR4, c[0x0][0x450] ;  /* 0x0001140000040ab9 */ /* 0x000fe40000000800 */
[----:B------:R-:W-:-:S10]  /*120a0*/  IMAD.MOV.U32 R2, RZ, RZ, R0 ;  /* 0x000000ffff027224 */ /* 0x000fd400078e0000 */
[----:B------:R-:W-:Y:S02]  /*120b0*/  @P0 SHF.R.U32.HI R2, RZ, UR4, R3 ;  /* 0x00000004ff020c19 */ /* 0x000fe40008011603 */
[----:B------:R-:W-:-:S03]  /*120c0*/  R2UR UR4, R22 ;  /* 0x00000000160472ca */ /* 0x000fc600000e0000 */
[----:B------:R-:W-:-:S10]  /*120d0*/  IMAD.MOV R5, RZ, RZ, -R2 ;  /* 0x000000ffff057224 */ /* 0x000fd400078e0a02 */
[----:B------:R-:W-:-:S03]  /*120e0*/  UIMAD.WIDE.U32 UR4, UR4, UR8, URZ ;  /* 0x00000008040472a5 */ /* 0x000fc6000f8e003f */
[----:B------:R-:W-:Y:S01]  /*120f0*/  ULDC.64 UR8, c[0x0][0x2e0] ;  /* 0x0000b80000087ab9 */ /* 0x000fe20000000a00 */
[----:B------:R-:W-:Y:S02]  /*12100*/  UIADD3 UR5, UR5, UR7, URZ ;  /* 0x0000000705057290 */ /* 0x000fe4000fffe03f */
[----:B------:R-:W-:Y:S01]  /*12110*/  UIMAD UR6, UR6, UR8, URZ ;  /* 0x00000008060672a4 */ /* 0x000fe2000f8e023f */
[----:B------:R-:W-:Y:S01]  /*12120*/  ULDC UR7, c[0x0][0x448] ;  /* 0x0001120000077ab9 */ /* 0x000fe20000000800 */
[----:B------:R-:W-:Y:S01]  /*12130*/  UIMAD.WIDE.U32 UR4, UR43, UR8, UR4 ;  /* 0x000000082b0472a5 */ /* 0x000fe2000f8e0004 */
[----:B------:R-:W-:Y:S01]  /*12140*/  IMAD R5, R5, UR7, R0 ;  /* 0x0000000705057c24 */ /* 0x000fe2000f8e0200 */
[----:B------:R-:W-:Y:S01]  /*12150*/  UIMAD UR6, UR43, UR9, UR6 ;  /* 0x000000092b0672a4 */ /* 0x000fe2000f8e0206 */
[----:B------:R-:W-:Y:S02]  /*12160*/  SHF.R.S32.HI R0, RZ, 0x1f, R2 ;  /* 0x0000001fff007819 */ /* 0x000fe40000011402 */
[----:B------:R-:W-:Y:S01]  /*12170*/  ULDC.64 UR8, c[0x0][0x2d0] ;  /* 0x0000b40000087ab9 */ /* 0x000fe20000000a00 */
[----:B------:R-:W-:Y:S01]  /*12180*/  UIADD3 UR5, UR5, UR6, URZ ;  /* 0x0000000605057290 */ /* 0x000fe2000fffe03f */
[----:B------:R-:W-:-:S02]  /*12190*/  IMAD.U32 R9, RZ, RZ, UR8 ;  /* 0x00000008ff097e24 */ /* 0x000fc4000f8e00ff */
[----:B------:R-:W-:Y:S01]  /*121a0*/  IMAD R3, R0, UR8, RZ ;  /* 0x0000000800037c24 */ /* 0x000fe2000f8e02ff */
[----:B------:R-:W-:-:S03]  /*121b0*/  SHF.R.S32.HI R0, RZ, 0x1f, R5 ;  /* 0x0000001fff007819 */ /* 0x000fc60000011405 */
[C---:B------:R-:W-:Y:S02]  /*121c0*/  IMAD R7, R2.reuse, UR9, R3 ;  /* 0x0000000902077c24 */ /* 0x040fe4000f8e0203 */
[----:B------:R-:W-:Y:S01]  /*121d0*/  IMAD.WIDE.U32 R2, R2, R9, UR4 ;  /* 0x0000000402027e25 */ /* 0x000fe2000f8e0009 */
        /* <DEDUP_REMOVED lines=12> */
[----:B------:R-:W-:-:S03]  /*122a0*/  VIADD R4, R36, UR44 ;  /* 0x0000002c24047c36 */ /* 0x000fc60008000000 */
[----:B------:R-:W1:Y:S01]  /*122b0*/  SHFL.IDX PT, R2, R5, RZ, 0x181f ;  /* 0x00181fff05027589 */ /* 0x000e6200000e0000 */
[C---:B------:R-:W-:Y:S01]  /*122c0*/  VIADD R7, R4.reuse, 0x10 ;  /* 0x0000001004077836 */ /* 0x040fe20000000000 */
[----:B------:R-:W-:Y:S02]  /*122d0*/  ISETP.GE.AND P0, PT, R4, UR39, PT ;  /* 0x0000002704007c0c */ /* 0x000fe4000bf06270 */
[----:B------:R-:W-:Y:S11]  /*122e0*/  SHFL.IDX PT, R6, R5, 0x1, 0x181f ;  /* 0x00381f0005067f89 */ /* 0x000ff600000e0000 */
[----:B0-----:R-:W-:-:S05]  /*122f0*/  @!P0 LEA R14, P1, R37, R14, 0x1 ;  /* 0x0000000e250e8211 */ /* 0x001fca00078208ff */
[----:B-1----:R-:W-:Y:S02]  /*12300*/  @!P0 IMAD.X R3, RZ, RZ, R2, P1 ;  /* 0x000000ffff038224 */ /* 0x002fe400008e0602 */
[----:B------:R-:W-:Y:S02]  /*12310*/  @!P0 IMAD.MOV.U32 R2, RZ, RZ, R14 ;  /* 0x000000ffff028224 */ /* 0x000fe400078e000e */
        /* <DEDUP_REMOVED lines=8> */
[----:B------:R-:W-:Y:S01]  /*123a0*/  SHFL.IDX PT, R6, R5, 0x2, 0x181f ;  /* 0x00581f0005067f89 */ /* 0x000fe200000e0000 */
[----:B------:R-:W-:Y:S02]  /*123b0*/  @!P0 IMAD.MOV.U32 R3, RZ, RZ, R7 ;  /* 0x000000ffff038224 */ /* 0x000fe400078e0007 */
        /* <DEDUP_REMOVED lines=53> */
[----:B------:R0:W1:Y:S01]  /*12710*/  SHFL.IDX PT, R6, R5, 0x7, 0x181f ;  /* 0x00f81f0005067f89 */ /* 0x00006200000e0000 */
[----:B------:R-:W-:-:S03]  /*12720*/  @!P0 IMAD.MOV.U32 R3, RZ, RZ, R7 ;  /* 0x000000ffff038224 */ /* 0x000fc600078e0007 */
[----:B------:R0:W2:Y:S04]  /*12730*/  SHFL.IDX PT, R14, R0, 0x7, 0x181f ;  /* 0x00f81f00000e7f89 */ /* 0x0000a800000e0000 */
[----:B------:R0:W-:Y:S04]  /*12740*/  @!P0 LDGSTS.E.BYPASS.LTC128B.128 [R31+0x15400], desc[UR36][R2.64], !P3 ;  /* 0x15400000021f8fae */ /* 0x0001e8000d901d64 */
[----:B------:R0:W-:Y:S04]  /*12750*/  @!P0 LDGSTS.E.BYPASS.LTC128B.128 [R31+0x19400], desc[UR36][R2.64+0x80], !P4 ;  /* 0x19400080021f8fae */ /* 0x0001e8000e101d64 */
[----:B------:R0:W-:Y:S02]  /*12760*/  @!P0 LDGSTS.E.BYPASS.LTC128B.128 [R31+0x1d400], desc[UR36][R2.64+0x100], !P5 ;  /* 0x1d400100021f8fae */ /* 0x0001e4000e901d64 */
.L_x_1171:
[----:B------:R-:W-:-:S05]  /*12770*/  VIADD R4, R4, 0x70 ;  /* 0x0000007004047836 */ /* 0x000fca0000000000 */
[----:B------:R-:W-:-:S13]  /*12780*/  ISETP.GE.AND P0, PT, R4, UR39, PT ;  /* 0x0000002704007c0c */ /* 0x000fda000bf06270 */
[----:B0-2---:R-:W-:-:S05]  /*12790*/  @!P0 LEA R2, P1, R37, R14, 0x1 ;  /* 0x0000000e25028211 */ /* 0x005fca00078208ff */
[----:B-1----:R-:W-:-:S05]  /*127a0*/  @!P0 IMAD.X R3, RZ, RZ, R6, P1 ;  /* 0x000000ffff038224 */ /* 0x002fca00008e0606 */
[----:B------:R-:W-:Y:S01]  /*127b0*/  @!PT LDS RZ, [RZ] ;  /* 0x00000000fffff984 */ /* 0x000fe20000000800 */
[----:B------:R-:W-:Y:S01]  /*127c0*/  @!PT LDS RZ, [RZ] ;  /* 0x00000000fffff984 */ /* 0x000fe20000000800 */
[----:B------:R-:W-:Y:S01]  /*127d0*/  @!PT LDS RZ, [RZ] ;  /* 0x00000000fffff984 */ /* 0x000fe20000000800 */
[----:B------:R0:W-:Y:S04]  /*127e0*/  @!P0 LDGSTS.E.BYPASS.LTC128B.128 [R31+0x15c00], desc[UR36][R2.64], !P3 ;  /* 0x15c00000021f8fae */ /* 0x0001e8000d901d64 */
[----:B------:R0:W-:Y:S04]  /*127f0*/  @!P0 LDGSTS.E.BYPASS.LTC128B.128 [R31+0x19c00], desc[UR36][R2.64+0x80], !P4 ;  /* 0x19c00080021f8fae */ /* 0x0001e8000e101d64 */
[----:B------:R0:W-:Y:S01]  /*12800*/  @!P0 LDGSTS.E.BYPASS.LTC128B.128 [R31+0x1dc00], desc[UR36][R2.64+0x100], !P5 ;  /* 0x1dc00100021f8fae */ /* 0x0001e2000e901d64 */
[----:B------:R-:W-:Y:S01]  /*12810*/  PLOP3.LUT P0, PT, PT, PT, PT, 0x80, 0x0 ;  /* 0x000000000000781c */ /* 0x000fe20003f0f070 */
[----:B------:R-:W-:-:S12]  /*12820*/  NOP ;  /* 0x0000000000007918 */ /* 0x000fd80000000000 */
.L_x_1095:
[----:B------:R-:W-:Y:S02]  /*12830*/  PLOP3.LUT P1, PT, P1, P0, PT, 0xa2, 0x0 ;  /* 0x000000000000781c */ /* 0x000fe40000f21472 */
[----:B------:R-:W-:-:S08]  /*12840*/  @P0 R2UR P1, UR4, R17 ;  /* 0x00000000110402ca */ /* 0x000fd00000020000 */
[----:B------:R-:W-:-:S05]  /*12850*/  @P0 PLOP3.LUT P0, PT, P1, PT, PT, 0x80, 0x0 ;  /* 0x000000000000081c */ /* 0x000fca0000f0f070 */
[----:B------:R-:W-:Y:S01]  /*12860*/  @!P1 SYNCS.ARRIVE.TRANS64.RED.A0T1 RZ, [UR4+0x30800], RZ ;  /* 0x030800ffffff99a7 */ /* 0x000fe20008200404 */
[----:B------:R-:W-:Y:S07]  /*12870*/  @!P1 ARRIVES.LDGSTSBAR.64.TRANSCNT [UR4+0x30800] ;  /* 0x03080000ff0099b0 */ /* 0x000fee0008000a84 */
[----:B------:R-:W-:Y:S05]  /*12880*/  @P0 BRA.U.ANY `(.L_x_1095) ;  /* 0xfffffffd00e80947 */ /* 0x000fea000393ffff */
[----:B0-----:R-:W2:Y:S02]  /*12890*/  LDL.LU R2, [R1] ;  /* 0x0000000001027983 */ /* 0x001ea40000300800 */
[----:B--2---:R-:W-:-:S05]  /*128a0*/  VIADD R2, R2, 0x1 ;  /* 0x0000000102027836 */ /* 0x004fca0000000000 */
[----:B------:R0:W-:Y:S01]  /*128b0*/  STL [R1], R2 ;  /* 0x0000000201007387 */ /* 0x0001e20000100800 */
        /* <DEDUP_REMOVED lines=9> */
.L_x_1172:
[----:B------:R-:W-:Y:S05]  /*12950*/  BSYNC B0 ;  /* 0x0000000000007941 */ /* 0x000fea0003800000 */
.L_x_1096:
[----:B------:R-:W-:-:S04]  /*12960*/  UIADD3 UR4, UR45, -0x2, URZ ;  /* 0xfffffffe2d047890 */ /* 0x000fc8000fffe03f */
[----:B------:R-:W-:-:S06]  /*12970*/  UISETP.GE.AND UP0, UPT, UR4, UR46, UPT ;  /* 0x0000002e0400728c */ /* 0x000fcc000bf06270 */
[----:B------:R-:W-:-:S13]  /*12980*/  PLOP3.LUT P0, PT, PT, PT, UP0, 0x40, 0x0 ;  /* 0x000000000000781c */ /* 0x000fda0003f0e808 */
[----:B------:R-:W-:Y:S05]  /*12990*/  @P0 BRA `(.L_x_1098) ;  /* 0x0000000c00f80947 */ /* 0x000fea0003800000 */
[----:B------:R-:W-:Y:S01]  /*129a0*/  BSSY B0, `(.L_x_1098) ;  /* 0x00000fd000007945 */ /* 0x000fe20003800000 */
[----:B------:R-:W-:Y:S02]  /*129b0*/  IMAD.MOV.U32 R9, RZ, RZ, R23 ;  /* 0x000000ffff097224 */ /* 0x000fe400078e0017 */
[----:B------:R-:W-:Y:S02]  /*129c0*/  IMAD.MOV.U32 R20, RZ, RZ, R26 ;  /* 0x000000ffff147224 */ /* 0x000fe400078e001a */
[----:B------:R-:W-:Y:S02]  /*129d0*/  IMAD.MOV.U32 R27, RZ, RZ, R24 ;  /* 0x000000ffff1b7224 */ /* 0x000fe400078e0018 */
[----:B------:R-:W-:-:S07]  /*129e0*/  IMAD.U32 R8, RZ, RZ, UR4 ;  /* 0x00000004ff087e24 */ /* 0x000fce000f8e00ff */
.L_x_1111:
[----:B------:R-:W1:Y:S01]  /*129f0*/  LDC R3, c[0x0][0x430] ;  /* 0x00010c00ff037b82 */ /* 0x000e620000000800 */
[----:B0-----:R-:W0:Y:S01]  /*12a00*/  S2R R0, SR_TID.X ;  /* 0x0000000000007919 */ /* 0x001e220000002100 */
[----:B------:R-:W-:Y:S01]  /*12a10*/  IMAD R10, R8, 0x60, R32 ;  /* 0x00000060080a7824 */ /* 0x000fe200078e0220 */
[----:B------:R-:W-:Y:S01]  /*12a20*/  LOP3.LUT P1, RZ, R16, 0x80, RZ, 0xc0, !PT ;  /* 0x0000008010ff7812 */ /* 0x000fe2000782c0ff */
[----:B------:R-:W-:Y:S01]  /*12a30*/  VIADD R23, R9, 0x1 ;  /* 0x0000000109177836 */ /* 0x000fe20000000000 */
[----:B-1----:R-:W-:Y:S01]  /*12a40*/  ISETP.NE.AND P0, PT, R3, 0x1, PT ;  /* 0x000000010300780c */ /* 0x002fe20003f05270 */
[----:B0-----:R-:W-:-:S12]  /*12a50*/  IMAD.SHL.U32 R0, R0, 0x10, RZ ;  /* 0x0000001000007824 */ /* 0x001fd800078e00ff */
[----:B------:R-:W0:Y:S01]  /*12a60*/  @P0 LDC R3, c[0x0][0x434] ;  /* 0x00010d00ff030b82 */ /* 0x000e220000000800 */
[----:B------:R-:W-:-:S04]  /*12a70*/  LOP3.LUT R0, R36, 0x70, R0, 0xf8, !PT ;  /* 0x0000007024007812 */ /* 0x000fc800078ef800 */
[C---:B------:R-:W-:Y:S01]  /*12a80*/  ISETP.GT.U32.AND P2, PT, R0.reuse, 0x5f, PT ;  /* 0x0000005f0000780c */ /* 0x040fe20003f44070 */
[----:B------:R-:W-:Y:S02]  /*12a90*/  IMAD.IADD R10, R0, 0x1, R10 ;  /* 0x00000001000a7824 */ /* 0x000fe400078e020a */
[----:B------:R-:W1:Y:S02]  /*12aa0*/  @P0 LDC R5, c[0x0][0x438] ;  /* 0x00010e00ff050b82 */ /* 0x000e640000000800 */
[----:B------:R-:W-:-:S08]  /*12ab0*/  IMAD.MOV.U32 R11, RZ, RZ, R10 ;  /* 0x000000ffff0b7224 */ /* 0x000fd000078e000a */
[----:B------:R-:W2:Y:S01]  /*12ac0*/  @!P2 LDC.64 R6, c[0x0][0x428] ;  /* 0x00010a00ff06ab82 */ /* 0x000ea20000000a00 */
[----:B0-----:R-:W-:-:S05]  /*12ad0*/  @P0 IMAD.HI.U32 R0, R10, R3, RZ ;  /* 0x000000030a000227 */ /* 0x001fca00078e00ff */
[----:B-1----:R-:W-:Y:S02]  /*12ae0*/  @P0 SHF.R.U32.HI R11, RZ, R5, R0 ;  /* 0x00000005ff0b0219 */ /* 0x002fe40000011600 */
[----:B------:R-:W0:Y:S02]  /*12af0*/  @!P2 LDC.64 R4, c[0x0][0x418] ;  /* 0x00010600ff04ab82 */ /* 0x000e240000000a00 */
[--C-:B------:R-:W-:Y:S01]  /*12b00*/  @!P2 SHF.R.S32.HI R3, RZ, 0x1f, R11.reuse ;  /* 0x0000001fff03a819 */ /* 0x100fe2000001140b */
[----:B------:R-:W-:Y:S02]  /*12b10*/  @!P2 IMAD.MOV.U32 R2, RZ, RZ, R11 ;  /* 0x000000ffff02a224 */ /* 0x000fe400078e000b */
[-C--:B--2---:R-:W-:Y:S02]  /*12b20*/  @!P2 IMAD R0, R33, R6.reuse, RZ ;  /* 0x000000062100a224 */ /* 0x084fe400078e02ff */
[----:B------:R-:W-:-:S04]  /*12b30*/  @!P2 IMAD.WIDE.U32 R2, R29, R6, R2 ;  /* 0x000000061d02a225 */ /* 0x000fc800078e0002 */
[----:B------:R-:W-:-:S04]  /*12b40*/  @!P2 IMAD R7, R29, R7, R0 ;  /* 0x000000071d07a224 */ /* 0x000fc800078e0200 */
[----:B------:R-:W-:Y:S01]  /*12b50*/  @!P2 IMAD.IADD R0, R7, 0x1, R3 ;  /* 0x000000010700a824 */ /* 0x000fe200078e0203 */
[----:B0-----:R-:W-:-:S04]  /*12b60*/  @!P2 LEA R4, P0, R2, R4, 0x2 ;  /* 0x000000040204a211 */ /* 0x001fc800078010ff */
[----:B------:R-:W-:Y:S01]  /*12b70*/  @!P2 LEA.HI.X R5, R2, R5, R0, 0x2, P0 ;  /* 0x000000050205a211 */ /* 0x000fe200000f1400 */
[----:B------:R-:W-:Y:S01]  /*12b80*/  IMAD.MOV.U32 R0, RZ, RZ, RZ ;  /* 0x000000ffff007224 */ /* 0x000fe200078e00ff */
[C---:B------:R-:W-:Y:S01]  /*12b90*/  ISETP.NE.AND P0, PT, R23.reuse, 0x2, PT ;  /* 0x000000021700780c */ /* 0x040fe20003f05270 */
[----:B------:R-:W-:Y:S01]  /*12ba0*/  IMAD.MOV R7, RZ, RZ, -R11 ;  /* 0x000000ffff077224 */ /* 0x000fe200078e0a0b */
[----:B------:R-:W-:Y:S05]  /*12bb0*/  YIELD ;  /* 0x0000000000007946 */ /* 0x000fea0003800000 */
[----:B------:R-:W-:Y:S01]  /*12bc0*/  ULDC UR4, c[0x0][0x430] ;  /* 0x00010c0000047ab9 */ /* 0x000fe20000000800 */
[----:B------:R-:W-:Y:S01]  /*12bd0*/  SEL R3, RZ, 0x1, P0 ;  /* 0x00000001ff037807 */ /* 0x000fe20000000000 */
[----:B------:R0:W5:Y:S01]  /*12be0*/  @!P2 LDG.E R0, desc[UR36][R4.64] ;  /* 0x000000240400a981 */ /* 0x000162000c1e1900 */
[----:B------:R-:W-:Y:S01]  /*12bf0*/  SEL R23, R23, RZ, P0 ;  /* 0x000000ff17177207 */ /* 0x000fe20000000000 */
[----:B------:R-:W-:Y:S01]  /*12c00*/  IMAD.MOV.U32 R24, RZ, RZ, R8 ;  /* 0x000000ffff187224 */ /* 0x000fe200078e0008 */
[----:B------:R-:W-:Y:S01]  /*12c10*/  LOP3.LUT R26, R20, R3, RZ, 0x3c, !PT ;  /* 0x00000003141a7212 */ /* 0x000fe200078e3cff */
[----:B0-----:R-:W-:Y:S01]  /*12c20*/  IMAD R5, R7, UR4, R10 ;  /* 0x0000000407057c24 */ /* 0x001fe2000f8e020a */
[----:B------:R-:W-:Y:S06]  /*12c30*/  @!P1 BRA `(.L_x_1099) ;  /* 0x0000000000049947 */ /* 0x000fec0003800000 */
[----:B------:R-:W-:Y:S01]  /*12c40*/  BPT.TRAP 0x1 ;  /* 0x000000040000795c */ /* 0x000fe20000300000 */
.L_x_1099:
[----:B------:R-:W-:Y:S01]  /*12c50*/  IMAD R6, R23, 0x8, R17 ;  /* 0x0000000817067824 */ /* 0x000fe200078e0211 */
[----:B------:R-:W-:Y:S01]  /*12c60*/  SHF.L.U32 R3, R26, 0x1f, RZ ;  /* 0x0000001f1a037819 */ /* 0x000fe200000006ff */
[----:B------:R-:W-:Y:S03]  /*12c70*/  BSSY B1, `(.L_x_1100) ;  /* 0x0000003000017945 */ /* 0x000fe60003800000 */
[----:B------:R-:W0:Y:S02]  /*12c80*/  SYNCS.PHASECHK.TRANS64.TRYWAIT P0, [R6+URZ+0x30840], R3 ;  /* 0x03084003060075a7 */ /* 0x000e24000800017f */
[----:B0-----:R-:W-:Y:S05]  /*12c90*/  @!P0 BRA `(.L_x_1101) ;  /* 0x0000003000248947 */ /* 0x001fea0003800000 */
.L_x_1173:
[----:B------:R-:W-:Y:S05]  /*12ca0*/  BSYNC B1 ;  /* 0x0000000000017941 */ /* 0x000fea0003800000 */
.L_x_1100:
[----:B------:R-:W-:Y:S01]  /*12cb0*/  SHF.R.S32.HI R21, RZ, 0x1f, R5 ;  /* 0x0000001fff157819 */ /* 0x000fe20000011405 */
[----:B------:R-:W-:Y:S01]  /*12cc0*/  ULDC.64 UR4, c[0x0][0x300] ;  /* 0x0000c00000047ab9 */ /* 0x000fe20000000a00 */
[----:B-----5:R-:W-:Y:S01]  /*12cd0*/  SHF.R.S32.HI R25, RZ, 0x1f, R0 ;  /* 0x0000001fff197819 */ /* 0x020fe20000011400 */
[----:B------:R-:W-:Y:S01]  /*12ce0*/  IMAD R8, R23, 0x4800, R30 ;  /* 0x0000480017087824 */ /* 0x000fe200078e021e */
        /* <DEDUP_REMOVED lines=16> */
[----:B------:R-:W-:-:S03]  /*12df0*/  ULDC.64 UR4, c[0x0][0x2e8] ;  /* 0x0000ba0000047ab9 */ /* 0x000fc60000000a00 */
[----:B------:R-:W-:Y:S01]  /*12e00*/  IMAD.IADD R3, R7, 0x1, R3 ;  /* 0x0000000107037824 */ /* 0x000fe200078e0203 */
[----:B------:R-:W-:Y:S01]  /*12e10*/  LEA R7, P0, R2, UR4, 0x1 ;  /* 0x0000000402077c11 */ /* 0x000fe2000f8008ff */
[----:B------:R-:W-:-:S03]  /*12e20*/  UMOV UR4, 0xffffffff ;  /* 0xffffffff00047882 */ /* 0x000fc60000000000 */
[----:B------:R-:W-:Y:S01]  /*12e30*/  LEA.HI.X R10, R2, UR5, R3, 0x1, P0 ;  /* 0x00000005020a7c11 */ /* 0x000fe200080f0c03 */
[----:B------:R-:W-:Y:S08]  /*12e40*/  BRA.DIV UR4, `(.L_x_1102) ;  /* 0x0000002e04cc7947 */ /* 0x000ff0000b800000 */
[----:B------:R-:W0:Y:S01]  /*12e50*/  SHFL.IDX PT, R14, R7, RZ, 0x181f ;  /* 0x00181fff070e7589 */ /* 0x000e2200000e0000 */
[----:B------:R-:W-:Y:S02]  /*12e60*/  IMAD.SHL.U32 R4, R37, 0x2, RZ ;  /* 0x0000000225047824 */ /* 0x000fe400078e00ff */
[----:B------:R-:W-:Y:S01]  /*12e70*/  IMAD R8, R8, 0x2, R17 ;  /* 0x0000000208087824 */ /* 0x000fe200078e0211 */
[----:B------:R-:W1:Y:S04]  /*12e80*/  SHFL.IDX PT, R3, R10, RZ, 0x181f ;  /* 0x00181fff0a037589 */ /* 0x000e6800000e0000 */
[----:B------:R-:W-:Y:S01]  /*12e90*/  SHFL.IDX PT, R35, R10, 0x2, 0x181f ;  /* 0x00581f000a237f89 */ /* 0x000fe200000e0000 */
[----:B0-----:R-:W-:-:S03]  /*12ea0*/  IADD3 R2, P0, R14, R4, RZ ;  /* 0x000000040e027210 */ /* 0x001fc60007f1e0ff */
[----:B------:R-:W0:Y:S02]  /*12eb0*/  SHFL.IDX PT, R14, R7, 0x1, 0x181f ;  /* 0x00381f00070e7f89 */ /* 0x000e2400000e0000 */
[----:B-1----:R-:W-:-:S05]  /*12ec0*/  IMAD.X R3, RZ, RZ, R3, P0 ;  /* 0x000000ffff037224 */ /* 0x002fca00000e0603 */
        /* <DEDUP_REMOVED lines=25> */
[----:B------:R0:W2:Y:S03]  /*13060*/  SHFL.IDX PT, R14, R7, 0x5, 0x181f ;  /* 0x00b81f00070e7f89 */ /* 0x0000a600000e0000 */
[----:B-1----:R-:W-:Y:S02]  /*13070*/  IMAD.X R3, RZ, RZ, R35, P0 ;  /* 0x000000ffff037224 */ /* 0x002fe400000e0623 */
[----:B------:R0:W1:Y:S04]  /*13080*/  SHFL.IDX PT, R35, R10, 0x5, 0x181f ;  /* 0x00b81f000a237f89 */ /* 0x00006800000e0000 */
[----:B------:R0:W-:Y:S04]  /*13090*/  LDGSTS.E.BYPASS.LTC128B.128 [R8+0x20400], desc[UR36][R2.64], !P3 ;  /* 0x2040000002087fae */ /* 0x0001e8000d901d64 */
[----:B------:R0:W-:Y:S04]  /*130a0*/  LDGSTS.E.BYPASS.LTC128B.128 [R8+0x23400], desc[UR36][R2.64+0x80], !P2 ;  /* 0x2340008002087fae */ /* 0x0001e8000d101d64 */
[----:B------:R0:W-:Y:S02]  /*130b0*/  LDGSTS.E.BYPASS.LTC128B.128 [R8+0x26400], desc[UR36][R2.64+0x100], !P1 ;  /* 0x2640010002087fae */ /* 0x0001e4000c901d64 */
.L_x_1187:
        /* <DEDUP_REMOVED lines=10> */
.L_x_1103:
        /* <DEDUP_REMOVED lines=10> */
.L_x_1104:
[----:B------:R1:W-:Y:S01]  /*13200*/  SYNCS.ARRIVE.TRANS64.A1T0 RZ, [R6+URZ+0x30830], RZ ;  /* 0x030830ff06ff79a7 */ /* 0x0003e2000810003f */
[----:B------:R-:W-:Y:S05]  /*13210*/  @!P2 BRA `(.L_x_1105) ;  /* 0x000000000004a947 */ /* 0x000fea0003800000 */
[----:B------:R-:W-:Y:S01]  /*13220*/  BPT.TRAP 0x1 ;  /* 0x000000040000795c */ /* 0x000fe20000300000 */
.L_x_1105:
[----:B0-----:R-:W-:Y:S01]  /*13230*/  SHF.L.U32 R3, R20, 0x1f, RZ ;  /* 0x0000001f14037819 */ /* 0x001fe200000006ff */
[----:B-1----:R-:W-:Y:S01]  /*13240*/  IMAD R6, R9, 0x8, R17 ;  /* 0x0000000809067824 */ /* 0x002fe200078e0211 */
[----:B------:R-:W-:Y:S03]  /*13250*/  BSSY B1, `(.L_x_1106) ;  /* 0x0000003000017945 */ /* 0x000fe60003800000 */
[----:B------:R-:W0:Y:S02]  /*13260*/  SYNCS.PHASECHK.TRANS64.TRYWAIT P0, [R6+URZ+0x30860], R3 ;  /* 0x03086003060075a7 */ /* 0x000e24000800017f */
[----:B0-----:R-:W-:Y:S05]  /*13270*/  @!P0 BRA `(.L_x_1107) ;  /* 0x0000003000788947 */ /* 0x001fea0003800000 */
.L_x_1188:
[----:B------:R-:W-:Y:S05]  /*13280*/  BSYNC B1 ;  /* 0x0000000000017941 */ /* 0x000fea0003800000 */
.L_x_1106:
[----:B------:R-:W-:Y:S01]  /*13290*/  IMAD.MOV.U32 R2, RZ, RZ, -0x60 ;  /* 0xffffffa0ff027424 */ /* 0x000fe200078e00ff */
[----:B------:R-:W-:Y:S01]  /*132a0*/  UMOV UR4, 0xffffffff ;  /* 0xffffffff00047882 */ /* 0x000fe20000000000 */
[C---:B------:R-:W-:Y:S01]  /*132b0*/  LOP3.LUT P3, RZ, R16.reuse, 0x20, RZ, 0xc0, !PT ;  /* 0x0000002010ff7812 */ /* 0x040fe2000786c0ff */
[----:B------:R-:W-:Y:S01]  /*132c0*/  IMAD R7, R9, 0x4800, R30 ;  /* 0x0000480009077824 */ /* 0x000fe200078e021e */
[C---:B------:R-:W-:Y:S01]  /*132d0*/  LOP3.LUT P2, RZ, R16.reuse, 0x10, RZ, 0xc0, !PT ;  /* 0x0000001010ff7812 */ /* 0x040fe2000784c0ff */
[----:B0-----:R-:W-:Y:S01]  /*132e0*/  IMAD R3, R27, R2, UR38 ;  /* 0x000000261b037e24 */ /* 0x001fe2000f8e0202 */
[----:B------:R-:W-:-:S03]  /*132f0*/  LOP3.LUT P1, RZ, R16, 0x8, RZ, 0xc0, !PT ;  /* 0x0000000810ff7812 */ /* 0x000fc6000782c0ff */
[----:B------:R-:W-:Y:S01]  /*13300*/  IMAD.IADD R8, R3, 0x1, -R36 ;  /* 0x0000000103087824 */ /* 0x000fe200078e0a24 */
[----:B------:R-:W-:Y:S09]  /*13310*/  BRA.DIV UR4, `(.L_x_1108) ;  /* 0x0000003204647947 */ /* 0x000ff2000b800000 */
[----:B------:R-:W0:Y:S01]  /*13320*/  SHFL.IDX PT, R14, R18, RZ, 0x181f ;  /* 0x00181fff120e7589 */ /* 0x000e2200000e0000 */
[----:B------:R-:W-:-:S03]  /*13330*/  IMAD R7, R7, 0x2, R17 ;  /* 0x0000000207077824 */ /* 0x000fc600078e0211 */
[----:B------:R-:W1:Y:S01]  /*13340*/  SHFL.IDX PT, R3, R19, RZ, 0x181f ;  /* 0x00181fff13037589 */ /* 0x000e6200000e0000 */
[----:B0-----:R-:W-:-:S03]  /*13350*/  IADD3 R2, P0, R14, R4, RZ ;  /* 0x000000040e027210 */ /* 0x001fc60007f1e0ff */
[----:B------:R-:W0:Y:S02]  /*13360*/  SHFL.IDX PT, R14, R18, 0x1, 0x181f ;  /* 0x00381f00120e7f89 */ /* 0x000e2400000e0000 */
[----:B-1----:R-:W-:Y:S01]  /*13370*/  IMAD.X R3, RZ, RZ, R3, P0 ;  /* 0x000000ffff037224 */ /* 0x002fe200000e0603 */
[----:B------:R-:W-:-:S13]  /*13380*/  ISETP.LT.OR P0, PT, R8, 0x1, P3 ;  /* 0x000000010800780c */ /* 0x000fda0001f01670 */
[----:B------:R-:W-:Y:S01]  /*13390*/  LDGSTS.E.BYPASS.LTC128B.128 [R7+0x400], desc[UR36][R2.64], !P0 ;  /* 0x0040000002077fae */ /* 0x000fe2000c101d64 */
[----:B------:R-:W-:-:S13]  /*133a0*/  ISETP.LT.OR P0, PT, R8, 0x1, P2 ;  /* 0x000000010800780c */ /* 0x000fda0001701670 */
[----:B------:R-:W-:Y:S01]  /*133b0*/  LDGSTS.E.BYPASS.LTC128B.128 [R7+0x3400], desc[UR36][R2.64+0x80], !P0 ;  /* 0x0340008002077fae */ /* 0x000fe2000c101d64 */
[----:B------:R-:W-:-:S13]  /*133c0*/  ISETP.LT.OR P0, PT, R8, 0x1, P1 ;  /* 0x000000010800780c */ /* 0x000fda0000f01670 */
[----:B------:R1:W-:Y:S04]  /*133d0*/  LDGSTS.E.BYPASS.LTC128B.128 [R7+0x6400], desc[UR36][R2.64+0x100], !P0 ;  /* 0x0640010002077fae */ /* 0x0003e8000c101d64 */
[----:B-1----:R-:W1:Y:S01]  /*133e0*/  SHFL.IDX PT, R3, R19, 0x1, 0x181f ;  /* 0x00381f0013037f89 */ /* 0x002e6200000e0000 */
        /* <DEDUP_REMOVED lines=31> */
[----:B------:R-:W2:Y:S04]  /*135e0*/  SHFL.IDX PT, R19, R19, 0x5, 0x181f ;  /* 0x00b81f0013137f89 */ /* 0x000ea800000e0000 */
[----:B------:R3:W4:Y:S01]  /*135f0*/  SHFL.IDX PT, R14, R18, 0x5, 0x181f ;  /* 0x00b81f00120e7f89 */ /* 0x00072200000e0000 */
[----:B-1----:R-:W-:Y:S01]  /*13600*/  IMAD.X R3, RZ, RZ, R3, P0 ;  /* 0x000000ffff037224 */ /* 0x002fe200000e0603 */
[----:B------:R-:W-:-:S13]  /*13610*/  ISETP.LT.OR P0, PT, R8, 0x41, P3 ;  /* 0x000000410800780c */ /* 0x000fda0001f01670 */
[----:B------:R3:W-:Y:S01]  /*13620*/  LDGSTS.E.BYPASS.LTC128B.128 [R7+0x2400], desc[UR36][R2.64], !P0 ;  /* 0x0240000002077fae */ /* 0x0007e2000c101d64 */
[----:B------:R-:W-:-:S13]  /*13630*/  ISETP.LT.OR P0, PT, R8, 0x41, P2 ;  /* 0x000000410800780c */ /* 0x000fda0001701670 */
[----:B------:R3:W-:Y:S01]  /*13640*/  LDGSTS.E.BYPASS.LTC128B.128 [R7+0x5400], desc[UR36][R2.64+0x80], !P0 ;  /* 0x0540008002077fae */ /* 0x0007e2000c101d64 */
[----:B------:R-:W-:-:S13]  /*13650*/  ISETP.LT.OR P0, PT, R8, 0x41, P1 ;  /* 0x000000410800780c */ /* 0x000fda0000f01670 */
[----:B--2-4-:R3:W-:Y:S02]  /*13660*/  LDGSTS.E.BYPASS.LTC128B.128 [R7+0x8400], desc[UR36][R2.64+0x100], !P0 ;  /* 0x0840010002077fae */ /* 0x0147e4000c101d64 */
.L_x_1202:
        /* <DEDUP_REMOVED lines=31> */
.L_x_1109:
        /* <DEDUP_REMOVED lines=10> */
.L_x_1110:
[C---:B------:R-:W-:Y:S01]  /*13900*/  ISETP.GT.AND P0, PT, R24.reuse, UR46, PT ;  /* 0x0000002e18007c0c */ /* 0x040fe2000bf04270 */
[----:B------:R1:W-:Y:S01]  /*13910*/  SYNCS.ARRIVE.TRANS64.A1T0 RZ, [R6+URZ+0x30850], RZ ;  /* 0x030850ff06ff79a7 */ /* 0x0003e2000810003f */
[----:B------:R-:W-:Y:S02]  /*13920*/  VIADD R8, R24, 0xffffffff ;  /* 0xffffffff18087836 */ /* 0x000fe40000000000 */
[----:B------:R-:W-:Y:S02]  /*13930*/  IMAD.MOV.U32 R9, RZ, RZ, R23 ;  /* 0x000000ffff097224 */ /* 0x000fe400078e0017 */
[----:B------:R-:W-:Y:S02]  /*13940*/  IMAD.MOV.U32 R20, RZ, RZ, R26 ;  /* 0x000000ffff147224 */ /* 0x000fe400078e001a */
[----:B------:R-:W-:-:S05]  /*13950*/  IMAD.MOV.U32 R27, RZ, RZ, R24 ;  /* 0x000000ffff1b7224 */ /* 0x000fca00078e0018 */
[----:B-1----:R-:W-:Y:S05]  /*13960*/  @P0 BRA `(.L_x_1111) ;  /* 0xfffffff000200947 */ /* 0x002fea000383ffff */
[----:B------:R-:W-:Y:S05]  /*13970*/  BSYNC B0 ;  /* 0x0000000000007941 */ /* 0x000fea0003800000 */
.L_x_1098:
[----:B0-----:R-:W0:Y:S01]  /*13980*/  S2R R0, SR_TID.X ;  /* 0x0000000000007919 */ /* 0x001e220000002100 */
[----:B------:R-:W-:Y:S01]  /*13990*/  BSSY B0, `(.L_x_1112) ;  /* 0x0000010000007945 */ /* 0x000fe20003800000 */
        /* <DEDUP_REMOVED lines=14> */
[----:B0-----:R-:W-:-:S07]  /*13a80*/  IADD3 R34, R0, UR47, R7 ;  /* 0x0000002f00227c10 */ /* 0x001fce000fffe007 */
.L_x_1113:
[----:B------:R-:W-:Y:S05]  /*13a90*/  BSYNC B0 ;  /* 0x0000000000007941 */ /* 0x000fea0003800000 */
.L_x_1112:
[----:B------:R-:W-:-:S13]  /*13aa0*/  LOP3.LUT P0, RZ, R16, 0x80, RZ, 0xc0, !PT ;  /* 0x0000008010ff7812 */ /* 0x000fda000780c0ff */
[----:B------:R-:W-:Y:S05]  /*13ab0*/  @!P0 BRA `(.L_x_1114) ;  /* 0x0000000000048947 */ /* 0x000fea0003800000 */
[----:B------:R-:W-:Y:S01]  /*13ac0*/  BPT.TRAP 0x1 ;  /* 0x000000040000795c */ /* 0x000fe20000300000 */
.L_x_1114:
[----:B------:R-:W-:Y:S01]  /*13ad0*/  IMAD R4, R23, 0x8, R17 ;  /* 0x0000000817047824 */ /* 0x000fe200078e0211 */
[----:B------:R-:W-:Y:S01]  /*13ae0*/  SHF.L.U32 R3, R26, 0x1f, RZ ;  /* 0x0000001f1a037819 */ /* 0x000fe200000006ff */
[----:B------:R-:W-:Y:S01]  /*13af0*/  IMAD.MOV.U32 R5, RZ, RZ, -0x60 ;  /* 0xffffffa0ff057424 */ /* 0x000fe200078e00ff */
[----:B------:R-:W-:Y:S02]  /*13b00*/  BSSY B0, `(.L_x_1115) ;  /* 0x0000004000007945 */ /* 0x000fe40003800000 */
[----:B------:R-:W0:Y:S01]  /*13b10*/  SYNCS.PHASECHK.TRANS64.TRYWAIT P0, [R4+URZ+0x30860], R3 ;  /* 0x03086003040075a7 */ /* 0x000e22000800017f */
[----:B------:R-:W-:Y:S01]  /*13b20*/  IMAD R5, R24, R5, UR38 ;  /* 0x0000002618057e24 */ /* 0x000fe2000f8e0205 */
[----:B0-----:R-:W-:Y:S06]  /*13b30*/  @!P0 BRA `(.L_x_1116) ;  /* 0x0000003000588947 */ /* 0x001fec0003800000 */
.L_x_1203:
[----:B------:R-:W-:Y:S05]  /*13b40*/  BSYNC B0 ;  /* 0x0000000000007941 */ /* 0x000fea0003800000 */
.L_x_1115:
        /* <DEDUP_REMOVED lines=8> */
[----:B------:R-:W-:-:S03]  /*13bd0*/  IMAD.SHL.U32 R6, R37, 0x2, RZ ;  /* 0x0000000225067824 */ /* 0x000fc600078e00ff */
[----:B------:R-:W0:Y:S04]  /*13be0*/  SHFL.IDX PT, R0, R19, RZ, 0x181f ;  /* 0x00181fff13007589 */ /* 0x000e2800000e0000 */
[----:B------:R-:W-:Y:S01]  /*13bf0*/  SHFL.IDX PT, R7, R19, 0x1, 0x181f ;  /* 0x00381f0013077f89 */ /* 0x000fe200000e0000 */
[----:B-1----:R-:W-:-:S03]  /*13c00*/  IADD3 R2, P0, R14, R6, RZ ;  /* 0x000000060e027210 */ /* 0x002fc60007f1e0ff */
[----:B------:R-:W1:Y:S02]  /*13c10*/  SHFL.IDX PT, R14, R18, 0x1, 0x181f ;  /* 0x00381f00120e7f89 */ /* 0x000e6400000e0000 */
[----:B0-----:R-:W-:Y:S01]  /*13c20*/  IMAD.X R3, RZ, RZ, R0, P0 ;  /* 0x000000ffff037224 */ /* 0x001fe200000e0600 */
[----:B------:R-:W-:Y:S01]  /*13c30*/  ISETP.LT.OR P0, PT, R5, 0x1, P4 ;  /* 0x000000010500780c */ /* 0x000fe20002701670 */
[----:B------:R-:W-:-:S12]  /*13c40*/  IMAD R0, R8, 0x2, R17 ;  /* 0x0000000208007824 */ /* 0x000fd800078e0211 */
[----:B------:R-:W-:Y:S01]  /*13c50*/  LDGSTS.E.BYPASS.LTC128B.128 [R0+0x400], desc[UR36][R2.64], !P0 ;  /* 0x0040000002007fae */ /* 0x000fe2000c101d64 */
[----:B------:R-:W-:-:S13]  /*13c60*/  ISETP.LT.OR P0, PT, R5, 0x1, P3 ;  /* 0x000000010500780c */ /* 0x000fda0001f01670 */
[----:B------:R-:W-:Y:S01]  /*13c70*/  LDGSTS.E.BYPASS.LTC128B.128 [R0+0x3400], desc[UR36][R2.64+0x80], !P0 ;  /* 0x0340008002007fae */ /* 0x000fe2000c101d64 */
[----:B------:R-:W-:-:S13]  /*13c80*/  ISETP.LT.OR P0, PT, R5, 0x1, P1 ;  /* 0x000000010500780c */ /* 0x000fda0000f01670 */
[----:B------:R1:W-:Y:S02]  /*13c90*/  LDGSTS.E.BYPASS.LTC128B.128 [R0+0x6400], desc[UR36][R2.64+0x100], !P0 ;  /* 0x0640010002007fae */ /* 0x0003e4000c101d64 */
[----:B-1----:R-:W-:Y:S02]  /*13ca0*/  IADD3 R2, P0, R14, R6, RZ ;  /* 0x000000060e027210 */ /* 0x002fe40007f1e0ff */
[----:B------:R-:W0:Y:S03]  /*13cb0*/  SHFL.IDX PT, R14, R18, 0x2, 0x181f ;  /* 0x00581f00120e7f89 */ /* 0x000e2600000e0000 */
[----:B------:R-:W-:Y:S01]  /*13cc0*/  IMAD.X R3, RZ, RZ, R7, P0 ;  /* 0x000000ffff037224 */ /* 0x000fe200000e0607 */
[----:B------:R-:W-:Y:S01]  /*13cd0*/  ISETP.LT.OR P0, PT, R5, 0x11, P4 ;  /* 0x000000110500780c */ /* 0x000fe20002701670 */
[----:B------:R-:W1:-:S12]  /*13ce0*/  SHFL.IDX PT, R7, R19, 0x2, 0x181f ;  /* 0x00581f0013077f89 */ /* 0x000e5800000e0000 */
[----:B------:R-:W-:Y:S01]  /*13cf0*/  LDGSTS.E.BYPASS.LTC128B.128 [R0+0xc00], desc[UR36][R2.64], !P0 ;  /* 0x00c0000002007fae */ /* 0x000fe2000c101d64 */
[----:B------:R-:W-:-:S13]  /*13d00*/  ISETP.LT.OR P0, PT, R5, 0x11, P3 ;  /* 0x000000110500780c */ /* 0x000fda0001f01670 */
[----:B------:R-:W-:Y:S01]  /*13d10*/  LDGSTS.E.BYPASS.LTC128B.128 [R0+0x3c00], desc[UR36][R2.64+0x80], !P0 ;  /* 0x03c0008002007fae */ /* 0x000fe2000c101d64 */
[----:B------:R-:W-:-:S13]  /*13d20*/  ISETP.LT.OR P0, PT, R5, 0x11, P1 ;  /* 0x000000110500780c */ /* 0x000fda0000f01670 */
[----:B------:R0:W-:Y:S02]  /*13d30*/  LDGSTS.E.BYPASS.LTC128B.128 [R0+0x6c00], desc[UR36][R2.64+0x100], !P0 ;  /* 0x06c0010002007fae */ /* 0x0001e4000c101d64 */
[----:B0-----:R-:W-:Y:S02]  /*13d40*/  IADD3 R2, P0, R14, R6, RZ ;  /* 0x000000060e027210 */ /* 0x001fe40007f1e0ff */
[----:B------:R-:W0:Y:S03]  /*13d50*/  SHFL.IDX PT, R14, R18, 0x3, 0x181f ;  /* 0x00781f00120e7f89 */ /* 0x000e2600000e0000 */
[----:B-1----:R-:W-:Y:S01]  /*13d60*/  IMAD.X R3, RZ, RZ, R7, P0 ;  /* 0x000000ffff037224 */ /* 0x002fe200000e0607 */
        /* <DEDUP_REMOVED lines=18> */
[----:B------:R2:W3:Y:S03]  /*13e90*/  SHFL.IDX PT, R14, R18, 0x5, 0x181f ;  /* 0x00b81f00120e7f89 */ /* 0x0004e600000e0000 */
[----:B-1----:R-:W-:Y:S01]  /*13ea0*/  IMAD.X R3, RZ, RZ, R7, P0 ;  /* 0x000000ffff037224 */ /* 0x002fe200000e0607 */
[----:B------:R-:W-:Y:S01]  /*13eb0*/  ISETP.LT.OR P0, PT, R5, 0x41, P4 ;  /* 0x000000410500780c */ /* 0x000fe20002701670 */
[----:B------:R2:W1:-:S12]  /*13ec0*/  SHFL.IDX PT, R7, R19, 0x5, 0x181f ;  /* 0x00b81f0013077f89 */ /* 0x00045800000e0000 */
[----:B------:R2:W-:Y:S01]  /*13ed0*/  LDGSTS.E.BYPASS.LTC128B.128 [R0+0x2400], desc[UR36][R2.64], !P0 ;  /* 0x0240000002007fae */ /* 0x0005e2000c101d64 */
[----:B------:R-:W-:-:S13]  /*13ee0*/  ISETP.LT.OR P0, PT, R5, 0x41, P3 ;  /* 0x000000410500780c */ /* 0x000fda0001f01670 */
[----:B------:R2:W-:Y:S01]  /*13ef0*/  LDGSTS.E.BYPASS.LTC128B.128 [R0+0x5400], desc[UR36][R2.64+0x80], !P0 ;  /* 0x0540008002007fae */ /* 0x0005e2000c101d64 */
[----:B------:R-:W-:-:S13]  /*13f00*/  ISETP.LT.OR P0, PT, R5, 0x41, P1 ;  /* 0x000000410500780c */ /* 0x000fda0000f01670 */
[----:B-1-3--:R2:W-:Y:S02]  /*13f10*/  LDGSTS.E.BYPASS.LTC128B.128 [R0+0x8400], desc[UR36][R2.64+0x100], !P0 ;  /* 0x0840010002007fae */ /* 0x00a5e4000c101d64 */
.L_x_1217:
[----:B0-2---:R-:W-:-:S05]  /*13f20*/  IADD3 R2, P0, R14, R6, RZ ;  /* 0x000000060e027210 */ /* 0x005fca0007f1e0ff */
        /* <DEDUP_REMOVED lines=12> */
.L_x_1118:
        /* <DEDUP_REMOVED lines=10> */
.L_x_1119:
[----:B------:R1:W-:Y:S01]  /*14090*/  SYNCS.ARRIVE.TRANS64.A1T0 RZ, [R4+URZ+0x30850], RZ ;  /* 0x030850ff04ff79a7 */ /* 0x0003e2000810003f */
[----:B------:R-:W-:-:S05]  /*140a0*/  VIADD R23, R23, 0x1 ;  /* 0x0000000117177836 */ /* 0x000fca0000000000 */
[----:B------:R-:W-:-:S04]  /*140b0*/  ISETP.NE.AND P0, PT, R23, 0x2, PT ;  /* 0x000000021700780c */ /* 0x000fc80003f05270 */
[----:B0-----:R-:W-:Y:S02]  /*140c0*/  SEL R3, RZ, 0x1, P0 ;  /* 0x00000001ff037807 */ /* 0x001fe40000000000 */
[----:B------:R-:W-:Y:S02]  /*140d0*/  SEL R23, R23, RZ, P0 ;  /* 0x000000ff17177207 */ /* 0x000fe40000000000 */
[----:B-1----:R-:W-:-:S07]  /*140e0*/  LOP3.LUT R26, R26, R3, RZ, 0x3c, !PT ;  /* 0x000000031a1a7212 */ /* 0x002fce00078e3cff */
.L_x_1079:
[----:B------:R-:W-:Y:S05]  /*140f0*/  BSYNC B7 ;  /* 0x0000000000077941 */ /* 0x000fea0003800000 */
.L_x_1077:
[----:B------:R-:W-:-:S13]  /*14100*/  LOP3.LUT P0, RZ, R16, 0x1000, RZ, 0xc0, !PT ;  /* 0x0000100010ff7812 */ /* 0x000fda000780c0ff */
[----:B------:R-:W-:Y:S05]  /*14110*/  @!P0 BRA `(.L_x_1120) ;  /* 0x0000000000248947 */ /* 0x000fea0003800000 */
[----:B------:R-:W-:Y:S05]  /*14120*/  WARPSYNC.ALL ;  /* 0x0000000000007948 */ /* 0x000fea0003800000 */
[----:B------:R-:W0:Y:S08]  /*14130*/  S2UR UR5, SR_CgaCtaId ;  /* 0x00000000000579c3 */ /* 0x000e300000008800 */
[----:B------:R-:W-:Y:S06]  /*14140*/  BAR.SYNC.DEFER_BLOCKING 0x5, 0x180 ;  /* 0x0146000000007b1d */ /* 0x000fec0000010000 */
[----:B------:R-:W-:-:S02]  /*14150*/  UMOV UR4, 0x400 ;  /* 0x0000040000047882 */ /* 0x000fc40000000000 */
[----:B0-----:R-:W-:-:S06]  /*14160*/  ULEA UR4, UR5, UR4, 0x18 ;  /* 0x0000000405047291 */ /* 0x001fcc000f8ec03f */
[----:B------:R-:W-:-:S05]  /*14170*/  IMAD.U32 R17, RZ, RZ, UR4 ;  /* 0x00000004ff117e24 */ /* 0x000fca000f8e00ff */
[----:B------:R0:W1:Y:S01]  /*14180*/  LDS R34, [R17+0x308d0] ;  /* 0x0308d00011227984 */ /* 0x0000620000000800 */
[----:B------:R-:W-:Y:S06]  /*14190*/  BAR.ARV 0x4, 0x180 ;  /* 0x0106000000007b1d */ /* 0x000fec0000002000 */
[----:B------:R-:W-:Y:S05]  /*141a0*/  BRA `(.L_x_1121) ;  /* 0x00000000002c7947 */ /* 0x000fea0003800000 */
.L_x_1120:
[----:B------:R-:W-:-:S03]  /*141b0*/  UMOV UR4, 0xffffffff ;  /* 0xffffffff00047882 */ /* 0x000fc60000000000 */
[----:B------:R-:W-:Y:S05]  /*141c0*/  BRA.DIV UR4, `(.L_x_1122) ;  /* 0x0000003204f87947 */ /* 0x000fea000b800000 */
[----:B------:R0:W1:Y:S02]  /*141d0*/  SHFL.IDX PT, R14, R34, RZ, 0x1f ;  /* 0x00001fff220e7589 */ /* 0x00006400000e0000 */
.L_x_1220:
[----:B------:R-:W2:Y:S01]  /*141e0*/  @!P2 S2R R3, SR_CgaCtaId ;  /* 0x000000000003a919 */ /* 0x000ea20000008800 */
[----:B------:R-:W-:Y:S05]  /*141f0*/  WARPSYNC.ALL ;  /* 0x0000000000007948 */ /* 0x000fea0003800000 */
[----:B------:R-:W-:Y:S01]  /*14200*/  BAR.SYNC.DEFER_BLOCKING 0x4, 0x180 ;  /* 0x0106000000007b1d */ /* 0x000fe20000010000 */
[----:B------:R-:W-:-:S04]  /*14210*/  @!P2 MOV R0, 0x400 ;  /* 0x000004000000a802 */ /* 0x000fc80000000f00 */
[----:B--2---:R-:W-:-:S05]  /*14220*/  @!P2 LEA R17, R3, R0, 0x18 ;  /* 0x000000000311a211 */ /* 0x004fca00078ec0ff */
[----:B------:R0:W-:Y:S02]  /*14230*/  @!P2 STS [R17+0x308d0], R34 ;  /* 0x0308d0221100a388 */ /* 0x0001e40000000800 */
[----:B01----:R-:W-:Y:S01]  /*14240*/  IMAD.MOV.U32 R34, RZ, RZ, R14 ;  /* 0x000000ffff227224 */ /* 0x003fe200078e000e */
[----:B------:R-:W-:Y:S06]  /*14250*/  BAR.ARV 0x5, 0x180 ;  /* 0x0146000000007b1d */ /* 0x000fec0000002000 */
.L_x_1121:
[----:B------:R-:W-:Y:S02]  /*14260*/  ULDC UR4, c[0x0][0xc38] ;  /* 0x00030e0000047ab9 */ /* 0x000fe40000000800 */
[----:B-1----:R-:W-:-:S13]  /*14270*/  ISETP.GE.AND P0, PT, R34, UR4, PT ;  /* 0x0000000422007c0c */ /* 0x002fda000bf06270 */
[----:B------:R-:W-:Y:S05]  /*14280*/  @!P0 BRA `(.L_x_1123) ;  /* 0xffffffc000b48947 */ /* 0x000fea000383ffff */
.L_x_1068:
[----:B------:R-:W2:Y:S01]  /*14290*/  LDL.LU R0, [R1] ;  /* 0x0000000001007983 */ /* 0x000ea20000300800 */
[----:B------:R-:W-:Y:S01]  /*142a0*/  BSSY B0, `(.L_x_1124) ;  /* 0x000000b000007945 */ /* 0x000fe20003800000 */
[----:B------:R-:W1:Y:S01]  /*142b0*/  S2R R5, SR_CgaCtaId ;  /* 0x0000000000057919 */ /* 0x000e620000008800 */
[----:B--2---:R-:W-:-:S05]  /*142c0*/  VIADD R0, R0, 0x1 ;  /* 0x0000000100007836 */ /* 0x004fca0000000000 */
[----:B------:R-:W-:-:S04]  /*142d0*/  LEA.HI R2, R0, R0, RZ, 0x1 ;  /* 0x0000000000027211 */ /* 0x000fc800078f08ff */
[----:B------:R-:W-:Y:S02]  /*142e0*/  LOP3.LUT R3, R2, 0xfffffffe, RZ, 0xc0, !PT ;  /* 0xfffffffe02037812 */ /* 0x000fe400078ec0ff */
[----:B------:R-:W-:-:S03]  /*142f0*/  MOV R2, 0x400 ;  /* 0x0000040000027802 */ /* 0x000fc60000000f00 */
[----:B------:R-:W-:Y:S01]  /*14300*/  IMAD.IADD R0, R0, 0x1, -R3 ;  /* 0x0000000100007824 */ /* 0x000fe200078e0a03 */
[----:B-1----:R-:W-:-:S04]  /*14310*/  LEA R4, R5, R2, 0x18 ;  /* 0x0000000205047211 */ /* 0x002fc800078ec0ff */
[----:B------:R-:W-:-:S04]  /*14320*/  SHF.L.U32 R0, R0, 0x1f, RZ ;  /* 0x0000001f00007819 */ /* 0x000fc800000006ff */
[----:B------:R-:W1:Y:S02]  /*14330*/  SYNCS.PHASECHK.TRANS64.TRYWAIT P0, [R4+URZ+0x30820], R0 ;  /* 0x03082000040075a7 */ /* 0x000e64000800017f */
[----:B-1----:R-:W-:Y:S05]  /*14340*/  @!P0 BRA `(.L_x_1125) ;  /* 0x0000003000c08947 */ /* 0x002fea0003800000 */
.L_x_1221:
[----:B------:R-:W-:Y:S05]  /*14350*/  BSYNC B0 ;  /* 0x0000000000007941 */ /* 0x000fea0003800000 */
.L_x_1124:
[----:B------:R-:W-:-:S03]  /*14360*/  UMOV UR4, 0xffffffff ;  /* 0xffffffff00047882 */ /* 0x000fc60000000000 */
[----:B------:R-:W-:Y:S05]  /*14370*/  BRA.DIV UR4, `(.L_x_1126) ;  /* 0x0000003204c87947 */ /* 0x000fea000b800000 */
[----:B-1----:R-:W1:Y:S02]  /*14380*/  S2R R0, SR_TID.X ;  /* 0x0000000000007919 */ /* 0x002e640000002100 */
[----:B-1----:R-:W-:-:S04]  /*14390*/  SHF.R.U32.HI R0, RZ, 0x5, R0 ;  /* 0x00000005ff007819 */ /* 0x002fc80000011600 */
[----:B------:R-:W-:-:S05]  /*143a0*/  LOP3.LUT R0, R0, 0x3, RZ, 0xc0, !PT ;  /* 0x0000000300007812 */ /* 0x000fca00078ec0ff */
[----:B------:R1:W2:Y:S02]  /*143b0*/  SHFL.IDX PT, R14, R0, RZ, 0x1f ;  /* 0x00001fff000e7589 */ /* 0x0002a400000e0000 */
.L_x_1224:
[----:B--2---:R-:W-:Y:S01]  /*143c0*/  ISETP.NE.AND P0, PT, R14, RZ, PT ;  /* 0x000000ff0e00720c */ /* 0x004fe20003f05270 */
[----:B------:R-:W-:-:S12]  /*143d0*/  BSSY B0, `(.L_x_1127) ;  /* 0x0000026000007945 */ /* 0x000fd80003800000 */
[----:B------:R-:W-:Y:S05]  /*143e0*/  @P0 BRA `(.L_x_1128) ;  /* 0x0000000000900947 */ /* 0x000fea0003800000 */
[----:B------:R-:W-:-:S03]  /*143f0*/  UMOV UR4, 0xffffffff ;  /* 0xffffffff00047882 */ /* 0x000fc60000000000 */
[----:B------:R-:W-:Y:S05]  /*14400*/  BRA.DIV UR4, `(.L_x_1129) ;  /* 0x0000003204d87947 */ /* 0x000fea000b800000 */
[----:B------:R-:W-:-:S13]  /*14410*/  ELECT P6, URZ, PT ;  /* 0x00000000003f782f */ /* 0x000fda00038c0000 */
.L_x_1227:
[----:B------:R-:W-:Y:S05]  /*14420*/  @!P6 BRA `(.L_x_1128) ;  /* 0x000000000080e947 */ /* 0x000fea0003800000 */
[----:B-1----:R-:W2:Y:S02]  /*14430*/  LDL R0, [R1+0x4] ;  /* 0x0000040001007983 */ /* 0x002ea40000100800 */
[----:B--2---:R-:W-:-:S13]  /*14440*/  R2UR UR4, R0 ;  /* 0x00000000000472ca */ /* 0x004fda00000e0000 */
[----:B------:R-:W-:-:S06]  /*14450*/  ULOP3.LUT UR4, UR4, 0x2, URZ, 0xfc, !UPT ;  /* 0x0000000204047892 */ /* 0x000fcc000f8efc3f */
[----:B------:R-:W-:-:S05]  /*14460*/  IMAD.U32 R0, RZ, RZ, UR4 ;  /* 0x00000004ff007e24 */ /* 0x000fca000f8e00ff */
[----:B------:R-:W-:-:S13]  /*14470*/  ISETP.NE.AND P0, PT, R0, 0x3, PT ;  /* 0x000000030000780c */ /* 0x000fda0003f05270 */
[----:B------:R-:W-:Y:S05]  /*14480*/  @!P0 BRA `(.L_x_1130) ;  /* 0x0000000000048947 */ /* 0x000fea0003800000 */
[----:B------:R-:W-:Y:S01]  /*14490*/  BPT.TRAP 0x1 ;  /* 0x000000040000795c */ /* 0x000fe20000300000 */
.L_x_1130:
[C---:B------:R-:W-:Y:S01]  /*144a0*/  IMAD R5, R23.reuse, 0x8, R4 ;  /* 0x0000000817057824 */ /* 0x040fe200078e0204 */
[----:B------:R-:W-:Y:S01]  /*144b0*/  SHF.L.U32 R0, R26, 0x1f, RZ ;  /* 0x0000001f1a007819 */ /* 0x000fe200000006ff */
[----:B------:R-:W-:-:S03]  /*144c0*/  VIADD R23, R23, 0x1 ;  /* 0x0000000117177836 */ /* 0x000fc60000000000 */
[----:B------:R-:W1:Y:S02]  /*144d0*/  SYNCS.PHASECHK.TRANS64.TRYWAIT P1, [R5+URZ+0x30840], R0 ;  /* 0x03084000050075a7 */ /* 0x000e64000802017f */
[----:B------:R-:W-:-:S04]  /*144e0*/  ISETP.NE.AND P2, PT, R23, 0x2, PT ;  /* 0x000000021700780c */ /* 0x000fc80003f45270 */
[----:B------:R-:W-:Y:S01]  /*144f0*/  SEL R3, RZ, 0x1, P2 ;  /* 0x00000001ff037807 */ /* 0x000fe20001000000 */
[----:B-1----:R-:W-:Y:S08]  /*14500*/  @!P1 BRA `(.L_x_1131) ;  /* 0x0000003000b89947 */ /* 0x002ff00003800000 */
.L_x_1228:
[----:B------:R-:W-:Y:S02]  /*14510*/  SEL R23, R23, RZ, P2 ;  /* 0x000000ff17177207 */ /* 0x000fe40001000000 */
[----:B------:R-:W-:Y:S01]  /*14520*/  LOP3.LUT R2, R26, R3, RZ, 0x3c, !PT ;  /* 0x000000031a027212 */ /* 0x000fe200078e3cff */
[----:B------:R-:W-:Y:S06]  /*14530*/  @!P0 BRA `(.L_x_1132) ;  /* 0x0000000000048947 */ /* 0x000fec0003800000 */
[----:B------:R-:W-:Y:S01]  /*14540*/  BPT.TRAP 0x1 ;  /* 0x000000040000795c */ /* 0x000fe20000300000 */
.L_x_1132:
[----:B------:R-:W-:Y:S01]  /*14550*/  IMAD R23, R23, 0x8, R4 ;  /* 0x0000000817177824 */ /* 0x000fe200078e0204 */
[----:B------:R-:W-:-:S04]  /*14560*/  SHF.L.U32 R2, R2, 0x1f, RZ ;  /* 0x0000001f02027819 */ /* 0x000fc800000006ff */
[----:B------:R-:W2:Y:S02]  /*14570*/  SYNCS.PHASECHK.TRANS64.TRYWAIT P1, [R23+URZ+0x30840], R2 ;  /* 0x03084002170075a7 */ /* 0x000ea4000802017f */
[----:B--2---:R-:W-:Y:S05]  /*14580*/  @!P1 BRA `(.L_x_1133) ;  /* 0x0000003000ac9947 */ /* 0x004fea0003800000 */
.L_x_1229:
[----:B------:R-:W-:Y:S05]  /*14590*/  @!P0 BRA `(.L_x_1134) ;  /* 0x0000000000048947 */ /* 0x000fea0003800000 */
[----:B------:R-:W-:Y:S01]  /*145a0*/  BPT.TRAP 0x1 ;  /* 0x000000040000795c */ /* 0x000fe20000300000 */
.L_x_1134:
[----:B------:R-:W3:Y:S02]  /*145b0*/  SYNCS.PHASECHK.TRANS64.TRYWAIT P1, [R5+URZ+0x30860], R0 ;  /* 0x03086000050075a7 */ /* 0x000ee4000802017f */
[----:B---3--:R-:W-:Y:S05]  /*145c0*/  @!P1 BRA `(.L_x_1135) ;  /* 0x0000003000b09947 */ /* 0x008fea0003800000 */
.L_x_1230:
[----:B------:R-:W-:Y:S05]  /*145d0*/  @!P0 BRA `(.L_x_1136) ;  /* 0x0000000000048947 */ /* 0x000fea0003800000 */
[----:B------:R-:W-:Y:S01]  /*145e0*/  BPT.TRAP 0x1 ;  /* 0x000000040000795c */ /* 0x000fe20000300000 */
.L_x_1136:
[----:B----4-:R4:W0:Y:S02]  /*145f0*/  SYNCS.PHASECHK.TRANS64.TRYWAIT P0, [R23+URZ+0x30860], R2 ;  /* 0x03086002170075a7 */ /* 0x010824000800017f */
[----:B0-----:R-:W-:Y:S05]  /*14600*/  @!P0 NANOSLEEP.SYNCS 0x989680 ;  /* 0x009896800000895d */ /* 0x001fea0003900000 */
[----:B------:R-:W0:Y:S02]  /*14610*/  @!P0 SYNCS.PHASECHK.TRANS64 P0, [R23+URZ+0x30860], R2 ;  /* 0x03086002170085a7 */ /* 0x000e24000800007f */
[----:B0-----:R-:W-:Y:S05]  /*14620*/  @!P0 BRA `(.L_x_1136) ;  /* 0xfffffffc00f08947 */ /* 0x001fea000383ffff */
.L_x_1128:
[----:B------:R-:W-:Y:S05]  /*14630*/  BSYNC B0 ;  /* 0x0000000000007941 */ /* 0x000fea0003800000 */
.L_x_1127:
[----:B------:R-:W-:Y:S05]  /*14640*/  EXIT ;  /* 0x000000000000794d */ /* 0x000fea0003800000 */
.L_x_973:
[----:B0-----:R-:W-:-:S04]  /*14650*/  IMAD.U32 R3, RZ, RZ, UR40 ;  /* 0x00000028ff037e24 */ /* 0x001fc8000f8e00ff */
[----:B------:R0:W1:Y:S03]  /*14660*/  SYNCS.PHASECHK.TRANS64.TRYWAIT P1, [R3+URZ+0x30800], R0 ;  /* 0x03080000030075a7 */ /* 0x000066000802017f */
[----:B-1----:R-:W-:Y:S05]  /*14670*/  @!P1 NANOSLEEP.SYNCS 0x989680 ;  /* 0x009896800000995d */ /* 0x002fea0003900000 */
[----:B------:R-:W1:Y:S02]  /*14680*/  @!P1 SYNCS.PHASECHK.TRANS64 P1, [R3+URZ+0x30800], R0 ;  /* 0x03080000030095a7 */ /* 0x000e64000802007f */
[----:B-1----:R-:W-:Y:S05]  /*14690*/  @!P1 BRA `(.L_x_973) ;  /* 0xfffffffc00ec9947 */ /* 0x002fea000383ffff */
[----:B------:R-:W-:Y:S05]  /*146a0*/  BRA `(.L_x_1137) ;  /* 0xfffffed400287947 */ /* 0x000fea000383ffff */
.L_x_977:
[----:B-1----:R1:W2:Y:S02]  /*146b0*/  SYNCS.PHASECHK.TRANS64.TRYWAIT P1, [R3+URZ+0x30830], R0 ;  /* 0x03083000030075a7 */ /* 0x0022a4000802017f */
[----:B--2---:R-:W-:Y:S05]  /*146c0*/  @!P1 NANOSLEEP.SYNCS 0x989680 ;  /* 0x009896800000995d */ /* 0x004fea0003900000 */
[----:B------:R-:W2:Y:S02]  /*146d0*/  @!P1 SYNCS.PHASECHK.TRANS64 P1, [R3+URZ+0x30830], R0 ;  /* 0x03083000030095a7 */ /* 0x000ea4000802007f */
[----:B--2---:R-:W-:Y:S05]  /*146e0*/  @!P1 BRA `(.L_x_977) ;  /* 0xfffffffc00f09947 */ /* 0x004fea000383ffff */
[----:B------:R-:W-:Y:S05]  /*146f0*/  BRA `(.L_x_976) ;  /* 0xfffffed400447947 */ /* 0x000fea000383ffff */
.L_x_994:
[----:B-1----:R-:W-:-:S04]  /*14700*/  IMAD.U32 R4, RZ, RZ, UR6 ;  /* 0x00000006ff047e24 */ /* 0x002fc8000f8e00ff */
[----:B------:R1:W2:Y:S03]  /*14710*/  SYNCS.PHASECHK.TRANS64.TRYWAIT P1, [R4+URZ+0x30830], R3 ;  /* 0x03083003040075a7 */ /* 0x0002a6000802017f */
[----:B--2---:R-:W-:Y:S05]  /*14720*/  @!P1 NANOSLEEP.SYNCS 0x989680 ;  /* 0x009896800000995d */ /* 0x004fea0003900000 */
[----:B------:R-:W2:Y:S02]  /*14730*/  @!P1 SYNCS.PHASECHK.TRANS64 P1, [R4+URZ+0x30830], R3 ;  /* 0x03083003040095a7 */ /* 0x000ea4000802007f */
[----:B--2---:R-:W-:Y:S05]  /*14740*/  @!P1 BRA `(.L_x_994) ;  /* 0xfffffffc00ec9947 */ /* 0x004fea000383ffff */
[----:B------:R-:W-:Y:S05]  /*14750*/  BRA `(.L_x_993) ;  /* 0xffffff0000987947 */ /* 0x000fea000383ffff */
.L_x_998:
[----:B01----:R-:W-:-:S04]  /*14760*/  IMAD.U32 R3, RZ, RZ, UR5 ;  /* 0x00000005ff037e24 */ /* 0x003fc8000f8e00ff */
[----:B------:R0:W1:Y:S03]  /*14770*/  SYNCS.PHASECHK.TRANS64.TRYWAIT P1, [R3+URZ+0x30850], R0 ;  /* 0x03085000030075a7 */ /* 0x000066000802017f */
[----:B-1----:R-:W-:Y:S05]  /*14780*/  @!P1 NANOSLEEP.SYNCS 0x989680 ;  /* 0x009896800000995d */ /* 0x002fea0003900000 */
[----:B------:R-:W1:Y:S02]  /*14790*/  @!P1 SYNCS.PHASECHK.TRANS64 P1, [R3+URZ+0x30850], R0 ;  /* 0x03085000030095a7 */ /* 0x000e64000802007f */
[----:B-1----:R-:W-:Y:S05]  /*147a0*/  @!P1 BRA `(.L_x_998) ;  /* 0xfffffffc00ec9947 */ /* 0x002fea000383ffff */
[----:B------:R-:W-:Y:S05]  /*147b0*/  BRA `(.L_x_997) ;  /* 0xffffff0c00407947 */ /* 0x000fea000383ffff */
.L_x_1017:
[----:B-1----:R-:W-:-:S04]  /*147c0*/  IMAD.U32 R4, RZ, RZ, UR6 ;  /* 0x00000006ff047e24 */ /* 0x002fc8000f8e00ff */
[----:B------:R1:W2:Y:S03]  /*147d0*/  SYNCS.PHASECHK.TRANS64.TRYWAIT P1, [R4+URZ+0x30830], R3 ;  /* 0x03083003040075a7 */ /* 0x0002a6000802017f */
[----:B--2---:R-:W-:Y:S05]  /*147e0*/  @!P1 NANOSLEEP.SYNCS 0x989680 ;  /* 0x009896800000995d */ /* 0x004fea0003900000 */
[----:B------:R-:W2:Y:S02]  /*147f0*/  @!P1 SYNCS.PHASECHK.TRANS64 P1, [R4+URZ+0x30830], R3 ;  /* 0x03083003040095a7 */ /* 0x000ea4000802007f */
[----:B--2---:R-:W-:Y:S05]  /*14800*/  @!P1 BRA `(.L_x_1017) ;  /* 0xfffffffc00ec9947 */ /* 0x004fea000383ffff */
[----:B------:R-:W-:Y:S05]  /*14810*/  BRA `(.L_x_1016) ;  /* 0xffffff3400407947 */ /* 0x000fea000383ffff */
.L_x_1021:
[----:B01----:R-:W-:-:S04]  /*14820*/  IMAD.U32 R3, RZ, RZ, UR5 ;  /* 0x00000005ff037e24 */ /* 0x003fc8000f8e00ff */
[----:B------:R0:W1:Y:S03]  /*14830*/  SYNCS.PHASECHK.TRANS64.TRYWAIT P1, [R3+URZ+0x30850], R0 ;  /* 0x03085000030075a7 */ /* 0x000066000802017f */
[----:B-1----:R-:W-:Y:S05]  /*14840*/  @!P1 NANOSLEEP.SYNCS 0x989680 ;  /* 0x009896800000995d */ /* 0x002fea0003900000 */
[----:B------:R-:W1:Y:S02]  /*14850*/  @!P1 SYNCS.PHASECHK.TRANS64 P1, [R3+URZ+0x30850], R0 ;  /* 0x03085000030095a7 */ /* 0x000e64000802007f */
[----:B-1----:R-:W-:Y:S05]  /*14860*/  @!P1 BRA `(.L_x_1021) ;  /* 0xfffffffc00ec9947 */ /* 0x002fea000383ffff */
[----:B------:R-:W-:Y:S05]  /*14870*/  BRA `(.L_x_1020) ;  /* 0xffffff3c00e87947 */ /* 0x000fea000383ffff */
.L_x_1029:
[----:B-1----:R-:W-:-:S04]  /*14880*/  IMAD.U32 R4, RZ, RZ, UR5 ;  /* 0x00000005ff047e24 */ /* 0x002fc8000f8e00ff */
[----:B------:R1:W2:Y:S03]  /*14890*/  SYNCS.PHASECHK.TRANS64.TRYWAIT P1, [R4+URZ+0x30830], R3 ;  /* 0x03083003040075a7 */ /* 0x0002a6000802017f */
[----:B--2---:R-:W-:Y:S05]  /*148a0*/  @!P1 NANOSLEEP.SYNCS 0x989680 ;  /* 0x009896800000995d */ /* 0x004fea0003900000 */
[----:B------:R-:W2:Y:S02]  /*148b0*/  @!P1 SYNCS.PHASECHK.TRANS64 P1, [R4+URZ+0x30830], R3 ;  /* 0x03083003040095a7 */ /* 0x000ea4000802007f */
[----:B--2---:R-:W-:Y:S05]  /*148c0*/  @!P1 BRA `(.L_x_1029) ;  /* 0xfffffffc00ec9947 */ /* 0x004fea000383ffff */
[----:B------:R-:W-:Y:S05]  /*148d0*/  BRA `(.L_x_1028) ;  /* 0xffffff5000b47947 */ /* 0x000fea000383ffff */
.L_x_1033:
[----:B01----:R-:W-:-:S04]  /*148e0*/  IMAD.U32 R3, RZ, RZ, UR5 ;  /* 0x00000005ff037e24 */ /* 0x003fc8000f8e00ff */
[----:B------:R0:W1:Y:S03]  /*148f0*/  SYNCS.PHASECHK.TRANS64.TRYWAIT P1, [R3+URZ+0x30850], R0 ;  /* 0x03085000030075a7 */ /* 0x000066000802017f */
[----:B-1----:R-:W-:Y:S05]  /*14900*/  @!P1 NANOSLEEP.SYNCS 0x989680 ;  /* 0x009896800000995d */ /* 0x002fea0003900000 */
[----:B------:R-:W1:Y:S02]  /*14910*/  @!P1 SYNCS.PHASECHK.TRANS64 P1, [R3+URZ+0x30850], R0 ;  /* 0x03085000030095a7 */ /* 0x000e64000802007f */
[----:B-1----:R-:W-:Y:S05]  /*14920*/  @!P1 BRA `(.L_x_1033) ;  /* 0xfffffffc00ec9947 */ /* 0x002fea000383ffff */
[----:B------:R-:W-:Y:S05]  /*14930*/  BRA `(.L_x_1032) ;  /* 0xffffff5c005c7947 */ /* 0x000fea000383ffff */
.L_x_1048:
[----:B-1----:R-:W-:-:S04]  /*14940*/  IMAD.U32 R7, RZ, RZ, UR5 ;  /* 0x00000005ff077e24 */ /* 0x002fc8000f8e00ff */
[----:B------:R1:W2:Y:S03]  /*14950*/  SYNCS.PHASECHK.TRANS64.TRYWAIT P1, [R7+URZ+0x30850], R0 ;  /* 0x03085000070075a7 */ /* 0x0002a6000802017f */
[----:B--2---:R-:W-:Y:S05]  /*14960*/  @!P1 NANOSLEEP.SYNCS 0x989680 ;  /* 0x009896800000995d */ /* 0x004fea0003900000 */
[----:B------:R-:W2:Y:S02]  /*14970*/  @!P1 SYNCS.PHASECHK.TRANS64 P1, [R7+URZ+0x30850], R0 ;  /* 0x03085000070095a7 */ /* 0x000ea4000802007f */
[----:B--2---:R-:W-:Y:S05]  /*14980*/  @!P1 BRA `(.L_x_1048) ;  /* 0xfffffffc00ec9947 */ /* 0x004fea000383ffff */
[----:B------:R-:W-:Y:S05]  /*14990*/  BRA `(.L_x_1047) ;  /* 0xffffff8800107947 */ /* 0x000fea000383ffff */
.L_x_1085:
[----:B------:R-:W2:Y:S01]  /*149a0*/  S2R R18, SR_TID.X ;  /* 0x0000000000127919 */ /* 0x000ea20000002100 */
[----:B------:R-:W-:Y:S02]  /*149b0*/  IMAD.MOV.U32 R12, RZ, RZ, RZ ;  /* 0x000000ffff0c7224 */ /* 0x000fe400078e00ff */
[----:B------:R-:W-:Y:S02]  /*149c0*/  IMAD.MOV.U32 R11, RZ, RZ, 0x1f ;  /* 0x0000001fff0b7424 */ /* 0x000fe400078e00ff */
[----:B------:R-:W-:Y:S01]  /*149d0*/  IMAD.MOV.U32 R15, RZ, RZ, -0x1 ;  /* 0xffffffffff0f7424 */ /* 0x000fe200078e00ff */
[----:B--2---:R-:W-:-:S04]  /*149e0*/  SHF.R.U32.HI R18, RZ, 0x5, R18 ;  /* 0x00000005ff127819 */ /* 0x004fc80000011612 */
[----:B------:R-:W-:-:S05]  /*149f0*/  LOP3.LUT R18, R18, 0x3, RZ, 0xc0, !PT ;  /* 0x0000000312127812 */ /* 0x000fca00078ec0ff */
[----:B------:R-:W-:-:S07]  /*14a00*/  IMAD.MOV.U32 R13, RZ, RZ, R18 ;  /* 0x000000ffff0d7224 */ /* 0x000fce00078e0012 */
[----:B01---5:R-:W-:Y:S05]  /*14a10*/  WARPSYNC.COLLECTIVE R15, `(.L_x_1138) ;  /* 0x000000000f087348 */ /* 0x023fea0003c00000 */
[----:B------:R2:W3:Y:S02]  /*14a20*/  SHFL.IDX P6, R14, R13, R12, R11 ;  /* 0x0000000c0d0e7389 */ /* 0x0004e400000c000b */
[----:B0123-5:R-:W-:Y:S01]  /*14a30*/  ENDCOLLECTIVE ;  /* 0x000000000000791b */ /* 0x02ffe20003800000 */
.L_x_1138:
[----:B------:R-:W-:Y:S05]  /*14a40*/  BRA `(.L_x_1139) ;  /* 0xffffffc800287947 */ /* 0x000fea000383ffff */
.L_x_1088:
[----:B0-----:R0:W1:Y:S02]  /*14a50*/  SYNCS.PHASECHK.TRANS64.TRYWAIT P0, [R0+URZ+0x30840], R3 ;  /* 0x03084003000075a7 */ /* 0x001064000800017f */
[----:B-1----:R-:W-:Y:S05]  /*14a60*/  @!P0 NANOSLEEP.SYNCS 0x989680 ;  /* 0x009896800000895d */ /* 0x002fea0003900000 */
[----:B------:R-:W1:Y:S02]  /*14a70*/  @!P0 SYNCS.PHASECHK.TRANS64 P0, [R0+URZ+0x30840], R3 ;  /* 0x03084003000085a7 */ /* 0x000e64000800007f */
[----:B-1----:R-:W-:Y:S05]  /*14a80*/  @!P0 BRA `(.L_x_1088) ;  /* 0xfffffffc00f08947 */ /* 0x002fea000383ffff */
[----:B------:R-:W-:Y:S05]  /*14a90*/  BRA `(.L_x_1140) ;  /* 0xffffffcc002c7947 */ /* 0x000fea000383ffff */
.L_x_1089:
        /* <DEDUP_REMOVED lines=8> */
.L_x_1142:
[----:B------:R-:W-:Y:S05]  /*14b20*/  BSYNC B0 ;  /* 0x0000000000007941 */ /* 0x000fea0003800000 */
.L_x_1141:
[----:B------:R-:W-:Y:S02]  /*14b30*/  IMAD.MOV.U32 R13, RZ, RZ, R4 ;  /* 0x000000ffff0d7224 */ /* 0x000fe400078e0004 */
[----:B------:R-:W-:Y:S02]  /*14b40*/  IMAD.MOV.U32 R12, RZ, RZ, RZ ;  /* 0x000000ffff0c7224 */ /* 0x000fe400078e00ff */
[----:B------:R-:W-:Y:S02]  /*14b50*/  IMAD.MOV.U32 R11, RZ, RZ, 0x181f ;  /* 0x0000181fff0b7424 */ /* 0x000fe400078e00ff */
[----:B------:R-:W-:Y:S02]  /*14b60*/  IMAD.MOV.U32 R15, RZ, RZ, -0x1 ;  /* 0xffffffffff0f7424 */ /* 0x000fe400078e00ff */
[----:B------:R-:W-:Y:S02]  /*14b70*/  IMAD.MOV.U32 R2, RZ, RZ, R14 ;  /* 0x000000ffff027224 */ /* 0x000fe400078e000e */
[----:B------:R-:W-:-:S07]  /*14b80*/  @P0 IMAD R9, R5, 0x2, R17 ;  /* 0x0000000205090824 */ /* 0x000fce00078e0211 */
[----:B------:R-:W-:Y:S05]  /*14b90*/  WARPSYNC.COLLECTIVE R15, `(.L_x_1143) ;  /* 0x000000000f087348 */ /* 0x000fea0003c00000 */
[----:B------:R0:W1:Y:S02]  /*14ba0*/  SHFL.IDX P6, R14, R13, R12, R11 ;  /* 0x0000000c0d0e7389 */ /* 0x00006400000c000b */
[----:B01----:R-:W-:Y:S01]  /*14bb0*/  ENDCOLLECTIVE ;  /* 0x000000000000791b */ /* 0x003fe20003800000 */
.L_x_1143:
[----:B------:R-:W-:Y:S02]  /*14bc0*/  IMAD.MOV.U32 R13, RZ, RZ, R6 ;  /* 0x000000ffff0d7224 */ /* 0x000fe400078e0006 */
[----:B------:R-:W-:Y:S01]  /*14bd0*/  IMAD.MOV.U32 R12, RZ, RZ, 0x1 ;  /* 0x00000001ff0c7424 */ /* 0x000fe200078e00ff */
[----:B------:R-:W-:-:S05]  /*14be0*/  @P0 LEA R14, P1, R37, R14, 0x1 ;  /* 0x0000000e250e0211 */ /* 0x000fca00078208ff */
[----:B------:R-:W-:Y:S02]  /*14bf0*/  @P0 IMAD.X R3, RZ, RZ, R2, P1 ;  /* 0x000000ffff030224 */ /* 0x000fe400008e0602 */
[----:B------:R-:W-:-:S07]  /*14c00*/  @P0 IMAD.MOV.U32 R2, RZ, RZ, R14 ;  /* 0x000000ffff020224 */ /* 0x000fce00078e000e */
[----:B------:R-:W-:Y:S05]  /*14c10*/  WARPSYNC.COLLECTIVE R15, `(.L_x_1144) ;  /* 0x000000000f087348 */ /* 0x000fea0003c00000 */
[----:B------:R0:W1:Y:S02]  /*14c20*/  SHFL.IDX P6, R14, R13, R12, R11 ;  /* 0x0000000c0d0e7389 */ /* 0x00006400000c000b */
[----:B01----:R-:W-:Y:S01]  /*14c30*/  ENDCOLLECTIVE ;  /* 0x000000000000791b */ /* 0x003fe20003800000 */
.L_x_1144:
        /* <DEDUP_REMOVED lines=12> */
.L_x_1145:
[----:B------:R-:W-:Y:S02]  /*14d00*/  @P0 IMAD R25, R5, 0x2, R17 ;  /* 0x0000000205190824 */ /* 0x000fe400078e0211 */
[----:B------:R-:W-:Y:S02]  /*14d10*/  IMAD.MOV.U32 R13, RZ, RZ, R6 ;  /* 0x000000ffff0d7224 */ /* 0x000fe400078e0006 */
[----:B------:R-:W-:Y:S01]  /*14d20*/  IMAD.MOV.U32 R12, RZ, RZ, 0x2 ;  /* 0x00000002ff0c7424 */ /* 0x000fe200078e00ff */
[----:B------:R-:W-:-:S05]  /*14d30*/  @P0 LEA R14, P1, R37, R14, 0x1 ;  /* 0x0000000e250e0211 */ /* 0x000fca00078208ff */
[----:B------:R-:W-:-:S08]  /*14d40*/  @P0 IMAD.MOV.U32 R2, RZ, RZ, R14 ;  /* 0x000000ffff020224 */ /* 0x000fd000078e000e */
[----:B------:R-:W-:Y:S05]  /*14d50*/  WARPSYNC.COLLECTIVE R15, `(.L_x_1146) ;  /* 0x000000000f087348 */ /* 0x000fea0003c00000 */
[----:B------:R0:W1:Y:S02]  /*14d60*/  SHFL.IDX P6, R14, R13, R12, R11 ;  /* 0x0000000c0d0e7389 */ /* 0x00006400000c000b */
[----:B01----:R-:W-:Y:S01]  /*14d70*/  ENDCOLLECTIVE ;  /* 0x000000000000791b */ /* 0x003fe20003800000 */
.L_x_1146:
        /* <DEDUP_REMOVED lines=9> */
[----:B------:R-:W-:Y:S01]  /*14e10*/  ISETP.GE.AND P0, PT, R7, 0x21, PT ;  /* 0x000000210700780c */ /* 0x000fe20003f06270 */
[----:B------:R-:W-:-:S12]  /*14e20*/  IMAD.MOV.U32 R8, RZ, RZ, R14 ;  /* 0x000000ffff087224 */ /* 0x000fd800078e000e */
[----:B0-----:R-:W-:Y:S05]  /*14e30*/  WARPSYNC.COLLECTIVE R15, `(.L_x_1147) ;  /* 0x000000000f087348 */ /* 0x001fea0003c00000 */
[----:B------:R1:W2:Y:S02]  /*14e40*/  SHFL.IDX P6, R14, R13, R12, R11 ;  /* 0x0000000c0d0e7389 */ /* 0x0002a400000c000b */
[----:B012---:R-:W-:Y:S01]  /*14e50*/  ENDCOLLECTIVE ;  /* 0x000000000000791b */ /* 0x007fe20003800000 */
.L_x_1147:
        /* <DEDUP_REMOVED lines=8> */
.L_x_1148:
        /* <DEDUP_REMOVED lines=14> */
.L_x_1149:
        /* <DEDUP_REMOVED lines=8> */
.L_x_1150:
        /* <DEDUP_REMOVED lines=14> */
.L_x_1151:
        /* <DEDUP_REMOVED lines=8> */
.L_x_1152:
        /* <DEDUP_REMOVED lines=13> */
.L_x_1153:
[----:B------:R-:W-:Y:S05]  /*15270*/  BRA `(.L_x_1154) ;  /* 0xffffffc800847947 */ /* 0x000fea000383ffff */
.L_x_1094:
[----:B------:R-:W-:Y:S02]  /*15280*/  IMAD.MOV.U32 R13, RZ, RZ, R5 ;  /* 0x000000ffff0d7224 */ /* 0x000fe400078e0005 */
[----:B------:R-:W-:Y:S02]  /*15290*/  IMAD.MOV.U32 R12, RZ, RZ, RZ ;  /* 0x000000ffff0c7224 */ /* 0x000fe400078e00ff */
[----:B------:R-:W-:Y:S02]  /*152a0*/  IMAD.MOV.U32 R11, RZ, RZ, 0x181f ;  /* 0x0000181fff0b7424 */ /* 0x000fe400078e00ff */
[----:B------:R-:W-:Y:S02]  /*152b0*/  IMAD.MOV.U32 R15, RZ, RZ, -0x1 ;  /* 0xffffffffff0f7424 */ /* 0x000fe400078e00ff */
[----:B------:R-:W-:-:S07]  /*152c0*/  VIADD R4, R36, UR44 ;  /* 0x0000002c24047c36 */ /* 0x000fce0008000000 */
[----:B------:R-:W-:Y:S05]  /*152d0*/  WARPSYNC.COLLECTIVE R15, `(.L_x_1155) ;  /* 0x000000000f087348 */ /* 0x000fea0003c00000 */
[----:B------:R0:W1:Y:S02]  /*152e0*/  SHFL.IDX P6, R14, R13, R12, R11 ;  /* 0x0000000c0d0e7389 */ /* 0x00006400000c000b */
[----:B01----:R-:W-:Y:S01]  /*152f0*/  ENDCOLLECTIVE ;  /* 0x000000000000791b */ /* 0x003fe20003800000 */
.L_x_1155:
[C---:B------:R-:W-:Y:S01]  /*15300*/  VIADD R6, R4.reuse, 0x10 ;  /* 0x0000001004067836 */ /* 0x040fe20000000000 */
[----:B------:R-:W-:Y:S01]  /*15310*/  ISETP.GE.AND P0, PT, R4, UR39, PT ;  /* 0x0000002704007c0c */ /* 0x000fe2000bf06270 */
[----:B------:R-:W-:Y:S02]  /*15320*/  IMAD.MOV.U32 R13, RZ, RZ, R0 ;  /* 0x000000ffff0d7224 */ /* 0x000fe400078e0000 */
[----:B------:R-:W-:-:S10]  /*15330*/  IMAD.MOV.U32 R2, RZ, RZ, R14 ;  /* 0x000000ffff027224 */ /* 0x000fd400078e000e */
[----:B------:R-:W-:Y:S05]  /*15340*/  WARPSYNC.COLLECTIVE R15, `(.L_x_1156) ;  /* 0x000000000f087348 */ /* 0x000fea0003c00000 */
[----:B------:R0:W1:Y:S02]  /*15350*/  SHFL.IDX P6, R14, R13, R12, R11 ;  /* 0x0000000c0d0e7389 */ /* 0x00006400000c000b */
[----:B01----:R-:W-:Y:S01]  /*15360*/  ENDCOLLECTIVE ;  /* 0x000000000000791b */ /* 0x003fe20003800000 */
.L_x_1156:
        /* <DEDUP_REMOVED lines=8> */
.L_x_1157:
[----:B------:R-:W-:Y:S01]  /*153f0*/  @!PT LDS RZ, [RZ] ;  /* 0x00000000fffff984 */ /* 0x000fe20000000800 */
[----:B------:R-:W-:Y:S01]  /*15400*/  @!PT LDS RZ, [RZ] ;  /* 0x00000000fffff984 */ /* 0x000fe20000000800 */
[----:B------:R-:W-:Y:S01]  /*15410*/  @!PT LDS RZ, [RZ] ;  /* 0x00000000fffff984 */ /* 0x000fe20000000800 */
[----:B------:R0:W-:Y:S04]  /*15420*/  @!P0 LDGSTS.E.BYPASS.LTC128B.128 [R31+0x12400], desc[UR36][R2.64], !P3 ;  /* 0x12400000021f8fae */ /* 0x0001e8000d901d64 */
[----:B------:R0:W-:Y:S04]  /*15430*/  @!P0 LDGSTS.E.BYPASS.LTC128B.128 [R31+0x16400], desc[UR36][R2.64+0x80], !P4 ;  /* 0x16400080021f8fae */ /* 0x0001e8000e101d64 */
[----:B------:R0:W-:Y:S01]  /*15440*/  @!P0 LDGSTS.E.BYPASS.LTC128B.128 [R31+0x1a400], desc[UR36][R2.64+0x100], !P5 ;  /* 0x1a400100021f8fae */ /* 0x0001e2000e901d64 */
[----:B------:R-:W-:Y:S01]  /*15450*/  ISETP.GE.AND P0, PT, R6, UR39, PT ;  /* 0x0000002706007c0c */ /* 0x000fe2000bf06270 */
[----:B------:R-:W-:-:S02]  /*15460*/  IMAD.MOV.U32 R13, RZ, RZ, R0 ;  /* 0x000000ffff0d7224 */ /* 0x000fc400078e0000 */
[----:B------:R-:W-:-:S10]  /*15470*/  IMAD.MOV.U32 R6, RZ, RZ, R14 ;  /* 0x000000ffff067224 */ /* 0x000fd400078e000e */
[----:B0-----:R-:W-:Y:S05]  /*15480*/  WARPSYNC.COLLECTIVE R15, `(.L_x_1158) ;  /* 0x000000000f087348 */ /* 0x001fea0003c00000 */
[----:B------:R1:W2:Y:S02]  /*15490*/  SHFL.IDX P6, R14, R13, R12, R11 ;  /* 0x0000000c0d0e7389 */ /* 0x0002a400000c000b */
[----:B012---:R-:W-:Y:S01]  /*154a0*/  ENDCOLLECTIVE ;  /* 0x000000000000791b */ /* 0x007fe20003800000 */
.L_x_1158:
[----:B------:R-:W-:Y:S02]  /*154b0*/  IMAD.MOV.U32 R13, RZ, RZ, R5 ;  /* 0x000000ffff0d7224 */ /* 0x000fe400078e0005 */
[----:B------:R-:W-:Y:S01]  /*154c0*/  IMAD.MOV.U32 R12, RZ, RZ, 0x2 ;  /* 0x00000002ff0c7424 */ /* 0x000fe200078e00ff */
[----:B------:R-:W-:-:S05]  /*154d0*/  @!P0 LEA R14, P1, R37, R14, 0x1 ;  /* 0x0000000e250e8211 */ /* 0x000fca00078208ff */
[----:B------:R-:W-:-:S08]  /*154e0*/  @!P0 IMAD.MOV.U32 R2, RZ, RZ, R14 ;  /* 0x000000ffff028224 */ /* 0x000fd000078e000e */
[----:B------:R-:W-:Y:S05]  /*154f0*/  WARPSYNC.COLLECTIVE R15, `(.L_x_1159) ;  /* 0x000000000f087348 */ /* 0x000fea0003c00000 */
[----:B------:R0:W1:Y:S02]  /*15500*/  SHFL.IDX P6, R14, R13, R12, R11 ;  /* 0x0000000c0d0e7389 */ /* 0x00006400000c000b */
[----:B01----:R-:W-:Y:S01]  /*15510*/  ENDCOLLECTIVE ;  /* 0x000000000000791b */ /* 0x003fe20003800000 */
.L_x_1159:
[----:B------:R-:W-:Y:S02]  /*15520*/  @!P0 IMAD.X R7, RZ, RZ, R6, P1 ;  /* 0x000000ffff078224 */ /* 0x000fe400008e0606 */
[----:B------:R-:W-:Y:S02]  /*15530*/  VIADD R6, R4, 0x20 ;  /* 0x0000002004067836 */ /* 0x000fe40000000000 */
[----:B------:R-:W-:-:S05]  /*15540*/  @!P0 IMAD.MOV.U32 R3, RZ, RZ, R7 ;  /* 0x000000ffff038224 */ /* 0x000fca00078e0007 */
[----:B------:R-:W-:Y:S01]  /*15550*/  @!PT LDS RZ, [RZ] ;  /* 0x00000000fffff984 */ /* 0x000fe20000000800 */
[----:B------:R-:W-:Y:S01]  /*15560*/  @!PT LDS RZ, [RZ] ;  /* 0x00000000fffff984 */ /* 0x000fe20000000800 */
[----:B------:R-:W-:Y:S01]  /*15570*/  @!PT LDS RZ, [RZ] ;  /* 0x00000000fffff984 */ /* 0x000fe20000000800 */
[----:B------:R0:W-:Y:S01]  /*15580*/  @!P0 LDGSTS.E.BYPASS.LTC128B.128 [R31+0x12c00], desc[UR36][R2.64], !P3 ;  /* 0x12c00000021f8fae */ /* 0x0001e2000d901d64 */
[----:B------:R-:W-:-:S03]  /*15590*/  IMAD.MOV.U32 R13, RZ, RZ, R0 ;  /* 0x000000ffff0d7224 */ /* 0x000fc600078e0000 */
[----:B------:R0:W-:Y:S04]  /*155a0*/  @!P0 LDGSTS.E.BYPASS.LTC128B.128 [R31+0x16c00], desc[UR36][R2.64+0x80], !P4 ;  /* 0x16c00080021f8fae */ /* 0x0001e8000e101d64 */
[----:B------:R0:W-:Y:S01]  /*155b0*/  @!P0 LDGSTS.E.BYPASS.LTC128B.128 [R31+0x1ac00], desc[UR36][R2.64+0x100], !P5 ;  /* 0x1ac00100021f8fae */ /* 0x0001e2000e901d64 */
[----:B------:R-:W-:Y:S01]  /*155c0*/  ISETP.GE.AND P0, PT, R6, UR39, PT ;  /* 0x0000002706007c0c */ /* 0x000fe2000bf06270 */
[----:B------:R-:W-:-:S12]  /*155d0*/  IMAD.MOV.U32 R6, RZ, RZ, R14 ;  /* 0x000000ffff067224 */ /* 0x000fd800078e000e */
[----:B0-----:R-:W-:Y:S05]  /*155e0*/  WARPSYNC.COLLECTIVE R15, `(.L_x_1160) ;  /* 0x000000000f087348 */ /* 0x001fea0003c00000 */
[----:B------:R1:W2:Y:S02]  /*155f0*/  SHFL.IDX P6, R14, R13, R12, R11 ;  /* 0x0000000c0d0e7389 */ /* 0x0002a400000c000b */
[----:B012---:R-:W-:Y:S01]  /*15600*/  ENDCOLLECTIVE ;  /* 0x000000000000791b */ /* 0x007fe20003800000 */
.L_x_1160:
[----:B------:R-:W-:Y:S02]  /*15610*/  IMAD.MOV.U32 R13, RZ, RZ, R5 ;  /* 0x000000ffff0d7224 */ /* 0x000fe400078e0005 */
[----:B------:R-:W-:Y:S01]  /*15620*/  IMAD.MOV.U32 R12, RZ, RZ, 0x3 ;  /* 0x00000003ff0c7424 */ /* 0x000fe200078e00ff */
[----:B------:R-:W-:-:S05]  /*15630*/  @!P0 LEA R14, P1, R37, R14, 0x1 ;  /* 0x0000000e250e8211 */ /* 0x000fca00078208ff */
[----:B------:R-:W-:-:S08]  /*15640*/  @!P0 IMAD.MOV.U32 R2, RZ, RZ, R14 ;  /* 0x000000ffff028224 */ /* 0x000fd000078e000e */
[----:B------:R-:W-:Y:S05]  /*15650*/  WARPSYNC.COLLECTIVE R15, `(.L_x_1161) ;  /* 0x000000000f087348 */ /* 0x000fea0003c00000 */
[----:B------:R0:W1:Y:S02]  /*15660*/  SHFL.IDX P6, R14, R13, R12, R11 ;  /* 0x0000000c0d0e7389 */ /* 0x00006400000c000b */
[----:B01----:R-:W-:Y:S01]  /*15670*/  ENDCOLLECTIVE ;  /* 0x000000000000791b */ /* 0x003fe20003800000 */
.L_x_1161:
        /* <DEDUP_REMOVED lines=15> */
.L_x_1162:
[----:B------:R-:W-:Y:S02]  /*15770*/  IMAD.MOV.U32 R13, RZ, RZ, R5 ;  /* 0x000000ffff0d7224 */ /* 0x000fe400078e0005 */
[----:B------:R-:W-:Y:S01]  /*15780*/  IMAD.MOV.U32 R12, RZ, RZ, 0x4 ;  /* 0x00000004ff0c7424 */ /* 0x000fe200078e00ff */
[----:B------:R-:W-:-:S05]  /*15790*/  @!P0 LEA R14, P1, R37, R14, 0x1 ;  /* 0x0000000e250e8211 */ /* 0x000fca00078208ff */
[----:B------:R-:W-:-:S08]  /*157a0*/  @!P0 IMAD.MOV.U32 R2, RZ, RZ, R14 ;  /* 0x000000ffff028224 */ /* 0x000fd000078e000e */
[----:B------:R-:W-:Y:S05]  /*157b0*/  WARPSYNC.COLLECTIVE R15, `(.L_x_1163) ;  /* 0x000000000f087348 */ /* 0x000fea0003c00000 */
[----:B------:R0:W1:Y:S02]  /*157c0*/  SHFL.IDX P6, R14, R13, R12, R11 ;  /* 0x0000000c0d0e7389 */ /* 0x00006400000c000b */
[----:B01----:R-:W-:Y:S01]  /*157d0*/  ENDCOLLECTIVE ;  /* 0x000000000000791b */ /* 0x003fe20003800000 */
.L_x_1163:
        /* <DEDUP_REMOVED lines=15> */
.L_x_1164:
[----:B------:R-:W-:Y:S02]  /*158d0*/  IMAD.MOV.U32 R13, RZ, RZ, R5 ;  /* 0x000000ffff0d7224 */ /* 0x000fe400078e0005 */
[----:B------:R-:W-:Y:S01]  /*158e0*/  IMAD.MOV.U32 R12, RZ, RZ, 0x5 ;  /* 0x00000005ff0c7424 */ /* 0x000fe200078e00ff */
[----:B------:R-:W-:-:S05]  /*158f0*/  @!P0 LEA R14, P1, R37, R14, 0x1 ;  /* 0x0000000e250e8211 */ /* 0x000fca00078208ff */
[----:B------:R-:W-:-:S08]  /*15900*/  @!P0 IMAD.MOV.U32 R2, RZ, RZ, R14 ;  /* 0x000000ffff028224 */ /* 0x000fd000078e000e */
[----:B------:R-:W-:Y:S05]  /*15910*/  WARPSYNC.COLLECTIVE R15, `(.L_x_1165) ;  /* 0x000000000f087348 */ /* 0x000fea0003c00000 */
[----:B------:R0:W1:Y:S02]  /*15920*/  SHFL.IDX P6, R14, R13, R12, R11 ;  /* 0x0000000c0d0e7389 */ /* 0x00006400000c000b */
[----:B01----:R-:W-:Y:S01]  /*15930*/  ENDCOLLECTIVE ;  /* 0x000000000000791b */ /* 0x003fe20003800000 */
.L_x_1165:
        /* <DEDUP_REMOVED lines=15> */
.L_x_1166:
[----:B------:R-:W-:Y:S02]  /*15a30*/  IMAD.MOV.U32 R13, RZ, RZ, R5 ;  /* 0x000000ffff0d7224 */ /* 0x000fe400078e0005 */
[----:B------:R-:W-:Y:S01]  /*15a40*/  IMAD.MOV.U32 R12, RZ, RZ, 0x6 ;  /* 0x00000006ff0c7424 */ /* 0x000fe200078e00ff */
[----:B------:R-:W-:-:S05]  /*15a50*/  @!P0 LEA R14, P1, R37, R14, 0x1 ;  /* 0x0000000e250e8211 */ /* 0x000fca00078208ff */
[----:B------:R-:W-:-:S08]  /*15a60*/  @!P0 IMAD.MOV.U32 R2, RZ, RZ, R14 ;  /* 0x000000ffff028224 */ /* 0x000fd000078e000e */
[----:B------:R-:W-:Y:S05]  /*15a70*/  WARPSYNC.COLLECTIVE R15, `(.L_x_1167) ;  /* 0x000000000f087348 */ /* 0x000fea0003c00000 */
[----:B------:R0:W1:Y:S02]  /*15a80*/  SHFL.IDX P6, R14, R13, R12, R11 ;  /* 0x0000000c0d0e7389 */ /* 0x00006400000c000b */
[----:B01----:R-:W-:Y:S01]  /*15a90*/  ENDCOLLECTIVE ;  /* 0x000000000000791b */ /* 0x003fe20003800000 */
.L_x_1167:
        /* <DEDUP_REMOVED lines=15> */
.L_x_1168:
[----:B------:R-:W-:Y:S02]  /*15b90*/  IMAD.MOV.U32 R13, RZ, RZ, R5 ;  /* 0x000000ffff0d7224 */ /* 0x000fe400078e0005 */
[----:B------:R-:W-:Y:S01]  /*15ba0*/  IMAD.MOV.U32 R12, RZ, RZ, 0x7 ;  /* 0x00000007ff0c7424 */ /* 0x000fe200078e00ff */
[----:B------:R-:W-:-:S05]  /*15bb0*/  @!P0 LEA R14, P1, R37, R14, 0x1 ;  /* 0x0000000e250e8211 */ /* 0x000fca00078208ff */
[----:B------:R-:W-:-:S08]  /*15bc0*/  @!P0 IMAD.MOV.U32 R2, RZ, RZ, R14 ;  /* 0x000000ffff028224 */ /* 0x000fd000078e000e */
[----:B------:R-:W-:Y:S05]  /*15bd0*/  WARPSYNC.COLLECTIVE R15, `(.L_x_1169) ;  /* 0x000000000f087348 */ /* 0x000fea0003c00000 */
[----:B------:R0:W1:Y:S02]  /*15be0*/  SHFL.IDX P6, R14, R13, R12, R11 ;  /* 0x0000000c0d0e7389 */ /* 0x00006400000c000b */
[----:B01----:R-:W-:Y:S01]  /*15bf0*/  ENDCOLLECTIVE ;  /* 0x000000000000791b */ /* 0x003fe20003800000 */
.L_x_1169:
[----:B------:R-:W-:-:S04]  /*15c00*/  @!P0 IMAD.X R7, RZ, RZ, R6, P1 ;  /* 0x000000ffff078224 */ /* 0x000fc800008e0606 */
        /* <DEDUP_REMOVED lines=8> */
[----:B------:R-:W-:-:S07]  /*15c90*/  IMAD.MOV.U32 R6, RZ, RZ, R14 ;  /* 0x000000ffff067224 */ /* 0x000fce00078e000e */
[----:B0-----:R-:W-:Y:S05]  /*15ca0*/  WARPSYNC.COLLECTIVE R15, `(.L_x_1170) ;  /* 0x000000000f087348 */ /* 0x001fea0003c00000 */
[----:B------:R1:W2:Y:S02]  /*15cb0*/  SHFL.IDX P6, R14, R13, R12, R11 ;  /* 0x0000000c0d0e7389 */ /* 0x0002a400000c000b */
[----:B012---:R-:W-:Y:S01]  /*15cc0*/  ENDCOLLECTIVE ;  /* 0x000000000000791b */ /* 0x007fe20003800000 */
.L_x_1170:
[----:B------:R-:W-:Y:S05]  /*15cd0*/  BRA `(.L_x_1171) ;  /* 0xffffffc800a47947 */ /* 0x000fea000383ffff */
.L_x_1097:
[----:B0-----:R0:W1:Y:S02]  /*15ce0*/  SYNCS.PHASECHK.TRANS64.TRYWAIT P0, [R17+URZ+0x30820], R0 ;  /* 0x03082000110075a7 */ /* 0x001064000800017f */
[----:B-1----:R-:W-:Y:S05]  /*15cf0*/  @!P0 NANOSLEEP.SYNCS 0x989680 ;  /* 0x009896800000895d */ /* 0x002fea0003900000 */
[----:B------:R-:W1:Y:S02]  /*15d00*/  @!P0 SYNCS.PHASECHK.TRANS64 P0, [R17+URZ+0x30820], R0 ;  /* 0x03082000110085a7 */ /* 0x000e64000800007f */
[----:B-1----:R-:W-:Y:S05]  /*15d10*/  @!P0 BRA `(.L_x_1097) ;  /* 0xfffffffc00f08947 */ /* 0x002fea000383ffff */
[----:B------:R-:W-:Y:S05]  /*15d20*/  BRA `(.L_x_1172) ;  /* 0xffffffcc00087947 */ /* 0x000fea000383ffff */
.L_x_1101:
[----:B0-----:R0:W1:Y:S02]  /*15d30*/  SYNCS.PHASECHK.TRANS64.TRYWAIT P0, [R6+URZ+0x30840], R3 ;  /* 0x03084003060075a7 */ /* 0x001064000800017f */
[----:B-1----:R-:W-:Y:S05]  /*15d40*/  @!P0 NANOSLEEP.SYNCS 0x989680 ;  /* 0x009896800000895d */ /* 0x002fea0003900000 */
[----:B------:R-:W1:Y:S02]  /*15d50*/  @!P0 SYNCS.PHASECHK.TRANS64 P0, [R6+URZ+0x30840], R3 ;  /* 0x03084003060085a7 */ /* 0x000e64000800007f */
[----:B-1----:R-:W-:Y:S05]  /*15d60*/  @!P0 BRA `(.L_x_1101) ;  /* 0xfffffffc00f08947 */ /* 0x002fea000383ffff */
[----:B------:R-:W-:Y:S05]  /*15d70*/  BRA `(.L_x_1173) ;  /* 0xffffffcc00c87947 */ /* 0x000fea000383ffff */
.L_x_1102:
        /* <DEDUP_REMOVED lines=8> */
.L_x_1175:
[----:B------:R-:W-:Y:S05]  /*15e00*/  BSYNC B1 ;  /* 0x0000000000017941 */ /* 0x000fea0003800000 */
.L_x_1174:
[----:B------:R-:W-:Y:S02]  /*15e10*/  IMAD.MOV.U32 R13, RZ, RZ, R7 ;  /* 0x000000ffff0d7224 */ /* 0x000fe400078e0007 */
[----:B------:R-:W-:Y:S02]  /*15e20*/  IMAD.MOV.U32 R12, RZ, RZ, RZ ;  /* 0x000000ffff0c7224 */ /* 0x000fe400078e00ff */
[----:B------:R-:W-:Y:S02]  /*15e30*/  IMAD.MOV.U32 R11, RZ, RZ, 0x181f ;  /* 0x0000181fff0b7424 */ /* 0x000fe400078e00ff */
[----:B------:R-:W-:Y:S02]  /*15e40*/  IMAD.MOV.U32 R15, RZ, RZ, -0x1 ;  /* 0xffffffffff0f7424 */ /* 0x000fe400078e00ff */
[----:B------:R-:W-:Y:S02]  /*15e50*/  IMAD.MOV.U32 R3, RZ, RZ, R14 ;  /* 0x000000ffff037224 */ /* 0x000fe400078e000e */
[----:B------:R-:W-:-:S07]  /*15e60*/  IMAD.SHL.U32 R4, R37, 0x2, RZ ;  /* 0x0000000225047824 */ /* 0x000fce00078e00ff */
[----:B------:R-:W-:Y:S05]  /*15e70*/  WARPSYNC.COLLECTIVE R15, `(.L_x_1176) ;  /* 0x000000000f087348 */ /* 0x000fea0003c00000 */
[----:B------:R0:W1:Y:S02]  /*15e80*/  SHFL.IDX P6, R14, R13, R12, R11 ;  /* 0x0000000c0d0e7389 */ /* 0x00006400000c000b */
[----:B01----:R-:W-:Y:S01]  /*15e90*/  ENDCOLLECTIVE ;  /* 0x000000000000791b */ /* 0x003fe20003800000 */
.L_x_1176:
[----:B------:R-:W-:Y:S02]  /*15ea0*/  IMAD R8, R8, 0x2, R17 ;  /* 0x0000000208087824 */ /* 0x000fe400078e0211 */
[----:B------:R-:W-:Y:S02]  /*15eb0*/  IMAD.MOV.U32 R13, RZ, RZ, R10 ;  /* 0x000000ffff0d7224 */ /* 0x000fe400078e000a */
[----:B------:R-:W-:Y:S01]  /*15ec0*/  IMAD.MOV.U32 R12, RZ, RZ, 0x1 ;  /* 0x00000001ff0c7424 */ /* 0x000fe200078e00ff */
[----:B------:R-:W-:-:S13]  /*15ed0*/  IADD3 R2, P0, R14, R4, RZ ;  /* 0x000000040e027210 */ /* 0x000fda0007f1e0ff */
[----:B------:R-:W-:Y:S05]  /*15ee0*/  WARPSYNC.COLLECTIVE R15, `(.L_x_1177) ;  /* 0x000000000f087348 */ /* 0x000fea0003c00000 */
[----:B------:R0:W1:Y:S02]  /*15ef0*/  SHFL.IDX P6, R14, R13, R12, R11 ;  /* 0x0000000c0d0e7389 */ /* 0x00006400000c000b */
[----:B01----:R-:W-:Y:S01]  /*15f00*/  ENDCOLLECTIVE ;  /* 0x000000000000791b */ /* 0x003fe20003800000 */
.L_x_1177:
[----:B------:R-:W-:-:S05]  /*15f10*/  IMAD.X R3, RZ, RZ, R3, P0 ;  /* 0x000000ffff037224 */ /* 0x000fca00000e0603 */
[----:B------:R-:W-:Y:S01]  /*15f20*/  @!PT LDS RZ, [RZ] ;  /* 0x00000000fffff984 */ /* 0x000fe20000000800 */
[----:B------:R-:W-:Y:S01]  /*15f30*/  @!PT LDS RZ, [RZ] ;  /* 0x00000000fffff984 */ /* 0x000fe20000000800 */
[----:B------:R-:W-:Y:S01]  /*15f40*/  @!PT LDS RZ, [RZ] ;  /* 0x00000000fffff984 */ /* 0x000fe20000000800 */
[----:B------:R-:W-:Y:S04]  /*15f50*/  LDGSTS.E.BYPASS.LTC128B.128 [R8+0x1e400], desc[UR36][R2.64], !P3 ;  /* 0x1e40000002087fae */ /* 0x000fe8000d901d64 */
[----:B------:R-:W-:Y:S01]  /*15f60*/  LDGSTS.E.BYPASS.LTC128B.128 [R8+0x21400], desc[UR36][R2.64+0x80], !P2 ;  /* 0x2140008002087fae */ /* 0x000fe2000d101d64 */
[----:B------:R-:W-:-:S03]  /*15f70*/  IMAD.MOV.U32 R13, RZ, RZ, R7 ;  /* 0x000000ffff0d7224 */ /* 0x000fc600078e0007 */
[----:B------:R0:W-:Y:S02]  /*15f80*/  LDGSTS.E.BYPASS.LTC128B.128 [R8+0x24400], desc[UR36][R2.64+0x100], !P1 ;  /* 0x2440010002087fae */ /* 0x0001e4000c901d64 */
[----:B0-----:R-:W-:-:S07]  /*15f90*/  IMAD.MOV.U32 R3, RZ, RZ, R14 ;  /* 0x000000ffff037224 */ /* 0x001fce00078e000e */
[----:B------:R-:W-:Y:S05]  /*15fa0*/  WARPSYNC.COLLECTIVE R15, `(.L_x_1178) ;  /* 0x000000000f087348 */ /* 0x000fea0003c00000 */
[----:B------:R0:W1:Y:S02]  /*15fb0*/  SHFL.IDX P6, R14, R13, R12, R11 ;  /* 0x0000000c0d0e7389 */ /* 0x00006400000c000b */
[----:B01----:R-:W-:Y:S01]  /*15fc0*/  ENDCOLLECTIVE ;  /* 0x000000000000791b */ /* 0x003fe20003800000 */
.L_x_1178:
[----:B------:R-:W-:Y:S02]  /*15fd0*/  IMAD.MOV.U32 R13, RZ, RZ, R10 ;  /* 0x000000ffff0d7224 */ /* 0x000fe400078e000a */
[----:B------:R-:W-:Y:S01]  /*15fe0*/  IMAD.MOV.U32 R12, RZ, RZ, 0x2 ;  /* 0x00000002ff0c7424 */ /* 0x000fe200078e00ff */
[----:B------:R-:W-:-:S13]  /*15ff0*/  IADD3 R2, P0, R14, R4, RZ ;  /* 0x000000040e027210 */ /* 0x000fda0007f1e0ff */
[----:B------:R-:W-:Y:S05]  /*16000*/  WARPSYNC.COLLECTIVE R15, `(.L_x_1179) ;  /* 0x000000000f087348 */ /* 0x000fea0003c00000 */
[----:B------:R0:W1:Y:S02]  /*16010*/  SHFL.IDX P6, R14, R13, R12, R11 ;  /* 0x0000000c0d0e7389 */ /* 0x00006400000c000b */
[----:B01----:R-:W-:Y:S01]  /*16020*/  ENDCOLLECTIVE ;  /* 0x000000000000791b */ /* 0x003fe20003800000 */
.L_x_1179:
        /* <DEDUP_REMOVED lines=12> */
.L_x_1180:
[----:B------:R-:W-:Y:S02]  /*160f0*/  IMAD.MOV.U32 R13, RZ, RZ, R10 ;  /* 0x000000ffff0d7224 */ /* 0x000fe400078e000a */
[----:B------:R-:W-:Y:S01]  /*16100*/  IMAD.MOV.U32 R12, RZ, RZ, 0x3 ;  /* 0x00000003ff0c7424 */ /* 0x000fe200078e00ff */
[----:B------:R-:W-:-:S13]  /*16110*/  IADD3 R2, P0, R14, R4, RZ ;  /* 0x000000040e027210 */ /* 0x000fda0007f1e0ff */
[----:B------:R-:W-:Y:S05]  /*16120*/  WARPSYNC.COLLECTIVE R15, `(.L_x_1181) ;  /* 0x000000000f087348 */ /* 0x000fea0003c00000 */
[----:B------:R0:W1:Y:S02]  /*16130*/  SHFL.IDX P6, R14, R13, R12, R11 ;  /* 0x0000000c0d0e7389 */ /* 0x00006400000c000b */
[----:B01----:R-:W-:Y:S01]  /*16140*/  ENDCOLLECTIVE ;  /* 0x000000000000791b */ /* 0x003fe20003800000 */
.L_x_1181:
        /* <DEDUP_REMOVED lines=12> */
.L_x_1182:
[----:B------:R-:W-:Y:S02]  /*16210*/  IMAD.MOV.U32 R13, RZ, RZ, R10 ;  /* 0x000000ffff0d7224 */ /* 0x000fe400078e000a */
[----:B------:R-:W-:Y:S01]  /*16220*/  IMAD.MOV.U32 R12, RZ, RZ, 0x4 ;  /* 0x00000004ff0c7424 */ /* 0x000fe200078e00ff */
[----:B------:R-:W-:-:S13]  /*16230*/  IADD3 R2, P0, R14, R4, RZ ;  /* 0x000000040e027210 */ /* 0x000fda0007f1e0ff */
[----:B------:R-:W-:Y:S05]  /*16240*/  WARPSYNC.COLLECTIVE R15, `(.L_x_1183) ;  /* 0x000000000f087348 */ /* 0x000fea0003c00000 */
[----:B------:R0:W1:Y:S02]  /*16250*/  SHFL.IDX P6, R14, R13, R12, R11 ;  /* 0x0000000c0d0e7389 */ /* 0x00006400000c000b */
[----:B01----:R-:W-:Y:S01]  /*16260*/  ENDCOLLECTIVE ;  /* 0x000000000000791b */ /* 0x003fe20003800000 */
.L_x_1183:
        /* <DEDUP_REMOVED lines=12> */
.L_x_1184:
[----:B------:R-:W-:Y:S02]  /*16330*/  IMAD.MOV.U32 R13, RZ, RZ, R10 ;  /* 0x000000ffff0d7224 */ /* 0x000fe400078e000a */
[----:B------:R-:W-:Y:S01]  /*16340*/  IMAD.MOV.U32 R12, RZ, RZ, 0x5 ;  /* 0x00000005ff0c7424 */ /* 0x000fe200078e00ff */
[----:B------:R-:W-:-:S13]  /*16350*/  IADD3 R2, P0, R14, R4, RZ ;  /* 0x000000040e027210 */ /* 0x000fda0007f1e0ff */
[----:B------:R-:W-:Y:S05]  /*16360*/  WARPSYNC.COLLECTIVE R15, `(.L_x_1185) ;  /* 0x000000000f087348 */ /* 0x000fea0003c00000 */
[----:B------:R0:W1:Y:S02]  /*16370*/  SHFL.IDX P6, R14, R13, R12, R11 ;  /* 0x0000000c0d0e7389 */ /* 0x00006400000c000b */
[----:B01----:R-:W-:Y:S01]  /*16380*/  ENDCOLLECTIVE ;  /* 0x000000000000791b */ /* 0x003fe20003800000 */
.L_x_1185:
        /* <DEDUP_REMOVED lines=12> */
.L_x_1186:
[----:B------:R-:W-:Y:S05]  /*16450*/  BRA `(.L_x_1187) ;  /* 0xffffffcc00187947 */ /* 0x000fea000383ffff */
.L_x_1107:
[----:B0-----:R0:W1:Y:S02]  /*16460*/  SYNCS.PHASECHK.TRANS64.TRYWAIT P0, [R6+URZ+0x30860], R3 ;  /* 0x03086003060075a7 */ /* 0x001064000800017f */
[----:B-1----:R-:W-:Y:S05]  /*16470*/  @!P0 NANOSLEEP.SYNCS 0x989680 ;  /* 0x009896800000895d */ /* 0x002fea0003900000 */
[----:B------:R-:W1:Y:S02]  /*16480*/  @!P0 SYNCS.PHASECHK.TRANS64 P0, [R6+URZ+0x30860], R3 ;  /* 0x03086003060085a7 */ /* 0x000e64000800007f */
[----:B-1----:R-:W-:Y:S05]  /*16490*/  @!P0 BRA `(.L_x_1107) ;  /* 0xfffffffc00f08947 */ /* 0x002fea000383ffff */
[----:B------:R-:W-:Y:S05]  /*164a0*/  BRA `(.L_x_1188) ;  /* 0xffffffcc00747947 */ /* 0x000fea000383ffff */
.L_x_1108:
        /* <DEDUP_REMOVED lines=8> */
.L_x_1190:
[----:B------:R-:W-:Y:S05]  /*16530*/  BSYNC B1 ;  /* 0x0000000000017941 */ /* 0x000fea0003800000 */
.L_x_1189:
[----:B------:R-:W-:Y:S02]  /*16540*/  IMAD.MOV.U32 R13, RZ, RZ, R18 ;  /* 0x000000ffff0d7224 */ /* 0x000fe400078e0012 */
[----:B------:R-:W-:Y:S02]  /*16550*/  IMAD.MOV.U32 R12, RZ, RZ, RZ ;  /* 0x000000ffff0c7224 */ /* 0x000fe400078e00ff */
[----:B------:R-:W-:Y:S02]  /*16560*/  IMAD.MOV.U32 R11, RZ, RZ, 0x181f ;  /* 0x0000181fff0b7424 */ /* 0x000fe400078e00ff */
[----:B------:R-:W-:Y:S02]  /*16570*/  IMAD.MOV.U32 R15, RZ, RZ, -0x1 ;  /* 0xffffffffff0f7424 */ /* 0x000fe400078e00ff */
[----:B------:R-:W-:Y:S02]  /*16580*/  IMAD.MOV.U32 R3, RZ, RZ, R14 ;  /* 0x000000ffff037224 */ /* 0x000fe400078e000e */
[----:B------:R-:W-:-:S07]  /*16590*/  IMAD R7, R7, 0x2, R17 ;  /* 0x0000000207077824 */ /* 0x000fce00078e0211 */
[----:B------:R-:W-:Y:S05]  /*165a0*/  WARPSYNC.COLLECTIVE R15, `(.L_x_1191) ;  /* 0x000000000f087348 */ /* 0x000fea0003c00000 */
[----:B------:R0:W1:Y:S02]  /*165b0*/  SHFL.IDX P6, R14, R13, R12, R11 ;  /* 0x0000000c0d0e7389 */ /* 0x00006400000c000b */
[----:B01----:R-:W-:Y:S01]  /*165c0*/  ENDCOLLECTIVE ;  /* 0x000000000000791b */ /* 0x003fe20003800000 */
.L_x_1191:
[----:B------:R-:W-:Y:S02]  /*165d0*/  IMAD.MOV.U32 R13, RZ, RZ, R19 ;  /* 0x000000ffff0d7224 */ /* 0x000fe400078e0013 */
[----:B------:R-:W-:Y:S01]  /*165e0*/  IMAD.MOV.U32 R12, RZ, RZ, 0x1 ;  /* 0x00000001ff0c7424 */ /* 0x000fe200078e00ff */
[----:B------:R-:W-:-:S13]  /*165f0*/  IADD3 R2, P0, R14, R4, RZ ;  /* 0x000000040e027210 */ /* 0x000fda0007f1e0ff */
[----:B------:R-:W-:Y:S05]  /*16600*/  WARPSYNC.COLLECTIVE R15, `(.L_x_1192) ;  /* 0x000000000f087348 */ /* 0x000fea0003c00000 */
[----:B------:R0:W1:Y:S02]  /*16610*/  SHFL.IDX P6, R14, R13, R12, R11 ;  /* 0x0000000c0d0e7389 */ /* 0x00006400000c000b */
[----:B01----:R-:W-:Y:S01]  /*16620*/  ENDCOLLECTIVE ;  /* 0x000000000000791b */ /* 0x003fe20003800000 */
.L_x_1192:
        /* <DEDUP_REMOVED lines=15> */
.L_x_1193:
[----:B------:R-:W-:Y:S02]  /*16720*/  IMAD.MOV.U32 R13, RZ, RZ, R19 ;  /* 0x000000ffff0d7224 */ /* 0x000fe400078e0013 */
[----:B------:R-:W-:Y:S01]  /*16730*/  IMAD.MOV.U32 R12, RZ, RZ, 0x2 ;  /* 0x00000002ff0c7424 */ /* 0x000fe200078e00ff */
[----:B------:R-:W-:-:S13]  /*16740*/  IADD3 R2, P0, R14, R4, RZ ;  /* 0x000000040e027210 */ /* 0x000fda0007f1e0ff */
[----:B------:R-:W-:Y:S05]  /*16750*/  WARPSYNC.COLLECTIVE R15, `(.L_x_1194) ;  /* 0x000000000f087348 */ /* 0x000fea0003c00000 */
[----:B------:R0:W1:Y:S02]  /*16760*/  SHFL.IDX P6, R14, R13, R12, R11 ;  /* 0x0000000c0d0e7389 */ /* 0x00006400000c000b */
[----:B01----:R-:W-:Y:S01]  /*16770*/  ENDCOLLECTIVE ;  /* 0x000000000000791b */ /* 0x003fe20003800000 */
.L_x_1194:
        /* <DEDUP_REMOVED lines=15> */
.L_x_1195:
[----:B------:R-:W-:Y:S02]  /*16870*/  IMAD.MOV.U32 R13, RZ, RZ, R19 ;  /* 0x000000ffff0d7224 */ /* 0x000fe400078e0013 */
[----:B------:R-:W-:Y:S01]  /*16880*/  IMAD.MOV.U32 R12, RZ, RZ, 0x3 ;  /* 0x00000003ff0c7424 */ /* 0x000fe200078e00ff */
[----:B------:R-:W-:-:S13]  /*16890*/  IADD3 R2, P0, R14, R4, RZ ;  /* 0x000000040e027210 */ /* 0x000fda0007f1e0ff */
[----:B------:R-:W-:Y:S05]  /*168a0*/  WARPSYNC.COLLECTIVE R15, `(.L_x_1196) ;  /* 0x000000000f087348 */ /* 0x000fea0003c00000 */
[----:B------:R0:W1:Y:S02]  /*168b0*/  SHFL.IDX P6, R14, R13, R12, R11 ;  /* 0x0000000c0d0e7389 */ /* 0x00006400000c000b */
[----:B01----:R-:W-:Y:S01]  /*168c0*/  ENDCOLLECTIVE ;  /* 0x000000000000791b */ /* 0x003fe20003800000 */
.L_x_1196:
        /* <DEDUP_REMOVED lines=15> */
.L_x_1197:
[----:B------:R-:W-:Y:S02]  /*169c0*/  IMAD.MOV.U32 R13, RZ, RZ, R19 ;  /* 0x000000ffff0d7224 */ /* 0x000fe400078e0013 */
[----:B------:R-:W-:Y:S01]  /*169d0*/  IMAD.MOV.U32 R12, RZ, RZ, 0x4 ;  /* 0x00000004ff0c7424 */ /* 0x000fe200078e00ff */
[----:B------:R-:W-:-:S13]  /*169e0*/  IADD3 R2, P0, R14, R4, RZ ;  /* 0x000000040e027210 */ /* 0x000fda0007f1e0ff */
[----:B------:R-:W-:Y:S05]  /*169f0*/  WARPSYNC.COLLECTIVE R15, `(.L_x_1198) ;  /* 0x000000000f087348 */ /* 0x000fea0003c00000 */
[----:B------:R0:W1:Y:S02]  /*16a00*/  SHFL.IDX P6, R14, R13, R12, R11 ;  /* 0x0000000c0d0e7389 */ /* 0x00006400000c000b */
[----:B01----:R-:W-:Y:S01]  /*16a10*/  ENDCOLLECTIVE ;  /* 0x000000000000791b */ /* 0x003fe20003800000 */
.L_x_1198:
        /* <DEDUP_REMOVED lines=15> */
.L_x_1199:
[----:B------:R-:W-:Y:S02]  /*16b10*/  IMAD.MOV.U32 R13, RZ, RZ, R19 ;  /* 0x000000ffff0d7224 */ /* 0x000fe400078e0013 */
[----:B------:R-:W-:Y:S01]  /*16b20*/  IMAD.MOV.U32 R12, RZ, RZ, 0x5 ;  /* 0x00000005ff0c7424 */ /* 0x000fe200078e00ff */
[----:B------:R-:W-:-:S13]  /*16b30*/  IADD3 R2, P0, R14, R4, RZ ;  /* 0x000000040e027210 */ /* 0x000fda0007f1e0ff */
[----:B------:R-:W-:Y:S05]  /*16b40*/  WARPSYNC.COLLECTIVE R15, `(.L_x_1200) ;  /* 0x000000000f087348 */ /* 0x000fea0003c00000 */
[----:B------:R0:W1:Y:S02]  /*16b50*/  SHFL.IDX P6, R14, R13, R12, R11 ;  /* 0x0000000c0d0e7389 */ /* 0x00006400000c000b */
[----:B01----:R-:W-:Y:S01]  /*16b60*/  ENDCOLLECTIVE ;  /* 0x000000000000791b */ /* 0x003fe20003800000 */
.L_x_1200:
        /* <DEDUP_REMOVED lines=12> */
.L_x_1201:
[----:B------:R-:W-:Y:S01]  /*16c30*/  @!PT LDS RZ, [RZ] ;  /* 0x00000000fffff984 */ /* 0x000fe20000000800 */
[----:B------:R-:W-:Y:S01]  /*16c40*/  @!PT LDS RZ, [RZ] ;  /* 0x00000000fffff984 */ /* 0x000fe20000000800 */
[----:B------:R-:W-:Y:S01]  /*16c50*/  @!PT LDS RZ, [RZ] ;  /* 0x00000000fffff984 */ /* 0x000fe20000000800 */
[----:B------:R0:W-:Y:S01]  /*16c60*/  LDGSTS.E.BYPASS.LTC128B.128 [R7+0x5400], desc[UR36][R2.64+0x80], !P0 ;  /* 0x0540008002077fae */ /* 0x0001e2000c101d64 */
[----:B------:R-:W-:-:S13]  /*16c70*/  ISETP.LT.OR P0, PT, R8, 0x41, P1 ;  /* 0x000000410800780c */ /* 0x000fda0000f01670 */
[----:B------:R0:W-:Y:S01]  /*16c80*/  LDGSTS.E.BYPASS.LTC128B.128 [R7+0x8400], desc[UR36][R2.64+0x100], !P0 ;  /* 0x0840010002077fae */ /* 0x0001e2000c101d64 */
[----:B------:R-:W-:Y:S05]  /*16c90*/  BRA `(.L_x_1202) ;  /* 0xffffffc800747947 */ /* 0x000fea000383ffff */
.L_x_1116:
[----:B0-----:R0:W1:Y:S02]  /*16ca0*/  SYNCS.PHASECHK.TRANS64.TRYWAIT P0, [R4+URZ+0x30860], R3 ;  /* 0x03086003040075a7 */ /* 0x001064000800017f */
[----:B-1----:R-:W-:Y:S05]  /*16cb0*/  @!P0 NANOSLEEP.SYNCS 0x989680 ;  /* 0x009896800000895d */ /* 0x002fea0003900000 */
[----:B------:R-:W1:Y:S02]  /*16cc0*/  @!P0 SYNCS.PHASECHK.TRANS64 P0, [R4+URZ+0x30860], R3 ;  /* 0x03086003040085a7 */ /* 0x000e64000800007f */
[----:B-1----:R-:W-:Y:S05]  /*16cd0*/  @!P0 BRA `(.L_x_1116) ;  /* 0xfffffffc00f08947 */ /* 0x002fea000383ffff */
[----:B------:R-:W-:Y:S05]  /*16ce0*/  BRA `(.L_x_1203) ;  /* 0xffffffcc00947947 */ /* 0x000fea000383ffff */
.L_x_1117:
[----:B------:R-:W-:Y:S01]  /*16cf0*/  BSSY B0, `(.L_x_1204) ;  /* 0x0000008000007945 */ /* 0x000fe20003800000 */
[----:B------:R-:W-:Y:S02]  /*16d00*/  IMAD.MOV.U32 R13, RZ, RZ, R19 ;  /* 0x000000ffff0d7224 */ /* 0x000fe400078e0013 */
[----:B------:R-:W-:Y:S02]  /*16d10*/  IMAD.MOV.U32 R12, RZ, RZ, RZ ;  /* 0x000000ffff0c7224 */ /* 0x000fe400078e00ff */
[----:B------:R-:W-:Y:S02]  /*16d20*/  IMAD.MOV.U32 R11, RZ, RZ, 0x181f ;  /* 0x0000181fff0b7424 */ /* 0x000fe400078e00ff */
[----:B------:R-:W-:-:S07]  /*16d30*/  IMAD.MOV.U32 R15, RZ, RZ, -0x1 ;  /* 0xffffffffff0f7424 */ /* 0x000fce00078e00ff */
[----:B0-----:R-:W-:Y:S05]  /*16d40*/  WARPSYNC.COLLECTIVE R15, `(.L_x_1205) ;  /* 0x000000000f087348 */ /* 0x001fea0003c00000 */
[----:B------:R1:W2:Y:S02]  /*16d50*/  SHFL.IDX P6, R14, R13, R12, R11 ;  /* 0x0000000c0d0e7389 */ /* 0x0002a400000c000b */
[----:B012---:R-:W-:Y:S01]  /*16d60*/  ENDCOLLECTIVE ;  /* 0x000000000000791b */ /* 0x007fe20003800000 */
.L_x_1205:
[----:B------:R-:W-:Y:S05]  /*16d70*/  BSYNC B0 ;  /* 0x0000000000007941 */ /* 0x000fea0003800000 */
.L_x_1204:
        /* <DEDUP_REMOVED lines=9> */
.L_x_1206:
[----:B------:R-:W-:Y:S02]  /*16e10*/  IMAD.MOV.U32 R13, RZ, RZ, R19 ;  /* 0x000000ffff0d7224 */ /* 0x000fe400078e0013 */
[----:B------:R-:W-:Y:S01]  /*16e20*/  IMAD.MOV.U32 R12, RZ, RZ, 0x1 ;  /* 0x00000001ff0c7424 */ /* 0x000fe200078e00ff */
[----:B------:R-:W-:-:S13]  /*16e30*/  IADD3 R2, P0, R14, R6, RZ ;  /* 0x000000060e027210 */ /* 0x000fda0007f1e0ff */
[----:B------:R-:W-:Y:S05]  /*16e40*/  WARPSYNC.COLLECTIVE R15, `(.L_x_1207) ;  /* 0x000000000f087348 */ /* 0x000fea0003c00000 */
[----:B------:R0:W1:Y:S02]  /*16e50*/  SHFL.IDX P6, R14, R13, R12, R11 ;  /* 0x0000000c0d0e7389 */ /* 0x00006400000c000b */
[----:B01----:R-:W-:Y:S01]  /*16e60*/  ENDCOLLECTIVE ;  /* 0x000000000000791b */ /* 0x003fe20003800000 */
.L_x_1207:
[----:B------:R-:W-:Y:S01]  /*16e70*/  IMAD.X R3, RZ, RZ, R0, P0 ;  /* 0x000000ffff037224 */ /* 0x000fe200000e0600 */
[----:B------:R-:W-:Y:S01]  /*16e80*/  ISETP.LT.OR P0, PT, R5, 0x1, P4 ;  /* 0x000000010500780c */ /* 0x000fe20002701670 */
[----:B------:R-:W-:Y:S02]  /*16e90*/  IMAD R0, R8, 0x2, R17 ;  /* 0x0000000208007824 */ /* 0x000fe400078e0211 */
[----:B------:R-:W-:-:S10]  /*16ea0*/  IMAD.MOV.U32 R13, RZ, RZ, R18 ;  /* 0x000000ffff0d7224 */ /* 0x000fd400078e0012 */
        /* <DEDUP_REMOVED lines=9> */
.L_x_1208:
        /* <DEDUP_REMOVED lines=12> */
.L_x_1209:
        /* <DEDUP_REMOVED lines=12> */
.L_x_1210:
        /* <DEDUP_REMOVED lines=12> */
.L_x_1211:
        /* <DEDUP_REMOVED lines=12> */
.L_x_1212:
        /* <DEDUP_REMOVED lines=12> */
.L_x_1213:
        /* <DEDUP_REMOVED lines=12> */
.L_x_1214:
        /* <DEDUP_REMOVED lines=12> */
.L_x_1215:
        /* <DEDUP_REMOVED lines=12> */
.L_x_1216:
[----:B------:R-:W-:Y:S01]  /*17540*/  @!PT LDS RZ, [RZ] ;  /* 0x00000000fffff984 */ /* 0x000fe20000000800 */
[----:B------:R-:W-:Y:S01]  /*17550*/  @!PT LDS RZ, [RZ] ;  /* 0x00000000fffff984 */ /* 0x000fe20000000800 */
[----:B------:R-:W-:Y:S01]  /*17560*/  @!PT LDS RZ, [RZ] ;  /* 0x00000000fffff984 */ /* 0x000fe20000000800 */
[----:B------:R0:W-:Y:S01]  /*17570*/  LDGSTS.E.BYPASS.LTC128B.128 [R0+0x5400], desc[UR36][R2.64+0x80], !P0 ;  /* 0x0540008002007fae */ /* 0x0001e2000c101d64 */
[----:B------:R-:W-:-:S13]  /*17580*/  ISETP.LT.OR P0, PT, R5, 0x41, P1 ;  /* 0x000000410500780c */ /* 0x000fda0000f01670 */
[----:B------:R0:W-:Y:S01]  /*17590*/  LDGSTS.E.BYPASS.LTC128B.128 [R0+0x8400], desc[UR36][R2.64+0x100], !P0 ;  /* 0x0840010002007fae */ /* 0x0001e2000c101d64 */
[----:B------:R-:W-:Y:S05]  /*175a0*/  BRA `(.L_x_1217) ;  /* 0xffffffc8005c7947 */ /* 0x000fea000383ffff */
.L_x_1122:
[----:B------:R-:W-:Y:S01]  /*175b0*/  BSSY B0, `(.L_x_1218) ;  /* 0x0000008000007945 */ /* 0x000fe20003800000 */
[----:B------:R-:W-:Y:S02]  /*175c0*/  IMAD.MOV.U32 R13, RZ, RZ, R34 ;  /* 0x000000ffff0d7224 */ /* 0x000fe400078e0022 */
[----:B------:R-:W-:Y:S02]  /*175d0*/  IMAD.MOV.U32 R12, RZ, RZ, RZ ;  /* 0x000000ffff0c7224 */ /* 0x000fe400078e00ff */
[----:B------:R-:W-:Y:S02]  /*175e0*/  IMAD.MOV.U32 R11, RZ, RZ, 0x1f ;  /* 0x0000001fff0b7424 */ /* 0x000fe400078e00ff */
[----:B------:R-:W-:-:S07]  /*175f0*/  IMAD.MOV.U32 R15, RZ, RZ, -0x1 ;  /* 0xffffffffff0f7424 */ /* 0x000fce00078e00ff */
[----:B-----5:R-:W-:Y:S05]  /*17600*/  WARPSYNC.COLLECTIVE R15, `(.L_x_1219) ;  /* 0x000000000f087348 */ /* 0x020fea0003c00000 */
[----:B------:R0:W1:Y:S02]  /*17610*/  SHFL.IDX P6, R14, R13, R12, R11 ;  /* 0x0000000c0d0e7389 */ /* 0x00006400000c000b */
[----:B01---5:R-:W-:Y:S01]  /*17620*/  ENDCOLLECTIVE ;  /* 0x000000000000791b */ /* 0x023fe20003800000 */
.L_x_1219:
[----:B------:R-:W-:Y:S05]  /*17630*/  BSYNC B0 ;  /* 0x0000000000007941 */ /* 0x000fea0003800000 */
.L_x_1218:
[----:B------:R-:W-:Y:S05]  /*17640*/  BRA `(.L_x_1220) ;  /* 0xffffffc800e47947 */ /* 0x000fea000383ffff */
.L_x_1125:
[----:B-1----:R1:W2:Y:S02]  /*17650*/  SYNCS.PHASECHK.TRANS64.TRYWAIT P0, [R4+URZ+0x30820], R0 ;  /* 0x03082000040075a7 */ /* 0x0022a4000800017f */
[----:B--2---:R-:W-:Y:S05]  /*17660*/  @!P0 NANOSLEEP.SYNCS 0x989680 ;  /* 0x009896800000895d */ /* 0x004fea0003900000 */
[----:B------:R-:W2:Y:S02]  /*17670*/  @!P0 SYNCS.PHASECHK.TRANS64 P0, [R4+URZ+0x30820], R0 ;  /* 0x03082000040085a7 */ /* 0x000ea4000800007f */
[----:B--2---:R-:W-:Y:S05]  /*17680*/  @!P0 BRA `(.L_x_1125) ;  /* 0xfffffffc00f08947 */ /* 0x004fea000383ffff */
[----:B------:R-:W-:Y:S05]  /*17690*/  BRA `(.L_x_1221) ;  /* 0xffffffcc002c7947 */ /* 0x000fea000383ffff */
.L_x_1126:
[----:B------:R-:W2:Y:S01]  /*176a0*/  S2R R2, SR_TID.X ;  /* 0x0000000000027919 */ /* 0x000ea20000002100 */
[----:B------:R-:W-:Y:S01]  /*176b0*/  BSSY B0, `(.L_x_1222) ;  /* 0x000000a000007945 */ /* 0x000fe20003800000 */
        /* <DEDUP_REMOVED lines=9> */
.L_x_1223:
[----:B------:R-:W-:Y:S05]  /*17750*/  BSYNC B0 ;  /* 0x0000000000007941 */ /* 0x000fea0003800000 */
.L_x_1222:
[----:B------:R-:W-:Y:S05]  /*17760*/  BRA `(.L_x_1224) ;  /* 0xffffffcc00147947 */ /* 0x000fea000383ffff */
.L_x_1129:
[----:B------:R-:W-:Y:S01]  /*17770*/  BSSY B1, `(.L_x_1225) ;  /* 0x0000006000017945 */ /* 0x000fe20003800000 */
[----:B------:R-:W-:-:S07]  /*17780*/  IMAD.MOV.U32 R15, RZ, RZ, -0x1 ;  /* 0xffffffffff0f7424 */ /* 0x000fce00078e00ff */
[----:B01---5:R-:W-:Y:S05]  /*17790*/  WARPSYNC.COLLECTIVE R15, `(.L_x_1226) ;  /* 0x000000000f0c7348 */ /* 0x023fea0003c00000 */
[----:B------:R-:W-:Y:S02]  /*177a0*/  ELECT P6, UR62, PT ;  /* 0x00000000003e782f */ /* 0x000fe400038c0000 */
[----:B------:R-:W-:Y:S01]  /*177b0*/  MOV R14, UR62 ;  /* 0x0000003e000e7c02 */ /* 0x000fe20008000f00 */
[----:B01---5:R-:W-:Y:S10]  /*177c0*/  ENDCOLLECTIVE ;  /* 0x000000000000791b */ /* 0x023ff40003800000 */
.L_x_1226:
[----:B------:R-:W-:Y:S05]  /*177d0*/  BSYNC B1 ;  /* 0x0000000000017941 */ /* 0x000fea0003800000 */
.L_x_1225:
[----:B------:R-:W-:Y:S05]  /*177e0*/  BRA `(.L_x_1227) ;  /* 0xffffffcc000c7947 */ /* 0x000fea000383ffff */
.L_x_1131:
[----:B-1----:R1:W2:Y:S02]  /*177f0*/  SYNCS.PHASECHK.TRANS64.TRYWAIT P1, [R5+URZ+0x30840], R0 ;  /* 0x03084000050075a7 */ /* 0x0022a4000802017f */
[----:B--2---:R-:W-:Y:S05]  /*17800*/  @!P1 NANOSLEEP.SYNCS 0x989680 ;  /* 0x009896800000995d */ /* 0x004fea0003900000 */
[----:B------:R-:W2:Y:S02]  /*17810*/  @!P1 SYNCS.PHASECHK.TRANS64 P1, [R5+URZ+0x30840], R0 ;  /* 0x03084000050095a7 */ /* 0x000ea4000802007f */
[----:B--2---:R-:W-:Y:S05]  /*17820*/  @!P1 BRA `(.L_x_1131) ;  /* 0xfffffffc00f09947 */ /* 0x004fea000383ffff */
[----:B------:R-:W-:Y:S05]  /*17830*/  BRA `(.L_x_1228) ;  /* 0xffffffcc00347947 */ /* 0x000fea000383ffff */
.L_x_1133:
[----:B--2---:R2:W3:Y:S02]  /*17840*/  SYNCS.PHASECHK.TRANS64.TRYWAIT P1, [R23+URZ+0x30840], R2 ;  /* 0x03084002170075a7 */ /* 0x0044e4000802017f */
[----:B---3--:R-:W-:Y:S05]  /*17850*/  @!P1 NANOSLEEP.SYNCS 0x989680 ;  /* 0x009896800000995d */ /* 0x008fea0003900000 */
[----:B------:R-:W3:Y:S02]  /*17860*/  @!P1 SYNCS.PHASECHK.TRANS64 P1, [R23+URZ+0x30840], R2 ;  /* 0x03084002170095a7 */ /* 0x000ee4000802007f */
[----:B---3--:R-:W-:Y:S05]  /*17870*/  @!P1 BRA `(.L_x_1133) ;  /* 0xfffffffc00f09947 */ /* 0x008fea000383ffff */
[----:B------:R-:W-:Y:S05]  /*17880*/  BRA `(.L_x_1229) ;  /* 0xffffffcc00407947 */ /* 0x000fea000383ffff */
.L_x_1135:
[----:B---3--:R3:W4:Y:S02]  /*17890*/  SYNCS.PHASECHK.TRANS64.TRYWAIT P1, [R5+URZ+0x30860], R0 ;  /* 0x03086000050075a7 */ /* 0x008724000802017f */
[----:B----4-:R-:W-:Y:S05]  /*178a0*/  @!P1 NANOSLEEP.SYNCS 0x989680 ;  /* 0x009896800000995d */ /* 0x010fea0003900000 */
[----:B------:R-:W4:Y:S02]  /*178b0*/  @!P1 SYNCS.PHASECHK.TRANS64 P1, [R5+URZ+0x30860], R0 ;  /* 0x03086000050095a7 */ /* 0x000f24000802007f */
[----:B----4-:R-:W-:Y:S05]  /*178c0*/  @!P1 BRA `(.L_x_1135) ;  /* 0xfffffffc00f09947 */ /* 0x010fea000383ffff */
[----:B------:R-:W-:Y:S05]  /*178d0*/  BRA `(.L_x_1230) ;  /* 0xffffffcc003c7947 */ /* 0x000fea000383ffff */
.L_x_1231:
        /* <DEDUP_REMOVED lines=10> */
.L_x_3235:


//--------------------- .text._ZN7cutlass13device_kernelIN5flash11enable_sm90INS1_16FlashAttnFwdSm90INS1_25CollectiveMainloopFwdSm90ILi2EN4cute5tupleIJNS5_1CILi1EEES8_S8_EEENS6_IJNS7_ILi128EEENS7_ILi96EEENS7_ILi192EEEEEELi192ENS_6half_tEfNS_4arch4Sm90ELb0ELb1ELb0ELb1ELb1ELb0ELb0ELb1ELb1ELb1ELb0ELb0EEENS1_21CollectiveEpilogueFwdINS6_IJSA_SC_SB_EEES9_SE_SG_Li256ELb1ELb1ELb0ELb0EEENS1_36VarlenDynamicPersistentTileSchedulerILi128ELi96ELi256ELi128ELb0ELb1ELb1ELb1ELb0ELb1EEEEEEEEEvNT_6ParamsE --------------------------
	.section	.text._ZN7cutlass13device_kernelIN5flash11enable_sm90INS1_16FlashAttnFwdSm90INS1_25CollectiveMainloopFwdSm90ILi2EN4cute5tupleIJNS5_1CILi1EEES8_S8_EEENS6_IJNS7_ILi128EEENS7_ILi96EEENS7_ILi192EEEEEELi192ENS_6half_tEfNS_4arch4Sm90ELb0ELb1ELb0ELb1ELb1ELb0ELb0ELb1ELb1ELb1ELb0ELb0EEENS1_21CollectiveEpilogueFwdINS6_IJSA_SC_SB_EEES9_SE_SG_Li256ELb1ELb1ELb0ELb0EEENS1_36VarlenDynamicPersistentTileSchedulerILi128ELi96ELi256ELi128ELb0ELb1ELb1ELb1ELb0ELb1EEEEEEEEEvNT_6ParamsE,"ax",@progbits
	.align	128
.text._ZN7cutlass13device_kernelIN5flash11enable_sm90INS1_16FlashAttnFwdSm90INS1_25CollectiveMainloopFwdSm90ILi2EN4cute5tupleIJNS5_1CILi1EEES8_S8_EEENS6_IJNS7_ILi128EEENS7_ILi96EEENS7_ILi192EEEEEELi192ENS_6half_tEfNS_4arch4Sm90ELb0ELb1ELb0ELb1ELb1ELb0ELb0ELb1ELb1ELb1ELb0ELb0EEENS1_21CollectiveEpilogueFwdINS6_IJSA_SC_SB_EEES9_SE_SG_Li256ELb1ELb1ELb0ELb0EEENS1_36VarlenDynamicPersistentTileSchedulerILi128ELi96ELi256ELi128ELb0ELb1ELb1ELb1ELb0ELb1EEEEEEEEEvNT_6ParamsE:
        .type           _ZN7cutlass13device_kernelIN5flash11enable_sm90INS1_16FlashAttnFwdSm90INS1_25CollectiveMainloopFwdSm90ILi2EN4cute5tupleIJNS5_1CILi1EEES8_S8_EEENS6_IJNS7_ILi128EEENS7_ILi96EEENS7_ILi192EEEEEELi192ENS_6half_tEfNS_4arch4Sm90ELb0ELb1ELb0ELb1ELb1ELb0ELb0ELb1ELb1ELb1ELb0ELb0EEENS1_21CollectiveEpilogueFwdINS6_IJSA_SC_SB_EEES9_SE_SG_Li256ELb1ELb1ELb0ELb0EEENS1_36VarlenDynamicPersistentTileSchedulerILi128ELi96ELi256ELi128ELb0ELb1ELb1ELb1ELb0ELb1EEEEEEEEEvNT_6ParamsE,@function
        .size           _ZN7cutlass13device_kernelIN5flash11enable_sm90INS1_16FlashAttnFwdSm90INS1_25CollectiveMainloopFwdSm90ILi2EN4cute5tupleIJNS5_1CILi1EEES8_S8_EEENS6_IJNS7_ILi128EEENS7_ILi96EEENS7_ILi192EEEEEELi192ENS_6half_tEfNS_4arch4Sm90ELb0ELb1ELb0ELb1ELb1ELb0ELb0ELb1ELb1ELb1ELb0ELb0EEENS1_21CollectiveEpilogueFwdINS6_IJSA_SC_SB_EEES9_SE_SG_Li256ELb1ELb1ELb0ELb0EEENS1_36VarlenDynamicPersistentTileSchedulerILi128ELi96ELi256ELi128ELb0ELb1ELb1ELb1ELb0ELb1EEEEEEEEEvNT_6ParamsE,(.L_x_3236 - _ZN7cutlass13device_kernelIN5flash11enable_sm90INS1_16FlashAttnFwdSm90INS1_25CollectiveMainloopFwdSm90ILi2EN4cute5tupleIJNS5_1CILi1EEES8_S8_EEENS6_IJNS7_ILi128EEENS7_ILi96EEENS7_ILi192EEEEEELi192ENS_6half_tEfNS_4arch4Sm90ELb0ELb1ELb0ELb1ELb1ELb0ELb0ELb1ELb1ELb1ELb0ELb0EEENS1_21CollectiveEpilogueFwdINS6_IJSA_SC_SB_EEES9_SE_SG_Li256ELb1ELb1ELb0ELb0EEENS1_36VarlenDynamicPersistentTileSchedulerILi128ELi96ELi256ELi128ELb0ELb1ELb1ELb1ELb0ELb1EEEEEEEEEvNT_6ParamsE)
        .other          _ZN7cutlass13device_kernelIN5flash11enable_sm90INS1_16FlashAttnFwdSm90INS1_25CollectiveMainloopFwdSm90ILi2EN4cute5tupleIJNS5_1CILi1EEES8_S8_EEENS6_IJNS7_ILi128EEENS7_ILi96EEENS7_ILi192EEEEEELi192ENS_6half_tEfNS_4arch4Sm90ELb0ELb1ELb0ELb1ELb1ELb0ELb0ELb1ELb1ELb1ELb0ELb0EEENS1_21CollectiveEpilogueFwdINS6_IJSA_SC_SB_EEES9_SE_SG_Li256ELb1ELb1ELb0ELb0EEENS1_36VarlenDynamicPersistentTileSchedulerILi128ELi96ELi256ELi128ELb0ELb1ELb1ELb1ELb0ELb1EEEEEEEEEvNT_6ParamsE,@"STO_CUDA_ENTRY STV_DEFAULT"
_ZN7cutlass13device_kernelIN5flash11enable_sm90INS1_16FlashAttnFwdSm90INS1_25CollectiveMainloopFwdSm90ILi2EN4cute5tupleIJNS5_1CILi1EEES8_S8_EEENS6_IJNS7_ILi128EEENS7_ILi96EEENS7_ILi192EEEEEELi192ENS_6half_tEfNS_4arch4Sm90ELb0ELb1ELb0ELb1ELb1ELb0ELb0ELb1ELb1ELb1ELb0ELb0EEENS1_21CollectiveEpilogueFwdINS6_IJSA_SC_SB_EEES9_SE_SG_Li256ELb1ELb1ELb0ELb0EEENS1_36VarlenDynamicPersistentTileSchedulerILi128ELi96ELi256ELi128ELb0ELb1ELb1ELb1ELb0ELb1EEEEEEEEEvNT_6ParamsE:
        /* <DEDUP_REMOVED lines=45> */
.L_x_1232:
        /* <DEDUP_REMOVED lines=22> */
.L_x_1233:
        /* <DEDUP_REMOVED lines=18> */
.L_x_1234:
        /* <DEDUP_REMOVED lines=22> */
.L_x_1235:
        /* <DEDUP_REMOVED lines=22> */
.L_x_1236:
[----:B------:R-:W-:Y:S01]  /*0810*/  ISETP.NE.AND P0, PT, R3, RZ, PT ;  /* 0x000000ff0300720c */ /* 0x000fe20003f05270 */
[----:B------:R-:W-:Y:S01]  /*0820*/  IMAD.MOV.U32 R3, RZ, RZ, 0x1 ;  /* 0x00000001ff037424 */ /* 0x000fe200078e00ff */
[----:B------:R-:W-:Y:S01]  /*0830*/  NOP ;  /* 0x0000000000007918 */ /* 0x000fe20000000000 */
[----:B------:R-:W-:-:S03]  /*0840*/  ULDC.64 UR36, c[0x0][0x208] ;  /* 0x0000820000247ab9 */ /* 0x000fc60000000a00 */
[----:B------:R-:W-:-:S05]  /*0850*/  SEL R3, R3, 0x2, !P0 ;  /* 0x0000000203037807 */ /* 0x000fca0004000000 */
[----:B------:R0:W-:Y:S02]  /*0860*/  STL [R1+0x10], R3 ;  /* 0x0000100301007387 */ /* 0x0001e40000100800 */
[----:B01234-:R-:W-:Y:S06]  /*0870*/  BAR.SYNC.DEFER_BLOCKING 0x0 ;  /* 0x0000000000007b1d */ /* 0x01ffec0000010000 */
[----:B------:R-:W-:Y:S05]  /*0880*/  @!P0 BRA `(.L_x_1237) ;  /* 0x000000f800108947 */ /* 0x000fea0003800000 */
.L_x_1238:
[----:B------:R-:W-:-:S08]  /*0890*/  NOP ;  /* 0x0000000000007918 */ /* 0x000fd00000000000 */
[----:B------:R-:W0:Y:S02]  /*08a0*/  USETMAXREG.TRY_ALLOC.CTAPOOL UP0, 0xe8 ;  /* 0x000000e8000079c8 */ /* 0x000e240008000600 */
[----:B0-----:R-:W-:-:S13]  /*08b0*/  PLOP3.LUT P0, PT, PT, PT, UP0, 0x80, 0x0 ;  /* 0x000000000000781c */ /* 0x001fda0003f0f008 */
[----:B------:R-:W-:Y:S05]  /*08c0*/  @!P0 BRA `(.L_x_1238) ;  /* 0xfffffffc00f08947 */ /* 0x000fea000383ffff */
[----:B------:R-:W0:Y:S08]  /*08d0*/  S2UR UR5, SR_CgaCtaId ;  /* 0x00000000000579c3 */ /* 0x000e300000008800 */
[----:B------:R-:W-:Y:S06]  /*08e0*/  BAR.ARV 0x8, 0x180 ;  /* 0x0206000000007b1d */ /* 0x000fec0000002000 */
[----:B------:R-:W-:-:S02]  /*08f0*/  UMOV UR4, 0x400 ;  /* 0x0000040000047882 */ /* 0x000fc40000000000 */
[----:B------:R-:W-:Y:S01]  /*0900*/  BAR.SYNC.DEFER_BLOCKING 0x5, 0x180 ;  /* 0x0146000000007b1d */ /* 0x000fe20000010000 */
[----:B0-----:R-:W-:-:S09]  /*0910*/  ULEA UR4, UR5, UR4, 0x18 ;  /* 0x0000000405047291 */ /* 0x001fd2000f8ec03f */
[----:B------:R-:W0:Y:S01]  /*0920*/  LDS.128 R40, [UR4+0x308d0] ;  /* 0x0308d004ff287984 */ /* 0x000e220008000c00 */
[----:B------:R-:W-:Y:S01]  /*0930*/  ULDC UR4, c[0x0][0xc3c] ;  /* 0x00030f0000047ab9 */ /* 0x000fe20000000800 */
[----:B------:R-:W-:Y:S06]  /*0940*/  BAR.ARV 0x4, 0x180 ;  /* 0x0106000000007b1d */ /* 0x000fec0000002000 */
[----:B0-----:R-:W-:-:S13]  /*0950*/  ISETP.GE.AND P0, PT, R43, UR4, PT ;  /* 0x000000042b007c0c */ /* 0x001fda000bf06270 */
[----:B------:R-:W-:Y:S05]  /*0960*/  @P0 EXIT ;  /* 0x000000000000094d */ /* 0x000fea0003800000 */
[----:B------:R-:W2:Y:S01]  /*0970*/  LDL.LU R10, [R1+0x10] ;  /* 0x00001000010a7983 */ /* 0x000ea20000300800 */
[----:B------:R-:W-:Y:S01]  /*0980*/  VIADD R210, R0, 0xffffff80 ;  /* 0xffffff8000d27836 */ /* 0x000fe20000000000 */
[----:B------:R-:W-:Y:S01]  /*0990*/  UMOV UR38, URZ ;  /* 0x0000003f00267c82 */ /* 0x000fe20008000000 */
[----:B------:R-:W-:Y:S01]  /*09a0*/  IMAD.MOV.U32 R201, RZ, RZ, RZ ;  /* 0x000000ffffc97224 */ /* 0x000fe200078e00ff */
[----:B------:R-:W-:Y:S02]  /*09b0*/  UMOV UR39, URZ ;  /* 0x0000003f00277c82 */ /* 0x000fe40008000000 */
[----:B------:R-:W-:-:S04]  /*09c0*/  SHF.R.S32.HI R3, RZ, 0x1f, R210 ;  /* 0x0000001fff037819 */ /* 0x000fc800000114d2 */
[CC--:B------:R-:W-:Y:S02]  /*09d0*/  LEA.HI R5, R3.reuse, R210.reuse, RZ, 0x7 ;  /* 0x000000d203057211 */ /* 0x0c0fe400078f38ff */
[-C--:B------:R-:W-:Y:S02]  /*09e0*/  LEA.HI R0, R3, R210.reuse, RZ, 0x4 ;  /* 0x000000d203007211 */ /* 0x080fe400078f20ff */
[----:B------:R-:W-:Y:S02]  /*09f0*/  LOP3.LUT R7, R5, 0xffffff80, RZ, 0xc0, !PT ;  /* 0xffffff8005077812 */ /* 0x000fe400078ec0ff */
[----:B------:R-:W-:Y:S02]  /*0a00*/  SHF.R.S32.HI R9, RZ, 0x4, R0 ;  /* 0x00000004ff097819 */ /* 0x000fe40000011400 */
[----:B------:R-:W-:Y:S01]  /*0a10*/  LEA.HI R2, R3, R210, RZ, 0x5 ;  /* 0x000000d203027211 */ /* 0x000fe200078f28ff */
[----:B------:R-:W-:Y:S01]  /*0a20*/  IMAD.IADD R202, R210, 0x1, -R7 ;  /* 0x00000001d2ca7824 */ /* 0x000fe200078e0a07 */
[----:B------:R-:W-:-:S02]  /*0a30*/  LOP3.LUT R7, R0, 0x3fffff0, RZ, 0xc0, !PT ;  /* 0x03fffff000077812 */ /* 0x000fc400078ec0ff */
[----:B------:R-:W-:Y:S01]  /*0a40*/  LEA.HI R0, R0, R9, RZ, 0x1 ;  /* 0x0000000900007211 */ /* 0x000fe200078f08ff */
[----:B------:R-:W-:Y:S01]  /*0a50*/  IMAD.SHL.U32 R2, R2, 0x20, RZ ;  /* 0x0000002002027824 */ /* 0x000fe200078e00ff */
[----:B------:R-:W-:Y:S01]  /*0a60*/  SHF.R.S32.HI R11, RZ, 0x1f, R202 ;  /* 0x0000001fff0b7819 */ /* 0x000fe200000114ca */
[----:B------:R-:W-:Y:S01]  /*0a70*/  IMAD.IADD R7, R210, 0x1, -R7 ;  /* 0x00000001d2077824 */ /* 0x000fe200078e0a07 */
[----:B------:R-:W-:Y:S02]  /*0a80*/  LOP3.LUT R0, R0, 0x1ffffffe, RZ, 0xc0, !PT ;  /* 0x1ffffffe00007812 */ /* 0x000fe400078ec0ff */
[----:B------:R-:W-:Y:S02]  /*0a90*/  LEA.HI R4, R11, R202, RZ, 0x2 ;  /* 0x000000ca0b047211 */ /* 0x000fe400078f10ff */
[----:B------:R-:W-:Y:S01]  /*0aa0*/  LEA.HI R8, R3, R210, RZ, 0x2 ;  /* 0x000000d203087211 */ /* 0x000fe200078f10ff */
[----:B------:R-:W-:Y:S01]  /*0ab0*/  IMAD.IADD R0, R9, 0x1, -R0 ;  /* 0x0000000109007824 */ /* 0x000fe200078e0a00 */
[----:B------:R-:W-:-:S02]  /*0ac0*/  SHF.R.S32.HI R6, RZ, 0x2, R4 ;  /* 0x00000002ff067819 */ /* 0x000fc40000011404 */
[----:B------:R-:W-:Y:S02]  /*0ad0*/  SHF.R.S32.HI R13, RZ, 0x1f, R4 ;  /* 0x0000001fff0d7819 */ /* 0x000fe40000011404 */
[----:B------:R-:W-:Y:S02]  /*0ae0*/  LOP3.LUT R9, R8, 0xfffffffc, RZ, 0xc0, !PT ;  /* 0xfffffffc08097812 */ /* 0x000fe400078ec0ff */
[----:B------:R-:W-:Y:S02]  /*0af0*/  LEA.HI R3, R3, R210, RZ, 0x3 ;  /* 0x000000d203037211 */ /* 0x000fe400078f18ff */
[----:B------:R-:W-:Y:S01]  /*0b00*/  LEA.HI R13, R13, R6, RZ, 0x3 ;  /* 0x000000060d0d7211 */ /* 0x000fe200078f18ff */
[----:B------:R-:W-:Y:S01]  /*0b10*/  IMAD.IADD R9, R210, 0x1, -R9 ;  /* 0x00000001d2097824 */ /* 0x000fe200078e0a09 */
[----:B------:R-:W-:Y:S02]  /*0b20*/  SHF.R.S32.HI R204, RZ, 0x7, R5 ;  /* 0x00000007ffcc7819 */ /* 0x000fe40000011405 */
[----:B------:R-:W-:-:S02]  /*0b30*/  LOP3.LUT R2, R2, 0xfffffc00, RZ, 0xc0, !PT ;  /* 0xfffffc0002027812 */ /* 0x000fc400078ec0ff */
[----:B------:R-:W-:Y:S02]  /*0b40*/  LOP3.LUT R197, R3, 0xfffffff8, RZ, 0xc0, !PT ;  /* 0xfffffff803c57812 */ /* 0x000fe400078ec0ff */
[----:B------:R-:W-:Y:S01]  /*0b50*/  LOP3.LUT R13, R13, 0xfffffff8, RZ, 0xc0, !PT ;  /* 0xfffffff80d0d7812 */ /* 0x000fe200078ec0ff */
[----:B------:R-:W-:Y:S01]  /*0b60*/  IMAD R7, R7, 0x40, R2 ;  /* 0x0000004007077824 */ /* 0x000fe200078e0202 */
[----:B------:R-:W-:Y:S01]  /*0b70*/  LEA.HI R11, R11, R202, RZ, 0x5 ;  /* 0x000000ca0b0b7211 */ /* 0x000fe200078f28ff */
[----:B------:R-:W-:Y:S01]  /*0b80*/  IMAD.IADD R197, R210, 0x1, -R197 ;  /* 0x00000001d2c57824 */ /* 0x000fe200078e0ac5 */
[----:B------:R-:W-:Y:S01]  /*0b90*/  LEA.HI R5, R5, R204, RZ, 0x1 ;  /* 0x000000cc05057211 */ /* 0x000fe200078f08ff */
[----:B------:R-:W-:Y:S01]  /*0ba0*/  IMAD.IADD R6, R6, 0x1, -R13 ;  /* 0x0000000106067824 */ /* 0x000fe200078e0a0d */
[----:B------:R-:W-:Y:S01]  /*0bb0*/  SHF.R.S32.HI R11, RZ, 0x5, R11 ;  /* 0x00000005ff0b7819 */ /* 0x000fe2000001140b */
[----:B------:R-:W-:Y:S01]  /*0bc0*/  IMAD.SHL.U32 R193, R197, 0x8, RZ ;  /* 0x00000008c5c17824 */ /* 0x000fe200078e00ff */
[----:B------:R-:W-:Y:S01]  /*0bd0*/  LEA.HI R2, R9, R9, RZ, 0x1 ;  /* 0x0000000909027211 */ /* 0x000fe200078f08ff */
[----:B------:R-:W-:Y:S01]  /*0be0*/  IMAD R206, R0, 0x8, R7 ;  /* 0x0000000800ce7824 */ /* 0x000fe200078e0207 */
[----:B------:R-:W-:Y:S01]  /*0bf0*/  LOP3.LUT R5, R5, 0x3fffffe, RZ, 0xc0, !PT ;  /* 0x03fffffe05057812 */ /* 0x000fe200078ec0ff */
[----:B------:R-:W-:Y:S01]  /*0c00*/  IMAD R6, R11, 0x10, R6 ;  /* 0x000000100b067824 */ /* 0x000fe200078e0206 */
[----:B------:R-:W-:Y:S01]  /*0c10*/  LOP3.LUT R2, R2, 0x1ffffffe, RZ, 0xc0, !PT ;  /* 0x1ffffffe02027812 */ /* 0x000fe200078ec0ff */
[C---:B------:R-:W-:Y:S01]  /*0c20*/  VIADD R195, R193.reuse, 0x40 ;  /* 0x00000040c1c37836 */ /* 0x040fe20000000000 */
[----:B------:R-:W-:Y:S01]  /*0c30*/  LOP3.LUT R23, R4, 0x7ffffffc, RZ, 0xc0, !PT ;  /* 0x7ffffffc04177812 */ /* 0x000fe200078ec0ff */
[----:B------:R-:W-:Y:S01]  /*0c40*/  IMAD.IADD R5, R204, 0x1, -R5 ;  /* 0x00000001cc057824 */ /* 0x000fe200078e0a05 */
[----:B------:R-:W-:Y:S01]  /*0c50*/  SHF.R.S32.HI R200, RZ, 0x3, R3 ;  /* 0x00000003ffc87819 */ /* 0x000fe20000011403 */
[----:B------:R-:W-:Y:S01]  /*0c60*/  VIADD R196, R193, 0x80 ;  /* 0x00000080c1c47836 */ /* 0x000fe20000000000 */
[----:B------:R-:W-:Y:S01]  /*0c70*/  SHF.R.S32.HI R209, RZ, 0x1f, R193 ;  /* 0x0000001fffd17819 */ /* 0x000fe200000114c1 */
[----:B------:R-:W-:Y:S01]  /*0c80*/  IMAD.IADD R2, R9, 0x1, -R2 ;  /* 0x0000000109027824 */ /* 0x000fe200078e0a02 */
[----:B------:R-:W-:Y:S01]  /*0c90*/  SHF.R.S32.HI R208, RZ, 0x1f, R195 ;  /* 0x0000001fffd07819 */ /* 0x000fe200000114c3 */
[----:B------:R-:W-:Y:S01]  /*0ca0*/  IMAD R205, R5, 0x40, R6 ;  /* 0x0000004005cd7824 */ /* 0x000fe200078e0206 */
[----:B------:R-:W-:Y:S01]  /*0cb0*/  SHF.R.S32.HI R207, RZ, 0x1f, R196 ;  /* 0x0000001fffcf7819 */ /* 0x000fe200000114c4 */
[----:B------:R-:W-:-:S02]  /*0cc0*/  IMAD.IADD R23, R202, 0x1, -R23 ;  /* 0x00000001ca177824 */ /* 0x000fc400078e0a17 */
[----:B------:R-:W-:Y:S01]  /*0cd0*/  IMAD R192, R2, 0x8, R205 ;  /* 0x0000000802c07824 */ /* 0x000fe200078e02cd */
[----:B--2---:R-:W-:-:S07]  /*0ce0*/  LOP3.LUT R19, R10, 0x1, RZ, 0xfc, !PT ;  /* 0x000000010a137812 */ /* 0x004fce00078efcff */
.L_x_1346:
[----:B0---4-:R-:W0:Y:S01]  /*0cf0*/  LDC.64 R2, c[0x0][0xa28] ;  /* 0x00028a00ff027b82 */ /* 0x011e220000000a00 */
[----:B------:R-:W-:Y:S01]  /*0d00*/  IMAD.MOV.U32 R0, RZ, RZ, RZ ;  /* 0x000000ffff007224 */ /* 0x000fe200078e00ff */
[----:B------:R-:W-:Y:S01]  /*0d10*/  ULDC.64 UR4, c[0x0][0x418] ;  /* 0x0001060000047ab9 */ /* 0x000fe20000000a00 */
[----:B------:R-:W-:-:S05]  /*0d20*/  ULDC.64 UR6, c[0x0][0xa20] ;  /* 0x0002880000067ab9 */ /* 0x000fca0000000a00 */
[----:B--23--:R-:W1:Y:S01]  /*0d30*/  LDC.64 R4, c[0x0][0xa18] ;  /* 0x00028600ff047b82 */ /* 0x00ce620000000a00 */
[----:B0-----:R-:W-:-:S04]  /*0d40*/  ISETP.NE.U32.AND P0, PT, R2, RZ, PT ;  /* 0x000000ff0200720c */ /* 0x001fc80003f05070 */
[----:B------:R-:W-:Y:S02]  /*0d50*/  ISETP.NE.AND.EX P0, PT, R3, RZ, PT, P0 ;  /* 0x000000ff0300720c */ /* 0x000fe40003f05300 */
[----:B-1----:R-:W-:-:S04]  /*0d60*/  ISETP.NE.U32.AND P1, PT, R4, RZ, PT ;  /* 0x000000ff0400720c */ /* 0x002fc80003f25070 */
[----:B------:R-:W-:-:S07]  /*0d70*/  ISETP.NE.AND.EX P1, PT, R5, RZ, PT, P1 ;  /* 0x000000ff0500720c */ /* 0x000fce0003f25310 */
[----:B------:R-:W0:Y:S08]  /*0d80*/  @P0 LDC.64 R2, c[0x0][0xa28] ;  /* 0x00028a00ff020b82 */ /* 0x000e300000000a00 */
[----:B------:R-:W1:Y:S01]  /*0d90*/  @P1 LDC.64 R4, c[0x0][0xa18] ;  /* 0x00028600ff041b82 */ /* 0x000e620000000a00 */
[----:B0-----:R-:W-:-:S05]  /*0da0*/  @P0 IMAD.WIDE R2, R43, 0x4, R2 ;  /* 0x000000042b020825 */ /* 0x001fca00078e0202 */
[----:B------:R0:W5:Y:S01]  /*0db0*/  @P0 LDG.E R0, desc[UR36][R2.64] ;  /* 0x0000002402000981 */ /* 0x000162000c1e1900 */
[----:B-1----:R-:W-:-:S05]  /*0dc0*/  @P1 IMAD.WIDE R4, R43, 0x4, R4 ;  /* 0x000000042b041825 */ /* 0x002fca00078e0204 */
[----:B------:R0:W5:Y:S01]  /*0dd0*/  @P1 LDG.E R18, desc[UR36][R4.64] ;  /* 0x0000002404121981 */ /* 0x000162000c1e1900 */
[----:B------:R-:W-:Y:S01]  /*0de0*/  UISETP.NE.U32.AND UP0, UPT, UR4, URZ, UPT ;  /* 0x0000003f0400728c */ /* 0x000fe2000bf05070 */
[----:B------:R-:W-:Y:S01]  /*0df0*/  ISETP.NE.U32.AND P2, PT, RZ, UR6, PT ;  /* 0x00000006ff007c0c */ /* 0x000fe2000bf45070 */
[----:B------:R-:W-:Y:S01]  /*0e00*/  IMAD.MOV.U32 R198, RZ, RZ, R42 ;  /* 0x000000ffffc67224 */ /* 0x000fe200078e002a */
[----:B------:R-:W-:Y:S01]  /*0e10*/  ULDC UR4, c[0x0][0x424] ;  /* 0x0001090000047ab9 */ /* 0x000fe20000000800 */
[----:B------:R-:W-:Y:S01]  /*0e20*/  UISETP.NE.AND.EX UP0, UPT, UR5, URZ, UPT, UP0 ;  /* 0x0000003f0500728c */ /* 0x000fe2000bf05300 */
[----:B------:R-:W-:Y:S02]  /*0e30*/  ISETP.NE.AND.EX P2, PT, RZ, UR7, PT, P2 ;  /* 0x00000007ff007c0c */ /* 0x000fe4000bf45320 */
[----:B------:R-:W-:Y:S01]  /*0e40*/  ULDC UR5, c[0x0][0x2f0] ;  /* 0x0000bc0000057ab9 */ /* 0x000fe20000000800 */
[----:B------:R-:W-:-:S04]  /*0e50*/  USEL UR4, UR4, 0x1, UP0 ;  /* 0x0000000104047887 */ /* 0x000fc80008000000 */
[----:B------:R-:W-:Y:S01]  /*0e60*/  UIMAD UR4, UR4, UR5, URZ ;  /* 0x00000005040472a4 */ /* 0x000fe2000f8e023f */
[----:B0-----:R-:W-:Y:S11]  /*0e70*/  @P1 BRA `(.L_x_1239) ;  /* 0x0000000000281947 */ /* 0x001ff60003800000 */
[----:B------:R-:W-:Y:S01]  /*0e80*/  ULDC.64 UR6, c[0x0][0xa00] ;  /* 0x0002800000067ab9 */ /* 0x000fe20000000a00 */
[----:B-----5:R-:W0:Y:S01]  /*0e90*/  LDC R18, c[0x0][0x288] ;  /* 0x0000a200ff127b82 */ /* 0x020e220000000800 */
[----:B------:R-:W-:-:S04]  /*0ea0*/  ISETP.NE.U32.AND P0, PT, RZ, UR6, PT ;  /* 0x00000006ff007c0c */ /* 0x000fc8000bf05070 */
[----:B------:R-:W-:-:S13]  /*0eb0*/  ISETP.NE.AND.EX P0, PT, RZ, UR7, PT, P0 ;  /* 0x00000007ff007c0c */ /* 0x000fda000bf05300 */
[----:B------:R-:W-:Y:S05]  /*0ec0*/  @!P0 BRA `(.L_x_1239) ;  /* 0x0000000000148947 */ /* 0x000fea0003800000 */
[----:B------:R-:W1:Y:S02]  /*0ed0*/  LDC.64 R2, c[0x0][0xa00] ;  /* 0x00028000ff027b82 */ /* 0x000e640000000a00 */
[----:B-1----:R-:W-:-:S05]  /*0ee0*/  IMAD.WIDE R2, R43, 0x4, R2 ;  /* 0x000000042b027825 */ /* 0x002fca00078e0202 */
[----:B0-----:R-:W2:Y:S04]  /*0ef0*/  LDG.E R18, desc[UR36][R2.64] ;  /* 0x0000002402127981 */ /* 0x001ea8000c1e1900 */
[----:B------:R-:W2:Y:S02]  /*0f00*/  LDG.E R5, desc[UR36][R2.64+0x4] ;  /* 0x0000042402057981 */ /* 0x000ea4000c1e1900 */
[----:B--2---:R-:W-:-:S07]  /*0f10*/  IMAD.IADD R18, R5, 0x1, -R18 ;  /* 0x0000000105127824 */ /* 0x004fce00078e0a12 */
.L_x_1239:
[----:B------:R-:W-:Y:S02]  /*0f20*/  IMAD.U32 R17, RZ, RZ, UR4 ;  /* 0x00000004ff117e24 */ /* 0x000fe4000f8e00ff */
[----:B------:R-:W-:Y:S01]  /*0f30*/  IMAD.MOV.U32 R199, RZ, RZ, R43 ;  /* 0x000000ffffc77224 */ /* 0x000fe200078e002b */
[----:B------:R-:W-:Y:S06]  /*0f40*/  @!P2 BRA `(.L_x_1240) ;  /* 0x000000000010a947 */ /* 0x000fec0003800000 */
[----:B------:R-:W1:Y:S02]  /*0f50*/  LDC.64 R2, c[0x0][0xa20] ;  /* 0x00028800ff027b82 */ /* 0x000e640000000a00 */
[----:B-1----:R-:W-:-:S05]  /*0f60*/  IMAD.WIDE R2, R43, 0x4, R2 ;  /* 0x000000042b027825 */ /* 0x002fca00078e0202 */
[----:B------:R1:W5:Y:S01]  /*0f70*/  LDG.E R17, desc[UR36][R2.64] ;  /* 0x0000002402117981 */ /* 0x000362000c1e1900 */
[----:B------:R-:W-:Y:S05]  /*0f80*/  BRA `(.L_x_1241) ;  /* 0x0000000000247947 */ /* 0x000fea0003800000 */
.L_x_1240:
[----:B------:R-:W-:Y:S02]  /*0f90*/  ULDC.64 UR4, c[0x0][0xa08] ;  /* 0x0002820000047ab9 */ /* 0x000fe40000000a00 */
[----:B------:R-:W-:-:S04]  /*0fa0*/  ISETP.NE.U32.AND P0, PT, RZ, UR4, PT ;  /* 0x00000004ff007c0c */ /* 0x000fc8000bf05070 */
[----:B------:R-:W-:-:S13]  /*0fb0*/  ISETP.NE.AND.EX P0, PT, RZ, UR5, PT, P0 ;  /* 0x00000005ff007c0c */ /* 0x000fda000bf05300 */
[----:B------:R-:W-:Y:S05]  /*0fc0*/  @!P0 BRA `(.L_x_1241) ;  /* 0x0000000000148947 */ /* 0x000fea0003800000 */
[----:B------:R-:W1:Y:S02]  /*0fd0*/  LDC.64 R2, c[0x0][0xa08] ;  /* 0x00028200ff027b82 */ /* 0x000e640000000a00 */
[----:B-1----:R-:W-:-:S05]  /*0fe0*/  IMAD.WIDE R2, R43, 0x4, R2 ;  /* 0x000000042b027825 */ /* 0x002fca00078e0202 */
[----:B------:R-:W2:Y:S04]  /*0ff0*/  LDG.E R17, desc[UR36][R2.64] ;  /* 0x0000002402117981 */ /* 0x000ea8000c1e1900 */
[----:B------:R-:W2:Y:S02]  /*1000*/  LDG.E R4, desc[UR36][R2.64+0x4] ;  /* 0x0000042402047981 */ /* 0x000ea4000c1e1900 */
[----:B--2---:R-:W-:-:S07]  /*1010*/  IMAD.IADD R17, R4, 0x1, -R17 ;  /* 0x0000000104117824 */ /* 0x004fce00078e0a11 */
.L_x_1241:
[----:B------:R-:W2:Y:S01]  /*1020*/  LDC R203, c[0x0][0x448] ;  /* 0x00011200ffcb7b82 */ /* 0x000ea20000000800 */
[----:B------:R-:W-:Y:S01]  /*1030*/  IMAD.SHL.U32 R22, R41, 0x80, RZ ;  /* 0x0000008029167824 */ /* 0x000fe200078e00ff */
[----:B------:R-:W-:Y:S01]  /*1040*/  LOP3.LUT R16, R16, 0xffefffff, RZ, 0xc0, !PT ;  /* 0xffefffff10107812 */ /* 0x000fe200078ec0ff */
[----:B-----5:R-:W-:Y:S02]  /*1050*/  IMAD.IADD R17, R17, 0x1, -R0 ;  /* 0x0000000111117824 */ /* 0x020fe400078e0a00 */
[----:B-1----:R-:W-:-:S03]  /*1060*/  VIADD R2, R22, 0x7f ;  /* 0x0000007f16027836 */ /* 0x002fc60000000000 */
[----:B------:R-:W1:Y:S01]  /*1070*/  LDC.64 R8, c[0x0][0x9e0] ;  /* 0x00027800ff087b82 */ /* 0x000e620000000a00 */
[----:B--2---:R-:W-:Y:S02]  /*1080*/  ISETP.NE.AND P2, PT, R203, 0x1, PT ;  /* 0x00000001cb00780c */ /* 0x004fe40003f45270 */
[----:B-1----:R-:W-:-:S11]  /*1090*/  ISETP.GE.AND P1, PT, R9, 0x1, PT ;  /* 0x000000010900780c */ /* 0x002fd60003f26270 */
[----:B------:R-:W1:Y:S01]  /*10a0*/  @P2 LDC R3, c[0x0][0x44c] ;  /* 0x00011300ff032b82 */ /* 0x000e620000000800 */
[----:B------:R-:W-:-:S04]  /*10b0*/  @P2 LOP3.LUT R16, R16, 0x100000, RZ, 0xfc, !PT ;  /* 0x0010000010102812 */ /* 0x000fc800078efcff */
[----:B------:R-:W-:-:S03]  /*10c0*/  LOP3.LUT R16, R16, 0xfff7ffff, RZ, 0xc0, !PT ;  /* 0xfff7ffff10107812 */ /* 0x000fc600078ec0ff */
[----:B------:R-:W2:Y:S01]  /*10d0*/  @P2 LDC R5, c[0x0][0x450] ;  /* 0x00011400ff052b82 */ /* 0x000ea20000000800 */
[----:B------:R-:W-:Y:S01]  /*10e0*/  @P1 LOP3.LUT R16, R16, 0x80000, RZ, 0xfc, !PT ;  /* 0x0008000010101812 */ /* 0x000fe200078efcff */
[----:B-1----:R-:W-:Y:S01]  /*10f0*/  @P2 IMAD.HI.U32 R0, R2, R3, RZ ;  /* 0x0000000302002227 */ /* 0x002fe200078e00ff */
[----:B0-----:R-:W-:-:S04]  /*1100*/  IADD3 R3, R17, 0x1, -R18 ;  /* 0x0000000111037810 */ /* 0x001fc80007ffe812 */
        /* <DEDUP_REMOVED lines=14> */
.L_x_1243:
[----:B------:R-:W-:-:S13]  /*11f0*/  ISETP.NE.AND P0, PT, R9, 0x1, PT ;  /* 0x000000010900780c */ /* 0x000fda0003f05270 */
[----:B------:R-:W0:Y:S02]  /*1200*/  @P0 LDC.64 R4, c[0x0][0x9e8] ;  /* 0x00027a00ff040b82 */ /* 0x000e240000000a00 */
[----:B0-----:R-:W-:-:S05]  /*1210*/  @P0 IMAD.HI.U32 R4, R2, R4, RZ ;  /* 0x0000000402040227 */ /* 0x001fca00078e00ff */
[----:B------:R-:W-:-:S07]  /*1220*/  @P0 SHF.R.U32.HI R2, RZ, R5, R4 ;  /* 0x00000005ff020219 */ /* 0x000fce0000011604 */
.L_x_1244:
[----:B------:R-:W-:-:S05]  /*1230*/  IMAD R3, R2, R9, R9 ;  /* 0x0000000902037224 */ /* 0x000fca00078e0209 */
[----:B------:R-:W-:-:S07]  /*1240*/  VIMNMX R0, R0, R3, PT ;  /* 0x0000000300007248 */ /* 0x000fce0003fe0100 */
.L_x_1242:
[----:B------:R-:W0:Y:S01]  /*1250*/  @P2 LDC R3, c[0x0][0x44c] ;  /* 0x00011300ff032b82 */ /* 0x000e220000000800 */
[----:B------:R-:W-:Y:S01]  /*1260*/  VIADD R2, R0, 0x5f ;  /* 0x0000005f00027836 */ /* 0x000fe20000000000 */
[----:B------:R-:W-:Y:S01]  /*1270*/  ULDC UR4, c[0x0][0x9dc] ;  /* 0x0002770000047ab9 */ /* 0x000fe20000000800 */
[----:B------:R-:W-:Y:S02]  /*1280*/  VIADD R0, R17, 0x5f ;  /* 0x0000005f11007836 */ /* 0x000fe40000000000 */
[----:B------:R-:W-:Y:S02]  /*1290*/  IMAD.MOV.U32 R7, RZ, RZ, R22 ;  /* 0x000000ffff077224 */ /* 0x000fe400078e0016 */
[----:B------:R-:W-:Y:S01]  /*12a0*/  IMAD.HI R0, R0, 0x2aaaaaab, RZ ;  /* 0x2aaaaaab00007827 */ /* 0x000fe200078e02ff */
[----:B------:R-:W1:Y:S03]  /*12b0*/  @P2 LDC R4, c[0x0][0x450] ;  /* 0x00011400ff042b82 */ /* 0x000e660000000800 */
[----:B------:R-:W-:-:S04]  /*12c0*/  IMAD.HI R2, R2, 0x2aaaaaab, RZ ;  /* 0x2aaaaaab02027827 */ /* 0x000fc800078e02ff */
[----:B------:R-:W-:Y:S01]  /*12d0*/  IMAD.IADD R74, R17, 0x1, -R18 ;  /* 0x00000001114a7824 */ /* 0x000fe200078e0a12 */
[----:B------:R-:W-:-:S04]  /*12e0*/  SHF.R.U32.HI R5, RZ, 0x1f, R2 ;  /* 0x0000001fff057819 */ /* 0x000fc80000011602 */
[----:B------:R-:W-:Y:S01]  /*12f0*/  LEA.HI.SX32 R72, R2, R5, 0x1c ;  /* 0x0000000502487211 */ /* 0x000fe200078fe2ff */
[----:B0-----:R-:W-:-:S05]  /*1300*/  @P2 IMAD.HI.U32 R3, R22, R3, RZ ;  /* 0x0000000316032227 */ /* 0x001fca00078e00ff */
[----:B-1----:R-:W-:Y:S02]  /*1310*/  @P2 SHF.R.U32.HI R7, RZ, R4, R3 ;  /* 0x00000004ff072219 */ /* 0x002fe40000011603 */
[----:B------:R-:W-:-:S04]  /*1320*/  SHF.R.U32.HI R3, RZ, 0x1f, R0 ;  /* 0x0000001fff037819 */ /* 0x000fc80000011600 */
[----:B------:R-:W-:Y:S01]  /*1330*/  LEA.HI.SX32 R3, R0, R3, 0x1c ;  /* 0x0000000300037211 */ /* 0x000fe200078fe2ff */
[----:B------:R-:W-:-:S03]  /*1340*/  IMAD.IADD R0, R74, 0x1, R7 ;  /* 0x000000014a007824 */ /* 0x000fc600078e0207 */
[----:B------:R-:W-:Y:S01]  /*1350*/  VIMNMX R72, R3, R72, PT ;  /* 0x0000004803487248 */ /* 0x000fe20003fe0100 */
[----:B------:R-:W-:Y:S01]  /*1360*/  VIADD R2, R0, -UR4 ;  /* 0x8000000400027c36 */ /* 0x000fe20008000000 */
[----:B------:R-:W-:Y:S06]  /*1370*/  @!P1 BRA `(.L_x_1245) ;  /* 0x00000000003c9947 */ /* 0x000fec0003800000 */
        /* <DEDUP_REMOVED lines=9> */
.L_x_1246:
[----:B------:R-:W-:-:S13]  /*1410*/  ISETP.NE.AND P0, PT, R9, 0x1, PT ;  /* 0x000000010900780c */ /* 0x000fda0003f05270 */
[----:B------:R-:W0:Y:S02]  /*1420*/  @P0 LDC.64 R4, c[0x0][0x9e8] ;  /* 0x00027a00ff040b82 */ /* 0x000e240000000a00 */
[----:B0-----:R-:W-:-:S05]  /*1430*/  @P0 IMAD.HI.U32 R4, R0, R4, RZ ;  /* 0x0000000400040227 */ /* 0x001fca00078e00ff */
[----:B------:R-:W-:-:S07]  /*1440*/  @P0 SHF.R.U32.HI R0, RZ, R5, R4 ;  /* 0x00000005ff000219 */ /* 0x000fce0000011604 */
.L_x_1247:
[----:B------:R-:W-:-:S05]  /*1450*/  IMAD R3, R0, R9, RZ ;  /* 0x0000000900037224 */ /* 0x000fca00078e02ff */
[----:B------:R-:W-:-:S07]  /*1460*/  VIMNMX R2, R2, R3, !PT ;  /* 0x0000000302027248 */ /* 0x000fce0007fe0100 */
.L_x_1245:
[----:B------:R-:W-:Y:S01]  /*1470*/  IMAD.HI R2, R2, 0x2aaaaaab, RZ ;  /* 0x2aaaaaab02027827 */ /* 0x000fe200078e02ff */
[----:B------:R-:W-:Y:S02]  /*1480*/  PLOP3.LUT P0, PT, PT, PT, PT, 0x80, 0x0 ;  /* 0x000000000000781c */ /* 0x000fe40003f0f070 */
[----:B------:R-:W-:Y:S02]  /*1490*/  CS2R R118, SRZ ;  /* 0x0000000000767805 */ /* 0x000fe4000001ff00 */
[----:B------:R-:W-:Y:S02]  /*14a0*/  CS2R R116, SRZ ;  /* 0x0000000000747805 */ /* 0x000fe4000001ff00 */
[----:B------:R-:W-:Y:S02]  /*14b0*/  CS2R R114, SRZ ;  /* 0x0000000000727805 */ /* 0x000fe4000001ff00 */
[----:B------:R-:W-:Y:S02]  /*14c0*/  SHF.R.U32.HI R5, RZ, 0x1f, R2 ;  /* 0x0000001fff057819 */ /* 0x000fe40000011602 */
[----:B------:R-:W-:-:S02]  /*14d0*/  CS2R R112, SRZ ;  /* 0x0000000000707805 */ /* 0x000fc4000001ff00 */
[----:B------:R-:W-:Y:S02]  /*14e0*/  CS2R R110, SRZ ;  /* 0x00000000006e7805 */ /* 0x000fe4000001ff00 */
[----:B------:R-:W-:Y:S02]  /*14f0*/  CS2R R108, SRZ ;  /* 0x00000000006c7805 */ /* 0x000fe4000001ff00 */
[----:B------:R-:W-:Y:S02]  /*1500*/  LEA.HI.SX32 R5, R2, R5, 0x1c ;  /* 0x0000000502057211 */ /* 0x000fe400078fe2ff */
[----:B------:R-:W-:Y:S02]  /*1510*/  CS2R R2, SRZ ;  /* 0x0000000000027805 */ /* 0x000fe4000001ff00 */
[----:B------:R-:W-:Y:S02]  /*1520*/  CS2R R106, SRZ ;  /* 0x00000000006a7805 */ /* 0x000fe4000001ff00 */
[----:B------:R-:W-:-:S02]  /*1530*/  CS2R R104, SRZ ;  /* 0x0000000000687805 */ /* 0x000fc4000001ff00 */
[----:B------:R-:W-:Y:S02]  /*1540*/  VIMNMX R194, RZ, R5, !PT ;  /* 0x00000005ffc27248 */ /* 0x000fe40007fe0100 */
[----:B------:R-:W-:Y:S02]  /*1550*/  CS2R R56, SRZ ;  /* 0x0000000000387805 */ /* 0x000fe4000001ff00 */
[----:B------:R-:W-:Y:S02]  /*1560*/  CS2R R98, SRZ ;  /* 0x0000000000627805 */ /* 0x000fe4000001ff00 */
[----:B------:R-:W-:Y:S02]  /*1570*/  CS2R R100, SRZ ;  /* 0x0000000000647805 */ /* 0x000fe4000001ff00 */
[----:B------:R-:W-:Y:S02]  /*1580*/  ISETP.GT.AND P1, PT, R72, R194, PT ;  /* 0x000000c24800720c */ /* 0x000fe40003f24270 */
        /* <DEDUP_REMOVED lines=11> */
[----:B------:R-:W-:Y:S01]  /*1640*/  CS2R R76, SRZ ;  /* 0x00000000004c7805 */ /* 0x000fe2000001ff00 */
[----:B------:R-:W-:Y:S01]  /*1650*/  IMAD.MOV.U32 R75, RZ, RZ, RZ ;  /* 0x000000ffff4b7224 */ /* 0x000fe200078e00ff */
        /* <DEDUP_REMOVED lines=25> */
[----:B------:R-:W-:-:S02]  /*17f0*/  IMAD.MOV.U32 R28, RZ, RZ, RZ ;  /* 0x000000ffff1c7224 */ /* 0x000fc400078e00ff */
        /* <DEDUP_REMOVED lines=33> */
.L_x_1249:
[----:B------:R-:W-:Y:S02]  /*1a10*/  LEA.HI R0, R201, R201, RZ, 0x1 ;  /* 0x000000c9c9007211 */ /* 0x000fe400078f08ff */
[----:B------:R-:W-:Y:S02]  /*1a20*/  ISETP.NE.AND P0, PT, R19, 0x3, PT ;  /* 0x000000031300780c */ /* 0x000fe40003f05270 */
[----:B------:R-:W-:-:S05]  /*1a30*/  LOP3.LUT R0, R0, 0xfffffffe, RZ, 0xc0, !PT ;  /* 0xfffffffe00007812 */ /* 0x000fca00078ec0ff */
[----:B------:R-:W-:-:S05]  /*1a40*/  IMAD.IADD R0, R201, 0x1, -R0 ;  /* 0x00000001c9007824 */ /* 0x000fca00078e0a00 */
[----:B------:R-:W-:-:S04]  /*1a50*/  SHF.L.U32 R0, R0, 0x1f, RZ ;  /* 0x0000001f00007819 */ /* 0x000fc800000006ff */
[----:B------:R-:W0:Y:S02]  /*1a60*/  SYNCS.PHASECHK.TRANS64.TRYWAIT P1, [UR40+0x30800], R0 ;  /* 0x03080000ff0075a7 */ /* 0x000e240008020168 */
[----:B0-----:R-:W-:Y:S05]  /*1a70*/  @!P1 BRA `(.L_x_1250) ;  /* 0x0000014000a89947 */ /* 0x001fea0003800000 */
.L_x_1441:
[----:B------:R-:W-:Y:S05]  /*1a80*/  @!P0 BRA `(.L_x_1251) ;  /* 0x0000000000048947 */ /* 0x000fea0003800000 */
[----:B------:R-:W-:Y:S01]  /*1a90*/  BPT.TRAP 0x1 ;  /* 0x000000040000795c */ /* 0x000fe20000300000 */
.L_x_1251:
[----:B0-----:R-:W-:Y:S02]  /*1aa0*/  IMAD.U32 R3, RZ, RZ, UR39 ;  /* 0x00000027ff037e24 */ /* 0x001fe4000f8e00ff */
[----:B------:R-:W-:-:S03]  /*1ab0*/  IMAD.U32 R0, RZ, RZ, UR38 ;  /* 0x00000026ff007e24 */ /* 0x000fc6000f8e00ff */
[----:B------:R-:W-:Y:S02]  /*1ac0*/  LEA R3, R3, UR40, 0x3 ;  /* 0x0000002803037c11 */ /* 0x000fe4000f8e18ff */
[----:B------:R-:W-:-:S04]  /*1ad0*/  SHF.L.U32 R0, R0, 0x1f, RZ ;  /* 0x0000001f00007819 */ /* 0x000fc800000006ff */
[----:B------:R0:W1:Y:S01]  /*1ae0*/  SYNCS.PHASECHK.TRANS64.TRYWAIT P1, [R3+URZ+0x30830], R0 ;  /* 0x03083000030075a7 */ /* 0x000062000802017f */
[----:B------:R-:W-:Y:S05]  /*1af0*/  @!P0 BRA `(.L_x_1252) ;  /* 0x0000000000048947 */ /* 0x000fea0003800000 */
[----:B------:R-:W-:Y:S01]  /*1b00*/  BPT.TRAP 0x1 ;  /* 0x000000040000795c */ /* 0x000fe20000300000 */
.L_x_1252:
[----:B-1----:R-:W-:Y:S05]  /*1b10*/  @P1 BRA `(.L_x_1253) ;  /* 0x0000000000081947 */ /* 0x002fea0003800000 */
[----:B------:R-:W1:Y:S02]  /*1b20*/  SYNCS.PHASECHK.TRANS64.TRYWAIT P1, [R3+URZ+0x30830], R0 ;  /* 0x03083000030075a7 */ /* 0x000e64000802017f */
[----:B-1----:R-:W-:Y:S05]  /*1b30*/  @!P1 BRA `(.L_x_1254) ;  /* 0x0000014000909947 */ /* 0x002fea0003800000 */
.L_x_1253:
        /* <DEDUP_REMOVED lines=99> */
.L_x_1255:
[----:B------:R-:W-:Y:S01]  /*2170*/  ISETP.NE.AND P2, PT, R203, 0x1, PT ;  /* 0x00000001cb00780c */ /* 0x000fe20003f45270 */
[----:B01----:R-:W-:Y:S01]  /*2180*/  IMAD.IADD R0, R192, 0x1, R22 ;  /* 0x00000001c0007824 */ /* 0x003fe200078e0216 */
[----:B------:R-:W-:Y:S01]  /*2190*/  R2UR UR4, R3 ;  /* 0x00000000030472ca */ /* 0x000fe200000e0000 */
[----:B------:R-:W-:Y:S01]  /*21a0*/  ULDC UR43, c[0x0][0x9dc] ;  /* 0x00027700002b7ab9 */ /* 0x000fe20000000800 */
[----:B------:R-:W-:Y:S01]  /*21b0*/  LOP3.LUT P1, RZ, R16, 0x80000, RZ, 0xc0, !PT ;  /* 0x0008000010ff7812 */ /* 0x000fe2000782c0ff */
[----:B------:R-:W-:Y:S01]  /*21c0*/  IMAD.MOV.U32 R2, RZ, RZ, R0 ;  /* 0x000000ffff027224 */ /* 0x000fe200078e0000 */
[----:B------:R-:W-:-:S07]  /*21d0*/  ULDC UR5, c[0x0][0x9e0] ;  /* 0x0002780000057ab9 */ /* 0x000fce0000000800 */
[----:B------:R-:W0:Y:S02]  /*21e0*/  @P2 LDC R5, c[0x0][0x44c] ;  /* 0x00011300ff052b82 */ /* 0x000e240000000800 */
[----:B------:R-:W-:-:S04]  /*21f0*/  UIADD3 UR4, UR4, 0x30840, URZ ;  /* 0x0003084004047890 */ /* 0x000fc8000fffe03f */
[----:B------:R-:W-:Y:S02]  /*2200*/  UPRMT UR4, UR60, 0x654, UR4 ;  /* 0x000006543c047896 */ /* 0x000fe40008000004 */
[----:B------:R-:W1:Y:S07]  /*2210*/  @P2 LDC R4, c[0x0][0x450] ;  /* 0x00011400ff042b82 */ /* 0x000e6e0000000800 */
[----:B------:R-:W-:Y:S01]  /*2220*/  SYNCS.ARRIVE.TRANS64.RED.A1T0 RZ, [UR4], RZ ;  /* 0x000000ffffff79a7 */ /* 0x000fe20008100404 */
[----:B------:R-:W-:Y:S01]  /*2230*/  ULOP3.LUT UR4, URZ, UR43, URZ, 0x33, !UPT ;  /* 0x0000002b3f047292 */ /* 0x000fe2000f8e333f */
[----:B0-----:R-:W-:-:S04]  /*2240*/  @P2 IMAD.HI.U32 R3, R0, R5, RZ ;  /* 0x0000000500032227 */ /* 0x001fc800078e00ff */
[----:B------:R-:W-:Y:S01]  /*2250*/  IMAD R0, R72, -0x60, R17 ;  /* 0xffffffa048007824 */ /* 0x000fe200078e0211 */
[----:B-1----:R-:W-:Y:S01]  /*2260*/  @P2 SHF.R.U32.HI R2, RZ, R4, R3 ;  /* 0x00000004ff022219 */ /* 0x002fe20000011603 */
[----:B------:R-:W-:Y:S02]  /*2270*/  IMAD.MOV.U32 R3, RZ, RZ, -0x60 ;  /* 0xffffffa0ff037424 */ /* 0x000fe400078e00ff */
[----:B------:R-:W-:Y:S02]  /*2280*/  VIADD R0, R0, 0x60 ;  /* 0x0000006000007836 */ /* 0x000fe40000000000 */
[----:B------:R-:W0:Y:S01]  /*2290*/  SHFL.IDX PT, R15, R2, RZ, 0x1c1f ;  /* 0x001c1fff020f7589 */ /* 0x000e2200000e0000 */
[----:B------:R-:W-:Y:S02]  /*22a0*/  IMAD R4, R72, R3, 0x61 ;  /* 0x0000006148047424 */ /* 0x000fe400078e0203 */
[C---:B------:R-:W-:Y:S02]  /*22b0*/  IMAD R10, R23.reuse, -0x2, R0 ;  /* 0xfffffffe170a7824 */ /* 0x040fe400078e0200 */
[----:B------:R-:W-:-:S02]  /*22c0*/  IMAD R3, R23, -0x2, R4 ;  /* 0xfffffffe17037824 */ /* 0x000fc400078e0204 */
[----:B------:R-:W-:Y:S02]  /*22d0*/  VIADD R13, R4, 0xffffffff ;  /* 0xffffffff040d7836 */ /* 0x000fe40000000000 */
[----:B------:R-:W-:Y:S01]  /*22e0*/  VIADD R14, R3, 0xffffffff ;  /* 0xffffffff030e7836 */ /* 0x000fe20000000000 */
[----:B------:R-:W-:-:S05]  /*22f0*/  IADD3 R5, -R18, R3, R17 ;  /* 0x0000000312057210 */ /* 0x000fca0007ffe111 */
[C---:B------:R-:W-:Y:S02]  /*2300*/  VIADD R11, R5.reuse, UR5 ;  /* 0x00000005050b7c36 */ /* 0x040fe40008000000 */
[----:B------:R-:W-:-:S03]  /*2310*/  VIADD R12, R5, UR4 ;  /* 0x00000004050c7c36 */ /* 0x000fc60008000000 */
[----:B0-----:R-:W-:Y:S01]  /*2320*/  VIADDMNMX R0, R15, R11, R10, PT ;  /* 0x0000000b0f007246 */ /* 0x001fe2000380010a */
[----:B------:R-:W-:Y:S01]  /*2330*/  IMAD.IADD R3, R12, 0x1, R15 ;  /* 0x000000010c037824 */ /* 0x000fe200078e020f */
[----:B------:R-:W-:Y:S06]  /*2340*/  @!P1 BRA `(.L_x_1256) ;  /* 0x00000000005c9947 */ /* 0x000fec0003800000 */
[----:B------:R-:W-:Y:S01]  /*2350*/  IADD3 R5, -R18, R17, R15 ;  /* 0x0000001112057210 */ /* 0x000fe20007ffe10f */
        /* <DEDUP_REMOVED lines=12> */
.L_x_1258:
[----:B------:R-:W-:Y:S02]  /*2420*/  ULDC UR4, c[0x0][0x9e4] ;  /* 0x0002790000047ab9 */ /* 0x000fe40000000800 */
[----:B------:R-:W-:-:S05]  /*2430*/  IMAD.U32 R15, RZ, RZ, UR4 ;  /* 0x00000004ff0f7e24 */ /* 0x000fca000f8e00ff */
[----:B------:R-:W-:-:S13]  /*2440*/  ISETP.NE.AND P1, PT, R15, 0x1, PT ;  /* 0x000000010f00780c */ /* 0x000fda0003f25270 */
[----:B------:R-:W0:Y:S02]  /*2450*/  @P1 LDC.64 R20, c[0x0][0x9e8] ;  /* 0x00027a00ff141b82 */ /* 0x000e240000000a00 */
[----:B0-----:R-:W-:-:S05]  /*2460*/  @P1 IMAD.HI.U32 R4, R5, R20, RZ ;  /* 0x0000001405041227 */ /* 0x001fca00078e00ff */
[----:B------:R-:W-:-:S07]  /*2470*/  @P1 SHF.R.U32.HI R5, RZ, R21, R4 ;  /* 0x00000015ff051219 */ /* 0x000fce0000011604 */
.L_x_1259:
[----:B------:R-:W-:Y:S05]  /*2480*/  BSYNC B0 ;  /* 0x0000000000007941 */ /* 0x000fea0003800000 */
.L_x_1257:
[----:B------:R-:W-:-:S05]  /*2490*/  IMAD R5, R5, R15, R14 ;  /* 0x0000000f05057224 */ /* 0x000fca00078e020e */
[----:B------:R-:W-:Y:S02]  /*24a0*/  VIADDMNMX R0, R5, R15, R0, PT ;  /* 0x0000000f05007246 */ /* 0x000fe40003800100 */
[----:B------:R-:W-:-:S07]  /*24b0*/  VIMNMX R3, R3, R5, !PT ;  /* 0x0000000503037248 */ /* 0x000fce0007fe0100 */
.L_x_1256:
[C---:B------:R-:W-:Y:S02]  /*24c0*/  ISETP.GE.AND P6, PT, R13.reuse, 0x9, PT ;  /* 0x000000090d00780c */ /* 0x040fe40003fc6270 */
        /* <DEDUP_REMOVED lines=29> */
[C---:B------:R-:W-:Y:S02]  /*26a0*/  ISETP.LT.OR P2, PT, R0.reuse, 0x1a, P2 ;  /* 0x0000001a0000780c */ /* 0x040fe40001741670 */
        /* <DEDUP_REMOVED lines=81> */
[----:B------:R-:W-:Y:S02]  /*2bc0*/  ISETP.GT.AND P5, PT, R3, 0x59, !P5 ;  /* 0x000000590300780c */ /* 0x000fe40006fa4270 */
[----:B------:R-:W0:Y:S02]  /*2bd0*/  SHFL.IDX PT, R3, R2, 0x1, 0x1c1f ;  /* 0x003c1f0002037f89 */ /* 0x000e2400000e0000 */
[----:B------:R-:W-:-:S04]  /*2be0*/  ISETP.LT.OR P5, PT, R0, 0x5a, P5 ;  /* 0x0000005a0000780c */ /* 0x000fc80002fa1670 */
[----:B------:R-:W-:Y:S02]  /*2bf0*/  FSEL R69, R69, -INF , !P5 ;  /* 0xff80000045457808 */ /* 0x000fe40006800000 */
[----:B------:R-:W-:Y:S02]  /*2c00*/  LOP3.LUT P5, RZ, R16, 0x80000, RZ, 0xc0, !PT ;  /* 0x0008000010ff7812 */ /* 0x000fe400078ac0ff */
[----:B0-----:R-:W-:Y:S01]  /*2c10*/  VIADDMNMX R4, R3, R11, R10, PT ;  /* 0x0000000b03047246 */ /* 0x001fe2000380010a */
[----:B------:R-:W-:-:S10]  /*2c20*/  IMAD.IADD R10, R12, 0x1, R3 ;  /* 0x000000010c0a7824 */ /* 0x000fd400078e0203 */
[----:B------:R-:W-:Y:S05]  /*2c30*/  @!P5 BRA `(.L_x_1260) ;  /* 0x00000000005cd947 */ /* 0x000fea0003800000 */
        /* <DEDUP_REMOVED lines=13> */
.L_x_1262:
[----:B------:R-:W-:Y:S02]  /*2d10*/  ULDC UR4, c[0x0][0x9e4] ;  /* 0x0002790000047ab9 */ /* 0x000fe40000000800 */
[----:B------:R-:W-:-:S05]  /*2d20*/  IMAD.U32 R2, RZ, RZ, UR4 ;  /* 0x00000004ff027e24 */ /* 0x000fca000f8e00ff */
[----:B------:R-:W-:-:S13]  /*2d30*/  ISETP.NE.AND P5, PT, R2, 0x1, PT ;  /* 0x000000010200780c */ /* 0x000fda0003fa5270 */
[----:B------:R-:W0:Y:S02]  /*2d40*/  @P5 LDC.64 R12, c[0x0][0x9e8] ;  /* 0x00027a00ff0c5b82 */ /* 0x000e240000000a00 */
[----:B0-----:R-:W-:-:S05]  /*2d50*/  @P5 IMAD.HI.U32 R0, R3, R12, RZ ;  /* 0x0000000c03005227 */ /* 0x001fca00078e00ff */
[----:B------:R-:W-:-:S07]  /*2d60*/  @P5 SHF.R.U32.HI R3, RZ, R13, R0 ;  /* 0x0000000dff035219 */ /* 0x000fce0000011600 */
.L_x_1263:
[----:B------:R-:W-:Y:S05]  /*2d70*/  BSYNC B0 ;  /* 0x0000000000007941 */ /* 0x000fea0003800000 */
.L_x_1261:
[----:B------:R-:W-:-:S05]  /*2d80*/  IMAD R3, R3, R2, R14 ;  /* 0x0000000203037224 */ /* 0x000fca00078e020e */
[----:B------:R-:W-:Y:S02]  /*2d90*/  VIADDMNMX R4, R3, R2, R4, PT ;  /* 0x0000000203047246 */ /* 0x000fe40003800104 */
[----:B------:R-:W-:-:S07]  /*2da0*/  VIMNMX R10, R10, R3, !PT ;  /* 0x000000030a0a7248 */ /* 0x000fce0007fe0100 */
.L_x_1260:
[----:B------:R-:W-:Y:S01]  /*2db0*/  ISETP.GT.AND P1, PT, R10, 0x1, !P1 ;  /* 0x000000010a00780c */ /* 0x000fe20004f24270 */
[----:B------:R-:W-:Y:S01]  /*2dc0*/  ULDC UR4, c[0x0][0x988] ;  /* 0x0002620000047ab9 */ /* 0x000fe20000000800 */
[----:B------:R-:W-:Y:S02]  /*2dd0*/  FMNMX.FTZ R0, R85, R87, !PT ;  /* 0x0000005755007209 */ /* 0x000fe40007810000 */
[----:B------:R-:W-:Y:S02]  /*2de0*/  ISETP.LT.OR P1, PT, R4, 0x2, P1 ;  /* 0x000000020400780c */ /* 0x000fe40000f21670 */
[----:B------:R-:W-:Y:S02]  /*2df0*/  ISETP.GT.AND P6, PT, R10, 0x8, !P6 ;  /* 0x000000080a00780c */ /* 0x000fe400077c4270 */
[----:B------:R-:W-:Y:S02]  /*2e00*/  FSEL R73, R27, -INF , !P1 ;  /* 0xff8000001b497808 */ /* 0x000fe40004800000 */
[----:B------:R-:W-:-:S02]  /*2e10*/  ISETP.NE.AND P1, PT, R5, RZ, PT ;  /* 0x000000ff0500720c */ /* 0x000fc40003f25270 */
[----:B------:R-:W-:Y:S02]  /*2e20*/  FMNMX.FTZ R0, R89, R0, !PT ;  /* 0x0000000059007209 */ /* 0x000fe40007810000 */
[----:B------:R-:W-:Y:S02]  /*2e30*/  ISETP.GT.AND P1, PT, R10, 0x9, !P1 ;  /* 0x000000090a00780c */ /* 0x000fe40004f24270 */
[C---:B------:R-:W-:Y:S02]  /*2e40*/  ISETP.LT.OR P6, PT, R4.reuse, 0x9, P6 ;  /* 0x000000090400780c */ /* 0x040fe400037c1670 */
[----:B------:R-:W-:Y:S02]  /*2e50*/  ISETP.LT.OR P1, PT, R4, 0xa, P1 ;  /* 0x0000000a0400780c */ /* 0x000fe40000f21670 */
[----:B------:R-:W-:Y:S02]  /*2e60*/  FMNMX.FTZ R0, R91, R0, !PT ;  /* 0x000000005b007209 */ /* 0x000fe40007810000 */
[----:B------:R-:W-:-:S02]  /*2e70*/  FSEL R31, R31, -INF , !P1 ;  /* 0xff8000001f1f7808 */ /* 0x000fc40004800000 */
[----:B------:R-:W-:Y:S02]  /*2e80*/  ISETP.NE.AND P1, PT, R15, RZ, PT ;  /* 0x000000ff0f00720c */ /* 0x000fe40003f25270 */
[----:B------:R-:W-:Y:S02]  /*2e90*/  FSEL R75, R30, -INF , !P6 ;  /* 0xff8000001e4b7808 */ /* 0x000fe40007000000 */
[----:B------:R-:W-:Y:S02]  /*2ea0*/  ISETP.GT.AND P1, PT, R10, 0x10, !P1 ;  /* 0x000000100a00780c */ /* 0x000fe40004f24270 */
[----:B------:R-:W-:Y:S02]  /*2eb0*/  ISETP.NE.AND P6, PT, R28, RZ, PT ;  /* 0x000000ff1c00720c */ /* 0x000fe40003fc5270 */
[----:B------:R-:W-:Y:S02]  /*2ec0*/  ISETP.LT.OR P1, PT, R4, 0x11, P1 ;  /* 0x000000110400780c */ /* 0x000fe40000f21670 */
[----:B------:R-:W-:-:S02]  /*2ed0*/  FMNMX.FTZ R0, R93, R0, !PT ;  /* 0x000000005d007209 */ /* 0x000fc40007810000 */
[----:B------:R-:W-:Y:S02]  /*2ee0*/  FSEL R77, R34, -INF , !P1 ;  /* 0xff800000224d7808 */ /* 0x000fe40004800000 */
[----:B------:R-:W-:Y:S02]  /*2ef0*/  ISETP.NE.AND P1, PT, R20, RZ, PT ;  /* 0x000000ff1400720c */ /* 0x000fe40003f25270 */
[----:B------:R-:W-:Y:S02]  /*2f00*/  FMNMX.FTZ R0, R95, R0, !PT ;  /* 0x000000005f007209 */ /* 0x000fe40007810000 */
[----:B------:R-:W-:Y:S02]  /*2f10*/  ISETP.GT.AND P1, PT, R10, 0x11, !P1 ;  /* 0x000000110a00780c */ /* 0x000fe40004f24270 */
[----:B------:R-:W-:Y:S02]  /*2f20*/  ISETP.NE.AND P5, PT, R32, RZ, PT ;  /* 0x000000ff2000720c */ /* 0x000fe40003fa5270 */
        /* <DEDUP_REMOVED lines=41> */
[----:B------:R-:W-:Y:S02]  /*31c0*/  FMNMX.FTZ R0, R21, R0, !PT ;  /* 0x0000000015007209 */ /* 0x000fe40007810000 */
[----:B------:R-:W-:-:S02]  /*31d0*/  ISETP.NE.AND P1, PT, R78, RZ, PT ;  /* 0x000000ff4e00720c */ /* 0x000fc40003f25270 */
[----:B------:R-:W-:Y:S01]  /*31e0*/  FMNMX.FTZ R2, R69, R0, !PT ;  /* 0x0000000045027209 */ /* 0x000fe20007810000 */
[----:B------:R-:W-:Y:S01]  /*31f0*/  IMAD.U32 R0, RZ, RZ, UR4 ;  /* 0x00000004ff007e24 */ /* 0x000fe2000f8e00ff */
[C---:B------:R-:W-:Y:S02]  /*3200*/  ISETP.GT.AND P1, PT, R10.reuse, 0x30, !P1 ;  /* 0x000000300a00780c */ /* 0x040fe40004f24270 */
[----:B------:R-:W-:Y:S01]  /*3210*/  ISETP.GT.AND P4, PT, R10, RZ, !P4 ;  /* 0x000000ff0a00720c */ /* 0x000fe20006784270 */
[----:B------:R-:W0:Y:S01]  /*3220*/  SHFL.BFLY PT, R5, R2, 0x2, 0x1f ;  /* 0x0c401f0002057f89 */ /* 0x000e2200000e0000 */
[C---:B------:R-:W-:Y:S02]  /*3230*/  ISETP.LT.OR P1, PT, R4.reuse, 0x31, P1 ;  /* 0x000000310400780c */ /* 0x040fe40000f21670 */
[----:B------:R-:W-:Y:S02]  /*3240*/  ISETP.LT.OR P4, PT, R4, 0x1, P4 ;  /* 0x000000010400780c */ /* 0x000fe40002781670 */
[----:B------:R-:W-:-:S02]  /*3250*/  FSEL R83, R50, -INF , !P1 ;  /* 0xff80000032537808 */ /* 0x000fc40004800000 */
[----:B------:R-:W-:Y:S02]  /*3260*/  ISETP.NE.AND P1, PT, R48, RZ, PT ;  /* 0x000000ff3000720c */ /* 0x000fe40003f25270 */
[----:B------:R-:W-:Y:S02]  /*3270*/  FSEL R26, R26, -INF , !P4 ;  /* 0xff8000001a1a7808 */ /* 0x000fe40006000000 */
[----:B------:R-:W-:Y:S02]  /*3280*/  ISETP.GT.AND P1, PT, R10, 0x31, !P1 ;  /* 0x000000310a00780c */ /* 0x000fe40004f24270 */
[----:B------:R-:W-:Y:S02]  /*3290*/  ISETP.NE.AND P6, PT, R56, RZ, PT ;  /* 0x000000ff3800720c */ /* 0x000fe40003fc5270 */
[----:B------:R-:W-:Y:S02]  /*32a0*/  ISETP.LT.OR P1, PT, R4, 0x32, P1 ;  /* 0x000000320400780c */ /* 0x000fe40000f21670 */
[----:B------:R-:W-:-:S02]  /*32b0*/  ISETP.GT.AND P2, PT, R10, 0x51, !P2 ;  /* 0x000000510a00780c */ /* 0x000fc40005744270 */
[----:B------:R-:W-:Y:S02]  /*32c0*/  FSEL R51, R51, -INF , !P1 ;  /* 0xff80000033337808 */ /* 0x000fe40004800000 */
[----:B------:R-:W-:Y:S02]  /*32d0*/  ISETP.NE.AND P1, PT, R80, RZ, PT ;  /* 0x000000ff5000720c */ /* 0x000fe40003f25270 */
[C---:B------:R-:W-:Y:S02]  /*32e0*/  ISETP.GT.AND P3, PT, R10.reuse, 0x58, !P3 ;  /* 0x000000580a00780c */ /* 0x040fe40005f64270 */
[----:B------:R-:W-:Y:S02]  /*32f0*/  ISETP.GT.AND P1, PT, R10, 0x38, !P1 ;  /* 0x000000380a00780c */ /* 0x000fe40004f24270 */
[----:B0-----:R-:W-:Y:S02]  /*3300*/  FMNMX.FTZ R12, R2, R5, !PT ;  /* 0x00000005020c7209 */ /* 0x001fe40007810000 */
[----:B------:R-:W-:-:S02]  /*3310*/  FMNMX.FTZ R2, R26, R73, !PT ;  /* 0x000000491a027209 */ /* 0x000fc40007810000 */
[----:B------:R-:W-:Y:S01]  /*3320*/  ISETP.LT.OR P1, PT, R4, 0x39, P1 ;  /* 0x000000390400780c */ /* 0x000fe20000f21670 */
[----:B------:R-:W0:Y:S01]  /*3330*/  SHFL.BFLY PT, R5, R12, 0x1, 0x1f ;  /* 0x0c201f000c057f89 */ /* 0x000e2200000e0000 */
        /* <DEDUP_REMOVED lines=12> */
[----:B------:R-:W-:Y:S02]  /*3400*/  FMNMX.FTZ R2, R39, R2, !PT ;  /* 0x0000000227027209 */ /* 0x000fe40007810000 */
[----:B------:R-:W-:Y:S02]  /*3410*/  ISETP.LT.OR P1, PT, R4, 0x41, P1 ;  /* 0x000000410400780c */ /* 0x000fe40000f21670 */
[----:B------:R-:W-:Y:S02]  /*3420*/  FMNMX.FTZ R2, R79, R2, !PT ;  /* 0x000000024f027209 */ /* 0x000fe40007810000 */
[----:B------:R-:W-:Y:S02]  /*3430*/  FSEL R11, R58, -INF , !P1 ;  /* 0xff8000003a0b7808 */ /* 0x000fe40004800000 */
[----:B------:R-:W-:-:S02]  /*3440*/  ISETP.GT.AND P1, PT, R10, 0x41, !P6 ;  /* 0x000000410a00780c */ /* 0x000fc40007724270 */
[----:B------:R-:W-:Y:S02]  /*3450*/  FMNMX.FTZ R2, R43, R2, !PT ;  /* 0x000000022b027209 */ /* 0x000fe40007810000 */
[----:B------:R-:W-:Y:S02]  /*3460*/  ISETP.LT.OR P1, PT, R4, 0x42, P1 ;  /* 0x000000420400780c */ /* 0x000fe40000f21670 */
[----:B------:R-:W-:Y:S02]  /*3470*/  FMNMX.FTZ R2, R81, R2, !PT ;  /* 0x0000000251027209 */ /* 0x000fe40007810000 */
[----:B------:R-:W-:Y:S02]  /*3480*/  FSEL R59, R59, -INF , !P1 ;  /* 0xff8000003b3b7808 */ /* 0x000fe40004800000 */
[----:B------:R-:W-:Y:S02]  /*3490*/  FMNMX.FTZ R2, R47, R2, !PT ;  /* 0x000000022f027209 */ /* 0x000fe40007810000 */
[----:B------:R-:W-:-:S02]  /*34a0*/  ISETP.GT.AND P1, PT, R10, 0x48, !P5 ;  /* 0x000000480a00780c */ /* 0x000fc40006f24270 */
[----:B0-----:R-:W-:Y:S02]  /*34b0*/  FMNMX.FTZ R5, R12, R5, !PT ;  /* 0x000000050c057209 */ /* 0x001fe40007810000 */
[----:B------:R-:W-:Y:S02]  /*34c0*/  FMNMX.FTZ R2, R83, R2, !PT ;  /* 0x0000000253027209 */ /* 0x000fe40007810000 */
[----:B------:R-:W-:Y:S01]  /*34d0*/  ISETP.LT.OR P1, PT, R4, 0x49, P1 ;  /* 0x000000490400780c */ /* 0x000fe20000f21670 */
[----:B------:R-:W-:Y:S01]  /*34e0*/  FMUL.FTZ R13, R5, R0 ;  /* 0x00000000050d7220 */ /* 0x000fe20000410000 */
[----:B------:R-:W-:Y:S02]  /*34f0*/  FMNMX.FTZ R2, R51, R2, !PT ;  /* 0x0000000233027209 */ /* 0x000fe40007810000 */
[----:B------:R-:W-:Y:S02]  /*3500*/  FSEL R3, R62, -INF , !P1 ;  /* 0xff8000003e037808 */ /* 0x000fe40004800000 */
[----:B------:R-:W-:-:S02]  /*3510*/  FSETP.NEU.FTZ.AND P1, PT, R5, -INF , PT ;  /* 0xff8000000500780b */ /* 0x000fc40003f3d000 */
[----:B------:R-:W-:Y:S02]  /*3520*/  ISETP.NE.AND P5, PT, R60, RZ, PT ;  /* 0x000000ff3c00720c */ /* 0x000fe40003fa5270 */
[----:B------:R-:W-:Y:S02]  /*3530*/  FMNMX.FTZ R2, R15, R2, !PT ;  /* 0x000000020f027209 */ /* 0x000fe40007810000 */
[----:B------:R-:W-:Y:S02]  /*3540*/  FSEL R14, R13, RZ, P1 ;  /* 0x000000ff0d0e7208 */ /* 0x000fe40000800000 */
[----:B------:R-:W-:Y:S02]  /*3550*/  ISETP.GT.AND P1, PT, R10, 0x49, !P5 ;  /* 0x000000490a00780c */ /* 0x000fe40006f24270 */
[----:B------:R-:W-:Y:S01]  /*3560*/  FMNMX.FTZ R2, R55, R2, !PT ;  /* 0x0000000237027209 */ /* 0x000fe20007810000 */
[-CC-:B------:R-:W-:Y:S01]  /*3570*/  FFMA.FTZ R188, R85, R0.reuse, -R14.reuse ;  /* 0x0000000055bc7223 */ /* 0x180fe2000001080e */
[----:B------:R-:W-:Y:S01]  /*3580*/  ISETP.LT.OR P1, PT, R4, 0x4a, P1 ;  /* 0x0000004a0400780c */ /* 0x000fe20000f21670 */
[-CC-:B------:R-:W-:Y:S01]  /*3590*/  FFMA.FTZ R13, R87, R0.reuse, -R14.reuse ;  /* 0x00000000570d7223 */ /* 0x180fe2000001080e */
[----:B------:R-:W-:Y:S01]  /*35a0*/  ISETP.NE.AND P6, PT, R84, RZ, PT ;  /* 0x000000ff5400720c */ /* 0x000fe20003fc5270 */
[--C-:B------:R-:W-:Y:S01]  /*35b0*/  FFMA.FTZ R12, R91, R0, -R14.reuse ;  /* 0x000000005b0c7223 */ /* 0x100fe2000001080e */
[----:B------:R-:W-:Y:S01]  /*35c0*/  FMNMX.FTZ R2, R11, R2, !PT ;  /* 0x000000020b027209 */ /* 0x000fe20007810000 */
[-CC-:B------:R-:W-:Y:S01]  /*35d0*/  FFMA.FTZ R190, R89, R0.reuse, -R14.reuse ;  /* 0x0000000059be7223 */ /* 0x180fe2000001080e */
[----:B------:R-:W-:Y:S01]  /*35e0*/  FSEL R63, R63, -INF , !P1 ;  /* 0xff8000003f3f7808 */ /* 0x000fe20004800000 */
[----:B------:R-:W-:Y:S01]  /*35f0*/  MUFU.EX2 R188, R188 ;  /* 0x000000bc00bc7308 */ /* 0x000fe20000000800 */
[----:B------:R-:W-:Y:S01]  /*3600*/  ISETP.GT.AND P1, PT, R10, 0x50, !P6 ;  /* 0x000000500a00780c */ /* 0x000fe20007724270 */
[--C-:B------:R-:W-:Y:S01]  /*3610*/  FFMA.FTZ R20, R93, R0, -R14.reuse ;  /* 0x000000005d147223 */ /* 0x100fe2000001080e */
[----:B------:R-:W-:Y:S01]  /*3620*/  FMNMX.FTZ R2, R59, R2, !PT ;  /* 0x000000023b027209 */ /* 0x000fe20007810000 */
[-CC-:B------:R-:W-:Y:S01]  /*3630*/  FFMA.FTZ R28, R97, R0.reuse, -R14.reuse ;  /* 0x00000000611c7223 */ /* 0x180fe2000001080e */
[----:B------:R-:W-:Y:S01]  /*3640*/  ISETP.LT.OR P1, PT, R4, 0x51, P1 ;  /* 0x000000510400780c */ /* 0x000fe20000f21670 */
[--C-:B------:R-:W-:Y:S01]  /*3650*/  FFMA.FTZ R41, R41, R0, -R14.reuse ;  /* 0x0000000029297223 */ /* 0x100fe2000001080e */
[----:B------:R-:W-:Y:S01]  /*3660*/  FMNMX.FTZ R2, R3, R2, !PT ;  /* 0x0000000203027209 */ /* 0x000fe20007810000 */
[----:B------:R-:W-:Y:S01]  /*3670*/  MUFU.EX2 R13, R13 ;  /* 0x0000000d000d7308 */ /* 0x000fe20000000800 */
[----:B------:R-:W-:Y:S01]  /*3680*/  ISETP.NE.AND P5, PT, R24, RZ, PT ;  /* 0x000000ff1800720c */ /* 0x000fe20003fa5270 */
[-CC-:B------:R-:W-:Y:S01]  /*3690*/  FFMA.FTZ R24, R95, R0.reuse, -R14.reuse ;  /* 0x000000005f187223 */ /* 0x180fe2000001080e */
[----:B------:R-:W-:Y:S01]  /*36a0*/  ISETP.LT.OR P2, PT, R4, 0x52, P2 ;  /* 0x000000520400780c */ /* 0x000fe20001741670 */
[-CC-:B------:R-:W-:Y:S01]  /*36b0*/  FFMA.FTZ R49, R49, R0.reuse, -R14.reuse ;  /* 0x0000000031317223 */ /* 0x180fe2000001080e */
[----:B------:R-:W-:Y:S01]  /*36c0*/  FSEL R85, R66, -INF , !P1 ;  /* 0xff80000042557808 */ /* 0x000fe20004800000 */
[--C-:B------:R-:W-:Y:S01]  /*36d0*/  FFMA.FTZ R37, R37, R0, -R14.reuse ;  /* 0x0000000025257223 */ /* 0x100fe2000001080e */
[----:B------:R-:W-:Y:S01]  /*36e0*/  FMNMX.FTZ R2, R63, R2, !PT ;  /* 0x000000023f027209 */ /* 0x000fe20007810000 */
[----:B------:R0:W-:Y:S01]  /*36f0*/  MUFU.EX2 R91, R24 ;  /* 0x00000018005b7308 */ /* 0x0001e20000000800 */
[----:B------:R-:W-:Y:S01]  /*3700*/  ISETP.GT.AND P4, PT, R10, 0x59, !P5 ;  /* 0x000000590a00780c */ /* 0x000fe20006f84270 */
[-CC-:B------:R-:W-:Y:S01]  /*3710*/  FFMA.FTZ R10, R101, R0.reuse, -R14.reuse ;  /* 0x00000000650a7223 */ /* 0x180fe2000001080e */
[C---:B------:R-:W-:Y:S01]  /*3720*/  ISETP.LT.OR P3, PT, R4.reuse, 0x59, P3 ;  /* 0x000000590400780c */ /* 0x040fe20001f61670 */
[-CC-:B------:R-:W-:Y:S01]  /*3730*/  FFMA.FTZ R53, R53, R0.reuse, -R14.reuse ;  /* 0x0000000035357223 */ /* 0x180fe2000001080e */
[----:B------:R-:W-:Y:S01]  /*3740*/  FSEL R67, R67, -INF , !P2 ;  /* 0xff80000043437808 */ /* 0x000fe20005000000 */
[--C-:B------:R-:W-:Y:S01]  /*3750*/  FFMA.FTZ R33, R33, R0, -R14.reuse ;  /* 0x0000000021217223 */ /* 0x100fe2000001080e */
[----:B------:R-:W-:Y:S01]  /*3760*/  FMNMX.FTZ R2, R85, R2, !PT ;  /* 0x0000000255027209 */ /* 0x000fe20007810000 */
[----:B------:R-:W-:Y:S01]  /*3770*/  MUFU.EX2 R190, R190 ;  /* 0x000000be00be7308 */ /* 0x000fe20000000800 */
[----:B------:R-:W-:Y:S01]  /*3780*/  ISETP.LT.OR P4, PT, R4, 0x5a, P4 ;  /* 0x0000005a0400780c */ /* 0x000fe20002781670 */
[-CC-:B0-----:R-:W-:Y:S01]  /*3790*/  FFMA.FTZ R24, R45, R0.reuse, -R14.reuse ;  /* 0x000000002d187223 */ /* 0x181fe2000001080e */
[----:B------:R-:W-:Y:S01]  /*37a0*/  FSEL R87, R70, -INF , !P3 ;  /* 0xff80000046577808 */ /* 0x000fe20005800000 */
[--C-:B------:R-:W-:Y:S01]  /*37b0*/  FFMA.FTZ R4, R105, R0, -R14.reuse ;  /* 0x0000000069047223 */ /* 0x100fe2000001080e */
[----:B------:R-:W-:Y:S01]  /*37c0*/  FMNMX.FTZ R2, R67, R2, !PT ;  /* 0x0000000243027209 */ /* 0x000fe20007810000 */
[--C-:B------:R-:W-:Y:S01]  /*37d0*/  FFMA.FTZ R57, R57, R0, -R14.reuse ;  /* 0x0000000039397223 */ /* 0x100fe2000001080e */
[----:B------:R-:W-:Y:S01]  /*37e0*/  FSEL R71, R71, -INF , !P4 ;  /* 0xff80000047477808 */ /* 0x000fe20006000000 */
[----:B------:R-:W-:Y:S01]  /*37f0*/  MUFU.EX2 R182, R4 ;  /* 0x0000000400b67308 */ /* 0x000fe20000000800 */
[----:B------:R-:W-:Y:S01]  /*3800*/  FMNMX.FTZ R2, R87, R2, !PT ;  /* 0x0000000257027209 */ /* 0x000fe20007810000 */
[-CC-:B------:R-:W-:Y:S01]  /*3810*/  FFMA.FTZ R29, R29, R0.reuse, -R14.reuse ;  /* 0x000000001d1d7223 */ /* 0x180fe2000001080e */
[----:B------:R-:W-:Y:S01]  /*3820*/  ISETP.NE.AND P5, PT, R203, 0x1, PT ;  /* 0x00000001cb00780c */ /* 0x000fe20003fa5270 */
[--C-:B------:R-:W-:Y:S01]  /*3830*/  FFMA.FTZ R61, R61, R0, -R14.reuse ;  /* 0x000000003d3d7223 */ /* 0x100fe2000001080e */
[----:B------:R-:W-:Y:S01]  /*3840*/  FMNMX.FTZ R2, R71, R2, !PT ;  /* 0x0000000247027209 */ /* 0x000fe20007810000 */
[-CC-:B------:R-:W-:Y:S01]  /*3850*/  FFMA.FTZ R25, R25, R0.reuse, -R14.reuse ;  /* 0x0000000019197223 */ /* 0x180fe2000001080e */
[-CC-:B------:R-:W-:Y:S01]  /*3860*/  FFMA.FTZ R65, R65, R0.reuse, -R14.reuse ;  /* 0x0000000041417223 */ /* 0x180fe2000001080e */
[----:B------:R0:W-:Y:S01]  /*3870*/  MUFU.EX2 R89, R12 ;  /* 0x0000000c00597308 */ /* 0x0001e20000000800 */
[-CC-:B------:R-:W-:Y:S01]  /*3880*/  FFMA.FTZ R21, R21, R0.reuse, -R14.reuse ;  /* 0x0000000015157223 */ /* 0x180fe2000001080e */
[----:B------:R-:W1:Y:S06]  /*3890*/  SHFL.BFLY PT, R45, R2, 0x2, 0x1f ;  /* 0x0c401f00022d7f89 */ /* 0x000e6c00000e0000 */
[----:B------:R-:W2:Y:S01]  /*38a0*/  MUFU.EX2 R20, R20 ;  /* 0x0000001400147308 */ /* 0x000ea20000000800 */
[-CC-:B0-----:R-:W-:Y:S01]  /*38b0*/  FFMA.FTZ R12, R99, R0.reuse, -R14.reuse ;  /* 0x00000000630c7223 */ /* 0x181fe2000001080e */
[----:B------:R-:W0:Y:S06]  /*38c0*/  @P5 LDC R46, c[0x0][0x450] ;  /* 0x00011400ff2e5b82 */ /* 0x000e2c0000000800 */
[----:B------:R3:W-:Y:S08]  /*38d0*/  MUFU.EX2 R93, R12 ;  /* 0x0000000c005d7308 */ /* 0x0007f00000000800 */
[----:B------:R-:W4:Y:S01]  /*38e0*/  MUFU.EX2 R28, R28 ;  /* 0x0000001c001c7308 */ /* 0x000f220000000800 */
[-CC-:B---3--:R-:W-:Y:S01]  /*38f0*/  FFMA.FTZ R12, R103, R0.reuse, -R14.reuse ;  /* 0x00000000670c7223 */ /* 0x188fe2000001080e */
[----:B-1----:R-:W-:Y:S01]  /*3900*/  FMNMX.FTZ R45, R2, R45, !PT ;  /* 0x0000002d022d7209 */ /* 0x002fe20007810000 */
[----:B------:R-:W-:Y:S01]  /*3910*/  FFMA.FTZ R14, R69, R0, -R14 ;  /* 0x00000000450e7223 */ /* 0x000fe2000001080e */
[----:B--2---:R-:W-:-:S03]  /*3920*/  F2FP.F16.F32.PACK_AB R184, R91, R20 ;  /* 0x000000145bb8723e */ /* 0x004fc600000000ff */
[----:B------:R-:W1:Y:S01]  /*3930*/  SHFL.BFLY PT, R4, R45, 0x1, 0x1f ;  /* 0x0c201f002d047f89 */ /* 0x000e6200000e0000 */
[----:B------:R-:W-:Y:S08]  /*3940*/  MUFU.EX2 R95, R12 ;  /* 0x0000000c005f7308 */ /* 0x000ff00000000800 */
[----:B------:R-:W2:Y:S01]  /*3950*/  MUFU.EX2 R10, R10 ;  /* 0x0000000a000a7308 */ /* 0x000ea20000000800 */
[----:B----4-:R-:W-:-:S07]  /*3960*/  F2FP.F16.F32.PACK_AB R186, R93, R28 ;  /* 0x0000001c5dba723e */ /* 0x010fce00000000ff */
[----:B------:R-:W-:Y:S01]  /*3970*/  MUFU.EX2 R97, R24 ;  /* 0x0000001800617308 */ /* 0x000fe20000000800 */
[----:B-1----:R-:W-:-:S07]  /*3980*/  FMNMX.FTZ R4, R45, R4, !PT ;  /* 0x000000042d047209 */ /* 0x002fce0007810000 */
[----:B------:R-:W-:Y:S01]  /*3990*/  MUFU.EX2 R41, R41 ;  /* 0x0000002900297308 */ /* 0x000fe20000000800 */
[----:B--2---:R-:W-:Y:S02]  /*39a0*/  F2FP.F16.F32.PACK_AB R180, R95, R10 ;  /* 0x0000000a5fb4723e */ /* 0x004fe400000000ff */
[C---:B------:R-:W-:Y:S01]  /*39b0*/  FSETP.NEU.FTZ.AND P1, PT, R4.reuse, -INF , PT ;  /* 0xff8000000400780b */ /* 0x040fe20003f3d000 */
[----:B------:R-:W-:-:S04]  /*39c0*/  FMUL.FTZ R2, R4, R0 ;  /* 0x0000000004027220 */ /* 0x000fc80000410000 */
[----:B------:R-:W-:Y:S01]  /*39d0*/  MUFU.EX2 R176, R49 ;  /* 0x0000003100b07308 */ /* 0x000fe20000000800 */
[----:B------:R-:W-:-:S05]  /*39e0*/  FSEL R2, R2, RZ, P1 ;  /* 0x000000ff02027208 */ /* 0x000fca0000800000 */
        /* <DEDUP_REMOVED lines=14> */
[----:B------:R-:W1:Y:S01]  /*3ad0*/  MUFU.EX2 R73, R73 ;  /* 0x0000004900497308 */ /* 0x000e620000000800 */
[-CC-:B------:R-:W-:Y:S01]  /*3ae0*/  FFMA.FTZ R11, R11, R0.reuse, -R2.reuse ;  /* 0x000000000b0b7223 */ /* 0x180fe20000010802 */
[-CC-:B------:R-:W-:Y:S01]  /*3af0*/  FFMA.FTZ R51, R51, R0.reuse, -R2.reuse ;  /* 0x0000000033337223 */ /* 0x180fe20000010802 */
[-CC-:B------:R-:W-:Y:S01]  /*3b00*/  FFMA.FTZ R15, R15, R0.reuse, -R2.reuse ;  /* 0x000000000f0f7223 */ /* 0x180fe20000010802 */
[-CC-:B------:R-:W-:Y:S01]  /*3b10*/  FFMA.FTZ R55, R55, R0.reuse, -R2.reuse ;  /* 0x0000000037377223 */ /* 0x180fe20000010802 */
[-CC-:B------:R-:W-:Y:S01]  /*3b20*/  FFMA.FTZ R59, R59, R0.reuse, -R2.reuse ;  /* 0x000000003b3b7223 */ /* 0x180fe20000010802 */
[-CC-:B------:R-:W-:Y:S01]  /*3b30*/  FFMA.FTZ R3, R3, R0.reuse, -R2.reuse ;  /* 0x0000000003037223 */ /* 0x180fe20000010802 */
[-CC-:B------:R-:W-:Y:S01]  /*3b40*/  FFMA.FTZ R63, R63, R0.reuse, -R2.reuse ;  /* 0x000000003f3f7223 */ /* 0x180fe20000010802 */
[----:B------:R2:W-:Y:S01]  /*3b50*/  MUFU.EX2 R12, R31 ;  /* 0x0000001f000c7308 */ /* 0x0005e20000000800 */
[-CC-:B------:R-:W-:Y:S01]  /*3b60*/  FFMA.FTZ R85, R85, R0.reuse, -R2.reuse ;  /* 0x0000000055557223 */ /* 0x180fe20000010802 */
[-CC-:B------:R-:W-:Y:S01]  /*3b70*/  FFMA.FTZ R67, R67, R0.reuse, -R2.reuse ;  /* 0x0000000043437223 */ /* 0x180fe20000010802 */
[-CC-:B------:R-:W-:Y:S01]  /*3b80*/  FFMA.FTZ R87, R87, R0.reuse, -R2.reuse ;  /* 0x0000000057577223 */ /* 0x180fe20000010802 */
[----:B------:R-:W-:-:S04]  /*3b90*/  FFMA.FTZ R71, R71, R0, -R2 ;  /* 0x0000000047477223 */ /* 0x000fc80000010802 */
[----:B------:R-:W3:Y:S01]  /*3ba0*/  MUFU.EX2 R75, R75 ;  /* 0x0000004b004b7308 */ /* 0x000ee20000000800 */
[----:B--2---:R-:W-:Y:S01]  /*3bb0*/  FADD.FTZ R31, R188, R13 ;  /* 0x0000000dbc1f7221 */ /* 0x004fe20000010000 */
[----:B------:R-:W-:Y:S02]  /*3bc0*/  F2FP.F16.F32.PACK_AB R188, R13, R188 ;  /* 0x000000bc0dbc723e */ /* 0x000fe400000000ff */
[----:B-1----:R-:W-:Y:S01]  /*3bd0*/  F2FP.F16.F32.PACK_AB R189, R73, R26 ;  /* 0x0000001a49bd723e */ /* 0x002fe200000000ff */
[----:B------:R-:W-:Y:S01]  /*3be0*/  FADD.FTZ R38, R190, R31 ;  /* 0x0000001fbe267221 */ /* 0x000fe20000010000 */
[C---:B------:R-:W-:Y:S02]  /*3bf0*/  F2FP.F16.F32.PACK_AB R190, R89.reuse, R190 ;  /* 0x000000be59be723e */ /* 0x040fe400000000ff */
[----:B------:R-:W1:Y:S01]  /*3c00*/  MUFU.EX2 R77, R77 ;  /* 0x0000004d004d7308 */ /* 0x000e620000000800 */
[----:B------:R-:W-:Y:S01]  /*3c10*/  FADD.FTZ R31, R89, R38 ;  /* 0x00000026591f7221 */ /* 0x000fe20000010000 */
[----:B------:R-:W-:-:S03]  /*3c20*/  FADD.FTZ R38, R26, R73 ;  /* 0x000000491a267221 */ /* 0x000fc60000010000 */
[----:B------:R-:W-:-:S03]  /*3c30*/  FADD.FTZ R40, R20, R31 ;  /* 0x0000001f14287221 */ /* 0x000fc60000010000 */
[----:B------:R2:W4:Y:S01]  /*3c40*/  MUFU.EX2 R24, R35 ;  /* 0x0000002300187308 */ /* 0x0005220000000800 */
[----:B---3--:R-:W-:Y:S01]  /*3c50*/  FADD.FTZ R31, R75, R38 ;  /* 0x000000264b1f7221 */ /* 0x008fe20000010000 */
[----:B------:R-:W-:-:S06]  /*3c60*/  F2FP.F16.F32.PACK_AB R191, R12, R75 ;  /* 0x0000004b0cbf723e */ /* 0x000fcc00000000ff */
[----:B------:R-:W3:Y:S01]  /*3c70*/  MUFU.EX2 R27, R27 ;  /* 0x0000001b001b7308 */ /* 0x000ee20000000800 */
[----:B--2---:R-:W-:Y:S01]  /*3c80*/  FADD.FTZ R35, R91, R40 ;  /* 0x000000285b237221 */ /* 0x004fe20000010000 */
[----:B------:R-:W-:-:S03]  /*3c90*/  FADD.FTZ R40, R12, R31 ;  /* 0x0000001f0c287221 */ /* 0x000fc60000010000 */
[----:B------:R-:W-:Y:S01]  /*3ca0*/  FADD.FTZ R42, R28, R35 ;  /* 0x000000231c2a7221 */ /* 0x000fe20000010000 */
[----:B-1----:R-:W-:Y:S02]  /*3cb0*/  FADD.FTZ R31, R77, R40 ;  /* 0x000000284d1f7221 */ /* 0x002fe40000010000 */
[----:B------:R1:W2:Y:S01]  /*3cc0*/  MUFU.EX2 R30, R39 ;  /* 0x00000027001e7308 */ /* 0x0002a20000000800 */
[----:B------:R-:W-:Y:S01]  /*3cd0*/  FADD.FTZ R35, R93, R42 ;  /* 0x0000002a5d237221 */ /* 0x000fe20000010000 */
[C---:B----4-:R-:W-:Y:S01]  /*3ce0*/  FADD.FTZ R40, R24.reuse, R31 ;  /* 0x0000001f18287221 */ /* 0x050fe20000010000 */
[----:B------:R-:W-:Y:S02]  /*3cf0*/  F2FP.F16.F32.PACK_AB R185, R24, R77 ;  /* 0x0000004d18b9723e */ /* 0x000fe400000000ff */
[----:B------:R-:W-:-:S03]  /*3d00*/  FADD.FTZ R42, R10, R35 ;  /* 0x000000230a2a7221 */ /* 0x000fc60000010000 */
[----:B------:R-:W-:Y:S01]  /*3d10*/  MUFU.EX2 R79, R79 ;  /* 0x0000004f004f7308 */ /* 0x000fe20000000800 */
[----:B------:R-:W-:Y:S01]  /*3d20*/  FADD.FTZ R35, R95, R42 ;  /* 0x0000002a5f237221 */ /* 0x000fe20000010000 */
[----:B---3--:R-:W-:Y:S01]  /*3d30*/  FADD.FTZ R31, R27, R40 ;  /* 0x000000281b1f7221 */ /* 0x008fe20000010000 */
[----:B-1----:R-:W-:Y:S02]  /*3d40*/  IMAD.MOV.U32 R39, RZ, RZ, R22 ;  /* 0x000000ffff277224 */ /* 0x002fe400078e0016 */
[----:B------:R-:W-:Y:S01]  /*3d50*/  FADD.FTZ R44, R182, R35 ;  /* 0x00000023b62c7221 */ /* 0x000fe20000010000 */
[C---:B------:R-:W-:Y:S02]  /*3d60*/  F2FP.F16.F32.PACK_AB R182, R97.reuse, R182 ;  /* 0x000000b661b6723e */ /* 0x040fe400000000ff */
[----:B------:R1:W3:Y:S01]  /*3d70*/  MUFU.EX2 R32, R43 ;  /* 0x0000002b00207308 */ /* 0x0002e20000000800 */
[C---:B--2---:R-:W-:Y:S01]  /*3d80*/  FADD.FTZ R42, R30.reuse, R31 ;  /* 0x0000001f1e2a7221 */ /* 0x044fe20000010000 */
[----:B------:R-:W-:Y:S01]  /*3d90*/  FADD.FTZ R44, R97, R44 ;  /* 0x0000002c612c7221 */ /* 0x000fe20000010000 */
[----:B------:R-:W-:-:S03]  /*3da0*/  F2FP.F16.F32.PACK_AB R187, R30, R27 ;  /* 0x0000001b1ebb723e */ /* 0x000fc600000000ff */
[----:B------:R-:W-:Y:S02]  /*3db0*/  FADD.FTZ R31, R41, R44 ;  /* 0x0000002c291f7221 */ /* 0x000fe40000010000 */
[----:B------:R-:W-:Y:S01]  /*3dc0*/  MUFU.EX2 R81, R81 ;  /* 0x0000005100517308 */ /* 0x000fe20000000800 */
[----:B-1----:R-:W1:Y:S01]  /*3dd0*/  @P5 LDC R43, c[0x0][0x44c] ;  /* 0x00011300ff2b5b82 */ /* 0x002e620000000800 */
[C---:B------:R-:W-:Y:S01]  /*3de0*/  FADD.FTZ R44, R176.reuse, R31 ;  /* 0x0000001fb02c7221 */ /* 0x040fe20000010000 */
[----:B------:R-:W-:-:S05]  /*3df0*/  F2FP.F16.F32.PACK_AB R176, R176, R41 ;  /* 0x00000029b0b0723e */ /* 0x000fca00000000ff */
[----:B------:R-:W2:Y:S01]  /*3e00*/  MUFU.EX2 R37, R37 ;  /* 0x0000002500257308 */ /* 0x000ea20000000800 */
[----:B---3--:R-:W-:-:S07]  /*3e10*/  F2FP.F16.F32.PACK_AB R181, R32, R79 ;  /* 0x0000004f20b5723e */ /* 0x008fce00000000ff */
[----:B------:R-:W3:Y:S08]  /*3e20*/  MUFU.EX2 R34, R47 ;  /* 0x0000002f00227308 */ /* 0x000ef00000000800 */
[----:B------:R-:W4:Y:S01]  /*3e30*/  MUFU.EX2 R178, R53 ;  /* 0x0000003500b27308 */ /* 0x000f220000000800 */
[----:B--2---:R-:W-:Y:S01]  /*3e40*/  FADD.FTZ R31, R37, R44 ;  /* 0x0000002c251f7221 */ /* 0x004fe20000010000 */
[----:B-1----:R-:W-:-:S05]  /*3e50*/  @P5 IMAD.HI.U32 R43, R22, R43, RZ ;  /* 0x0000002b162b5227 */ /* 0x002fca00078e00ff */
[----:B0-----:R-:W-:Y:S01]  /*3e60*/  @P5 SHF.R.U32.HI R39, RZ, R46, R43 ;  /* 0x0000002eff275219 */ /* 0x001fe2000001162b */
[----:B------:R-:W0:Y:S01]  /*3e70*/  MUFU.EX2 R83, R83 ;  /* 0x0000005300537308 */ /* 0x000e220000000800 */
[----:B------:R-:W-:Y:S02]  /*3e80*/  LOP3.LUT P5, RZ, R16, 0x80000, RZ, 0xc0, !PT ;  /* 0x0008000010ff7812 */ /* 0x000fe400078ac0ff */
[----:B---3--:R-:W-:Y:S01]  /*3e90*/  F2FP.F16.F32.PACK_AB R183, R34, R81 ;  /* 0x0000005122b7723e */ /* 0x008fe200000000ff */
[----:B------:R-:W-:-:S04]  /*3ea0*/  IMAD.IADD R74, R74, 0x1, R39 ;  /* 0x000000014a4a7824 */ /* 0x000fc800078e0227 */
[----:B------:R1:W-:Y:S01]  /*3eb0*/  MUFU.EX2 R173, R11 ;  /* 0x0000000b00ad7308 */ /* 0x0003e20000000800 */
[C---:B----4-:R-:W-:Y:S01]  /*3ec0*/  FADD.FTZ R44, R178.reuse, R31 ;  /* 0x0000001fb22c7221 */ /* 0x050fe20000010000 */
[----:B------:R-:W-:-:S06]  /*3ed0*/  F2FP.F16.F32.PACK_AB R178, R178, R37 ;  /* 0x00000025b2b2723e */ /* 0x000fcc00000000ff */
[----:B------:R-:W2:Y:S01]  /*3ee0*/  MUFU.EX2 R33, R33 ;  /* 0x0000002100217308 */ /* 0x000ea20000000800 */
[----:B-1----:R-:W-:-:S04]  /*3ef0*/  FADD.FTZ R11, R79, R42 ;  /* 0x0000002a4f0b7221 */ /* 0x002fc80000010000 */
[----:B------:R-:W-:-:S03]  /*3f00*/  FADD.FTZ R42, R32, R11 ;  /* 0x0000000b202a7221 */ /* 0x000fc60000010000 */
[----:B------:R-:W1:Y:S01]  /*3f10*/  MUFU.EX2 R36, R51 ;  /* 0x0000003300247308 */ /* 0x000e620000000800 */
[----:B------:R-:W-:-:S04]  /*3f20*/  FADD.FTZ R11, R81, R42 ;  /* 0x0000002a510b7221 */ /* 0x000fc80000010000 */
[----:B------:R-:W-:-:S03]  /*3f30*/  FADD.FTZ R42, R34, R11 ;  /* 0x0000000b222a7221 */ /* 0x000fc60000010000 */
[----:B------:R-:W3:Y:S01]  /*3f40*/  MUFU.EX2 R172, R57 ;  /* 0x0000003900ac7308 */ /* 0x000ee20000000800 */
[----:B0-----:R-:W-:Y:S01]  /*3f50*/  FADD.FTZ R11, R83, R42 ;  /* 0x0000002a530b7221 */ /* 0x001fe20000010000 */
[----:B--2---:R-:W-:-:S06]  /*3f60*/  FADD.FTZ R13, R33, R44 ;  /* 0x0000002c210d7221 */ /* 0x004fcc0000010000 */
[----:B------:R-:W0:Y:S01]  /*3f70*/  MUFU.EX2 R15, R15 ;  /* 0x0000000f000f7308 */ /* 0x000e220000000800 */
[C---:B-1----:R-:W-:Y:S01]  /*3f80*/  FADD.FTZ R42, R36.reuse, R11 ;  /* 0x0000000b242a7221 */ /* 0x042fe20000010000 */
[----:B------:R-:W-:-:S06]  /*3f90*/  F2FP.F16.F32.PACK_AB R177, R36, R83 ;  /* 0x0000005324b1723e */ /* 0x000fcc00000000ff */
[----:B------:R-:W1:Y:S01]  /*3fa0*/  MUFU.EX2 R29, R29 ;  /* 0x0000001d001d7308 */ /* 0x000e620000000800 */
[C---:B---3--:R-:W-:Y:S01]  /*3fb0*/  FADD.FTZ R44, R172.reuse, R13 ;  /* 0x0000000dac2c7221 */ /* 0x048fe20000010000 */
[----:B------:R-:W-:-:S06]  /*3fc0*/  F2FP.F16.F32.PACK_AB R172, R172, R33 ;  /* 0x00000021acac723e */ /* 0x000fcc00000000ff */
[----:B------:R-:W2:Y:S01]  /*3fd0*/  MUFU.EX2 R38, R55 ;  /* 0x0000003700267308 */ /* 0x000ea20000000800 */
[----:B0-----:R-:W-:-:S07]  /*3fe0*/  FADD.FTZ R11, R15, R42 ;  /* 0x0000002a0f0b7221 */ /* 0x001fce0000010000 */
[----:B------:R-:W0:Y:S01]  /*3ff0*/  MUFU.EX2 R174, R61 ;  /* 0x0000003d00ae7308 */ /* 0x000e220000000800 */
[----:B-1----:R-:W-:-:S07]  /*4000*/  FADD.FTZ R13, R29, R44 ;  /* 0x0000002c1d0d7221 */ /* 0x002fce0000010000 */
[----:B------:R-:W1:Y:S01]  /*4010*/  MUFU.EX2 R25, R25 ;  /* 0x0000001900197308 */ /* 0x000e620000000800 */
[C---:B--2---:R-:W-:Y:S01]  /*4020*/  FADD.FTZ R20, R38.reuse, R11 ;  /* 0x0000000b26147221 */ /* 0x044fe20000010000 */
[----:B------:R-:W-:Y:S01]  /*4030*/  F2FP.F16.F32.PACK_AB R179, R38, R15 ;  /* 0x0000000f26b3723e */ /* 0x000fe200000000ff */
[----:B------:R-:W-:Y:S02]  /*4040*/  VIADD R15, R72, 0xfffffffe ;  /* 0xfffffffe480f7836 */ /* 0x000fe40000000000 */
[----:B------:R-:W-:-:S03]  /*4050*/  FADD.FTZ R11, R173, R20 ;  /* 0x00000014ad0b7221 */ /* 0x000fc60000010000 */
        /* <DEDUP_REMOVED lines=11> */
[----:B------:R-:W0:Y:S01]  /*4110*/  MUFU.EX2 R2, R63 ;  /* 0x0000003f00027308 */ /* 0x000e220000000800 */
[----:B-1----:R-:W-:-:S07]  /*4120*/  FADD.FTZ R11, R3, R20 ;  /* 0x00000014030b7221 */ /* 0x002fce0000010000 */
[----:B------:R-:W1:Y:S01]  /*4130*/  MUFU.EX2 R14, R14 ;  /* 0x0000000e000e7308 */ /* 0x000e620000000800 */
[----:B--2---:R-:W-:-:S07]  /*4140*/  FADD.FTZ R13, R21, R28 ;  /* 0x0000001c150d7221 */ /* 0x004fce0000010000 */
[----:B------:R-:W2:Y:S01]  /*4150*/  MUFU.EX2 R85, R85 ;  /* 0x0000005500557308 */ /* 0x000ea20000000800 */
[C---:B0-----:R-:W-:Y:S01]  /*4160*/  FADD.FTZ R28, R2.reuse, R11 ;  /* 0x0000000b021c7221 */ /* 0x041fe20000010000 */
[----:B------:R-:W-:Y:S01]  /*4170*/  F2FP.F16.F32.PACK_AB R175, R2, R3 ;  /* 0x0000000302af723e */ /* 0x000fe200000000ff */
[----:B------:R-:W-:-:S05]  /*4180*/  VIADD R2, R74, UR5 ;  /* 0x000000054a027c36 */ /* 0x000fca0008000000 */
[----:B------:R-:W0:Y:S01]  /*4190*/  MUFU.EX2 R10, R67 ;  /* 0x00000043000a7308 */ /* 0x000e220000000800 */
[C---:B-1----:R-:W-:Y:S01]  /*41a0*/  FADD.FTZ R11, R14.reuse, R13 ;  /* 0x0000000d0e0b7221 */ /* 0x042fe20000010000 */
[----:B------:R-:W-:-:S06]  /*41b0*/  F2FP.F16.F32.PACK_AB R170, R14, R21 ;  /* 0x000000150eaa723e */ /* 0x000fcc00000000ff */
[----:B------:R-:W1:Y:S01]  /*41c0*/  MUFU.EX2 R87, R87 ;  /* 0x0000005700577308 */ /* 0x000e620000000800 */
[----:B--2---:R-:W-:-:S07]  /*41d0*/  FADD.FTZ R13, R85, R28 ;  /* 0x0000001c550d7221 */ /* 0x004fce0000010000 */
[----:B------:R-:W2:Y:S01]  /*41e0*/  MUFU.EX2 R20, R71 ;  /* 0x0000004700147308 */ /* 0x000ea20000000800 */
[C---:B0-----:R-:W-:Y:S01]  /*41f0*/  FADD.FTZ R12, R10.reuse, R13 ;  /* 0x0000000d0a0c7221 */ /* 0x041fe20000010000 */
[----:B------:R-:W-:-:S03]  /*4200*/  F2FP.F16.F32.PACK_AB R169, R10, R85 ;  /* 0x000000550aa9723e */ /* 0x000fc600000000ff */
[----:B-1----:R-:W-:-:S04]  /*4210*/  FADD.FTZ R13, R87, R12 ;  /* 0x0000000c570d7221 */ /* 0x002fc80000010000 */
[C---:B--2---:R-:W-:Y:S01]  /*4220*/  FADD.FTZ R10, R20.reuse, R13 ;  /* 0x0000000d140a7221 */ /* 0x044fe20000010000 */
[----:B------:R-:W-:Y:S01]  /*4230*/  F2FP.F16.F32.PACK_AB R171, R20, R87 ;  /* 0x0000005714ab723e */ /* 0x000fe200000000ff */
[----:B------:R-:W-:Y:S06]  /*4240*/  @!P5 BRA `(.L_x_1264) ;  /* 0x000000000048d947 */ /* 0x000fec0003800000 */
[C---:B------:R-:W-:Y:S01]  /*4250*/  ISETP.GT.AND P1, PT, R74.reuse, RZ, PT ;  /* 0x000000ff4a00720c */ /* 0x040fe20003f24270 */
[----:B------:R-:W-:-:S12]  /*4260*/  VIADD R3, R74, 0xffffffff ;  /* 0xffffffff4a037836 */ /* 0x000fd80000000000 */
[----:B------:R-:W-:Y:S05]  /*4270*/  @P1 BRA `(.L_x_1265) ;  /* 0x0000000000201947 */ /* 0x000fea0003800000 */
[----:B------:R-:W0:Y:S01]  /*4280*/  LDC R14, c[0x0][0x9e4] ;  /* 0x00027900ff0e7b82 */ /* 0x000e220000000800 */
[----:B------:R-:W-:Y:S01]  /*4290*/  IMAD.MOV R3, RZ, RZ, -R74 ;  /* 0x000000ffff037224 */ /* 0x000fe200078e0a4a */
[----:B0-----:R-:W-:-:S13]  /*42a0*/  ISETP.NE.AND P1, PT, R14, 0x1, PT ;  /* 0x000000010e00780c */ /* 0x001fda0003f25270 */
[----:B------:R-:W0:Y:S02]  /*42b0*/  @P1 LDC.64 R12, c[0x0][0x9e8] ;  /* 0x00027a00ff0c1b82 */ /* 0x000e240000000a00 */
[----:B0-----:R-:W-:-:S05]  /*42c0*/  @P1 IMAD.HI.U32 R12, R3, R12, RZ ;  /* 0x0000000c030c1227 */ /* 0x001fca00078e00ff */
[----:B------:R-:W-:-:S04]  /*42d0*/  @P1 SHF.R.U32.HI R3, RZ, R13, R12 ;  /* 0x0000000dff031219 */ /* 0x000fc8000001160c */
[----:B------:R-:W-:Y:S01]  /*42e0*/  LOP3.LUT R3, RZ, R3, RZ, 0x33, !PT ;  /* 0x00000003ff037212 */ /* 0x000fe200078e33ff */
[----:B------:R-:W-:Y:S06]  /*42f0*/  BRA `(.L_x_1266) ;  /* 0x0000000000147947 */ /* 0x000fec0003800000 */
.L_x_1265:
[----:B------:R-:W0:Y:S02]  /*4300*/  LDC R14, c[0x0][0x9e4] ;  /* 0x00027900ff0e7b82 */ /* 0x000e240000000800 */
[----:B0-----:R-:W-:-:S13]  /*4310*/  ISETP.NE.AND P1, PT, R14, 0x1, PT ;  /* 0x000000010e00780c */ /* 0x001fda0003f25270 */
[----:B------:R-:W0:Y:S02]  /*4320*/  @P1 LDC.64 R12, c[0x0][0x9e8] ;  /* 0x00027a00ff0c1b82 */ /* 0x000e240000000a00 */
[----:B0-----:R-:W-:-:S05]  /*4330*/  @P1 IMAD.HI.U32 R12, R3, R12, RZ ;  /* 0x0000000c030c1227 */ /* 0x001fca00078e00ff */
[----:B------:R-:W-:-:S07]  /*4340*/  @P1 SHF.R.U32.HI R3, RZ, R13, R12 ;  /* 0x0000000dff031219 */ /* 0x000fce000001160c */
.L_x_1266:
[----:B------:R-:W-:-:S05]  /*4350*/  IMAD R3, R3, R14, R14 ;  /* 0x0000000e03037224 */ /* 0x000fca00078e020e */
[----:B------:R-:W-:-:S07]  /*4360*/  VIMNMX R2, R2, R3, PT ;  /* 0x0000000302027248 */ /* 0x000fce0003fe0100 */
.L_x_1264:
[----:B------:R-:W-:Y:S01]  /*4370*/  IMAD.HI R12, R2, 0x2aaaaaab, RZ ;  /* 0x2aaaaaab020c7827 */ /* 0x000fe200078e02ff */
[----:B------:R-:W-:Y:S02]  /*4380*/  CS2R R118, SRZ ;  /* 0x0000000000767805 */ /* 0x000fe4000001ff00 */
[----:B------:R-:W-:Y:S02]  /*4390*/  CS2R R116, SRZ ;  /* 0x0000000000747805 */ /* 0x000fe4000001ff00 */
[----:B------:R-:W-:Y:S01]  /*43a0*/  CS2R R114, SRZ ;  /* 0x0000000000727805 */ /* 0x000fe2000001ff00 */
[----:B------:R-:W-:Y:S01]  /*43b0*/  IMAD.MOV.U32 R3, RZ, RZ, 0x3f800000 ;  /* 0x3f800000ff037424 */ /* 0x000fe200078e00ff */
[----:B------:R-:W-:Y:S01]  /*43c0*/  SHF.R.U32.HI R13, RZ, 0x1f, R12 ;  /* 0x0000001fff0d7819 */ /* 0x000fe2000001160c */
[----:B------:R-:W-:Y:S01]  /*43d0*/  IMAD.MOV.U32 R2, RZ, RZ, 0x3f800000 ;  /* 0x3f800000ff027424 */ /* 0x000fe200078e00ff */
[----:B------:R-:W-:Y:S02]  /*43e0*/  CS2R R112, SRZ ;  /* 0x0000000000707805 */ /* 0x000fe4000001ff00 */
[----:B------:R-:W-:-:S02]  /*43f0*/  CS2R R110, SRZ ;  /* 0x00000000006e7805 */ /* 0x000fc4000001ff00 */
[----:B------:R-:W-:Y:S02]  /*4400*/  LEA.HI.SX32 R13, R12, R13, 0x1c ;  /* 0x0000000d0c0d7211 */ /* 0x000fe400078fe2ff */
[----:B------:R-:W-:Y:S02]  /*4410*/  CS2R R108, SRZ ;  /* 0x00000000006c7805 */ /* 0x000fe4000001ff00 */
[----:B------:R-:W-:Y:S02]  /*4420*/  CS2R R106, SRZ ;  /* 0x00000000006a7805 */ /* 0x000fe4000001ff00 */
[----:B------:R-:W-:Y:S02]  /*4430*/  CS2R R104, SRZ ;  /* 0x0000000000687805 */ /* 0x000fe4000001ff00 */
[----:B------:R-:W-:Y:S02]  /*4440*/  VIMNMX R14, R194, R13, !PT ;  /* 0x0000000dc20e7248 */ /* 0x000fe40007fe0100 */
[----:B------:R-:W-:-:S02]  /*4450*/  CS2R R102, SRZ ;  /* 0x0000000000667805 */ /* 0x000fc4000001ff00 */
[----:B------:R-:W-:Y:S02]  /*4460*/  CS2R R100, SRZ ;  /* 0x0000000000647805 */ /* 0x000fe4000001ff00 */
[----:B------:R-:W-:Y:S02]  /*4470*/  CS2R R98, SRZ ;  /* 0x0000000000627805 */ /* 0x000fe4000001ff00 */
[----:B------:R-:W-:Y:S02]  /*4480*/  ISETP.GE.AND P1, PT, R15, R14, PT ;  /* 0x0000000e0f00720c */ /* 0x000fe40003f26270 */
        /* <DEDUP_REMOVED lines=46> */
[----:B------:R-:W-:-:S05]  /*4770*/  ULDC UR54, c[0x0][0x9e0] ;  /* 0x0002780000367ab9 */ /* 0x000fca0000000800 */
.L_x_1286:
[----:B------:R-:W-:-:S04]  /*4780*/  UISETP.NE.AND UP0, UPT, UR4, 0x1, UPT ;  /* 0x000000010400788c */ /* 0x000fc8000bf05270 */
[----:B------:R-:W-:-:S04]  /*4790*/  USEL UR38, URZ, 0x1, UP0 ;  /* 0x000000013f267887 */ /* 0x000fc80008000000 */
[----:B------:R-:W-:Y:S01]  /*47a0*/  ULOP3.LUT UR38, UR7, UR38, URZ, 0x3c, !UPT ;  /* 0x0000002607267292 */ /* 0x000fe2000f8e3c3f */
[----:B------:R-:W-:Y:S11]  /*47b0*/  @!P0 BRA `(.L_x_1268) ;  /* 0x0000000000048947 */ /* 0x000ff60003800000 */
[----:B------:R-:W-:Y:S01]  /*47c0*/  BPT.TRAP 0x1 ;  /* 0x000000040000795c */ /* 0x000fe20000300000 */
.L_x_1268:
        /* <DEDUP_REMOVED lines=9> */
.L_x_1269:
[----:B-1----:R-:W-:Y:S05]  /*4860*/  @P1 BRA `(.L_x_1270) ;  /* 0x0000000000081947 */ /* 0x002fea0003800000 */
[----:B------:R-:W1:Y:S02]  /*4870*/  SYNCS.PHASECHK.TRANS64.TRYWAIT P1, [UR6+0x30830], R0 ;  /* 0x03083000ff0075a7 */ /* 0x000e640008020146 */
[----:B-1----:R-:W-:Y:S05]  /*4880*/  @!P1 BRA `(.L_x_1271) ;  /* 0x0000011400509947 */ /* 0x002fea0003800000 */
.L_x_1270:
        /* <DEDUP_REMOVED lines=167> */
.L_x_1272:
[----:B------:R-:W-:Y:S01]  /*5300*/  ULEA UR5, UR4, UR40, 0x3 ;  /* 0x0000002804057291 */ /* 0x000fe2000f8e183f */
[----:B01----:R-:W-:-:S05]  /*5310*/  IMAD.U32 R0, RZ, RZ, UR7 ;  /* 0x00000007ff007e24 */ /* 0x003fca000f8e00ff */
[----:B------:R-:W-:-:S04]  /*5320*/  SHF.L.U32 R0, R0, 0x1f, RZ ;  /* 0x0000001f00007819 */ /* 0x000fc800000006ff */
[----:B------:R0:W1:Y:S01]  /*5330*/  SYNCS.PHASECHK.TRANS64.TRYWAIT P1, [UR5+0x30850], R0 ;  /* 0x03085000ff0075a7 */ /* 0x0000620008020145 */
[----:B------:R-:W-:Y:S05]  /*5340*/  @!P0 BRA `(.L_x_1273) ;  /* 0x0000000000048947 */ /* 0x000fea0003800000 */
[----:B------:R-:W-:Y:S01]  /*5350*/  BPT.TRAP 0x1 ;  /* 0x000000040000795c */ /* 0x000fe20000300000 */
.L_x_1273:
[----:B-1----:R-:W-:Y:S05]  /*5360*/  @P1 BRA `(.L_x_1274) ;  /* 0x0000000000081947 */ /* 0x002fea0003800000 */
[----:B------:R-:W1:Y:S02]  /*5370*/  SYNCS.PHASECHK.TRANS64.TRYWAIT P1, [UR5+0x30850], R0 ;  /* 0x03085000ff0075a7 */ /* 0x000e640008020145 */
[----:B-1----:R-:W-:Y:S05]  /*5380*/  @!P1 BRA `(.L_x_1275) ;  /* 0x0000010800a89947 */ /* 0x002fea0003800000 */
.L_x_1274:
        /* <DEDUP_REMOVED lines=36> */
[----:B------:R-:W-:Y:S05]  /*55d0*/  @!P0 BRA `(.L_x_1276) ;  /* 0x0000000000048947 */ /* 0x000fea0003800000 */
[----:B------:R-:W-:Y:S01]  /*55e0*/  BPT.TRAP 0x1 ;  /* 0x000000040000795c */ /* 0x000fe20000300000 */
.L_x_1276:
[----:B------:R-:W-:Y:S01]  /*55f0*/  ISETP.NE.AND P2, PT, R203, 0x1, PT ;  /* 0x00000001cb00780c */ /* 0x000fe20003f45270 */
[----:B------:R-:W-:Y:S01]  /*5600*/  IMAD.IADD R5, R192, 0x1, R22 ;  /* 0x00000001c0057824 */ /* 0x000fe200078e0216 */
[----:B------:R-:W-:Y:S01]  /*5610*/  UIADD3 UR6, UR6, 0x30840, URZ ;  /* 0x0003084006067890 */ /* 0x000fe2000fffe03f */
[----:B------:R-:W-:Y:S01]  /*5620*/  IMAD R168, R15, -0x60, RZ ;  /* 0xffffffa00fa87824 */ /* 0x000fe200078e02ff */
[----:B------:R-:W-:Y:S01]  /*5630*/  LOP3.LUT P1, RZ, R16, 0x80000, RZ, 0xc0, !PT ;  /* 0x0008000010ff7812 */ /* 0x000fe2000782c0ff */
[----:B------:R-:W-:Y:S02]  /*5640*/  ULOP3.LUT UR4, URZ, UR43, URZ, 0x33, !UPT ;  /* 0x0000002b3f047292 */ /* 0x000fe4000f8e333f */
[----:B------:R-:W-:-:S06]  /*5650*/  UPRMT UR6, UR60, 0x654, UR6 ;  /* 0x000006543c067896 */ /* 0x000fcc0008000006 */
[----:B01----:R-:W0:Y:S08]  /*5660*/  @P2 LDC R0, c[0x0][0x44c] ;  /* 0x00011300ff002b82 */ /* 0x003e300000000800 */
[----:B------:R-:W1:Y:S01]  /*5670*/  @P2 LDC R3, c[0x0][0x450] ;  /* 0x00011400ff032b82 */ /* 0x000e620000000800 */
[----:B------:R-:W-:Y:S01]  /*5680*/  SYNCS.ARRIVE.TRANS64.RED.A1T0 RZ, [UR6], RZ ;  /* 0x000000ffffff79a7 */ /* 0x000fe20008100406 */
[----:B0-----:R-:W-:-:S05]  /*5690*/  @P2 IMAD.HI.U32 R0, R5, R0, RZ ;  /* 0x0000000005002227 */ /* 0x001fca00078e00ff */
[----:B-1----:R-:W-:Y:S01]  /*56a0*/  @P2 SHF.R.U32.HI R5, RZ, R3, R0 ;  /* 0x00000003ff052219 */ /* 0x002fe20000011600 */
[----:B------:R-:W-:-:S04]  /*56b0*/  VIADD R0, R168, 0x1 ;  /* 0x00000001a8007836 */ /* 0x000fc80000000000 */
[----:B------:R-:W0:Y:S01]  /*56c0*/  SHFL.IDX PT, R21, R5, RZ, 0x1c1f ;  /* 0x001c1fff05157589 */ /* 0x000e2200000e0000 */
[----:B------:R-:W-:-:S05]  /*56d0*/  IMAD R0, R23, -0x2, R0 ;  /* 0xfffffffe17007824 */ /* 0x000fca00078e0200 */
[----:B------:R-:W-:Y:S01]  /*56e0*/  IADD3 R2, -R18, R0, R17 ;  /* 0x0000000012027210 */ /* 0x000fe20007ffe111 */
[----:B------:R-:W-:-:S04]  /*56f0*/  VIADD R0, R0, 0xffffffff ;  /* 0xffffffff00007836 */ /* 0x000fc80000000000 */
[C---:B------:R-:W-:Y:S02]  /*5700*/  VIADD R170, R2.reuse, UR54 ;  /* 0x0000003602aa7c36 */ /* 0x040fe40008000000 */
[----:B------:R-:W-:Y:S02]  /*5710*/  VIADD R172, R2, UR4 ;  /* 0x0000000402ac7c36 */ /* 0x000fe40008000000 */
[--C-:B0-----:R-:W-:Y:S02]  /*5720*/  IMAD.IADD R4, R170, 0x1, R21.reuse ;  /* 0x00000001aa047824 */ /* 0x101fe400078e0215 */
[----:B------:R-:W-:Y:S01]  /*5730*/  IMAD.IADD R20, R172, 0x1, R21 ;  /* 0x00000001ac147824 */ /* 0x000fe200078e0215 */
[----:B------:R-:W-:Y:S06]  /*5740*/  @!P1 BRA `(.L_x_1277) ;  /* 0x0000000000549947 */ /* 0x000fec0003800000 */
[----:B------:R-:W-:Y:S01]  /*5750*/  IADD3 R21, -R18, R17, R21 ;  /* 0x0000001112157210 */ /* 0x000fe20007ffe115 */
        /* <DEDUP_REMOVED lines=11> */
.L_x_1279:
[----:B------:R-:W-:-:S05]  /*5810*/  IMAD.U32 R169, RZ, RZ, UR42 ;  /* 0x0000002affa97e24 */ /* 0x000fca000f8e00ff */
[----:B------:R-:W-:-:S13]  /*5820*/  ISETP.NE.AND P1, PT, R169, 0x1, PT ;  /* 0x00000001a900780c */ /* 0x000fda0003f25270 */
[----:B------:R-:W0:Y:S02]  /*5830*/  @P1 LDC.64 R2, c[0x0][0x9e8] ;  /* 0x00027a00ff021b82 */ /* 0x000e240000000a00 */
[----:B0-----:R-:W-:-:S05]  /*5840*/  @P1 IMAD.HI.U32 R2, R21, R2, RZ ;  /* 0x0000000215021227 */ /* 0x001fca00078e00ff */
[----:B------:R-:W-:-:S07]  /*5850*/  @P1 SHF.R.U32.HI R21, RZ, R3, R2 ;  /* 0x00000003ff151219 */ /* 0x000fce0000011602 */
.L_x_1280:
[----:B------:R-:W-:Y:S05]  /*5860*/  BSYNC B0 ;  /* 0x0000000000007941 */ /* 0x000fea0003800000 */
.L_x_1278:
[----:B------:R-:W-:-:S05]  /*5870*/  IMAD R21, R21, R169, R0 ;  /* 0x000000a915157224 */ /* 0x000fca00078e0200 */
[----:B------:R-:W-:Y:S02]  /*5880*/  VIADDMNMX R4, R21, R169, R4, PT ;  /* 0x000000a915047246 */ /* 0x000fe40003800104 */
[----:B------:R-:W-:-:S07]  /*5890*/  VIMNMX R20, R20, R21, !PT ;  /* 0x0000001514147248 */ /* 0x000fce0007fe0100 */
.L_x_1277:
        /* <DEDUP_REMOVED lines=151> */
.L_x_1283:
[----:B------:R-:W-:-:S05]  /*6210*/  IMAD.U32 R120, RZ, RZ, UR42 ;  /* 0x0000002aff787e24 */ /* 0x000fca000f8e00ff */
[----:B------:R-:W-:-:S13]  /*6220*/  ISETP.NE.AND P6, PT, R120, 0x1, PT ;  /* 0x000000017800780c */ /* 0x000fda0003fc5270 */
[----:B------:R-:W0:Y:S02]  /*6230*/  @P6 LDC.64 R2, c[0x0][0x9e8] ;  /* 0x00027a00ff026b82 */ /* 0x000e240000000a00 */
[----:B0-----:R-:W-:-:S05]  /*6240*/  @P6 IMAD.HI.U32 R2, R5, R2, RZ ;  /* 0x0000000205026227 */ /* 0x001fca00078e00ff */
[----:B------:R-:W-:-:S07]  /*6250*/  @P6 SHF.R.U32.HI R5, RZ, R3, R2 ;  /* 0x00000003ff056219 */ /* 0x000fce0000011602 */
.L_x_1284:
[----:B------:R-:W-:Y:S05]  /*6260*/  BSYNC B0 ;  /* 0x0000000000007941 */ /* 0x000fea0003800000 */
.L_x_1282:
[----:B------:R-:W-:-:S05]  /*6270*/  IMAD R5, R5, R120, R0 ;  /* 0x0000007805057224 */ /* 0x000fca00078e0200 */
[----:B------:R-:W-:Y:S02]  /*6280*/  VIADDMNMX R4, R5, R120, R4, PT ;  /* 0x0000007805047246 */ /* 0x000fe40003800104 */
[----:B------:R-:W-:-:S07]  /*6290*/  VIMNMX R20, R20, R5, !PT ;  /* 0x0000000514147248 */ /* 0x000fce0007fe0100 */
.L_x_1281:
[C---:B------:R-:W-:Y:S02]  /*62a0*/  ISETP.GT.AND P1, PT, R20.reuse, 0x1, !P1 ;  /* 0x000000011400780c */ /* 0x040fe40004f24270 */
        /* <DEDUP_REMOVED lines=63> */
[C---:B------:R-:W-:Y:S02]  /*66a0*/  LOP3.LUT P1, RZ, R16.reuse, 0x1000, RZ, 0xc0, !PT ;  /* 0x0000100010ff7812 */ /* 0x040fe4000782c0ff */
[----:B------:R-:W-:-:S02]  /*66b0*/  LOP3.LUT P2, RZ, R16, 0x40, RZ, 0xc0, !PT ;  /* 0x0000004010ff7812 */ /* 0x000fc4000784c0ff */
[----:B------:R-:W-:Y:S02]  /*66c0*/  ISETP.GT.AND P1, PT, R20, 0x30, !P1 ;  /* 0x000000301400780c */ /* 0x000fe40004f24270 */
[----:B------:R-:W-:Y:S02]  /*66d0*/  FMNMX.FTZ R0, R187, R0, !PT ;  /* 0x00000000bb007209 */ /* 0x000fe40007810000 */
[----:B------:R-:W-:Y:S02]  /*66e0*/  ISETP.LT.OR P1, PT, R4, 0x31, P1 ;  /* 0x000000310400780c */ /* 0x000fe40000f21670 */
[----:B------:R-:W-:Y:S02]  /*66f0*/  FMNMX.FTZ R120, R165, R0, !PT ;  /* 0x00000000a5787209 */ /* 0x000fe40007810000 */
[----:B------:R-:W-:Y:S01]  /*6700*/  FSEL R215, R146, -INF , !P1 ;  /* 0xff80000092d77808 */ /* 0x000fe20004800000 */
[----:B------:R-:W0:Y:S01]  /*6710*/  LDC R0, c[0x0][0x988] ;  /* 0x00026200ff007b82 */ /* 0x000e220000000800 */
[C---:B------:R-:W-:Y:S01]  /*6720*/  LOP3.LUT P1, RZ, R16.reuse, 0x800, RZ, 0xc0, !PT ;  /* 0x0000080010ff7812 */ /* 0x040fe2000782c0ff */
[----:B------:R-:W1:Y:S01]  /*6730*/  SHFL.BFLY PT, R5, R120, 0x2, 0x1f ;  /* 0x0c401f0078057f89 */ /* 0x000e6200000e0000 */
        /* <DEDUP_REMOVED lines=14> */
[----:B-1----:R-:W-:Y:S02]  /*6820*/  FMNMX.FTZ R124, R120, R5, !PT ;  /* 0x00000005787c7209 */ /* 0x002fe40007810000 */
[----:B------:R-:W-:Y:S02]  /*6830*/  ISETP.GT.AND P1, PT, R20, 0x39, !P1 ;  /* 0x000000391400780c */ /* 0x000fe40004f24270 */
[C---:B------:R-:W-:Y:S01]  /*6840*/  ISETP.LT.OR P4, PT, R4.reuse, 0x52, P4 ;  /* 0x000000520400780c */ /* 0x040fe20002781670 */
[----:B------:R-:W1:Y:S01]  /*6850*/  SHFL.BFLY PT, R5, R124, 0x1, 0x1f ;  /* 0x0c201f007c057f89 */ /* 0x000e6200000e0000 */
[C---:B------:R-:W-:Y:S02]  /*6860*/  ISETP.LT.OR P1, PT, R4.reuse, 0x3a, P1 ;  /* 0x0000003a0400780c */ /* 0x040fe40000f21670 */
[----:B------:R-:W-:-:S02]  /*6870*/  ISETP.LT.OR P5, PT, R4, 0x59, P5 ;  /* 0x000000590400780c */ /* 0x000fc40002fa1670 */
[----:B------:R-:W-:Y:S02]  /*6880*/  FSEL R151, R151, -INF , !P1 ;  /* 0xff80000097977808 */ /* 0x000fe40004800000 */
[----:B------:R-:W-:Y:S02]  /*6890*/  LOP3.LUT P1, RZ, R16, 0x100, RZ, 0xc0, !PT ;  /* 0x0000010010ff7812 */ /* 0x000fe4000782c0ff */
[----:B------:R-:W-:Y:S02]  /*68a0*/  FSEL R163, R163, -INF , !P4 ;  /* 0xff800000a3a37808 */ /* 0x000fe40006000000 */
[----:B------:R-:W-:-:S04]  /*68b0*/  ISETP.GT.AND P1, PT, R20, 0x40, !P1 ;  /* 0x000000401400780c */ /* 0x000fc80004f24270 */
[----:B------:R-:W-:-:S04]  /*68c0*/  ISETP.LT.OR P1, PT, R4, 0x41, P1 ;  /* 0x000000410400780c */ /* 0x000fc80000f21670 */
[----:B------:R-:W-:Y:S02]  /*68d0*/  FSEL R219, R154, -INF , !P1 ;  /* 0xff8000009adb7808 */ /* 0x000fe40004800000 */
[----:B------:R-:W-:Y:S02]  /*68e0*/  LOP3.LUT P1, RZ, R16, 0x80, RZ, 0xc0, !PT ;  /* 0x0000008010ff7812 */ /* 0x000fe4000782c0ff */
[----:B-1----:R-:W-:Y:S02]  /*68f0*/  FMNMX.FTZ R5, R124, R5, !PT ;  /* 0x000000057c057209 */ /* 0x002fe40007810000 */
[----:B------:R-:W-:-:S03]  /*6900*/  ISETP.GT.AND P1, PT, R20, 0x41, !P1 ;  /* 0x000000411400780c */ /* 0x000fc60004f24270 */
[----:B0-----:R-:W-:Y:S01]  /*6910*/  FMUL.FTZ R2, R5, R0 ;  /* 0x0000000005027220 */ /* 0x001fe20000410000 */
        /* <DEDUP_REMOVED lines=14> */
[----:B------:R-:W-:Y:S02]  /*6a00*/  FSETP.NEU.FTZ.AND P1, PT, R5, -INF , PT ;  /* 0xff8000000500780b */ /* 0x000fe40003f3d000 */
[----:B------:R-:W-:Y:S02]  /*6a10*/  FMNMX.FTZ R120, R122, R13, !PT ;  /* 0x0000000d7a787209 */ /* 0x000fe40007810000 */
[----:B------:R-:W-:Y:S02]  /*6a20*/  FSEL R2, R2, RZ, P1 ;  /* 0x000000ff02027208 */ /* 0x000fe40000800000 */
[----:B------:R-:W-:Y:S02]  /*6a30*/  FMNMX.FTZ R120, R123, R120, !PT ;  /* 0x000000787b787209 */ /* 0x000fe40007810000 */
[----:B------:R-:W-:Y:S01]  /*6a40*/  ISETP.LT.OR P2, PT, R4, 0x5a, P2 ;  /* 0x0000005a0400780c */ /* 0x000fe20001741670 */
[--C-:B------:R-:W-:Y:S01]  /*6a50*/  FFMA.FTZ R184, R169, R0, -R2.reuse ;  /* 0x00000000a9b87223 */ /* 0x100fe20000010802 */
[----:B------:R-:W-:Y:S01]  /*6a60*/  FMNMX.FTZ R120, R3, R120, !PT ;  /* 0x0000007803787209 */ /* 0x000fe20007810000 */
[-CC-:B------:R-:W-:Y:S01]  /*6a70*/  FFMA.FTZ R180, R121, R0.reuse, -R2.reuse ;  /* 0x0000000079b47223 */ /* 0x180fe20000010802 */
[----:B------:R-:W-:Y:S01]  /*6a80*/  FSEL R169, R166, -INF , !P5 ;  /* 0xff800000a6a97808 */ /* 0x000fe20006800000 */
[--C-:B------:R-:W-:Y:S01]  /*6a90*/  FFMA.FTZ R121, R137, R0, -R2.reuse ;  /* 0x0000000089797223 */ /* 0x100fe20000010802 */
[----:B------:R-:W-:Y:S01]  /*6aa0*/  FMNMX.FTZ R120, R127, R120, !PT ;  /* 0x000000787f787209 */ /* 0x000fe20007810000 */
[-CC-:B------:R-:W-:Y:S01]  /*6ab0*/  FFMA.FTZ R137, R141, R0.reuse, -R2.reuse ;  /* 0x000000008d897223 */ /* 0x180fe20000010802 */
[----:B------:R-:W-:Y:S01]  /*6ac0*/  FSEL R167, R167, -INF , !P2 ;  /* 0xff800000a7a77808 */ /* 0x000fe20005000000 */
[--C-:B------:R-:W-:Y:S01]  /*6ad0*/  FFMA.FTZ R182, R21, R0, -R2.reuse ;  /* 0x0000000015b67223 */ /* 0x100fe20000010802 */
[----:B------:R-:W-:Y:S01]  /*6ae0*/  FMNMX.FTZ R120, R189, R120, !PT ;  /* 0x00000078bd787209 */ /* 0x000fe20007810000 */
[-CC-:B------:R-:W-:Y:S01]  /*6af0*/  FFMA.FTZ R21, R149, R0.reuse, -R2.reuse ;  /* 0x0000000095157223 */ /* 0x180fe20000010802 */
[-CC-:B------:R-:W-:Y:S01]  /*6b00*/  FFMA.FTZ R149, R153, R0.reuse, -R2.reuse ;  /* 0x0000000099957223 */ /* 0x180fe20000010802 */
[--C-:B------:R-:W-:Y:S01]  /*6b10*/  FFMA.FTZ R186, R125, R0, -R2.reuse ;  /* 0x000000007dba7223 */ /* 0x100fe20000010802 */
[----:B------:R-:W-:Y:S01]  /*6b20*/  FMNMX.FTZ R120, R131, R120, !PT ;  /* 0x0000007883787209 */ /* 0x000fe20007810000 */
[-CC-:B------:R-:W-:Y:S01]  /*6b30*/  FFMA.FTZ R125, R133, R0.reuse, -R2.reuse ;  /* 0x00000000857d7223 */ /* 0x180fe20000010802 */
[-CC-:B------:R-:W-:Y:S01]  /*6b40*/  FFMA.FTZ R133, R145, R0.reuse, -R2.reuse ;  /* 0x0000000091857223 */ /* 0x180fe20000010802 */
[--C-:B------:R-:W-:Y:S01]  /*6b50*/  FFMA.FTZ R145, R157, R0, -R2.reuse ;  /* 0x000000009d917223 */ /* 0x100fe20000010802 */
[----:B------:R-:W-:Y:S01]  /*6b60*/  FMNMX.FTZ R120, R191, R120, !PT ;  /* 0x00000078bf787209 */ /* 0x000fe20007810000 */
[-CC-:B------:R-:W-:Y:S01]  /*6b70*/  FFMA.FTZ R225, R225, R0.reuse, -R2.reuse ;  /* 0x00000000e1e17223 */ /* 0x180fe20000010802 */
[----:B------:R-:W-:Y:S01]  /*6b80*/  FSEL R157, R5, RZ, P1 ;  /* 0x000000ff059d7208 */ /* 0x000fe20000800000 */
[--C-:B------:R-:W-:Y:S01]  /*6b90*/  FFMA.FTZ R188, R175, R0, -R2.reuse ;  /* 0x00000000afbc7223 */ /* 0x100fe20000010802 */
[----:B------:R-:W-:Y:S01]  /*6ba0*/  FMNMX.FTZ R120, R135, R120, !PT ;  /* 0x0000007887787209 */ /* 0x000fe20007810000 */
[-CC-:B------:R-:W-:Y:S01]  /*6bb0*/  FFMA.FTZ R190, R173, R0.reuse, -R2.reuse ;  /* 0x00000000adbe7223 */ /* 0x180fe20000010802 */
[----:B------:R-:W-:Y:S01]  /*6bc0*/  FFMA.FTZ R171, R171, R0, -R2 ;  /* 0x00000000abab7223 */ /* 0x000fe20000010802 */
[----:B------:R-:W-:Y:S01]  /*6bd0*/  FADD.FTZ R157, -R157, R12 ;  /* 0x0000000c9d9d7221 */ /* 0x000fe20000010100 */
[----:B------:R-:W-:Y:S01]  /*6be0*/  FMNMX.FTZ R120, R211, R120, !PT ;  /* 0x00000078d3787209 */ /* 0x000fe20007810000 */
[-CC-:B------:R-:W-:Y:S01]  /*6bf0*/  FFMA.FTZ R129, R129, R0.reuse, -R2.reuse ;  /* 0x0000000081817223 */ /* 0x180fe20000010802 */
[-CC-:B------:R-:W-:Y:S01]  /*6c00*/  FFMA.FTZ R176, R177, R0.reuse, -R2.reuse ;  /* 0x00000000b1b07223 */ /* 0x180fe20000010802 */
[----:B------:R-:W-:Y:S01]  /*6c10*/  FMUL.FTZ R157, R157, R0 ;  /* 0x000000009d9d7220 */ /* 0x000fe20000410000 */
[----:B------:R-:W-:Y:S01]  /*6c20*/  FMNMX.FTZ R120, R139, R120, !PT ;  /* 0x000000788b787209 */ /* 0x000fe20007810000 */
[-CC-:B------:R-:W-:Y:S01]  /*6c30*/  FFMA.FTZ R178, R179, R0.reuse, -R2.reuse ;  /* 0x00000000b3b27223 */ /* 0x180fe20000010802 */
[-CC-:B------:R-:W-:Y:S01]  /*6c40*/  FFMA.FTZ R172, R181, R0.reuse, -R2.reuse ;  /* 0x00000000b5ac7223 */ /* 0x180fe20000010802 */
[--C-:B------:R-:W-:Y:S01]  /*6c50*/  FFMA.FTZ R174, R183, R0, -R2.reuse ;  /* 0x00000000b7ae7223 */ /* 0x100fe20000010802 */
[----:B------:R-:W-:Y:S01]  /*6c60*/  FMNMX.FTZ R120, R213, R120, !PT ;  /* 0x00000078d5787209 */ /* 0x000fe20007810000 */
[-CC-:B------:R-:W-:Y:S01]  /*6c70*/  FFMA.FTZ R168, R185, R0.reuse, -R2.reuse ;  /* 0x00000000b9a87223 */ /* 0x180fe20000010802 */
[----:B------:R-:W-:Y:S01]  /*6c80*/  FFMA.FTZ R170, R187, R0, -R2 ;  /* 0x00000000bbaa7223 */ /* 0x000fe20000010802 */
        /* <DEDUP_REMOVED lines=19> */
[----:B------:R-:W-:-:S05]  /*6dc0*/  FMNMX.FTZ R120, R167, R120, !PT ;  /* 0x00000078a7787209 */ /* 0x000fca0007810000 */
[----:B------:R-:W0:Y:S02]  /*6dd0*/  SHFL.BFLY PT, R141, R120, 0x2, 0x1f ;  /* 0x0c401f00788d7f89 */ /* 0x000e2400000e0000 */
[----:B------:R-:W-:Y:S08]  /*6de0*/  MUFU.EX2 R125, R125 ;  /* 0x0000007d007d7308 */ /* 0x000ff00000000800 */
[----:B------:R-:W-:Y:S08]  /*6df0*/  MUFU.EX2 R180, R180 ;  /* 0x000000b400b47308 */ /* 0x000ff00000000800 */
[----:B------:R-:W-:Y:S01]  /*6e00*/  MUFU.EX2 R121, R121 ;  /* 0x0000007900797308 */ /* 0x000fe20000000800 */
[----:B0-----:R-:W-:Y:S01]  /*6e10*/  FMNMX.FTZ R4, R120, R141, !PT ;  /* 0x0000008d78047209 */ /* 0x001fe20007810000 */
[----:B------:R-:W-:-:S06]  /*6e20*/  FFMA.FTZ R141, R161, R0, -R2 ;  /* 0x00000000a18d7223 */ /* 0x000fcc0000010802 */
[----:B------:R-:W-:Y:S01]  /*6e30*/  MUFU.EX2 R182, R182 ;  /* 0x000000b600b67308 */ /* 0x000fe20000000800 */
[----:B------:R-:W0:Y:S07]  /*6e40*/  SHFL.BFLY PT, R153, R4, 0x1, 0x1f ;  /* 0x0c201f0004997f89 */ /* 0x000e2e00000e0000 */
[----:B------:R-:W-:Y:S08]  /*6e50*/  MUFU.EX2 R137, R137 ;  /* 0x0000008900897308 */ /* 0x000ff00000000800 */
[----:B------:R-:W-:Y:S08]  /*6e60*/  MUFU.EX2 R176, R176 ;  /* 0x000000b000b07308 */ /* 0x000ff00000000800 */
[----:B------:R-:W-:Y:S01]  /*6e70*/  MUFU.EX2 R133, R133 ;  /* 0x0000008500857308 */ /* 0x000fe20000000800 */
[----:B0-----:R-:W-:Y:S01]  /*6e80*/  FMNMX.FTZ R4, R4, R153, !PT ;  /* 0x0000009904047209 */ /* 0x001fe20007810000 */
[----:B------:R-:W-:-:S03]  /*6e90*/  FFMA.FTZ R153, R165, R0, -R2 ;  /* 0x00000000a5997223 */ /* 0x000fc60000010802 */
[C---:B------:R-:W-:Y:S01]  /*6ea0*/  FSETP.NEU.FTZ.AND P1, PT, R4.reuse, -INF , PT ;  /* 0xff8000000400780b */ /* 0x040fe20003f3d000 */
[C---:B------:R-:W-:Y:S02]  /*6eb0*/  FMUL.FTZ R12, R4.reuse, R0 ;  /* 0x00000000040c7220 */ /* 0x040fe40000410000 */
[----:B------:R-:W0:Y:S01]  /*6ec0*/  MUFU.EX2 R2, R157 ;  /* 0x0000009d00027308 */ /* 0x000e220000000800 */
[----:B------:R-:W-:Y:S02]  /*6ed0*/  FSEL R128, R4, RZ, P1 ;  /* 0x000000ff04807208 */ /* 0x000fe40000800000 */
[----:B------:R-:W-:-:S05]  /*6ee0*/  FSEL R12, R12, RZ, P1 ;  /* 0x000000ff0c0c7208 */ /* 0x000fca0000800000 */
[----:B------:R-:W-:Y:S01]  /*6ef0*/  MUFU.EX2 R178, R178 ;  /* 0x000000b200b27308 */ /* 0x000fe20000000800 */
[-CC-:B------:R-:W-:Y:S01]  /*6f00*/  FFMA.FTZ R120, R3, R0.reuse, -R12.reuse ;  /* 0x0000000003787223 */ /* 0x180fe2000001080c */
[----:B------:R-:W-:Y:S01]  /*6f10*/  FADD.FTZ R3, -R128, R13 ;  /* 0x0000000d80037221 */ /* 0x000fe20000010100 */
[-CC-:B------:R-:W-:Y:S01]  /*6f20*/  FFMA.FTZ R20, R122, R0.reuse, -R12.reuse ;  /* 0x000000007a147223 */ /* 0x180fe2000001080c */
[-CC-:B------:R-:W-:Y:S01]  /*6f30*/  FFMA.FTZ R123, R123, R0.reuse, -R12.reuse ;  /* 0x000000007b7b7223 */ /* 0x180fe2000001080c */
[-CC-:B------:R-:W-:Y:S01]  /*6f40*/  FFMA.FTZ R127, R127, R0.reuse, -R12.reuse ;  /* 0x000000007f7f7223 */ /* 0x180fe2000001080c */
[-C--:B------:R-:W-:Y:S01]  /*6f50*/  FMUL.FTZ R3, R3, R0.reuse ;  /* 0x0000000003037220 */ /* 0x080fe20000410000 */
[-CC-:B------:R-:W-:Y:S01]  /*6f60*/  FFMA.FTZ R185, R189, R0.reuse, -R12.reuse ;  /* 0x00000000bdb97223 */ /* 0x180fe2000001080c */
[----:B------:R-:W-:Y:S01]  /*6f70*/  MUFU.EX2 R120, R120 ;  /* 0x0000007800787308 */ /* 0x000fe20000000800 */
[-CC-:B------:R-:W-:Y:S01]  /*6f80*/  FFMA.FTZ R122, R131, R0.reuse, -R12.reuse ;  /* 0x00000000837a7223 */ /* 0x180fe2000001080c */
[----:B0-----:R-:W-:Y:S01]  /*6f90*/  FFMA.FTZ R11, R2, R11, R225 ;  /* 0x0000000b020b7223 */ /* 0x001fe200000100e1 */
[-CC-:B------:R-:W-:Y:S01]  /*6fa0*/  FFMA.FTZ R187, R191, R0.reuse, -R12.reuse ;  /* 0x00000000bfbb7223 */ /* 0x180fe2000001080c */
[-CC-:B------:R-:W-:Y:S01]  /*6fb0*/  FFMA.FTZ R124, R135, R0.reuse, -R12.reuse ;  /* 0x00000000877c7223 */ /* 0x180fe2000001080c */
[-CC-:B------:R-:W-:Y:S01]  /*6fc0*/  FFMA.FTZ R181, R211, R0.reuse, -R12.reuse ;  /* 0x00000000d3b57223 */ /* 0x180fe2000001080c */
[----:B------:R-:W-:Y:S01]  /*6fd0*/  FADD.FTZ R11, R188, R11 ;  /* 0x0000000bbc0b7221 */ /* 0x000fe20000010000 */
        /* <DEDUP_REMOVED lines=9> */
[----:B------:R-:W0:Y:S01]  /*7070*/  MUFU.EX2 R3, R3 ;  /* 0x0000000300037308 */ /* 0x000e220000000800 */
[-CC-:B------:R-:W-:Y:S01]  /*7080*/  FFMA.FTZ R175, R221, R0.reuse, -R12.reuse ;  /* 0x00000000ddaf7223 */ /* 0x180fe2000001080c */
[-CC-:B------:R-:W-:Y:S01]  /*7090*/  FFMA.FTZ R163, R163, R0.reuse, -R12.reuse ;  /* 0x00000000a3a37223 */ /* 0x180fe2000001080c */
[----:B------:R-:W-:-:S05]  /*70a0*/  FFMA.FTZ R169, R169, R0, -R12 ;  /* 0x00000000a9a97223 */ /* 0x000fca000001080c */
[----:B------:R-:W1:Y:S08]  /*70b0*/  MUFU.EX2 R123, R123 ;  /* 0x0000007b007b7308 */ /* 0x000e700000000800 */
[----:B------:R-:W2:Y:S01]  /*70c0*/  MUFU.EX2 R127, R127 ;  /* 0x0000007f007f7308 */ /* 0x000ea20000000800 */
[----:B0-----:R-:W-:-:S07]  /*70d0*/  FFMA.FTZ R10, R3, R10, R20 ;  /* 0x0000000a030a7223 */ /* 0x001fce0000010014 */
[----:B------:R-:W0:Y:S01]  /*70e0*/  MUFU.EX2 R185, R185 ;  /* 0x000000b900b97308 */ /* 0x000e220000000800 */
[----:B-1----:R-:W-:Y:S01]  /*70f0*/  FADD.FTZ R13, R123, R10 ;  /* 0x0000000a7b0d7221 */ /* 0x002fe20000010000 */
[----:B------:R-:W-:-:S03]  /*7100*/  FADD.FTZ R10, R190, R11 ;  /* 0x0000000bbe0a7221 */ /* 0x000fc60000010000 */
        /* <DEDUP_REMOVED lines=9> */
[----:B------:R-:W-:-:S03]  /*71a0*/  FFMA.FTZ R134, R155, R0, -R12 ;  /* 0x000000009b867223 */ /* 0x000fc6000001080c */
[----:B------:R-:W-:Y:S02]  /*71b0*/  FADD.FTZ R13, R125, R136 ;  /* 0x000000887d0d7221 */ /* 0x000fe40000010000 */
[----:B------:R-:W0:Y:S01]  /*71c0*/  MUFU.EX2 R124, R124 ;  /* 0x0000007c007c7308 */ /* 0x000e220000000800 */
[----:B-1----:R-:W-:Y:S01]  /*71d0*/  FADD.FTZ R10, R122, R11 ;  /* 0x0000000b7a0a7221 */ /* 0x002fe20000010000 */
[----:B------:R-:W-:-:S04]  /*71e0*/  FADD.FTZ R136, R180, R13 ;  /* 0x0000000db4887221 */ /* 0x000fc80000010000 */
[----:B------:R-:W-:Y:S01]  /*71f0*/  FADD.FTZ R13, R121, R136 ;  /* 0x00000088790d7221 */ /* 0x000fe20000010000 */
[-C--:B------:R-:W-:Y:S01]  /*7200*/  FFMA.FTZ R136, R159, R0.reuse, -R12 ;  /* 0x000000009f887223 */ /* 0x080fe2000001080c */
[----:B------:R-:W1:Y:S01]  /*7210*/  MUFU.EX2 R181, R181 ;  /* 0x000000b500b57308 */ /* 0x000e620000000800 */
[----:B--2---:R-:W-:Y:S01]  /*7220*/  FADD.FTZ R11, R187, R10 ;  /* 0x0000000abb0b7221 */ /* 0x004fe20000010000 */
[----:B------:R-:W-:Y:S01]  /*7230*/  FADD.FTZ R138, R182, R13 ;  /* 0x0000000db68a7221 */ /* 0x000fe20000010000 */
[-CC-:B------:R-:W-:Y:S01]  /*7240*/  FFMA.FTZ R13, R223, R0.reuse, -R12.reuse ;  /* 0x00000000df0d7223 */ /* 0x180fe2000001080c */
[----:B------:R-:W-:Y:S02]  /*7250*/  FFMA.FTZ R12, R167, R0, -R12 ;  /* 0x00000000a70c7223 */ /* 0x000fe4000001080c */
[----:B------:R-:W-:Y:S02]  /*7260*/  FADD.FTZ R131, R137, R138 ;  /* 0x0000008a89837221 */ /* 0x000fe40000010000 */
[----:B------:R-:W2:Y:S01]  /*7270*/  MUFU.EX2 R126, R126 ;  /* 0x0000007e007e7308 */ /* 0x000ea20000000800 */
[----:B0-----:R-:W-:Y:S01]  /*7280*/  FADD.FTZ R10, R124, R11 ;  /* 0x0000000b7c0a7221 */ /* 0x001fe20000010000 */
[----:B------:R-:W-:-:S04]  /*7290*/  FADD.FTZ R138, R176, R131 ;  /* 0x00000083b08a7221 */ /* 0x000fc80000010000 */
[----:B------:R-:W-:Y:S02]  /*72a0*/  FADD.FTZ R131, R133, R138 ;  /* 0x0000008a85837221 */ /* 0x000fe40000010000 */
[----:B------:R-:W0:Y:S01]  /*72b0*/  MUFU.EX2 R183, R183 ;  /* 0x000000b700b77308 */ /* 0x000e220000000800 */
[----:B-1----:R-:W-:Y:S01]  /*72c0*/  FADD.FTZ R11, R181, R10 ;  /* 0x0000000ab50b7221 */ /* 0x002fe20000010000 */
[----:B------:R-:W-:-:S06]  /*72d0*/  FADD.FTZ R138, R178, R131 ;  /* 0x00000083b28a7221 */ /* 0x000fcc0000010000 */
        /* <DEDUP_REMOVED lines=48> */
.L_x_1285:
[----:B------:R-:W-:Y:S01]  /*75e0*/  UIADD3 UR5, UR5, 0x30860, URZ ;  /* 0x0003086005057890 */ /* 0x000fe2000fffe03f */
[----:B------:R-:W-:Y:S01]  /*75f0*/  ISETP.GT.AND P1, PT, R15, R14, PT ;  /* 0x0000000e0f00720c */ /* 0x000fe20003f24270 */
        /* <DEDUP_REMOVED lines=32> */
.L_x_1267:
[----:B------:R-:W-:Y:S01]  /*7800*/  ISETP.NE.AND P2, PT, R203, 0x1, PT ;  /* 0x00000001cb00780c */ /* 0x000fe20003f45270 */
[----:B------:R-:W-:Y:S01]  /*7810*/  VIADD R12, R22, 0x7f ;  /* 0x0000007f160c7836 */ /* 0x000fe20000000000 */
[----:B------:R-:W-:Y:S02]  /*7820*/  LOP3.LUT P1, RZ, R16, 0x80000, RZ, 0xc0, !PT ;  /* 0x0008000010ff7812 */ /* 0x000fe4000782c0ff */
[----:B------:R-:W-:-:S09]  /*7830*/  IADD3 R21, R17, 0x1, -R18 ;  /* 0x0000000111157810 */ /* 0x000fd20007ffe812 */
[----:B------:R-:W0:Y:S08]  /*7840*/  @P2 LDC R13, c[0x0][0x44c] ;  /* 0x00011300ff0d2b82 */ /* 0x000e300000000800 */
[----:B------:R-:W1:Y:S01]  /*7850*/  @P2 LDC R14, c[0x0][0x450] ;  /* 0x00011400ff0e2b82 */ /* 0x000e620000000800 */
[----:B0-----:R-:W-:-:S05]  /*7860*/  @P2 IMAD.HI.U32 R13, R12, R13, RZ ;  /* 0x0000000d0c0d2227 */ /* 0x001fca00078e00ff */
[----:B-1----:R-:W-:-:S05]  /*7870*/  @P2 SHF.R.U32.HI R12, RZ, R14, R13 ;  /* 0x0000000eff0c2219 */ /* 0x002fca000001160d */
[----:B------:R-:W-:-:S04]  /*7880*/  IMAD.IADD R12, R21, 0x1, R12 ;  /* 0x00000001150c7824 */ /* 0x000fc800078e020c */
[----:B------:R-:W-:Y:S01]  /*7890*/  VIADD R13, R12, -UR43 ;  /* 0x8000002b0c0d7c36 */ /* 0x000fe20008000000 */
[----:B------:R-:W-:Y:S06]  /*78a0*/  @!P1 BRA `(.L_x_1287) ;  /* 0x0000000000449947 */ /* 0x000fec0003800000 */
[----:B------:R-:W-:-:S13]  /*78b0*/  ISETP.GT.AND P1, PT, R12, -0x1, PT ;  /* 0xffffffff0c00780c */ /* 0x000fda0003f24270 */
[----:B------:R-:W-:Y:S05]  /*78c0*/  @P1 BRA `(.L_x_1288) ;  /* 0x0000000000201947 */ /* 0x000fea0003800000 */
[----:B------:R-:W0:Y:S01]  /*78d0*/  LDC R121, c[0x0][0x9e4] ;  /* 0x00027900ff797b82 */ /* 0x000e220000000800 */
[----:B------:R-:W-:Y:S02]  /*78e0*/  LOP3.LUT R21, RZ, R12, RZ, 0x33, !PT ;  /* 0x0000000cff157212 */ /* 0x000fe400078e33ff */
[----:B0-----:R-:W-:-:S13]  /*78f0*/  ISETP.NE.AND P1, PT, R121, 0x1, PT ;  /* 0x000000017900780c */ /* 0x001fda0003f25270 */
[----:B------:R-:W0:Y:S02]  /*7900*/  @P1 LDC.64 R122, c[0x0][0x9e8] ;  /* 0x00027a00ff7a1b82 */ /* 0x000e240000000a00 */
[----:B0-----:R-:W-:-:S05]  /*7910*/  @P1 IMAD.HI.U32 R12, R21, R122, RZ ;  /* 0x0000007a150c1227 */ /* 0x001fca00078e00ff */
[----:B------:R-:W-:-:S04]  /*7920*/  @P1 SHF.R.U32.HI R21, RZ, R123, R12 ;  /* 0x0000007bff151219 */ /* 0x000fc8000001160c */
[----:B------:R-:W-:Y:S01]  /*7930*/  LOP3.LUT R12, RZ, R21, RZ, 0x33, !PT ;  /* 0x00000015ff0c7212 */ /* 0x000fe200078e33ff */
[----:B------:R-:W-:Y:S06]  /*7940*/  BRA `(.L_x_1289) ;  /* 0x0000000000147947 */ /* 0x000fec0003800000 */
.L_x_1288:
[----:B------:R-:W0:Y:S02]  /*7950*/  LDC R121, c[0x0][0x9e4] ;  /* 0x00027900ff797b82 */ /* 0x000e240000000800 */
[----:B0-----:R-:W-:-:S13]  /*7960*/  ISETP.NE.AND P1, PT, R121, 0x1, PT ;  /* 0x000000017900780c */ /* 0x001fda0003f25270 */
[----:B------:R-:W0:Y:S02]  /*7970*/  @P1 LDC.64 R20, c[0x0][0x9e8] ;  /* 0x00027a00ff141b82 */ /* 0x000e240000000a00 */
[----:B0-----:R-:W-:-:S05]  /*7980*/  @P1 IMAD.HI.U32 R14, R12, R20, RZ ;  /* 0x000000140c0e1227 */ /* 0x001fca00078e00ff */
[----:B------:R-:W-:-:S07]  /*7990*/  @P1 SHF.R.U32.HI R12, RZ, R21, R14 ;  /* 0x00000015ff0c1219 */ /* 0x000fce000001160e */
.L_x_1289:
[----:B------:R-:W-:-:S05]  /*79a0*/  IMAD R12, R12, R121, RZ ;  /* 0x000000790c0c7224 */ /* 0x000fca00078e02ff */
[----:B------:R-:W-:-:S07]  /*79b0*/  VIMNMX R13, R13, R12, !PT ;  /* 0x0000000c0d0d7248 */ /* 0x000fce0007fe0100 */
.L_x_1287:
[----:B------:R-:W-:-:S04]  /*79c0*/  VIADD R13, R13, 0x5f ;  /* 0x0000005f0d0d7836 */ /* 0x000fc80000000000 */
[----:B------:R-:W-:-:S05]  /*79d0*/  IMAD.HI R13, R13, 0x2aaaaaab, RZ ;  /* 0x2aaaaaab0d0d7827 */ /* 0x000fca00078e02ff */
[----:B------:R-:W-:-:S04]  /*79e0*/  SHF.R.U32.HI R12, RZ, 0x1f, R13 ;  /* 0x0000001fff0c7819 */ /* 0x000fc8000001160d */
[----:B------:R-:W-:-:S04]  /*79f0*/  LEA.HI.SX32 R13, R13, R12, 0x1c ;  /* 0x0000000c0d0d7211 */ /* 0x000fc800078fe2ff */
[----:B------:R-:W-:-:S04]  /*7a00*/  VIMNMX R12, R194, R13, !PT ;  /* 0x0000000dc20c7248 */ /* 0x000fc80007fe0100 */
[----:B------:R-:W-:-:S13]  /*7a10*/  ISETP.GE.AND P1, PT, R15, R12, PT ;  /* 0x0000000c0f00720c */ /* 0x000fda0003f26270 */
[----:B------:R-:W-:Y:S05]  /*7a20*/  @!P1 BRA `(.L_x_1290) ;  /* 0x0000001c008c9947 */ /* 0x000fea0003800000 */
[----:B------:R-:W-:Y:S01]  /*7a30*/  IMAD.MOV.U32 R21, RZ, RZ, R4 ;  /* 0x000000ffff157224 */ /* 0x000fe200078e0004 */
[----:B------:R-:W-:Y:S01]  /*7a40*/  UMOV UR7, UR38 ;  /* 0x0000002600077c82 */ /* 0x000fe20008000000 */
[----:B------:R-:W-:Y:S01]  /*7a50*/  IMAD.MOV.U32 R13, RZ, RZ, R5 ;  /* 0x000000ffff0d7224 */ /* 0x000fe200078e0005 */
[----:B------:R-:W-:-:S06]  /*7a60*/  UMOV UR4, UR39 ;  /* 0x0000002700047c82 */ /* 0x000fcc0008000000 */
.L_x_1301:
[----:B------:R-:W-:-:S04]  /*7a70*/  UISETP.NE.AND UP0, UPT, UR4, 0x1, UPT ;  /* 0x000000010400788c */ /* 0x000fc8000bf05270 */
[----:B------:R-:W-:-:S04]  /*7a80*/  USEL UR38, URZ, 0x1, UP0 ;  /* 0x000000013f267887 */ /* 0x000fc80008000000 */
[----:B------:R-:W-:Y:S01]  /*7a90*/  ULOP3.LUT UR38, UR7, UR38, URZ, 0x3c, !UPT ;  /* 0x0000002607267292 */ /* 0x000fe2000f8e3c3f */
[----:B------:R-:W-:Y:S11]  /*7aa0*/  @!P0 BRA `(.L_x_1291) ;  /* 0x0000000000048947 */ /* 0x000ff60003800000 */
[----:B------:R-:W-:Y:S01]  /*7ab0*/  BPT.TRAP 0x1 ;  /* 0x000000040000795c */ /* 0x000fe20000300000 */
.L_x_1291:
        /* <DEDUP_REMOVED lines=9> */
.L_x_1292:
[----:B-1----:R-:W-:Y:S05]  /*7b50*/  @P1 BRA `(.L_x_1293) ;  /* 0x0000000000081947 */ /* 0x002fea0003800000 */
[----:B------:R-:W1:Y:S02]  /*7b60*/  SYNCS.PHASECHK.TRANS64.TRYWAIT P1, [UR6+0x30830], R0 ;  /* 0x03083000ff0075a7 */ /* 0x000e640008020146 */
[----:B-1----:R-:W-:Y:S05]  /*7b70*/  @!P1 BRA `(.L_x_1294) ;  /* 0x000000e000c49947 */ /* 0x002fea0003800000 */
.L_x_1293:
        /* <DEDUP_REMOVED lines=167> */
.L_x_1295:
[----:B------:R-:W-:Y:S01]  /*85f0*/  ULEA UR5, UR4, UR40, 0x3 ;  /* 0x0000002804057291 */ /* 0x000fe2000f8e183f */
[----:B01----:R-:W-:-:S05]  /*8600*/  IMAD.U32 R0, RZ, RZ, UR7 ;  /* 0x00000007ff007e24 */ /* 0x003fca000f8e00ff */
[----:B------:R-:W-:-:S04]  /*8610*/  SHF.L.U32 R0, R0, 0x1f, RZ ;  /* 0x0000001f00007819 */ /* 0x000fc800000006ff */
[----:B------:R0:W1:Y:S01]  /*8620*/  SYNCS.PHASECHK.TRANS64.TRYWAIT P1, [UR5+0x30850], R0 ;  /* 0x03085000ff0075a7 */ /* 0x0000620008020145 */
[----:B------:R-:W-:Y:S05]  /*8630*/  @!P0 BRA `(.L_x_1296) ;  /* 0x0000000000048947 */ /* 0x000fea0003800000 */
[----:B------:R-:W-:Y:S01]  /*8640*/  BPT.TRAP 0x1 ;  /* 0x000000040000795c */ /* 0x000fe20000300000 */
.L_x_1296:
[----:B-1----:R-:W-:Y:S05]  /*8650*/  @P1 BRA `(.L_x_1297) ;  /* 0x0000000000081947 */ /* 0x002fea0003800000 */
[----:B------:R-:W1:Y:S02]  /*8660*/  SYNCS.PHASECHK.TRANS64.TRYWAIT P1, [UR5+0x30850], R0 ;  /* 0x03085000ff0075a7 */ /* 0x000e640008020145 */
[----:B-1----:R-:W-:Y:S05]  /*8670*/  @!P1 BRA `(.L_x_1298) ;  /* 0x000000d8001c9947 */ /* 0x002fea0003800000 */
.L_x_1297:
        /* <DEDUP_REMOVED lines=38> */
.L_x_1299:
        /* <DEDUP_REMOVED lines=60> */
[C---:B0-----:R-:W-:Y:S01]  /*8ca0*/  FMUL.FTZ R169, R5.reuse, R0 ;  /* 0x0000000005a97220 */ /* 0x041fe20000410000 */
[----:B------:R-:W-:-:S03]  /*8cb0*/  FADD.FTZ R13, -R5, R13 ;  /* 0x0000000d050d7221 */ /* 0x000fc60000010100 */
[-CC-:B------:R-:W-:Y:S01]  /*8cc0*/  FFMA.FTZ R188, R121, R0.reuse, -R169.reuse ;  /* 0x0000000079bc7223 */ /* 0x180fe200000108a9 */
[-CC-:B------:R-:W-:Y:S01]  /*8cd0*/  FFMA.FTZ R121, R129, R0.reuse, -R169.reuse ;  /* 0x0000000081797223 */ /* 0x180fe200000108a9 */
[-CC-:B------:R-:W-:Y:S01]  /*8ce0*/  FFMA.FTZ R129, R137, R0.reuse, -R169.reuse ;  /* 0x0000000089817223 */ /* 0x180fe200000108a9 */
[-CC-:B------:R-:W-:Y:S01]  /*8cf0*/  FFMA.FTZ R137, R145, R0.reuse, -R169.reuse ;  /* 0x0000000091897223 */ /* 0x180fe200000108a9 */
[-CC-:B------:R-:W-:Y:S01]  /*8d00*/  FFMA.FTZ R145, R153, R0.reuse, -R169.reuse ;  /* 0x0000000099917223 */ /* 0x180fe200000108a9 */
[-C--:B------:R-:W-:Y:S01]  /*8d10*/  FFMA.FTZ R153, R161, R0.reuse, -R169 ;  /* 0x00000000a1997223 */ /* 0x080fe200000108a9 */
[C---:B------:R-:W-:Y:S01]  /*8d20*/  FADD.FTZ R3, -R4.reuse, R21 ;  /* 0x0000001504037221 */ /* 0x040fe20000010100 */
[-C--:B------:R-:W-:Y:S01]  /*8d30*/  FMUL.FTZ R161, R4, R0.reuse ;  /* 0x0000000004a17220 */ /* 0x080fe20000410000 */
[-C--:B------:R-:W-:Y:S01]  /*8d40*/  FMUL.FTZ R168, R13, R0.reuse ;  /* 0x000000000da87220 */ /* 0x080fe20000410000 */
[-C--:B------:R-:W-:Y:S01]  /*8d50*/  FFMA.FTZ R13, R120, R0.reuse, -R169 ;  /* 0x00000000780d7223 */ /* 0x080fe200000108a9 */
[-C--:B------:R-:W-:Y:S01]  /*8d60*/  FMUL.FTZ R3, R3, R0.reuse ;  /* 0x0000000003037220 */ /* 0x080fe20000410000 */
[-CC-:B------:R-:W-:Y:S01]  /*8d70*/  FFMA.FTZ R14, R122, R0.reuse, -R161.reuse ;  /* 0x000000007a0e7223 */ /* 0x180fe200000108a1 */
[-C--:B------:R-:W-:Y:S01]  /*8d80*/  FFMA.FTZ R189, R123, R0.reuse, -R161 ;  /* 0x000000007bbd7223 */ /* 0x080fe200000108a1 */
[----:B------:R-:W-:Y:S01]  /*8d90*/  MUFU.EX2 R2, R168 ;  /* 0x000000a800027308 */ /* 0x000fe20000000800 */
[-C--:B------:R-:W-:Y:S01]  /*8da0*/  FFMA.FTZ R190, R124, R0.reuse, -R169 ;  /* 0x000000007cbe7223 */ /* 0x080fe200000108a9 */
[-C--:B------:R-:W-:Y:S01]  /*8db0*/  FFMA.FTZ R191, R126, R0.reuse, -R161 ;  /* 0x000000007ebf7223 */ /* 0x080fe200000108a1 */
[-C--:B------:R-:W-:Y:S01]  /*8dc0*/  FFMA.FTZ R21, R125, R0.reuse, -R169 ;  /* 0x000000007d157223 */ /* 0x080fe200000108a9 */
[-C--:B------:R-:W-:Y:S01]  /*8dd0*/  FFMA.FTZ R20, R127, R0.reuse, -R161 ;  /* 0x000000007f147223 */ /* 0x080fe200000108a1 */
[-C--:B------:R-:W-:Y:S01]  /*8de0*/  FFMA.FTZ R184, R128, R0.reuse, -R169 ;  /* 0x0000000080b87223 */ /* 0x080fe200000108a9 */
[-CC-:B------:R-:W-:Y:S01]  /*8df0*/  FFMA.FTZ R185, R130, R0.reuse, -R161.reuse ;  /* 0x0000000082b97223 */ /* 0x180fe200000108a1 */
[-C--:B------:R-:W-:Y:S01]  /*8e00*/  FFMA.FTZ R120, R131, R0.reuse, -R161 ;  /* 0x0000000083787223 */ /* 0x080fe200000108a1 */
[----:B------:R-:W0:Y:S01]  /*8e10*/  MUFU.EX2 R13, R13 ;  /* 0x0000000d000d7308 */ /* 0x000e220000000800 */
[-C--:B------:R-:W-:Y:S01]  /*8e20*/  FFMA.FTZ R186, R132, R0.reuse, -R169 ;  /* 0x0000000084ba7223 */ /* 0x080fe200000108a9 */
[-C--:B------:R-:W-:Y:S01]  /*8e30*/  FFMA.FTZ R187, R134, R0.reuse, -R161 ;  /* 0x0000000086bb7223 */ /* 0x080fe200000108a1 */
[-C--:B------:R-:W-:Y:S01]  /*8e40*/  FFMA.FTZ R125, R133, R0.reuse, -R169 ;  /* 0x00000000857d7223 */ /* 0x080fe200000108a9 */
[-C--:B------:R-:W-:Y:S01]  /*8e50*/  FFMA.FTZ R122, R135, R0.reuse, -R161 ;  /* 0x00000000877a7223 */ /* 0x080fe200000108a1 */
[-C--:B------:R-:W-:Y:S01]  /*8e60*/  FFMA.FTZ R180, R136, R0.reuse, -R169 ;  /* 0x0000000088b47223 */ /* 0x080fe200000108a9 */
        /* <DEDUP_REMOVED lines=21> */
[-CC-:B------:R-:W-:Y:S01]  /*8fc0*/  FFMA.FTZ R149, R157, R0.reuse, -R169.reuse ;  /* 0x000000009d957223 */ /* 0x180fe200000108a9 */
[-CC-:B------:R-:W-:Y:S01]  /*8fd0*/  FFMA.FTZ R168, R160, R0.reuse, -R169.reuse ;  /* 0x00000000a0a87223 */ /* 0x180fe200000108a9 */
[-CC-:B------:R-:W-:Y:S01]  /*8fe0*/  FFMA.FTZ R170, R164, R0.reuse, -R169.reuse ;  /* 0x00000000a4aa7223 */ /* 0x180fe200000108a9 */
[-C--:B------:R-:W-:Y:S01]  /*8ff0*/  FFMA.FTZ R157, R165, R0.reuse, -R169 ;  /* 0x00000000a59d7223 */ /* 0x080fe200000108a9 */
[--C-:B------:R-:W-:Y:S01]  /*9000*/  FFMA.FTZ R169, R162, R0, -R161.reuse ;  /* 0x00000000a2a97223 */ /* 0x100fe200000108a1 */
[----:B------:R-:W2:Y:S01]  /*9010*/  MUFU.EX2 R189, R189 ;  /* 0x000000bd00bd7308 */ /* 0x000ea20000000800 */
[----:B-1----:R-:W-:Y:S01]  /*9020*/  FFMA.FTZ R10, R3, R10, R14 ;  /* 0x0000000a030a7223 */ /* 0x002fe2000001000e */
[-CC-:B------:R-:W-:Y:S01]  /*9030*/  FFMA.FTZ R163, R163, R0.reuse, -R161.reuse ;  /* 0x00000000a3a37223 */ /* 0x180fe200000108a1 */
[----:B------:R-:W-:-:S05]  /*9040*/  FFMA.FTZ R166, R166, R0, -R161 ;  /* 0x00000000a6a67223 */ /* 0x000fca00000108a1 */
[----:B------:R-:W1:Y:S01]  /*9050*/  MUFU.EX2 R190, R190 ;  /* 0x000000be00be7308 */ /* 0x000e620000000800 */
[----:B0-----:R-:W-:-:S07]  /*9060*/  FADD.FTZ R11, R188, R11 ;  /* 0x0000000bbc0b7221 */ /* 0x001fce0000010000 */
[----:B------:R-:W0:Y:S01]  /*9070*/  MUFU.EX2 R191, R191 ;  /* 0x000000bf00bf7308 */ /* 0x000e220000000800 */
[----:B--2---:R-:W-:-:S07]  /*9080*/  FADD.FTZ R10, R189, R10 ;  /* 0x0000000abd0a7221 */ /* 0x004fce0000010000 */
[----:B------:R-:W2:Y:S01]  /*9090*/  MUFU.EX2 R21, R21 ;  /* 0x0000001500157308 */ /* 0x000ea20000000800 */
[----:B-1----:R-:W-:-:S07]  /*90a0*/  FADD.FTZ R132, R190, R11 ;  /* 0x0000000bbe847221 */ /* 0x002fce0000010000 */
        /* <DEDUP_REMOVED lines=11> */
[----:B-1----:R-:W-:Y:S01]  /*9160*/  FADD.FTZ R123, R121, R132 ;  /* 0x00000084797b7221 */ /* 0x002fe20000010000 */
[----:B------:R-:W-:-:S06]  /*9170*/  FFMA.FTZ R132, R155, R0, -R161 ;  /* 0x000000009b847223 */ /* 0x000fcc00000108a1 */
        /* <DEDUP_REMOVED lines=15> */
[----:B--2---:R-:W-:Y:S01]  /*9270*/  FADD.FTZ R123, R129, R134 ;  /* 0x00000086817b7221 */ /* 0x004fe20000010000 */
[-CC-:B------:R-:W-:Y:S01]  /*9280*/  FFMA.FTZ R134, R159, R0.reuse, -R161.reuse ;  /* 0x000000009f867223 */ /* 0x180fe200000108a1 */
[----:B------:R-:W-:-:S05]  /*9290*/  FFMA.FTZ R161, R167, R0, -R161 ;  /* 0x00000000a7a17223 */ /* 0x000fca00000108a1 */
        /* <DEDUP_REMOVED lines=54> */
[----:B-1----:R-:W-:-:S03]  /*9600*/  FADD.FTZ R11, R157, R136 ;  /* 0x000000889d0b7221 */ /* 0x002fc60000010000 */
[----:B0-----:R-:W-:Y:S01]  /*9610*/  FADD.FTZ R10, R161, R10 ;  /* 0x0000000aa10a7221 */ /* 0x001fe20000010000 */
[----:B------:R-:W-:Y:S06]  /*9620*/  @!P0 BRA `(.L_x_1300) ;  /* 0x0000000000048947 */ /* 0x000fec0003800000 */
[----:B------:R-:W-:Y:S01]  /*9630*/  BPT.TRAP 0x1 ;  /* 0x000000040000795c */ /* 0x000fe20000300000 */
.L_x_1300:
[----:B------:R-:W-:Y:S01]  /*9640*/  UIADD3 UR5, UR5, 0x30860, URZ ;  /* 0x0003086005057890 */ /* 0x000fe2000fffe03f */
[C---:B------:R-:W-:Y:S01]  /*9650*/  ISETP.GT.AND P1, PT, R15.reuse, R12, PT ;  /* 0x0000000c0f00720c */ /* 0x040fe20003f24270 */
        /* <DEDUP_REMOVED lines=32> */
.L_x_1290:
[----:B------:R-:W-:-:S13]  /*9860*/  ISETP.GE.AND P1, PT, R15, R194, PT ;  /* 0x000000c20f00720c */ /* 0x000fda0003f26270 */
[----:B------:R-:W-:Y:S05]  /*9870*/  @!P1 BRA `(.L_x_1302) ;  /* 0x0000003000509947 */ /* 0x000fea0003800000 */
[----:B------:R-:W-:Y:S01]  /*9880*/  IMAD.MOV.U32 R13, RZ, RZ, R4 ;  /* 0x000000ffff0d7224 */ /* 0x000fe200078e0004 */
[----:B------:R-:W-:Y:S01]  /*9890*/  UMOV UR6, UR38 ;  /* 0x0000002600067c82 */ /* 0x000fe20008000000 */
[----:B------:R-:W-:Y:S01]  /*98a0*/  IMAD.MOV.U32 R12, RZ, RZ, R5 ;  /* 0x000000ffff0c7224 */ /* 0x000fe200078e0005 */
[----:B------:R-:W-:Y:S01]  /*98b0*/  UMOV UR4, UR39 ;  /* 0x0000002700047c82 */ /* 0x000fe20008000000 */
[----:B------:R-:W-:Y:S01]  /*98c0*/  ULDC UR42, c[0x0][0x9e4] ;  /* 0x00027900002a7ab9 */ /* 0x000fe20000000800 */
[----:B------:R-:W-:Y:S01]  /*98d0*/  ULDC UR43, c[0x0][0x9dc] ;  /* 0x00027700002b7ab9 */ /* 0x000fe20000000800 */
[----:B------:R-:W-:-:S05]  /*98e0*/  ULDC UR54, c[0x0][0x9e0] ;  /* 0x0002780000367ab9 */ /* 0x000fca0000000800 */
.L_x_1321:
        /* <DEDUP_REMOVED lines=8> */
.L_x_1303:
[----:B------:R-:W-:Y:S01]  /*9970*/  ULEA UR5, UR39, UR40, 0x3 ;  /* 0x0000002827057291 */ /* 0x000fe2000f8e183f */
[----:B------:R-:W-:-:S05]  /*9980*/  IMAD.U32 R0, RZ, RZ, UR38 ;  /* 0x00000026ff007e24 */ /* 0x000fca000f8e00ff */
[----:B------:R-:W-:-:S04]  /*9990*/  SHF.L.U32 R0, R0, 0x1f, RZ ;  /* 0x0000001f00007819 */ /* 0x000fc800000006ff */
[----:B------:R0:W1:Y:S01]  /*99a0*/  SYNCS.PHASECHK.TRANS64.TRYWAIT P1, [UR5+0x30830], R0 ;  /* 0x03083000ff0075a7 */ /* 0x0000620008020145 */
[----:B------:R-:W-:Y:S05]  /*99b0*/  @!P0 BRA `(.L_x_1304) ;  /* 0x0000000000048947 */ /* 0x000fea0003800000 */
[----:B------:R-:W-:Y:S01]  /*99c0*/  BPT.TRAP 0x1 ;  /* 0x000000040000795c */ /* 0x000fe20000300000 */
.L_x_1304:
[----:B-1----:R-:W-:Y:S05]  /*99d0*/  @P1 BRA `(.L_x_1305) ;  /* 0x0000000000081947 */ /* 0x002fea0003800000 */
[----:B------:R-:W1:Y:S02]  /*99e0*/  SYNCS.PHASECHK.TRANS64.TRYWAIT P1, [UR5+0x30830], R0 ;  /* 0x03083000ff0075a7 */ /* 0x000e640008020145 */
[----:B-1----:R-:W-:Y:S05]  /*99f0*/  @!P1 BRA `(.L_x_1306) ;  /* 0x000000c400549947 */ /* 0x002fea0003800000 */
.L_x_1305:
        /* <DEDUP_REMOVED lines=167> */
.L_x_1307:
[----:B------:R-:W-:Y:S01]  /*a470*/  ULEA UR5, UR4, UR40, 0x3 ;  /* 0x0000002804057291 */ /* 0x000fe2000f8e183f */
[----:B01----:R-:W-:-:S05]  /*a480*/  IMAD.U32 R0, RZ, RZ, UR6 ;  /* 0x00000006ff007e24 */ /* 0x003fca000f8e00ff */
[----:B------:R-:W-:-:S04]  /*a490*/  SHF.L.U32 R0, R0, 0x1f, RZ ;  /* 0x0000001f00007819 */ /* 0x000fc800000006ff */
[----:B------:R0:W1:Y:S01]  /*a4a0*/  SYNCS.PHASECHK.TRANS64.TRYWAIT P1, [UR5+0x30850], R0 ;  /* 0x03085000ff0075a7 */ /* 0x0000620008020145 */
[----:B------:R-:W-:Y:S05]  /*a4b0*/  @!P0 BRA `(.L_x_1308) ;  /* 0x0000000000048947 */ /* 0x000fea0003800000 */
[----:B------:R-:W-:Y:S01]  /*a4c0*/  BPT.TRAP 0x1 ;  /* 0x000000040000795c */ /* 0x000fe20000300000 */
.L_x_1308:
[----:B-1----:R-:W-:Y:S05]  /*a4d0*/  @P1 BRA `(.L_x_1309) ;  /* 0x0000000000081947 */ /* 0x002fea0003800000 */
[----:B------:R-:W1:Y:S02]  /*a4e0*/  SYNCS.PHASECHK.TRANS64.TRYWAIT P1, [UR5+0x30850], R0 ;  /* 0x03085000ff0075a7 */ /* 0x000e640008020145 */
[----:B-1----:R-:W-:Y:S05]  /*a4f0*/  @!P1 BRA `(.L_x_1310) ;  /* 0x000000b800ac9947 */ /* 0x002fea0003800000 */
.L_x_1309:
[----:B------:R-:W-:Y:S01]  /*a500*/  UIADD3 UR6, UR40, 0x400, URZ ;  /* 0x0000040028067890 */ /* 0x000fe2000fffe03f */
[----:B------:R-:W-:Y:S01]  /*a510*/  WARPGROUP.ARRIVE ;  /* 0x00000000000079c5 */ /* 0x000fe20000000000 */
[----:B------:R-:W-:Y:S02]  /*a520*/  UMOV UR11, 0x40000040 ;  /* 0x40000040000b7882 */ /* 0x000fe40000000000 */
[----:B------:R-:W-:-:S04]  /*a530*/  USHF.R.U32.HI UR6, URZ, 0x4, UR6 ;  /* 0x000000043f067899 */ /* 0x000fc80008011606 */
        /* <DEDUP_REMOVED lines=9> */
[----:B------:R-:W-:Y:S02]  /*a5d0*/  WARPGROUP.DEPBAR.LE gsb0, 0x0 ;  /* 0x00008000000079c5 */ /* 0x000fe40000010000 */
[----:B------:R-:W-:-:S14]  /*a5e0*/  WARPGROUP.ARRIVE ;  /* 0x00000000000079c5 */ /* 0x000fdc0000000000 */
        /* <DEDUP_REMOVED lines=27> */
.L_x_1311:
[----:B------:R-:W-:Y:S01]  /*a7a0*/  ISETP.NE.AND P2, PT, R203, 0x1, PT ;  /* 0x00000001cb00780c */ /* 0x000fe20003f45270 */
[----:B------:R-:W-:Y:S01]  /*a7b0*/  IMAD.IADD R5, R192, 0x1, R22 ;  /* 0x00000001c0057824 */ /* 0x000fe200078e0216 */
[----:B------:R-:W-:Y:S01]  /*a7c0*/  ULEA UR4, UR7, UR40, 0x3 ;  /* 0x0000002807047291 */ /* 0x000fe2000f8e183f */
[----:B------:R-:W-:Y:S01]  /*a7d0*/  IMAD R20, R15, -0x60, RZ ;  /* 0xffffffa00f147824 */ /* 0x000fe200078e02ff */
[----:B------:R-:W-:Y:S02]  /*a7e0*/  LOP3.LUT P1, RZ, R16, 0x80000, RZ, 0xc0, !PT ;  /* 0x0008000010ff7812 */ /* 0x000fe4000782c0ff */
[----:B------:R-:W-:-:S04]  /*a7f0*/  UIADD3 UR4, UR4, 0x30840, URZ ;  /* 0x0003084004047890 */ /* 0x000fc8000fffe03f */
[----:B------:R-:W-:-:S03]  /*a800*/  UPRMT UR4, UR60, 0x654, UR4 ;  /* 0x000006543c047896 */ /* 0x000fc60008000004 */
[----:B01----:R-:W0:Y:S08]  /*a810*/  @P2 LDC R0, c[0x0][0x44c] ;  /* 0x00011300ff002b82 */ /* 0x003e300000000800 */
[----:B------:R-:W1:Y:S01]  /*a820*/  @P2 LDC R3, c[0x0][0x450] ;  /* 0x00011400ff032b82 */ /* 0x000e620000000800 */
[----:B------:R-:W-:Y:S01]  /*a830*/  SYNCS.ARRIVE.TRANS64.RED.A1T0 RZ, [UR4], RZ ;  /* 0x000000ffffff79a7 */ /* 0x000fe20008100404 */
[----:B------:R-:W-:Y:S01]  /*a840*/  ULOP3.LUT UR4, URZ, UR43, URZ, 0x33, !UPT ;  /* 0x0000002b3f047292 */ /* 0x000fe2000f8e333f */
        /* <DEDUP_REMOVED lines=24> */
.L_x_1314:
[----:B------:R-:W-:-:S05]  /*a9d0*/  IMAD.U32 R169, RZ, RZ, UR42 ;  /* 0x0000002affa97e24 */ /* 0x000fca000f8e00ff */
[----:B------:R-:W-:-:S13]  /*a9e0*/  ISETP.NE.AND P1, PT, R169, 0x1, PT ;  /* 0x00000001a900780c */ /* 0x000fda0003f25270 */
[----:B------:R-:W0:Y:S02]  /*a9f0*/  @P1 LDC.64 R2, c[0x0][0x9e8] ;  /* 0x00027a00ff021b82 */ /* 0x000e240000000a00 */
[----:B0-----:R-:W-:-:S05]  /*aa00*/  @P1 IMAD.HI.U32 R2, R21, R2, RZ ;  /* 0x0000000215021227 */ /* 0x001fca00078e00ff */
[----:B------:R-:W-:-:S07]  /*aa10*/  @P1 SHF.R.U32.HI R21, RZ, R3, R2 ;  /* 0x00000003ff151219 */ /* 0x000fce0000011602 */
.L_x_1315:
[----:B------:R-:W-:Y:S05]  /*aa20*/  BSYNC B0 ;  /* 0x0000000000007941 */ /* 0x000fea0003800000 */
.L_x_1313:
[----:B------:R-:W-:-:S05]  /*aa30*/  IMAD R21, R21, R169, R0 ;  /* 0x000000a915157224 */ /* 0x000fca00078e0200 */
[----:B------:R-:W-:Y:S02]  /*aa40*/  VIADDMNMX R4, R21, R169, R4, PT ;  /* 0x000000a915047246 */ /* 0x000fe40003800104 */
[----:B------:R-:W-:-:S07]  /*aa50*/  VIMNMX R14, R14, R21, !PT ;  /* 0x000000150e0e7248 */ /* 0x000fce0007fe0100 */
.L_x_1312:
        /* <DEDUP_REMOVED lines=151> */
.L_x_1318:
[----:B------:R-:W-:-:S05]  /*b3d0*/  IMAD.U32 R20, RZ, RZ, UR42 ;  /* 0x0000002aff147e24 */ /* 0x000fca000f8e00ff */
[----:B------:R-:W-:-:S13]  /*b3e0*/  ISETP.NE.AND P6, PT, R20, 0x1, PT ;  /* 0x000000011400780c */ /* 0x000fda0003fc5270 */
[----:B------:R-:W0:Y:S02]  /*b3f0*/  @P6 LDC.64 R2, c[0x0][0x9e8] ;  /* 0x00027a00ff026b82 */ /* 0x000e240000000a00 */
[----:B0-----:R-:W-:-:S05]  /*b400*/  @P6 IMAD.HI.U32 R2, R5, R2, RZ ;  /* 0x0000000205026227 */ /* 0x001fca00078e00ff */
[----:B------:R-:W-:-:S07]  /*b410*/  @P6 SHF.R.U32.HI R5, RZ, R3, R2 ;  /* 0x00000003ff056219 */ /* 0x000fce0000011602 */
.L_x_1319:
[----:B------:R-:W-:Y:S05]  /*b420*/  BSYNC B0 ;  /* 0x0000000000007941 */ /* 0x000fea0003800000 */
.L_x_1317:
[----:B------:R-:W-:-:S05]  /*b430*/  IMAD R5, R5, R20, R0 ;  /* 0x0000001405057224 */ /* 0x000fca00078e0200 */
[----:B------:R-:W-:Y:S02]  /*b440*/  VIADDMNMX R4, R5, R20, R4, PT ;  /* 0x0000001405047246 */ /* 0x000fe40003800104 */
[----:B------:R-:W-:-:S07]  /*b450*/  VIMNMX R14, R14, R5, !PT ;  /* 0x000000050e0e7248 */ /* 0x000fce0007fe0100 */
.L_x_1316:
        /* <DEDUP_REMOVED lines=308> */
.L_x_1320:
        /* <DEDUP_REMOVED lines=34> */
.L_x_1302:
        /* <DEDUP_REMOVED lines=99> */
.L_x_1322:
[----:B------:R-:W-:Y:S01]  /*cff0*/  ULEA UR5, UR39, UR40, 0x3 ;  /* 0x0000002827057291 */ /* 0x000fe2000f8e183f */
[----:B------:R-:W-:-:S05]  /*d000*/  IMAD.U32 R2, RZ, RZ, UR38 ;  /* 0x00000026ff027e24 */ /* 0x000fca000f8e00ff */
[----:B------:R-:W-:-:S04]  /*d010*/  SHF.L.U32 R2, R2, 0x1f, RZ ;  /* 0x0000001f02027819 */ /* 0x000fc800000006ff */
[----:B------:R0:W1:Y:S01]  /*d020*/  SYNCS.PHASECHK.TRANS64.TRYWAIT P1, [UR5+0x30850], R2 ;  /* 0x03085002ff0075a7 */ /* 0x0000620008020145 */
[----:B------:R-:W-:Y:S05]  /*d030*/  @!P0 BRA `(.L_x_1323) ;  /* 0x0000000000048947 */ /* 0x000fea0003800000 */
[----:B------:R-:W-:Y:S01]  /*d040*/  BPT.TRAP 0x1 ;  /* 0x000000040000795c */ /* 0x000fe20000300000 */
.L_x_1323:
[----:B-1----:R-:W-:Y:S05]  /*d050*/  @P1 BRA `(.L_x_1324) ;  /* 0x0000000000081947 */ /* 0x002fea0003800000 */
[----:B------:R-:W1:Y:S02]  /*d060*/  SYNCS.PHASECHK.TRANS64.TRYWAIT P1, [UR5+0x30850], R2 ;  /* 0x03085002ff0075a7 */ /* 0x000e640008020145 */
[----:B-1----:R-:W-:Y:S05]  /*d070*/  @!P1 BRA `(.L_x_1325) ;  /* 0x0000008c00e49947 */ /* 0x002fea0003800000 */
.L_x_1324:
[----:B------:R-:W-:Y:S01]  /*d080*/  UIADD3 UR40, UR40, 0x400, URZ ;  /* 0x0000040028287890 */ /* 0x000fe2000fffe03f */
[----:B------:R-:W-:Y:S01]  /*d090*/  WARPGROUP.ARRIVE ;  /* 0x00000000000079c5 */ /* 0x000fe20000000000 */
[----:B------:R-:W-:Y:S01]  /*d0a0*/  UMOV UR7, 0x40000040 ;  /* 0x4000004000077882 */ /* 0x000fe20000000000 */
[----:B01----:R-:W0:Y:S01]  /*d0b0*/  SHFL.BFLY PT, R2, R11, 0x2, 0x1f ;  /* 0x0c401f000b027f89 */ /* 0x003e2200000e0000 */
[----:B------:R-:W-:Y:S01]  /*d0c0*/  USHF.R.U32.HI UR40, URZ, 0x4, UR40 ;  /* 0x000000043f287899 */ /* 0x000fe20008011628 */
[----:B------:R-:W-:Y:S02]  /*d0d0*/  IMAD.MOV.U32 R17, RZ, RZ, RZ ;  /* 0x000000ffff117224 */ /* 0x000fe400078e00ff */
[----:B------:R-:W1:Y:S01]  /*d0e0*/  SHFL.BFLY PT, R3, R10, 0x2, 0x1f ;  /* 0x0c401f000a037f89 */ /* 0x000e6200000e0000 */
[----:B------:R-:W-:Y:S01]  /*d0f0*/  ULOP3.LUT UR40, UR40, 0x3fff, URZ, 0xc0, !UPT ;  /* 0x00003fff28287892 */ /* 0x000fe2000f8ec03f */
[----:B------:R-:W-:-:S03]  /*d100*/  IMAD.MOV.U32 R18, RZ, RZ, RZ ;  /* 0x000000ffff127224 */ /* 0x000fc600078e00ff */
[----:B------:R-:W-:-:S04]  /*d110*/  ULOP3.LUT UR4, UR40, 0x3000000, URZ, 0xfc, !UPT ;  /* 0x0300000028047892 */ /* 0x000fc8000f8efc3f */
[----:B------:R-:W-:-:S07]  /*d120*/  UIMAD UR4, UR39, 0x900, UR4 ;  /* 0x00000900270478a4 */ /* 0x000fce000f8e0204 */
[----:B------:R-:W-:Y:S02]  /*d130*/  UMOV UR6, UR4 ;  /* 0x0000000400067c82 */ /* 0x000fe40008000000 */
[----:B------:R-:W-:Y:S01]  /*d140*/  HGMMA.64x192x16.F32 R24, R188, gdesc[UR4].tnspB, R24, gsb0 ;  /* 0x42e00004bc187df0 */ /* 0x000fe20008000818 */
[----:B------:R-:W-:Y:S01]  /*d150*/  UIADD3 UR6, UR4, 0x80, URZ ;  /* 0x0000008004067890 */ /* 0x000fe2000fffe03f */
[----:B0-----:R-:W-:Y:S01]  /*d160*/  FADD.FTZ R2, R2, R11 ;  /* 0x0000000b02027221 */ /* 0x001fe20000010000 */
[----:B------:R-:W-:Y:S01]  /*d170*/  UMOV UR7, 0x40000040 ;  /* 0x4000004000077882 */ /* 0x000fe20000000000 */
[----:B-1----:R-:W-:-:S03]  /*d180*/  FADD.FTZ R6, R3, R10 ;  /* 0x0000000a03067221 */ /* 0x002fc60000010000 */
[----:B------:R-:W0:Y:S04]  /*d190*/  SHFL.BFLY PT, R3, R2, 0x1, 0x1f ;  /* 0x0c201f0002037f89 */ /* 0x000e2800000e0000 */
[----:B------:R-:W1:Y:S01]  /*d1a0*/  SHFL.BFLY PT, R7, R6, 0x1, 0x1f ;  /* 0x0c201f0006077f89 */ /* 0x000e6200000e0000 */
[----:B0-----:R-:W-:Y:S01]  /*d1b0*/  FADD.FTZ R12, R2, R3 ;  /* 0x00000003020c7221 */ /* 0x001fe20000010000 */
[----:B------:R-:W-:Y:S02]  /*d1c0*/  IMAD.MOV.U32 R2, RZ, RZ, -0x800000 ;  /* 0xff800000ff027424 */ /* 0x000fe400078e00ff */
[----:B------:R-:W-:Y:S02]  /*d1d0*/  IMAD.MOV.U32 R3, RZ, RZ, -0x800000 ;  /* 0xff800000ff037424 */ /* 0x000fe400078e00ff */
[----:B-1----:R-:W-:Y:S01]  /*d1e0*/  FADD.FTZ R13, R6, R7 ;  /* 0x00000007060d7221 */ /* 0x002fe20000010000 */
[----:B------:R-:W-:-:S04]  /*d1f0*/  FSETP.NE.FTZ.AND P1, PT, R12, RZ, PT ;  /* 0x000000ff0c00720b */ /* 0x000fc80003f35000 */
        /* <DEDUP_REMOVED lines=38> */
.L_x_1326:
[----:B------:R-:W-:Y:S01]  /*d460*/  UIADD3 UR4, UR5, 0x30860, URZ ;  /* 0x0003086005047890 */ /* 0x000fe2000fffe03f */
[-C--:B------:R-:W-:Y:S01]  /*d470*/  FMUL.FTZ R4, R24, R17.reuse ;  /* 0x0000001118047220 */ /* 0x080fe20000410000 */
[----:B------:R-:W-:Y:S01]  /*d480*/  UIADD3 UR39, UR39, 0x1, URZ ;  /* 0x0000000127277890 */ /* 0x000fe2000fffe03f */
[-C--:B------:R-:W-:Y:S01]  /*d490*/  FMUL.FTZ R129, R63, R18.reuse ;  /* 0x000000123f817220 */ /* 0x080fe20000410000 */
[----:B------:R-:W-:Y:S01]  /*d4a0*/  UPRMT UR4, UR60, 0x654, UR4 ;  /* 0x000006543c047896 */ /* 0x000fe20008000004 */
[-C--:B------:R-:W-:Y:S01]  /*d4b0*/  FMUL.FTZ R6, R28, R17.reuse ;  /* 0x000000111c067220 */ /* 0x080fe20000410000 */
[----:B------:R-:W-:Y:S01]  /*d4c0*/  UISETP.NE.AND UP0, UPT, UR39, 0x2, UPT ;  /* 0x000000022700788c */ /* 0x000fe2000bf05270 */
[-C--:B------:R-:W-:Y:S01]  /*d4d0*/  FMUL.FTZ R0, R32, R17.reuse ;  /* 0x0000001120007220 */ /* 0x080fe20000410000 */
[-C--:B------:R-:W-:Y:S01]  /*d4e0*/  FMUL.FTZ R14, R52, R17.reuse ;  /* 0x00000011340e7220 */ /* 0x080fe20000410000 */
[-C--:B------:R-:W-:Y:S01]  /*d4f0*/  FMUL.FTZ R24, R56, R17.reuse ;  /* 0x0000001138187220 */ /* 0x080fe20000410000 */
[-C--:B------:R-:W-:Y:S01]  /*d500*/  FMUL.FTZ R120, R62, R18.reuse ;  /* 0x000000123e787220 */ /* 0x080fe20000410000 */
[-C--:B------:R-:W-:Y:S01]  /*d510*/  FMUL.FTZ R63, R99, R18.reuse ;  /* 0x00000012633f7220 */ /* 0x080fe20000410000 */
[-C--:B------:R-:W-:Y:S01]  /*d520*/  FMUL.FTZ R25, R25, R17.reuse ;  /* 0x0000001119197220 */ /* 0x080fe20000410000 */
        /* <DEDUP_REMOVED lines=88> */
[-C--:B------:R-:W-:Y:S01]  /*dab0*/  FMUL.FTZ R118, R118, R18.reuse ;  /* 0x0000001276767220 */ /* 0x080fe20000410000 */
[----:B------:R-:W-:Y:S01]  /*dac0*/  FMUL.FTZ R119, R119, R18 ;  /* 0x0000001277777220 */ /* 0x000fe20000410000 */
[----:B------:R-:W-:Y:S01]  /*dad0*/  VIADD R201, R201, 0x1 ;  /* 0x00000001c9c97836 */ /* 0x000fe20000000000 */
[----:B------:R-:W-:-:S02]  /*dae0*/  USEL UR39, UR39, URZ, UP0 ;  /* 0x0000003f27277287 */ /* 0x000fc40008000000 */
[----:B------:R-:W-:-:S12]  /*daf0*/  ULOP3.LUT UR38, UR38, UR4, URZ, 0x3c, !UPT ;  /* 0x0000000426267292 */ /* 0x000fd8000f8e3c3f */
.L_x_1248:
[----:B------:R-:W0:Y:S01]  /*db00*/  S2R R18, SR_CgaCtaId ;  /* 0x0000000000127919 */ /* 0x000e220000008800 */
[----:B------:R-:W-:Y:S01]  /*db10*/  MOV R17, 0x400 ;  /* 0x0000040000117802 */ /* 0x000fe20000000f00 */
[----:B------:R-:W-:Y:S01]  /*db20*/  BSSY B0, `(.L_x_1327) ;  /* 0x0000256000007945 */ /* 0x000fe20003800000 */
[----:B------:R-:W-:Y:S02]  /*db30*/  BAR.SYNC.DEFER_BLOCKING 0x5, 0x180 ;  /* 0x0146000000007b1d */ /* 0x000fe40000010000 */
[----:B0-----:R-:W-:-:S05]  /*db40*/  LEA R17, R18, R17, 0x18 ;  /* 0x0000001112117211 */ /* 0x001fca00078ec0ff */
[----:B------:R0:W1:Y:S01]  /*db50*/  LDS.128 R40, [R17+0x308d0] ;  /* 0x0308d00011287984 */ /* 0x0000620000000c00 */
[----:B------:R-:W-:Y:S06]  /*db60*/  BAR.ARV 0x4, 0x180 ;  /* 0x0106000000007b1d */ /* 0x000fec0000002000 */
[----:B------:R-:W-:Y:S05]  /*db70*/  @P0 BRA `(.L_x_1328) ;  /* 0x0000001800500947 */ /* 0x000fea0003800000 */
[----:B------:R-:W2:Y:S01]  /*db80*/  S2R R18, SR_SWINHI ;  /* 0x0000000000127919 */ /* 0x000ea20000002f00 */
[----:B------:R-:W-:Y:S02]  /*db90*/  F2FP.F16.F32.PACK_AB R4, R25, R4 ;  /* 0x000000041904723e */ /* 0x000fe400000000ff */
[----:B------:R-:W-:Y:S01]  /*dba0*/  F2FP.F16.F32.PACK_AB R6, R7, R6 ;  /* 0x000000060706723e */ /* 0x000fe200000000ff */
[----:B------:R-:W-:Y:S01]  /*dbb0*/  BAR.SYNC.DEFER_BLOCKING 0x1, 0x100 ;  /* 0x0044000000007b1d */ /* 0x000fe20000010000 */
        /* <DEDUP_REMOVED lines=14> */
[----:B------:R-:W-:Y:S02]  /*dca0*/  MOV R20, R17 ;  /* 0x0000001100147202 */ /* 0x000fe40000000f00 */
[----:B--2---:R-:W-:-:S02]  /*dcb0*/  MOV R21, R18 ;  /* 0x0000001200157202 */ /* 0x004fc40000000f00 */
[----:B------:R-:W-:Y:S02]  /*dcc0*/  F2FP.F16.F32.PACK_AB R104, R105, R104 ;  /* 0x000000686968723e */ /* 0x000fe400000000ff */
[----:B------:R-:W-:Y:S01]  /*dcd0*/  F2FP.F16.F32.PACK_AB R98, R101, R100 ;  /* 0x000000646562723e */ /* 0x000fe200000000ff */
[----:B------:R-:W-:Y:S01]  /*dce0*/  IMAD.WIDE R58, R206, 0x2, R20 ;  /* 0x00000002ce3a7825 */ /* 0x000fe200078e0214 */
[----:B------:R-:W-:Y:S02]  /*dcf0*/  F2FP.F16.F32.PACK_AB R99, R56, R99 ;  /* 0x000000633863723e */ /* 0x000fe400000000ff */
[----:B------:R-:W-:Y:S02]  /*dd00*/  F2FP.F16.F32.PACK_AB R105, R107, R106 ;  /* 0x0000006a6b69723e */ /* 0x000fe400000000ff */
[C---:B------:R-:W-:Y:S02]  /*dd10*/  IADD3 R103, P2, R58.reuse, 0x20, RZ ;  /* 0x000000203a677810 */ /* 0x040fe40007f5e0ff */
[----:B------:R-:W-:-:S02]  /*dd20*/  IADD3 R147, P4, R58, 0x4040, RZ ;  /* 0x000040403a937810 */ /* 0x000fc40007f9e0ff */
[----:B------:R-:W-:Y:S01]  /*dd30*/  LOP3.LUT R18, R103, 0x380, RZ, 0xc0, !PT ;  /* 0x0000038067127812 */ /* 0x000fe200078ec0ff */
[--C-:B------:R-:W-:Y:S01]  /*dd40*/  IMAD.X R27, RZ, RZ, R59.reuse, P2 ;  /* 0x000000ffff1b7224 */ /* 0x100fe200010e063b */
[----:B------:R-:W-:Y:S01]  /*dd50*/  IADD3 R145, P0, R58, 0x4020, RZ ;  /* 0x000040203a917810 */ /* 0x000fe20007f1e0ff */
[--C-:B------:R-:W-:Y:S01]  /*dd60*/  IMAD.X R47, RZ, RZ, R59.reuse, P4 ;  /* 0x000000ffff2f7224 */ /* 0x100fe200020e063b */
[----:B------:R-:W-:Y:S02]  /*dd70*/  SHF.R.U64 R18, R18, 0x3, RZ ;  /* 0x0000000312127819 */ /* 0x000fe400000012ff */
[C---:B------:R-:W-:Y:S01]  /*dd80*/  IADD3 R143, P5, R58.reuse, 0x4000, RZ ;  /* 0x000040003a8f7810 */ /* 0x040fe20007fbe0ff */
[--C-:B------:R-:W-:Y:S01]  /*dd90*/  IMAD.X R45, RZ, RZ, R59.reuse, P0 ;  /* 0x000000ffff2d7224 */ /* 0x100fe200000e063b */
[C---:B------:R-:W-:Y:S02]  /*dda0*/  LOP3.LUT R29, R58.reuse, 0x380, RZ, 0xc0, !PT ;  /* 0x000003803a1d7812 */ /* 0x040fe400078ec0ff */
[C---:B------:R-:W-:Y:S01]  /*ddb0*/  IADD3 R139, P1, R58.reuse, 0x40, RZ ;  /* 0x000000403a8b7810 */ /* 0x040fe20007f3e0ff */
[----:B------:R-:W-:Y:S01]  /*ddc0*/  IMAD.X R39, RZ, RZ, R59, P5 ;  /* 0x000000ffff277224 */ /* 0x000fe200028e063b */
[----:B------:R-:W-:-:S02]  /*ddd0*/  IADD3 R141, P6, R58, 0x60, RZ ;  /* 0x000000603a8d7810 */ /* 0x000fc40007fde0ff */
[----:B-1----:R-:W-:Y:S01]  /*dde0*/  LOP3.LUT R40, R147, 0x380, RZ, 0xc0, !PT ;  /* 0x0000038093287812 */ /* 0x002fe200078ec0ff */
[--C-:B------:R-:W-:Y:S01]  /*ddf0*/  IMAD.X R31, RZ, RZ, R59.reuse, P1 ;  /* 0x000000ffff1f7224 */ /* 0x100fe200008e063b */
[----:B------:R-:W-:Y:S01]  /*de00*/  LOP3.LUT R26, R18, R103, RZ, 0x3c, !PT ;  /* 0x00000067121a7212 */ /* 0x000fe200078e3cff */
[----:B------:R-:W-:Y:S01]  /*de10*/  IMAD.X R35, RZ, RZ, R59, P6 ;  /* 0x000000ffff237224 */ /* 0x000fe200030e063b */
[----:B------:R-:W-:Y:S02]  /*de20*/  LOP3.LUT R18, R145, 0x380, RZ, 0xc0, !PT ;  /* 0x0000038091127812 */ /* 0x000fe400078ec0ff */
[----:B------:R-:W-:Y:S02]  /*de30*/  SHF.R.U64 R29, R29, 0x3, RZ ;  /* 0x000000031d1d7819 */ /* 0x000fe400000012ff */
[----:B------:R-:W-:Y:S02]  /*de40*/  SHF.R.U64 R40, R40, 0x3, RZ ;  /* 0x0000000328287819 */ /* 0x000fe400000012ff */
[----:B------:R-:W-:-:S02]  /*de50*/  IADD3 R155, P5, R58, 0x8060, RZ ;  /* 0x000080603a9b7810 */ /* 0x000fc40007fbe0ff */
[C---:B------:R-:W-:Y:S02]  /*de60*/  IADD3 R149, P3, R58.reuse, 0x4060, RZ ;  /* 0x000040603a957810 */ /* 0x040fe40007f7e0ff */
[C---:B------:R-:W-:Y:S02]  /*de70*/  IADD3 R151, P2, R58.reuse, 0x8000, RZ ;  /* 0x000080003a977810 */ /* 0x040fe40007f5e0ff */
[C---:B------:R-:W-:Y:S01]  /*de80*/  IADD3 R153, P1, R58.reuse, 0x8020, RZ ;  /* 0x000080203a997810 */ /* 0x040fe20007f3e0ff */
[--C-:B------:R-:W-:Y:S01]  /*de90*/  IMAD.X R49, RZ, RZ, R59.reuse, P3 ;  /* 0x000000ffff317224 */ /* 0x100fe200018e063b */
[----:B------:R-:W-:Y:S01]  /*dea0*/  IADD3 R54, P6, R58, 0x8040, RZ ;  /* 0x000080403a367810 */ /* 0x000fe20007fde0ff */
[--C-:B------:R-:W-:Y:S01]  /*deb0*/  IMAD.X R51, RZ, RZ, R59.reuse, P2 ;  /* 0x000000ffff337224 */ /* 0x100fe200010e063b */
[----:B------:R-:W-:Y:S01]  /*dec0*/  SHF.R.U64 R18, R18, 0x3, RZ ;  /* 0x0000000312127819 */ /* 0x000fe200000012ff */
[--C-:B------:R-:W-:Y:S01]  /*ded0*/  IMAD.X R53, RZ, RZ, R59.reuse, P1 ;  /* 0x000000ffff357224 */ /* 0x100fe200008e063b */
[----:B------:R-:W-:Y:S01]  /*dee0*/  LOP3.LUT R30, R139, 0x380, RZ, 0xc0, !PT ;  /* 0x000003808b1e7812 */ /* 0x000fe200078ec0ff */
[--C-:B------:R-:W-:Y:S01]  /*def0*/  IMAD.X R55, RZ, RZ, R59.reuse, P6 ;  /* 0x000000ffff377224 */ /* 0x100fe200030e063b */
[----:B------:R-:W-:Y:S01]  /*df00*/  LOP3.LUT R58, R29, R58, RZ, 0x3c, !PT ;  /* 0x0000003a1d3a7212 */ /* 0x000fe200078e3cff */
[----:B------:R-:W-:Y:S01]  /*df10*/  IMAD.X R29, RZ, RZ, R59, P5 ;  /* 0x000000ffff1d7224 */ /* 0x000fe200028e063b */
[----:B------:R-:W-:-:S02]  /*df20*/  LOP3.LUT R34, R141, 0x380, RZ, 0xc0, !PT ;  /* 0x000003808d227812 */ /* 0x000fc400078ec0ff */
[----:B------:R-:W-:Y:S02]  /*df30*/  LOP3.LUT R46, R40, R147, RZ, 0x3c, !PT ;  /* 0x00000093282e7212 */ /* 0x000fe400078e3cff */
[----:B------:R-:W-:Y:S02]  /*df40*/  LOP3.LUT R38, R143, 0x380, RZ, 0xc0, !PT ;  /* 0x000003808f267812 */ /* 0x000fe400078ec0ff */
[----:B------:R-:W-:Y:S02]  /*df50*/  LOP3.LUT R40, R155, 0x380, RZ, 0xc0, !PT ;  /* 0x000003809b287812 */ /* 0x000fe400078ec0ff */
[----:B------:R-:W-:Y:S02]  /*df60*/  LOP3.LUT R44, R18, R145, RZ, 0x3c, !PT ;  /* 0x00000091122c7212 */ /* 0x000fe400078e3cff */
[----:B------:R-:W-:Y:S02]  /*df70*/  SHF.R.U64 R30, R30, 0x3, RZ ;  /* 0x000000031e1e7819 */ /* 0x000fe400000012ff */
[----:B------:R-:W-:-:S02]  /*df80*/  LOP3.LUT R18, R153, 0x380, RZ, 0xc0, !PT ;  /* 0x0000038099127812 */ /* 0x000fc400078ec0ff */
[----:B------:R-:W-:Y:S02]  /*df90*/  SHF.R.U64 R34, R34, 0x3, RZ ;  /* 0x0000000322227819 */ /* 0x000fe400000012ff */
[----:B------:R-:W-:Y:S02]  /*dfa0*/  LOP3.LUT R48, R149, 0x380, RZ, 0xc0, !PT ;  /* 0x0000038095307812 */ /* 0x000fe400078ec0ff */
[----:B------:R-:W-:Y:S02]  /*dfb0*/  MOV R59, R58 ;  /* 0x0000003a003b7202 */ /* 0x000fe40000000f00 */
[----:B------:R-:W-:Y:S02]  /*dfc0*/  LOP3.LUT R25, R54, 0x380, RZ, 0xc0, !PT ;  /* 0x0000038036197812 */ /* 0x000fe400078ec0ff */
[----:B------:R-:W-:Y:S01]  /*dfd0*/  SHF.R.U64 R38, R38, 0x3, RZ ;  /* 0x0000000326267819 */ /* 0x000fe200000012ff */
[----:B------:R1:W-:Y:S01]  /*dfe0*/  STSM.16.M88.4 [R59], R4 ;  /* 0x000000043b007844 */ /* 0x0003e20000000200 */
[----:B------:R-:W-:-:S02]  /*dff0*/  SHF.R.U64 R40, R40, 0x3, RZ ;  /* 0x0000000328287819 */ /* 0x000fc400000012ff */
[----:B------:R-:W-:Y:S02]  /*e000*/  LOP3.LUT R30, R30, R139, RZ, 0x3c, !PT ;  /* 0x0000008b1e1e7212 */ /* 0x000fe400078e3cff */
[----:B------:R-:W-:Y:S02]  /*e010*/  SHF.R.U64 R18, R18, 0x3, RZ ;  /* 0x0000000312127819 */ /* 0x000fe400000012ff */
[----:B------:R-:W-:Y:S02]  /*e020*/  LOP3.LUT R34, R34, R141, RZ, 0x3c, !PT ;  /* 0x0000008d22227212 */ /* 0x000fe400078e3cff */
[----:B------:R-:W-:Y:S02]  /*e030*/  SHF.R.U64 R48, R48, 0x3, RZ ;  /* 0x0000000330307819 */ /* 0x000fe400000012ff */
[----:B------:R-:W-:Y:S02]  /*e040*/  SHF.R.U64 R25, R25, 0x3, RZ ;  /* 0x0000000319197819 */ /* 0x000fe400000012ff */
[----:B------:R-:W-:-:S02]  /*e050*/  LOP3.LUT R38, R38, R143, RZ, 0x3c, !PT ;  /* 0x0000008f26267212 */ /* 0x000fc400078e3cff */
[----:B------:R-:W-:Y:S02]  /*e060*/  LOP3.LUT R28, R40, R155, RZ, 0x3c, !PT ;  /* 0x0000009b281c7212 */ /* 0x000fe400078e3cff */
[----:B------:R-:W-:Y:S02]  /*e070*/  MOV R58, R26 ;  /* 0x0000001a003a7202 */ /* 0x000fe40000000f00 */
[----:B-1----:R-:W-:Y:S02]  /*e080*/  F2FP.F16.F32.PACK_AB R4, R33, R0 ;  /* 0x000000002104723e */ /* 0x002fe400000000ff */
[----:B------:R-:W-:Y:S02]  /*e090*/  F2FP.F16.F32.PACK_AB R5, R134, R127 ;  /* 0x0000007f8605723e */ /* 0x000fe400000000ff */
[----:B------:R-:W-:Y:S02]  /*e0a0*/  F2FP.F16.F32.PACK_AB R6, R37, R36 ;  /* 0x000000242506723e */ /* 0x000fe400000000ff */
[----:B------:R-:W-:Y:S01]  /*e0b0*/  F2FP.F16.F32.PACK_AB R7, R131, R126 ;  /* 0x0000007e8307723e */ /* 0x000fe200000000ff */
[----:B------:R-:W1:Y:S01]  /*e0c0*/  LDC.64 R36, c[0x0][0xc00] ;  /* 0x00030000ff247b82 */ /* 0x000e620000000a00 */
[----:B------:R-:W-:-:S02]  /*e0d0*/  LOP3.LUT R52, R18, R153, RZ, 0x3c, !PT ;  /* 0x0000009912347212 */ /* 0x000fc400078e3cff */
[----:B------:R-:W-:Y:S01]  /*e0e0*/  MOV R40, R30 ;  /* 0x0000001e00287202 */ /* 0x000fe20000000f00 */
[----:B------:R-:W-:Y:S01]  /*e0f0*/  STSM.16.M88.4 [R58], R4 ;  /* 0x000000043a007844 */ /* 0x000fe20000000200 */
[----:B------:R-:W-:Y:S02]  /*e100*/  LOP3.LUT R48, R48, R149, RZ, 0x3c, !PT ;  /* 0x0000009530307212 */ /* 0x000fe400078e3cff */
[----:B------:R-:W-:Y:S01]  /*e110*/  LOP3.LUT R54, R25, R54, RZ, 0x3c, !PT ;  /* 0x0000003619367212 */ /* 0x000fe200078e3cff */
[----:B------:R-:W-:Y:S01]  /*e120*/  STSM.16.M88.4 [R40], R8 ;  /* 0x0000000828007844 */ /* 0x000fe20000000200 */
[----:B------:R-:W-:Y:S02]  /*e130*/  MOV R18, R34 ;  /* 0x0000002200127202 */ /* 0x000fe40000000f00 */
[----:B------:R-:W-:Y:S02]  /*e140*/  MOV R38, R38 ;  /* 0x0000002600267202 */ /* 0x000fe40000000f00 */
[----:B------:R-:W-:Y:S01]  /*e150*/  F2FP.F16.F32.PACK_AB R25, R128, R121 ;  /* 0x000000798019723e */ /* 0x000fe200000000ff */
[----:B------:R2:W-:Y:S01]  /*e160*/  STSM.16.M88.4 [R18], R12 ;  /* 0x0000000c12007844 */ /* 0x0005e20000000200 */
[----:B------:R-:W-:-:S02]  /*e170*/  F2FP.F16.F32.PACK_AB R26, R61, R60 ;  /* 0x0000003c3d1a723e */ /* 0x000fc400000000ff */
[----:B------:R-:W-:Y:S02]  /*e180*/  F2FP.F16.F32.PACK_AB R27, R129, R120 ;  /* 0x00000078811b723e */ /* 0x000fe400000000ff */
[----:B------:R-:W-:Y:S02]  /*e190*/  MOV R0, R28 ;  /* 0x0000001c00007202 */ /* 0x000fe40000000f00 */
[----:B------:R-:W-:Y:S01]  /*e1a0*/  MOV R44, R44 ;  /* 0x0000002c002c7202 */ /* 0x000fe20000000f00 */
[----:B------:R-:W-:Y:S01]  /*e1b0*/  STSM.16.M88.4 [R38], R24 ;  /* 0x0000001826007844 */ /* 0x000fe20000000200 */
[----:B------:R-:W-:Y:S02]  /*e1c0*/  F2FP.F16.F32.PACK_AB R28, R65, R64 ;  /* 0x00000040411c723e */ /* 0x000fe400000000ff */
[----:B------:R-:W-:Y:S01]  /*e1d0*/  F2FP.F16.F32.PACK_AB R112, R113, R112 ;  /* 0x000000707170723e */ /* 0x000fe200000000ff */
[----:B------:R-:W-:Y:S01]  /*e1e0*/  ULDC UR4, c[0x0][0xa88] ;  /* 0x0002a20000047ab9 */ /* 0x000fe20000000800 */
[----:B------:R-:W-:Y:S01]  /*e1f0*/  F2FP.F16.F32.PACK_AB R29, R67, R66 ;  /* 0x00000042431d723e */ /* 0x000fe200000000ff */
[----:B------:R-:W-:Y:S01]  /*e200*/  IMAD.MOV.U32 R64, RZ, RZ, RZ ;  /* 0x000000ffff407224 */ /* 0x000fe200078e00ff */
[----:B------:R-:W-:Y:S01]  /*e210*/  F2FP.F16.F32.PACK_AB R30, R69, R68 ;  /* 0x00000044451e723e */ /* 0x000fe200000000ff */
[----:B--2---:R-:W2:Y:S01]  /*e220*/  LDC.64 R12, c[0x0][0xc00] ;  /* 0x00030000ff0c7b82 */ /* 0x004ea20000000a00 */
[----:B------:R-:W-:-:S02]  /*e230*/  F2FP.F16.F32.PACK_AB R31, R71, R70 ;  /* 0x00000046471f723e */ /* 0x000fc400000000ff */
[----:B------:R-:W-:Y:S02]  /*e240*/  MOV R46, R46 ;  /* 0x0000002e002e7202 */ /* 0x000fe40000000f00 */
[----:B------:R-:W-:Y:S01]  /*e250*/  F2FP.F16.F32.PACK_AB R33, R75, R62 ;  /* 0x0000003e4b21723e */ /* 0x000fe200000000ff */
[----:B------:R-:W-:Y:S01]  /*e260*/  STSM.16.M88.4 [R44], R28 ;  /* 0x0000001c2c007844 */ /* 0x000fe20000000200 */
[----:B------:R-:W-:Y:S01]  /*e270*/  F2FP.F16.F32.PACK_AB R34, R77, R76 ;  /* 0x0000004c4d22723e */ /* 0x000fe200000000ff */
[----:B------:R-:W3:Y:S01]  /*e280*/  LDC R67, c[0x0][0xbe8] ;  /* 0x0002fa00ff437b82 */ /* 0x000ee20000000800 */
[----:B------:R-:W-:Y:S02]  /*e290*/  F2FP.F16.F32.PACK_AB R35, R79, R78 ;  /* 0x0000004e4f23723e */ /* 0x000fe400000000ff */
[----:B------:R-:W-:Y:S02]  /*e2a0*/  MOV R48, R48 ;  /* 0x0000003000307202 */ /* 0x000fe40000000f00 */
[----:B------:R-:W-:Y:S01]  /*e2b0*/  F2FP.F16.F32.PACK_AB R4, R81, R80 ;  /* 0x000000505104723e */ /* 0x000fe200000000ff */
[----:B------:R-:W-:Y:S01]  /*e2c0*/  STSM.16.M88.4 [R46], R32 ;  /* 0x000000202e007844 */ /* 0x000fe20000000200 */
[----:B------:R-:W-:-:S02]  /*e2d0*/  F2FP.F16.F32.PACK_AB R5, R83, R82 ;  /* 0x000000525305723e */ /* 0x000fc400000000ff */
[----:B------:R-:W-:Y:S02]  /*e2e0*/  F2FP.F16.F32.PACK_AB R6, R85, R84 ;  /* 0x000000545506723e */ /* 0x000fe400000000ff */
[----:B------:R-:W-:Y:S02]  /*e2f0*/  F2FP.F16.F32.PACK_AB R7, R87, R86 ;  /* 0x000000565707723e */ /* 0x000fe400000000ff */
[----:B------:R-:W-:Y:S02]  /*e300*/  LOP3.LUT R50, R151, 0x380, RZ, 0xc0, !PT ;  /* 0x0000038097327812 */ /* 0x000fe400078ec0ff */
[----:B------:R-:W-:Y:S01]  /*e310*/  F2FP.F16.F32.PACK_AB R8, R89, R88 ;  /* 0x000000585908723e */ /* 0x000fe200000000ff */
[----:B------:R4:W-:Y:S01]  /*e320*/  STSM.16.M88.4 [R48], R4 ;  /* 0x0000000430007844 */ /* 0x0009e20000000200 */
[----:B------:R-:W-:Y:S01]  /*e330*/  SHF.R.U64 R50, R50, 0x3, RZ ;  /* 0x0000000332327819 */ /* 0x000fe200000012ff */
[----:B--2---:R-:W-:Y:S01]  /*e340*/  IMAD.WIDE R12, R199, 0x4, R12 ;  /* 0x00000004c70c7825 */ /* 0x004fe200078e020c */
[----:B------:R-:W-:-:S02]  /*e350*/  F2FP.F16.F32.PACK_AB R9, R91, R90 ;  /* 0x0000005a5b09723e */ /* 0x000fc400000000ff */
[----:B------:R-:W-:Y:S02]  /*e360*/  LOP3.LUT R50, R50, R151, RZ, 0x3c, !PT ;  /* 0x0000009732327212 */ /* 0x000fe400078e3cff */
[----:B------:R-:W-:Y:S02]  /*e370*/  F2FP.F16.F32.PACK_AB R10, R93, R92 ;  /* 0x0000005c5d0a723e */ /* 0x000fe400000000ff */
[----:B------:R-:W-:Y:S02]  /*e380*/  MOV R50, R50 ;  /* 0x0000003200327202 */ /* 0x000fe40000000f00 */
[----:B------:R-:W-:Y:S02]  /*e390*/  F2FP.F16.F32.PACK_AB R11, R95, R94 ;  /* 0x0000005e5f0b723e */ /* 0x000fe400000000ff */
[----:B------:R-:W-:Y:S02]  /*e3a0*/  MOV R52, R52 ;  /* 0x0000003400347202 */ /* 0x000fe40000000f00 */
[----:B------:R-:W-:Y:S01]  /*e3b0*/  MOV R54, R54 ;  /* 0x0000003600367202 */ /* 0x000fe20000000f00 */
[----:B----4-:R-:W2:Y:S01]  /*e3c0*/  LDC.64 R4, c[0x0][0xc08] ;  /* 0x00030200ff047b82 */ /* 0x010ea20000000a00 */
[----:B------:R-:W-:Y:S01]  /*e3d0*/  F2FP.F16.F32.PACK_AB R106, R109, R108 ;  /* 0x0000006c6d6a723e */ /* 0x000fe200000000ff */
[----:B------:R-:W-:Y:S01]  /*e3e0*/  STSM.16.M88.4 [R50], R8 ;  /* 0x0000000832007844 */ /* 0x000fe20000000200 */
[----:B------:R-:W-:-:S02]  /*e3f0*/  F2FP.F16.F32.PACK_AB R107, R111, R110 ;  /* 0x0000006e6f6b723e */ /* 0x000fc400000000ff */
[----:B------:R-:W-:Y:S01]  /*e400*/  F2FP.F16.F32.PACK_AB R113, R115, R114 ;  /* 0x000000727371723e */ /* 0x000fe200000000ff */
[----:B------:R-:W-:Y:S01]  /*e410*/  STSM.16.M88.4 [R52], R96 ;  /* 0x0000006034007844 */ /* 0x000fe20000000200 */
[----:B------:R-:W-:Y:S02]  /*e420*/  F2FP.F16.F32.PACK_AB R114, R117, R116 ;  /* 0x000000747572723e */ /* 0x000fe400000000ff */
[----:B------:R-:W-:Y:S01]  /*e430*/  F2FP.F16.F32.PACK_AB R115, R119, R118 ;  /* 0x000000767773723e */ /* 0x000fe200000000ff */
[----:B------:R-:W-:Y:S01]  /*e440*/  STSM.16.M88.4 [R54], R104 ;  /* 0x0000006836007844 */ /* 0x000fe20000000200 */
[----:B-1----:R-:W-:-:S03]  /*e450*/  ISETP.NE.U32.AND P0, PT, R36, RZ, PT ;  /* 0x000000ff2400720c */ /* 0x002fc60003f05070 */
[----:B------:R1:W-:Y:S01]  /*e460*/  STSM.16.M88.4 [R0], R112 ;  /* 0x0000007000007844 */ /* 0x0003e20000000200 */
[----:B------:R-:W-:Y:S01]  /*e470*/  BAR.SYNC.DEFER_BLOCKING 0x1, 0x100 ;  /* 0x0044000000007b1d */ /* 0x000fe20000010000 */
[----:B------:R-:W-:Y:S02]  /*e480*/  ISETP.NE.AND.EX P0, PT, R37, RZ, PT, P0 ;  /* 0x000000ff2500720c */ /* 0x000fe40003f05300 */
[----:B--2---:R-:W-:-:S04]  /*e490*/  ISETP.NE.U32.AND P2, PT, R4, RZ, PT ;  /* 0x000000ff0400720c */ /* 0x004fc80003f45070 */
[----:B------:R-:W-:-:S13]  /*e4a0*/  ISETP.NE.AND.EX P2, PT, R5, RZ, PT, P2 ;  /* 0x000000ff0500720c */ /* 0x000fda0003f45320 */
[----:B------:R-:W2:Y:S01]  /*e4b0*/  @P2 LDC.64 R4, c[0x0][0xc08] ;  /* 0x00030200ff042b82 */ /* 0x000ea20000000a00 */
[----:B-1----:R-:W-:Y:S01]  /*e4c0*/  IMAD.U32 R0, RZ, RZ, UR4 ;  /* 0x00000004ff007e24 */ /* 0x002fe2000f8e00ff */
[----:B------:R1:W5:Y:S01]  /*e4d0*/  @P0 LDG.E R64, desc[UR36][R12.64] ;  /* 0x000000240c400981 */ /* 0x000362000c1e1900 */
[----:B---3--:R-:W-:-:S13]  /*e4e0*/  ISETP.NE.AND P1, PT, R67, 0x1, PT ;  /* 0x000000014300780c */ /* 0x008fda0003f25270 */
[----:B------:R-:W3:Y:S01]  /*e4f0*/  @P1 LDC R6, c[0x0][0xbec] ;  /* 0x0002fb00ff061b82 */ /* 0x000ee20000000800 */
[----:B--2---:R-:W-:-:S07]  /*e500*/  @P2 IMAD.WIDE R4, R199, 0x4, R4 ;  /* 0x00000004c7042825 */ /* 0x004fce00078e0204 */
[----:B------:R-:W2:Y:S01]  /*e510*/  @P1 LDC R9, c[0x0][0xbf0] ;  /* 0x0002fc00ff091b82 */ /* 0x000ea20000000800 */
[----:B------:R1:W5:Y:S01]  /*e520*/  @P2 LDG.E R0, desc[UR36][R4.64] ;  /* 0x0000002404002981 */ /* 0x000362000c1e1900 */
[----:B------:R-:W-:Y:S05]  /*e530*/  @P2 BRA `(.L_x_1329) ;  /* 0x0000000000102947 */ /* 0x000fea0003800000 */
[----:B------:R-:W-:Y:S05]  /*e540*/  @!P0 BRA `(.L_x_1329) ;  /* 0x00000000000c8947 */ /* 0x000fea0003800000 */
[----:B-1----:R-:W4:Y:S04]  /*e550*/  LDG.E R5, desc[UR36][R12.64] ;  /* 0x000000240c057981 */ /* 0x002f28000c1e1900 */
[----:B-----5:R-:W4:Y:S02]  /*e560*/  LDG.E R0, desc[UR36][R12.64+0x4] ;  /* 0x000004240c007981 */ /* 0x020f24000c1e1900 */
[----:B----4-:R-:W-:-:S07]  /*e570*/  IMAD.IADD R0, R0, 0x1, -R5 ;  /* 0x0000000100007824 */ /* 0x010fce00078e0a05 */
.L_x_1329:
[----:B------:R-:W-:Y:S01]  /*e580*/  SHF.R.S32.HI R18, RZ, 0x1f, R198 ;  /* 0x0000001fff127819 */ /* 0x000fe200000114c6 */
[----:B-1----:R-:W-:Y:S01]  /*e590*/  IMAD.IADD R13, R192, 0x1, R22 ;  /* 0x00000001c00d7824 */ /* 0x002fe200078e0216 */
[----:B------:R-:W-:Y:S01]  /*e5a0*/  ULDC.64 UR4, c[0x0][0xb90] ;  /* 0x0002e40000047ab9 */ /* 0x000fe20000000a00 */
[----:B-----5:R-:W-:Y:S01]  /*e5b0*/  SHF.R.S32.HI R65, RZ, 0x1f, R64 ;  /* 0x0000001fff417819 */ /* 0x020fe20000011440 */
[----:B------:R-:W-:Y:S01]  /*e5c0*/  IMAD.IADD R14, R205, 0x1, R22 ;  /* 0x00000001cd0e7824 */ /* 0x000fe200078e0216 */
[----:B------:R-:W-:Y:S01]  /*e5d0*/  SHF.R.S32.HI R8, RZ, 0x1f, R199 ;  /* 0x0000001fff087819 */ /* 0x000fe200000114c7 */
[----:B---3--:R-:W-:Y:S01]  /*e5e0*/  @P1 IMAD.HI.U32 R6, R13, R6, RZ ;  /* 0x000000060d061227 */ /* 0x008fe200078e00ff */
[----:B------:R-:W-:Y:S01]  /*e5f0*/  SEL R69, R199, RZ, !P0 ;  /* 0x000000ffc7457207 */ /* 0x000fe20004000000 */
[----:B------:R-:W1:Y:S01]  /*e600*/  @P1 LDC R73, c[0x0][0xbec] ;  /* 0x0002fb00ff491b82 */ /* 0x000e620000000800 */
[----:B------:R-:W-:Y:S01]  /*e610*/  SEL R40, R8, RZ, !P0 ;  /* 0x000000ff08287207 */ /* 0x000fe20004000000 */
[----:B------:R-:W-:-:S02]  /*e620*/  IMAD R5, R18, UR4, RZ ;  /* 0x0000000412057c24 */ /* 0x000fc4000f8e02ff */
[----:B------:R-:W-:Y:S01]  /*e630*/  IMAD.MOV.U32 R7, RZ, RZ, R13 ;  /* 0x000000ffff077224 */ /* 0x000fe200078e000d */
[----:B--2---:R-:W-:Y:S01]  /*e640*/  @P1 SHF.R.U32.HI R7, RZ, R9, R6 ;  /* 0x00000009ff071219 */ /* 0x004fe20000011606 */
[C---:B------:R-:W-:Y:S02]  /*e650*/  IMAD R11, R198.reuse, UR5, R5 ;  /* 0x00000005c60b7c24 */ /* 0x040fe4000f8e0205 */
[----:B------:R-:W-:Y:S01]  /*e660*/  IMAD.WIDE.U32 R4, R198, UR4, R64 ;  /* 0x00000004c6047c25 */ /* 0x000fe2000f8e0040 */
[----:B------:R-:W-:Y:S01]  /*e670*/  ULDC.64 UR4, c[0x0][0xb98] ;  /* 0x0002e60000047ab9 */ /* 0x000fe20000000a00 */
[----:B------:R-:W2:Y:S02]  /*e680*/  @P1 LDC R75, c[0x0][0xbf0] ;  /* 0x0002fc00ff4b1b82 */ /* 0x000ea40000000800 */
[----:B------:R-:W-:Y:S02]  /*e690*/  IMAD R9, R200, 0x40, R193 ;  /* 0x00000040c8097824 */ /* 0x000fe400078e02c1 */
[----:B------:R-:W-:Y:S01]  /*e6a0*/  IMAD.IADD R5, R5, 0x1, R11 ;  /* 0x0000000105057824 */ /* 0x000fe200078e020b */
[--C-:B------:R-:W-:Y:S01]  /*e6b0*/  SHF.R.S32.HI R11, RZ, 0x1f, R7.reuse ;  /* 0x0000001fff0b7819 */ /* 0x100fe20000011407 */
[----:B------:R-:W-:-:S02]  /*e6c0*/  IMAD.MOV R8, RZ, RZ, -R7 ;  /* 0x000000ffff087224 */ /* 0x000fc400078e0a07 */
[----:B------:R-:W-:-:S04]  /*e6d0*/  IMAD.WIDE R20, R9, 0x2, R20 ;  /* 0x0000000209147825 */ /* 0x000fc800078e0214 */
[----:B------:R-:W-:Y:S01]  /*e6e0*/  IMAD R6, R40, UR4, RZ ;  /* 0x0000000428067c24 */ /* 0x000fe2000f8e02ff */
[C---:B------:R-:W-:Y:S01]  /*e6f0*/  IADD3 R25, P5, R20.reuse, 0x3000, RZ ;  /* 0x0000300014197810 */ /* 0x040fe20007fbe0ff */
[----:B------:R-:W-:Y:S01]  /*e700*/  IMAD.WIDE.U32 R4, R69, UR4, R4 ;  /* 0x0000000445047c25 */ /* 0x000fe2000f8e0004 */
[C---:B------:R-:W-:Y:S02]  /*e710*/  IADD3 R49, P4, R20.reuse, 0x4000, RZ ;  /* 0x0000400014317810 */ /* 0x040fe40007f9e0ff */
[C---:B------:R-:W-:Y:S01]  /*e720*/  IADD3 R29, P3, R20.reuse, 0x6000, RZ ;  /* 0x00006000141d7810 */ /* 0x040fe20007f7e0ff */
[----:B------:R-:W-:Y:S01]  /*e730*/  IMAD R9, R67, R8, R13 ;  /* 0x0000000843097224 */ /* 0x000fe200078e020d */
[----:B------:R-:W-:Y:S01]  /*e740*/  IADD3 R4, P0, R7, R4, RZ ;  /* 0x0000000407047210 */ /* 0x000fe20007f1e0ff */
[----:B------:R-:W-:Y:S01]  /*e750*/  IMAD R8, R69, UR5, R6 ;  /* 0x0000000545087c24 */ /* 0x000fe2000f8e0206 */
[----:B------:R-:W-:Y:S01]  /*e760*/  ULDC.64 UR4, c[0x0][0xb88] ;  /* 0x0002e20000047ab9 */ /* 0x000fe20000000a00 */
[----:B------:R-:W-:Y:S01]  /*e770*/  IADD3 R7, P2, R20, 0x1000, RZ ;  /* 0x0000100014077810 */ /* 0x000fe20007f5e0ff */
[----:B------:R-:W-:Y:S01]  /*e780*/  IMAD R71, R0, R67, RZ ;  /* 0x0000004300477224 */ /* 0x000fe200078e02ff */
[----:B------:R-:W-:-:S02]  /*e790*/  SHF.R.S32.HI R6, RZ, 0x1f, R9 ;  /* 0x0000001fff067819 */ /* 0x000fc40000011409 */
[----:B------:R-:W-:Y:S02]  /*e7a0*/  IADD3.X R5, R11, R5, R8, P0, !PT ;  /* 0x000000050b057210 */ /* 0x000fe400007fe408 */
[----:B------:R-:W-:Y:S01]  /*e7b0*/  IADD3 R13, P6, R20, 0x2000, RZ ;  /* 0x00002000140d7810 */ /* 0x000fe20007fde0ff */
[----:B------:R-:W-:Y:S01]  /*e7c0*/  IMAD R6, R6, UR4, RZ ;  /* 0x0000000406067c24 */ /* 0x000fe2000f8e02ff */
[----:B------:R-:W-:Y:S01]  /*e7d0*/  LOP3.LUT R24, R25, 0x380, RZ, 0xc0, !PT ;  /* 0x0000038019187812 */ /* 0x000fe200078ec0ff */
[----:B------:R-:W-:Y:S01]  /*e7e0*/  IMAD.WIDE.U32 R4, R9, UR4, R4 ;  /* 0x0000000409047c25 */ /* 0x000fe2000f8e0004 */
[----:B------:R-:W-:Y:S02]  /*e7f0*/  LOP3.LUT R12, R13, 0x380, RZ, 0xc0, !PT ;  /* 0x000003800d0c7812 */ /* 0x000fe400078ec0ff */
[----:B------:R-:W-:Y:S01]  /*e800*/  LOP3.LUT R48, R49, 0x380, RZ, 0xc0, !PT ;  /* 0x0000038031307812 */ /* 0x000fe200078ec0ff */
[----:B------:R-:W-:Y:S01]  /*e810*/  IMAD R11, R9, UR5, R6 ;  /* 0x00000005090b7c24 */ /* 0x000fe2000f8e0206 */
[----:B------:R-:W-:Y:S01]  /*e820*/  ULDC.64 UR4, c[0x0][0xb50] ;  /* 0x0002d40000047ab9 */ /* 0x000fe20000000a00 */
[----:B------:R-:W-:Y:S01]  /*e830*/  IMAD.X R9, RZ, RZ, R21, P2 ;  /* 0x000000ffff097224 */ /* 0x000fe200010e0615 */
[----:B------:R-:W-:Y:S01]  /*e840*/  LEA R6, P0, R4, UR4, 0x2 ;  /* 0x0000000404067c11 */ /* 0x000fe2000f8010ff */
[----:B------:R-:W-:Y:S01]  /*e850*/  IMAD.IADD R5, R5, 0x1, R11 ;  /* 0x0000000105057824 */ /* 0x000fe200078e020b */
[----:B------:R-:W-:-:S02]  /*e860*/  IADD3 R33, P2, R20, 0x7000, RZ ;  /* 0x0000700014217810 */ /* 0x000fc40007f5e0ff */
[----:B------:R-:W-:Y:S01]  /*e870*/  LOP3.LUT R28, R29, 0x380, RZ, 0xc0, !PT ;  /* 0x000003801d1c7812 */ /* 0x000fe200078ec0ff */
[----:B------:R-:W-:Y:S01]  /*e880*/  SHFL.IDX PT, R46, R6, RZ, 0x1c1f ;  /* 0x001c1fff062e7589 */ /* 0x000fe200000e0000 */
[----:B------:R-:W-:Y:S01]  /*e890*/  LEA.HI.X R10, R4, UR5, R5, 0x2, P0 ;  /* 0x00000005040a7c11 */ /* 0x000fe200080f1405 */
[----:B------:R-:W-:Y:S01]  /*e8a0*/  VIADD R4, R14, 0x8 ;  /* 0x000000080e047836 */ /* 0x000fe20000000000 */
[----:B------:R-:W-:Y:S01]  /*e8b0*/  IADD3 R37, P0, R20, 0x5000, RZ ;  /* 0x0000500014257810 */ /* 0x000fe20007f1e0ff */
[----:B------:R-:W-:Y:S01]  /*e8c0*/  SHFL.IDX PT, R54, R6, 0x1, 0x1c1f ;  /* 0x003c1f0006367f89 */ /* 0x000fe200000e0000 */
[----:B------:R-:W-:Y:S01]  /*e8d0*/  LOP3.LUT R32, R33, 0x380, RZ, 0xc0, !PT ;  /* 0x0000038021207812 */ /* 0x000fe200078ec0ff */
[----:B------:R-:W-:Y:S01]  /*e8e0*/  ULDC.64 UR4, c[0x0][0xaa0] ;  /* 0x0002a80000047ab9 */ /* 0x000fe20000000a00 */
[----:B------:R-:W-:Y:S01]  /*e8f0*/  LOP3.LUT R36, R37, 0x380, RZ, 0xc0, !PT ;  /* 0x0000038025247812 */ /* 0x000fe200078ec0ff */
[----:B------:R-:W3:Y:S01]  /*e900*/  SHFL.IDX PT, R47, R10, RZ, 0x1c1f ;  /* 0x001c1fff0a2f7589 */ /* 0x000ee200000e0000 */
[----:B------:R-:W-:-:S02]  /*e910*/  SHF.R.U64 R32, R32, 0x3, RZ ;  /* 0x0000000320207819 */ /* 0x000fc400000012ff */
[----:B------:R-:W-:Y:S01]  /*e920*/  SHF.R.U64 R36, R36, 0x3, RZ ;  /* 0x0000000324247819 */ /* 0x000fe200000012ff */
[----:B------:R-:W4:Y:S01]  /*e930*/  SHFL.IDX PT, R55, R10, 0x1, 0x1c1f ;  /* 0x003c1f000a377f89 */ /* 0x000f2200000e0000 */
[----:B------:R-:W-:Y:S02]  /*e940*/  LOP3.LUT R8, R7, 0x380, RZ, 0xc0, !PT ;  /* 0x0000038007087812 */ /* 0x000fe400078ec0ff */
[----:B------:R-:W-:Y:S01]  /*e950*/  LOP3.LUT R36, R36, R37, RZ, 0x3c, !PT ;  /* 0x0000002524247212 */ /* 0x000fe200078e3cff */
[--C-:B------:R-:W-:Y:S01]  /*e960*/  IMAD.X R37, RZ, RZ, R21.reuse, P0 ;  /* 0x000000ffff257224 */ /* 0x100fe200000e0615 */
[----:B------:R-:W-:Y:S02]  /*e970*/  LOP3.LUT P0, RZ, R202, 0x3, RZ, 0xc0, !PT ;  /* 0x00000003caff7812 */ /* 0x000fe4000780c0ff */
[----:B------:R-:W-:Y:S01]  /*e980*/  LOP3.LUT R32, R32, R33, RZ, 0x3c, !PT ;  /* 0x0000002120207212 */ /* 0x000fe200078e3cff */
[----:B------:R-:W-:Y:S01]  /*e990*/  IMAD.X R33, RZ, RZ, R21, P2 ;  /* 0x000000ffff217224 */ /* 0x000fe200010e0615 */
[----:B------:R-:W-:-:S02]  /*e9a0*/  SHF.R.U64 R12, R12, 0x3, RZ ;  /* 0x000000030c0c7819 */ /* 0x000fc400000012ff */
[----:B------:R-:W-:Y:S02]  /*e9b0*/  SHF.R.U64 R24, R24, 0x3, RZ ;  /* 0x0000000318187819 */ /* 0x000fe400000012ff */
[----:B------:R-:W-:Y:S02]  /*e9c0*/  SHF.R.U64 R48, R48, 0x3, RZ ;  /* 0x0000000330307819 */ /* 0x000fe400000012ff */
[----:B------:R-:W-:Y:S02]  /*e9d0*/  SHF.R.U64 R28, R28, 0x3, RZ ;  /* 0x000000031c1c7819 */ /* 0x000fe400000012ff */
[----:B------:R-:W-:Y:S02]  /*e9e0*/  SHF.R.U64 R8, R8, 0x3, RZ ;  /* 0x0000000308087819 */ /* 0x000fe400000012ff */
[-C--:B------:R-:W-:Y:S02]  /*e9f0*/  ISETP.GE.OR P2, PT, R14, R71.reuse, P0 ;  /* 0x000000470e00720c */ /* 0x080fe40000746670 */
[----:B------:R-:W-:-:S02]  /*ea00*/  ISETP.GE.OR P0, PT, R4, R71, P0 ;  /* 0x000000470400720c */ /* 0x000fc40000706670 */
[----:B------:R-:W-:Y:S01]  /*ea10*/  LOP3.LUT R12, R12, R13, RZ, 0x3c, !PT ;  /* 0x0000000d0c0c7212 */ /* 0x000fe200078e3cff */
[--C-:B------:R-:W-:Y:S01]  /*ea20*/  IMAD.X R13, RZ, RZ, R21.reuse, P6 ;  /* 0x000000ffff0d7224 */ /* 0x100fe200030e0615 */
[----:B------:R-:W-:Y:S01]  /*ea30*/  LOP3.LUT R24, R24, R25, RZ, 0x3c, !PT ;  /* 0x0000001918187212 */ /* 0x000fe200078e3cff */
[--C-:B------:R-:W-:Y:S01]  /*ea40*/  IMAD.X R25, RZ, RZ, R21.reuse, P5 ;  /* 0x000000ffff197224 */ /* 0x100fe200028e0615 */
[----:B------:R-:W-:Y:S01]  /*ea50*/  LOP3.LUT R48, R48, R49, RZ, 0x3c, !PT ;  /* 0x0000003130307212 */ /* 0x000fe200078e3cff */
[--C-:B------:R-:W-:Y:S01]  /*ea60*/  IMAD.X R49, RZ, RZ, R21.reuse, P4 ;  /* 0x000000ffff317224 */ /* 0x100fe200020e0615 */
[----:B------:R-:W-:Y:S01]  /*ea70*/  LOP3.LUT R28, R28, R29, RZ, 0x3c, !PT ;  /* 0x0000001d1c1c7212 */ /* 0x000fe200078e3cff */
[----:B------:R-:W-:Y:S01]  /*ea80*/  IMAD.X R29, RZ, RZ, R21, P3 ;  /* 0x000000ffff1d7224 */ /* 0x000fe200018e0615 */
[----:B------:R-:W-:Y:S01]  /*ea90*/  LOP3.LUT R8, R8, R7, RZ, 0x3c, !PT ;  /* 0x0000000708087212 */ /* 0x000fe200078e3cff */
[----:B---3--:R-:W-:Y:S01]  /*eaa0*/  @!P2 ST.E desc[UR36][R46.64], R2 ;  /* 0x000000022e00a985 */ /* 0x008fe2000c101924 */
[----:B------:R-:W-:-:S02]  /*eab0*/  IADD3 R61, P6, R20, 0x8000, RZ ;  /* 0x00008000143d7810 */ /* 0x000fc40007fde0ff */
[C---:B------:R-:W-:Y:S01]  /*eac0*/  IADD3 R57, P5, R20.reuse, 0x9000, RZ ;  /* 0x0000900014397810 */ /* 0x040fe20007fbe0ff */
[----:B----4-:R3:W-:Y:S01]  /*ead0*/  @!P0 ST.E desc[UR36][R54.64], R3 ;  /* 0x0000000336008985 */ /* 0x0107e2000c101924 */
[C---:B------:R-:W-:Y:S02]  /*eae0*/  IADD3 R53, P4, R20.reuse, 0xa000, RZ ;  /* 0x0000a00014357810 */ /* 0x040fe40007f9e0ff */
[C---:B------:R-:W-:Y:S01]  /*eaf0*/  LOP3.LUT R7, R20.reuse, 0x380, RZ, 0xc0, !PT ;  /* 0x0000038014077812 */ /* 0x040fe200078ec0ff */
[----:B------:R-:W5:Y:S01]  /*eb00*/  LD.E.128 R8, desc[UR36][R8.64] ;  /* 0x0000002408087980 */ /* 0x000f62000c101d00 */
[----:B------:R-:W-:Y:S02]  /*eb10*/  IADD3 R5, P3, R20, 0xb000, RZ ;  /* 0x0000b00014057810 */ /* 0x000fe40007f7e0ff */
[----:B------:R-:W-:Y:S01]  /*eb20*/  LOP3.LUT R60, R61, 0x380, RZ, 0xc0, !PT ;  /* 0x000003803d3c7812 */ /* 0x000fe200078ec0ff */
[----:B------:R-:W5:Y:S01]  /*eb30*/  LD.E.128 R12, desc[UR36][R12.64] ;  /* 0x000000240c0c7980 */ /* 0x000f62000c101d00 */
[----:B------:R-:W-:Y:S01]  /*eb40*/  LOP3.LUT R56, R57, 0x380, RZ, 0xc0, !PT ;  /* 0x0000038039387812 */ /* 0x000fe200078ec0ff */
[----:B------:R-:W-:Y:S01]  /*eb50*/  IMAD.X R45, RZ, RZ, R21, P3 ;  /* 0x000000ffff2d7224 */ /* 0x000fe200018e0615 */
[----:B------:R-:W-:Y:S01]  /*eb60*/  LOP3.LUT R52, R53, 0x380, RZ, 0xc0, !PT ;  /* 0x0000038035347812 */ /* 0x000fe200078ec0ff */
[----:B---3--:R-:W-:Y:S01]  /*eb70*/  IMAD R3, R65, UR4, RZ ;  /* 0x0000000441037c24 */ /* 0x008fe2000f8e02ff */
[----:B------:R-:W-:Y:S01]  /*eb80*/  SHF.R.U64 R7, R7, 0x3, RZ ;  /* 0x0000000307077819 */ /* 0x000fe200000012ff */
[----:B------:R-:W5:Y:S01]  /*eb90*/  LD.E.128 R24, desc[UR36][R24.64] ;  /* 0x0000002418187980 */ /* 0x000f62000c101d00 */
[----:B------:R-:W-:-:S02]  /*eba0*/  LOP3.LUT R0, R5, 0x380, RZ, 0xc0, !PT ;  /* 0x0000038005007812 */ /* 0x000fc400078ec0ff */
[----:B------:R-:W-:Y:S01]  /*ebb0*/  SHF.R.U64 R60, R60, 0x3, RZ ;  /* 0x000000033c3c7819 */ /* 0x000fe200000012ff */
[----:B------:R-:W5:Y:S01]  /*ebc0*/  LD.E.128 R48, desc[UR36][R48.64] ;  /* 0x0000002430307980 */ /* 0x000f62000c101d00 */
[----:B------:R-:W-:Y:S02]  /*ebd0*/  SHF.R.U64 R56, R56, 0x3, RZ ;  /* 0x0000000338387819 */ /* 0x000fe400000012ff */
[----:B------:R-:W-:Y:S01]  /*ebe0*/  SHF.R.U64 R52, R52, 0x3, RZ ;  /* 0x0000000334347819 */ /* 0x000fe200000012ff */
[----:B------:R-:W5:Y:S01]  /*ebf0*/  LD.E.128 R36, desc[UR36][R36.64] ;  /* 0x0000002424247980 */ /* 0x000f62000c101d00 */
[----:B------:R-:W-:Y:S02]  /*ec00*/  LOP3.LUT R20, R7, R20, RZ, 0x3c, !PT ;  /* 0x0000001407147212 */ /* 0x000fe400078e3cff */
[----:B------:R-:W-:Y:S01]  /*ec10*/  SHF.R.U64 R0, R0, 0x3, RZ ;  /* 0x0000000300007819 */ /* 0x000fe200000012ff */
[----:B------:R-:W5:Y:S01]  /*ec20*/  LD.E.128 R28, desc[UR36][R28.64] ;  /* 0x000000241c1c7980 */ /* 0x000f62000c101d00 */
[----:B------:R-:W-:Y:S01]  /*ec30*/  LOP3.LUT R60, R60, R61, RZ, 0x3c, !PT ;  /* 0x0000003d3c3c7212 */ /* 0x000fe200078e3cff */
[--C-:B------:R-:W-:Y:S01]  /*ec40*/  IMAD.X R61, RZ, RZ, R21.reuse, P6 ;  /* 0x000000ffff3d7224 */ /* 0x100fe200030e0615 */
[----:B------:R-:W-:Y:S01]  /*ec50*/  LOP3.LUT R56, R56, R57, RZ, 0x3c, !PT ;  /* 0x0000003938387212 */ /* 0x000fe200078e3cff */
[--C-:B------:R-:W-:Y:S01]  /*ec60*/  IMAD.X R57, RZ, RZ, R21.reuse, P5 ;  /* 0x000000ffff397224 */ /* 0x100fe200028e0615 */
[----:B------:R-:W-:Y:S01]  /*ec70*/  LOP3.LUT R52, R52, R53, RZ, 0x3c, !PT ;  /* 0x0000003534347212 */ /* 0x000fe200078e3cff */
[----:B------:R-:W-:Y:S01]  /*ec80*/  IMAD.X R53, RZ, RZ, R21, P4 ;  /* 0x000000ffff357224 */ /* 0x000fe200020e0615 */
[----:B------:R-:W-:Y:S01]  /*ec90*/  LOP3.LUT R44, R0, R5, RZ, 0x3c, !PT ;  /* 0x00000005002c7212 */ /* 0x000fe200078e3cff */
[----:B------:R-:W5:Y:S04]  /*eca0*/  LD.E.128 R32, desc[UR36][R32.64] ;  /* 0x0000002420207980 */ /* 0x000f68000c101d00 */
[----:B------:R3:W5:Y:S04]  /*ecb0*/  LD.E.128 R4, desc[UR36][R20.64] ;  /* 0x0000002414047980 */ /* 0x000768000c101d00 */
[----:B------:R-:W5:Y:S04]  /*ecc0*/  LD.E.128 R60, desc[UR36][R60.64] ;  /* 0x000000243c3c7980 */ /* 0x000f68000c101d00 */
[----:B------:R-:W5:Y:S01]  /*ecd0*/  LD.E.128 R56, desc[UR36][R56.64] ;  /* 0x0000002438387980 */ /* 0x000f62000c101d00 */
[----:B---3--:R-:W-:-:S02]  /*ece0*/  IMAD R21, R64, UR5, R3 ;  /* 0x0000000540157c24 */ /* 0x008fc4000f8e0203 */
[----:B------:R-:W-:Y:S01]  /*ecf0*/  IMAD.WIDE.U32 R2, R64, UR4, RZ ;  /* 0x0000000440027c25 */ /* 0x000fe2000f8e00ff */
[----:B------:R-:W-:Y:S01]  /*ed00*/  ULDC.64 UR4, c[0x0][0xae8] ;  /* 0x0002ba0000047ab9 */ /* 0x000fe20000000a00 */
[----:B------:R-:W5:Y:S02]  /*ed10*/  LD.E.128 R52, desc[UR36][R52.64] ;  /* 0x0000002434347980 */ /* 0x000f64000c101d00 */
[----:B------:R-:W-:Y:S02]  /*ed20*/  IMAD.IADD R3, R3, 0x1, R21 ;  /* 0x0000000103037824 */ /* 0x000fe400078e0215 */
[----:B------:R-:W-:Y:S01]  /*ed30*/  IMAD R21, R197, 0x20, R200 ;  /* 0x00000020c5157824 */ /* 0x000fe200078e02c8 */
[----:B------:R-:W5:Y:S01]  /*ed40*/  LD.E.128 R44, desc[UR36][R44.64] ;  /* 0x000000242c2c7980 */ /* 0x000f62000c101d00 */
[----:B------:R-:W-:Y:S02]  /*ed50*/  IMAD R65, R18, UR4, RZ ;  /* 0x0000000412417c24 */ /* 0x000fe4000f8e02ff */
[----:B------:R-:W-:Y:S01]  /*ed60*/  IMAD.IADD R20, R22, 0x1, R21 ;  /* 0x0000000116147824 */ /* 0x000fe200078e0215 */
[----:B------:R-:W-:Y:S01]  /*ed70*/  @!PT LDS RZ, [RZ] ;  /* 0x00000000fffff984 */ /* 0x000fe20000000800 */
[----:B------:R-:W-:Y:S01]  /*ed80*/  @!PT LDS RZ, [RZ] ;  /* 0x00000000fffff984 */ /* 0x000fe20000000800 */
[----:B------:R-:W-:Y:S01]  /*ed90*/  @!PT LDS RZ, [RZ] ;  /* 0x00000000fffff984 */ /* 0x000fe20000000800 */
[----:B------:R-:W-:Y:S01]  /*eda0*/  @!PT LDS RZ, [RZ] ;  /* 0x00000000fffff984 */ /* 0x000fe20000000800 */
[----:B------:R3:W-:Y:S06]  /*edb0*/  MEMBAR.ALL.CTA ;  /* 0x0000000000007992 */ /* 0x0007ec0000008000 */
[----:B---3--:R-:W3:Y:S01]  /*edc0*/  FENCE.VIEW.ASYNC.S ;  /* 0x00000000000073c6 */ /* 0x008ee20000000000 */
[----:B------:R-:W-:-:S02]  /*edd0*/  IMAD R65, R198, UR5, R65 ;  /* 0x00000005c6417c24 */ /* 0x000fc4000f8e0241 */
[----:B-1----:R-:W-:-:S04]  /*ede0*/  @P1 IMAD.HI.U32 R0, R20, R73, RZ ;  /* 0x0000004914001227 */ /* 0x002fc800078e00ff */
[----:B------:R-:W-:Y:S01]  /*edf0*/  IMAD.WIDE.U32 R2, R198, UR4, R2 ;  /* 0x00000004c6027c25 */ /* 0x000fe2000f8e0002 */
[----:B------:R-:W-:-:S03]  /*ee00*/  ULDC.64 UR4, c[0x0][0xaf0] ;  /* 0x0002bc0000047ab9 */ /* 0x000fc60000000a00 */
[----:B------:R-:W-:Y:S01]  /*ee10*/  IMAD.MOV.U32 R21, RZ, RZ, R20 ;  /* 0x000000ffff157224 */ /* 0x000fe200078e0014 */
[----:B--2---:R-:W-:Y:S01]  /*ee20*/  @P1 SHF.R.U32.HI R21, RZ, R75, R0 ;  /* 0x0000004bff151219 */ /* 0x004fe20000011600 */
[----:B------:R-:W-:Y:S02]  /*ee30*/  IMAD.IADD R3, R3, 0x1, R65 ;  /* 0x0000000103037824 */ /* 0x000fe400078e0241 */
[----:B------:R-:W-:Y:S01]  /*ee40*/  IMAD R18, R40, UR4, RZ ;  /* 0x0000000428127c24 */ /* 0x000fe2000f8e02ff */
[----:B------:R-:W-:Y:S01]  /*ee50*/  SHF.R.S32.HI R0, RZ, 0x1f, R21 ;  /* 0x0000001fff007819 */ /* 0x000fe20000011415 */
[----:B------:R-:W-:-:S04]  /*ee60*/  IMAD.WIDE.U32 R2, R69, UR4, R2 ;  /* 0x0000000445027c25 */ /* 0x000fc8000f8e0002 */
[----:B------:R-:W-:Y:S01]  /*ee70*/  IMAD R65, R69, UR5, R18 ;  /* 0x0000000545417c24 */ /* 0x000fe2000f8e0212 */
[----:B------:R-:W-:Y:S01]  /*ee80*/  ULDC.64 UR4, c[0x0][0xae0] ;  /* 0x0002b80000047ab9 */ /* 0x000fe20000000a00 */
[----:B------:R-:W-:Y:S02]  /*ee90*/  IMAD.MOV R18, RZ, RZ, -R21 ;  /* 0x000000ffff127224 */ /* 0x000fe400078e0a15 */
[----:B------:R-:W-:Y:S02]  /*eea0*/  IMAD.IADD R3, R3, 0x1, R65 ;  /* 0x0000000103037824 */ /* 0x000fe400078e0241 */
[----:B------:R-:W-:Y:S02]  /*eeb0*/  IMAD R0, R0, UR4, RZ ;  /* 0x0000000400007c24 */ /* 0x000fe4000f8e02ff */
[----:B------:R-:W-:Y:S02]  /*eec0*/  IMAD R65, R67, R18, R20 ;  /* 0x0000001243417224 */ /* 0x000fe400078e0214 */
[----:B------:R-:W-:-:S02]  /*eed0*/  IMAD R67, R21, UR5, R0 ;  /* 0x0000000515437c24 */ /* 0x000fc4000f8e0200 */
[----:B------:R-:W-:Y:S01]  /*eee0*/  IMAD.WIDE.U32 R2, R21, UR4, R2 ;  /* 0x0000000415027c25 */ /* 0x000fe2000f8e0002 */
[----:B------:R-:W-:Y:S01]  /*eef0*/  SHF.R.S32.HI R0, RZ, 0x1f, R65 ;  /* 0x0000001fff007819 */ /* 0x000fe20000011441 */
[----:B------:R-:W-:Y:S02]  /*ef00*/  ULDC.64 UR4, c[0x0][0xad8] ;  /* 0x0002b60000047ab9 */ /* 0x000fe40000000a00 */
[----:B------:R-:W-:Y:S02]  /*ef10*/  IMAD.IADD R3, R3, 0x1, R67 ;  /* 0x0000000103037824 */ /* 0x000fe400078e0243 */
[----:B------:R-:W-:Y:S02]  /*ef20*/  IMAD R18, R0, UR4, RZ ;  /* 0x0000000400127c24 */ /* 0x000fe4000f8e02ff */
[----:B------:R-:W-:Y:S02]  /*ef30*/  IMAD.IADD R40, R200, 0x1, R22 ;  /* 0x00000001c8287824 */ /* 0x000fe400078e0216 */
[----:B------:R-:W-:-:S02]  /*ef40*/  IMAD R21, R65, UR5, R18 ;  /* 0x0000000541157c24 */ /* 0x000fc4000f8e0212 */
[----:B------:R-:W-:Y:S01]  /*ef50*/  IMAD.WIDE.U32 R2, R65, UR4, R2 ;  /* 0x0000000441027c25 */ /* 0x000fe2000f8e0002 */
[CC--:B------:R-:W-:Y:S01]  /*ef60*/  ISETP.GE.AND P2, PT, R40.reuse, R71.reuse, PT ;  /* 0x000000472800720c */ /* 0x0c0fe20003f46270 */
[----:B------:R-:W-:Y:S02]  /*ef70*/  ULDC.64 UR4, c[0x0][0xa80] ;  /* 0x0002a00000047ab9 */ /* 0x000fe40000000a00 */
[----:B------:R-:W-:Y:S01]  /*ef80*/  VIADD R0, R40, 0x20 ;  /* 0x0000002028007836 */ /* 0x000fe20000000000 */
[----:B------:R-:W-:Y:S01]  /*ef90*/  LEA R18, P3, R2, UR4, 0x1 ;  /* 0x0000000402127c11 */ /* 0x000fe2000f8608ff */
[----:B------:R-:W-:Y:S02]  /*efa0*/  IMAD.IADD R3, R3, 0x1, R21 ;  /* 0x0000000103037824 */ /* 0x000fe400078e0215 */
[----:B0-----:R-:W-:Y:S01]  /*efb0*/  VIADD R17, R17, 0x30820 ;  /* 0x0003082011117836 */ /* 0x001fe20000000000 */
[----:B------:R-:W-:Y:S01]  /*efc0*/  ISETP.GE.AND P1, PT, R0, R71, PT ;  /* 0x000000470000720c */ /* 0x000fe20003f26270 */
[----:B------:R-:W-:Y:S01]  /*efd0*/  VIADD R0, R40, 0x40 ;  /* 0x0000004028007836 */ /* 0x000fe20000000000 */
[----:B------:R-:W-:-:S02]  /*efe0*/  LEA.HI.X R22, R2, UR5, R3, 0x1, P3 ;  /* 0x0000000502167c11 */ /* 0x000fc400098f0c03 */
[----:B------:R-:W-:Y:S01]  /*eff0*/  PRMT R17, RZ, 0x654, R17 ;  /* 0x00000654ff117816 */ /* 0x000fe20000000011 */
[----:B---3--:R0:W1:Y:S01]  /*f000*/  SHFL.IDX PT, R64, R18, RZ, 0x181f ;  /* 0x00181fff12407589 */ /* 0x00806200000e0000 */
        /* <DEDUP_REMOVED lines=9> */
[-C--:B-1----:R-:W-:Y:S02]  /*f0a0*/  @!P4 LEA R2, P6, R193, R64.reuse, 0x1 ;  /* 0x00000040c102c211 */ /* 0x082fe400078c08ff */
[----:B------:R-:W-:Y:S02]  /*f0b0*/  @!P3 LEA R20, P5, R195, R64, 0x1 ;  /* 0x00000040c314b211 */ /* 0x000fe400078a08ff */
[----:B--2---:R-:W-:Y:S02]  /*f0c0*/  @!P4 LEA.HI.X R3, R193, R0, R209, 0x1, P6 ;  /* 0x00000000c103c211 */ /* 0x004fe400030f0cd1 */
[C---:B------:R-:W-:Y:S02]  /*f0d0*/  @!P2 LEA R64, P6, R196.reuse, R64, 0x1 ;  /* 0x00000040c440a211 */ /* 0x040fe400078c08ff */
[-C--:B------:R-:W-:Y:S01]  /*f0e0*/  @!P3 LEA.HI.X R21, R195, R0.reuse, R208, 0x1, P5 ;  /* 0x00000000c315b211 */ /* 0x080fe200028f0cd0 */
[----:B-----5:R3:W-:Y:S01]  /*f0f0*/  @!P4 ST.E.128 desc[UR36][R2.64], R4 ;  /* 0x000000040200c985 */ /* 0x0207e2000c101d24 */
[----:B------:R-:W-:-:S03]  /*f100*/  @!P2 LEA.HI.X R65, R196, R0, R207, 0x1, P6 ;  /* 0x00000000c441a211 */ /* 0x000fc600030f0ccf */
[----:B------:R3:W-:Y:S04]  /*f110*/  @!P3 ST.E.128 desc[UR36][R20.64], R48 ;  /* 0x000000301400b985 */ /* 0x0007e8000c101d24 */
[----:B------:R3:W-:Y:S02]  /*f120*/  @!P2 ST.E.128 desc[UR36][R64.64], R60 ;  /* 0x0000003c4000a985 */ /* 0x0007e4000c101d24 */
.L_x_1331:
[----:B------:R-:W-:Y:S05]  /*f130*/  BSYNC B1 ;  /* 0x0000000000017941 */ /* 0x000fea0003800000 */
.L_x_1330:
        /* <DEDUP_REMOVED lines=9> */
[-C--:B------:R-:W-:Y:S02]  /*f1d0*/  @!P5 LEA R4, P2, R195, R6.reuse, 0x1 ;  /* 0x00000006c304d211 */ /* 0x080fe400078408ff */
[C---:B------:R-:W-:Y:S02]  /*f1e0*/  @!P6 LEA R6, P3, R196.reuse, R6, 0x1 ;  /* 0x00000006c406e211 */ /* 0x040fe400078608ff */
[-C--:B----4-:R-:W-:Y:S02]  /*f1f0*/  @!P4 LEA.HI.X R3, R193, R0.reuse, R209, 0x1, P1 ;  /* 0x00000000c103c211 */ /* 0x090fe400008f0cd1 */
[-C--:B------:R-:W-:Y:S02]  /*f200*/  @!P5 LEA.HI.X R5, R195, R0.reuse, R208, 0x1, P2 ;  /* 0x00000000c305d211 */ /* 0x080fe400010f0cd0 */
[----:B------:R-:W-:Y:S01]  /*f210*/  @!P6 LEA.HI.X R7, R196, R0, R207, 0x1, P3 ;  /* 0x00000000c407e211 */ /* 0x000fe200018f0ccf */
[----:B------:R3:W-:Y:S04]  /*f220*/  @!P4 ST.E.128 desc[UR36][R2.64], R8 ;  /* 0x000000080200c985 */ /* 0x0007e8000c101d24 */
[----:B------:R3:W-:Y:S04]  /*f230*/  @!P5 ST.E.128 desc[UR36][R4.64], R36 ;  /* 0x000000240400d985 */ /* 0x0007e8000c101d24 */
[----:B------:R3:W-:Y:S02]  /*f240*/  @!P6 ST.E.128 desc[UR36][R6.64], R56 ;  /* 0x000000380600e985 */ /* 0x0007e4000c101d24 */
.L_x_1333:
[----:B------:R-:W-:Y:S05]  /*f250*/  BSYNC B1 ;  /* 0x0000000000017941 */ /* 0x000fea0003800000 */
.L_x_1332:
        /* <DEDUP_REMOVED lines=11> */
[-C--:B0-----:R-:W-:Y:S02]  /*f310*/  @!P3 LEA.HI.X R3, R193, R0.reuse, R209, 0x1, P0 ;  /* 0x00000000c103b211 */ /* 0x081fe400000f0cd1 */
[-C--:B------:R-:W-:Y:S02]  /*f320*/  @!P4 LEA.HI.X R5, R195, R0.reuse, R208, 0x1, P1 ;  /* 0x00000000c305c211 */ /* 0x080fe400008f0cd0 */
[----:B------:R-:W-:Y:S01]  /*f330*/  @!P5 LEA.HI.X R7, R196, R0, R207, 0x1, P2 ;  /* 0x00000000c407d211 */ /* 0x000fe200010f0ccf */
[----:B------:R0:W-:Y:S04]  /*f340*/  @!P3 ST.E.128 desc[UR36][R2.64], R12 ;  /* 0x0000000c0200b985 */ /* 0x0001e8000c101d24 */
[----:B------:R0:W-:Y:S04]  /*f350*/  @!P4 ST.E.128 desc[UR36][R4.64], R28 ;  /* 0x0000001c0400c985 */ /* 0x0001e8000c101d24 */
[----:B------:R0:W-:Y:S02]  /*f360*/  @!P5 ST.E.128 desc[UR36][R6.64], R52 ;  /* 0x000000340600d985 */ /* 0x0001e4000c101d24 */
.L_x_1335:
[----:B------:R-:W-:Y:S05]  /*f370*/  BSYNC B1 ;  /* 0x0000000000017941 */ /* 0x000fea0003800000 */
.L_x_1334:
[----:B0-----:R-:W-:Y:S01]  /*f380*/  VIADD R0, R40, 0x60 ;  /* 0x0000006028007836 */ /* 0x001fe20000000000 */
[----:B--2-4-:R-:W0:Y:S04]  /*f390*/  SHFL.IDX PT, R22, R22, 0x3, 0x181f ;  /* 0x00781f0016167f89 */ /* 0x014e2800000e0000 */
[----:B------:R-:W-:Y:S01]  /*f3a0*/  ISETP.GE.AND P0, PT, R0, R71, PT ;  /* 0x000000470000720c */ /* 0x000fe20003f06270 */
[----:B------:R-:W2:-:S12]  /*f3b0*/  SHFL.IDX PT, R18, R18, 0x3, 0x181f ;  /* 0x00781f0012127f89 */ /* 0x000e9800000e0000 */
[----:B------:R-:W-:Y:S05]  /*f3c0*/  @P0 BRA `(.L_x_1336) ;  /* 0x0000000c002c0947 */ /* 0x000fea0003800000 */
[----:B------:R-:W-:Y:S02]  /*f3d0*/  ULDC UR4, c[0x0][0xac8] ;  /* 0x0002b20000047ab9 */ /* 0x000fe40000000800 */
[----:B------:R-:W-:Y:S02]  /*f3e0*/  ISETP.GE.AND P2, PT, R193, UR4, PT ;  /* 0x00000004c1007c0c */ /* 0x000fe4000bf46270 */
[----:B------:R-:W-:-:S11]  /*f3f0*/  ISETP.GE.AND P3, PT, R195, UR4, PT ;  /* 0x00000004c3007c0c */ /* 0x000fd6000bf66270 */
[-C--:B--2---:R-:W-:Y:S02]  /*f400*/  @!P2 LEA R2, P0, R193, R18.reuse, 0x1 ;  /* 0x00000012c102a211 */ /* 0x084fe400078008ff */
[----:B------:R-:W-:Y:S02]  /*f410*/  @!P3 LEA R4, P1, R195, R18, 0x1 ;  /* 0x00000012c304b211 */ /* 0x000fe400078208ff */
[-C--:B0-----:R-:W-:Y:S02]  /*f420*/  @!P2 LEA.HI.X R3, R193, R22.reuse, R209, 0x1, P0 ;  /* 0x00000016c103a211 */ /* 0x081fe400000f0cd1 */
        /* <DEDUP_REMOVED lines=9> */
.L_x_1328:
[----:B------:R-:W2:Y:S08]  /*f4c0*/  LDC.64 R4, c[0x0][0xc00] ;  /* 0x00030000ff047b82 */ /* 0x000eb00000000a00 */
[----:B------:R-:W3:Y:S01]  /*f4d0*/  LDC.64 R2, c[0x0][0xc00] ;  /* 0x00030000ff027b82 */ /* 0x000ee20000000a00 */
[----:B------:R-:W-:Y:S01]  /*f4e0*/  ULDC UR4, c[0x0][0xa88] ;  /* 0x0002a20000047ab9 */ /* 0x000fe20000000800 */
[----:B------:R-:W-:-:S06]  /*f4f0*/  IMAD.MOV.U32 R6, RZ, RZ, RZ ;  /* 0x000000ffff067224 */ /* 0x000fcc00078e00ff */
[----:B------:R-:W4:Y:S01]  /*f500*/  LDC R21, c[0x0][0xbe8] ;  /* 0x0002fa00ff157b82 */ /* 0x000f220000000800 */
[----:B--2---:R-:W-:-:S04]  /*f510*/  ISETP.NE.U32.AND P0, PT, R4, RZ, PT ;  /* 0x000000ff0400720c */ /* 0x004fc80003f05070 */
[----:B------:R-:W-:-:S03]  /*f520*/  ISETP.NE.AND.EX P0, PT, R5, RZ, PT, P0 ;  /* 0x000000ff0500720c */ /* 0x000fc60003f05300 */
[----:B------:R-:W2:Y:S01]  /*f530*/  LDC.64 R4, c[0x0][0xc08] ;  /* 0x00030200ff047b82 */ /* 0x000ea20000000a00 */
[----:B---3--:R-:W-:-:S04]  /*f540*/  IMAD.WIDE R2, R199, 0x4, R2 ;  /* 0x00000004c7027825 */ /* 0x008fc800078e0202 */
[----:B------:R-:W-:-:S05]  /*f550*/  IMAD.U32 R0, RZ, RZ, UR4 ;  /* 0x00000004ff007e24 */ /* 0x000fca000f8e00ff */
[----:B------:R3:W5:Y:S01]  /*f560*/  @P0 LDG.E R6, desc[UR36][R2.64] ;  /* 0x0000002402060981 */ /* 0x000762000c1e1900 */
[----:B--2---:R-:W-:-:S04]  /*f570*/  ISETP.NE.U32.AND P1, PT, R4, RZ, PT ;  /* 0x000000ff0400720c */ /* 0x004fc80003f25070 */
[----:B------:R-:W-:-:S13]  /*f580*/  ISETP.NE.AND.EX P1, PT, R5, RZ, PT, P1 ;  /* 0x000000ff0500720c */ /* 0x000fda0003f25310 */
[----:B------:R-:W2:Y:S02]  /*f590*/  @P1 LDC.64 R4, c[0x0][0xc08] ;  /* 0x00030200ff041b82 */ /* 0x000ea40000000a00 */
[----:B--2---:R-:W-:-:S05]  /*f5a0*/  @P1 IMAD.WIDE R4, R199, 0x4, R4 ;  /* 0x00000004c7041825 */ /* 0x004fca00078e0204 */
[----:B------:R3:W5:Y:S01]  /*f5b0*/  @P1 LDG.E R0, desc[UR36][R4.64] ;  /* 0x0000002404001981 */ /* 0x000762000c1e1900 */
[----:B----4-:R-:W-:Y:S02]  /*f5c0*/  ISETP.NE.AND P2, PT, R21, 0x1, PT ;  /* 0x000000011500780c */ /* 0x010fe40003f45270 */
[----:B------:R-:W-:Y:S02]  /*f5d0*/  ISETP.GE.AND P3, PT, R210, 0x80, PT ;  /* 0x00000080d200780c */ /* 0x000fe40003f66270 */
[----:B------:R-:W-:-:S09]  /*f5e0*/  SHF.R.S32.HI R7, RZ, 0x1f, R199 ;  /* 0x0000001fff077819 */ /* 0x000fd200000114c7 */
[----:B------:R-:W2:Y:S08]  /*f5f0*/  @P2 LDC R14, c[0x0][0xbec] ;  /* 0x0002fb00ff0e2b82 */ /* 0x000eb00000000800 */
[----:B------:R-:W4:Y:S01]  /*f600*/  @P2 LDC R25, c[0x0][0xbf0] ;  /* 0x0002fc00ff192b82 */ /* 0x000f220000000800 */
[----:B---3--:R-:W-:Y:S05]  /*f610*/  @P1 BRA `(.L_x_1337) ;  /* 0x0000000000101947 */ /* 0x008fea0003800000 */
[----:B------:R-:W-:Y:S05]  /*f620*/  @!P0 BRA `(.L_x_1337) ;  /* 0x00000000000c8947 */ /* 0x000fea0003800000 */
[----:B------:R-:W3:Y:S04]  /*f630*/  LDG.E R5, desc[UR36][R2.64] ;  /* 0x0000002402057981 */ /* 0x000ee8000c1e1900 */
[----:B-----5:R-:W3:Y:S02]  /*f640*/  LDG.E R0, desc[UR36][R2.64+0x4] ;  /* 0x0000042402007981 */ /* 0x020ee4000c1e1900 */
[----:B---3--:R-:W-:-:S07]  /*f650*/  IMAD.IADD R0, R0, 0x1, -R5 ;  /* 0x0000000100007824 */ /* 0x008fce00078e0a05 */
.L_x_1337:
[----:B------:R-:W-:Y:S01]  /*f660*/  BSSY B1, `(.L_x_1338) ;  /* 0x000002d000017945 */ /* 0x000fe20003800000 */
[----:B------:R-:W-:Y:S02]  /*f670*/  SHF.R.S32.HI R10, RZ, 0x1f, R198 ;  /* 0x0000001fff0a7819 */ /* 0x000fe400000114c6 */
[----:B------:R-:W-:Y:S02]  /*f680*/  SEL R13, R199, RZ, !P0 ;  /* 0x000000ffc70d7207 */ /* 0x000fe40004000000 */
[----:B------:R-:W-:Y:S02]  /*f690*/  SEL R12, R7, RZ, !P0 ;  /* 0x000000ff070c7207 */ /* 0x000fe40004000000 */
[----:B-----5:R-:W-:Y:S01]  /*f6a0*/  SHF.R.S32.HI R11, RZ, 0x1f, R6 ;  /* 0x0000001fff0b7819 */ /* 0x020fe20000011406 */
[----:B------:R-:W-:Y:S06]  /*f6b0*/  @P3 BRA `(.L_x_1339) ;  /* 0x00000000009c3947 */ /* 0x000fec0003800000 */
[----:B------:R-:W3:Y:S01]  /*f6c0*/  S2R R3, SR_TID.X ;  /* 0x0000000000037919 */ /* 0x000ee20000002100 */
[----:B------:R-:W5:Y:S02]  /*f6d0*/  LDC R9, c[0x0][0xbe8] ;  /* 0x0002fa00ff097b82 */ /* 0x000f640000000800 */
[----:B-----5:R-:W-:Y:S01]  /*f6e0*/  IMAD R2, R0, R9, RZ ;  /* 0x0000000900027224 */ /* 0x020fe200078e02ff */
[----:B---3--:R-:W-:-:S04]  /*f6f0*/  IADD3 R8, R22, -0x80, R3 ;  /* 0xffffff8016087810 */ /* 0x008fc80007ffe003 */
[----:B------:R-:W-:-:S13]  /*f700*/  ISETP.GE.AND P0, PT, R8, R2, PT ;  /* 0x000000020800720c */ /* 0x000fda0003f06270 */
[----:B------:R-:W-:Y:S05]  /*f710*/  @P0 BRA `(.L_x_1339) ;  /* 0x0000000000840947 */ /* 0x000fea0003800000 */
[----:B------:R-:W-:Y:S01]  /*f720*/  ISETP.NE.AND P0, PT, R9, 0x1, PT ;  /* 0x000000010900780c */ /* 0x000fe20003f05270 */
[----:B------:R-:W-:Y:S01]  /*f730*/  ULDC.64 UR4, c[0x0][0xb90] ;  /* 0x0002e40000047ab9 */ /* 0x000fe20000000a00 */
[----:B------:R-:W-:Y:S02]  /*f740*/  IMAD.MOV.U32 R2, RZ, RZ, R6 ;  /* 0x000000ffff027224 */ /* 0x000fe400078e0006 */
[----:B------:R-:W-:Y:S02]  /*f750*/  IMAD R7, R10, UR4, RZ ;  /* 0x000000040a077c24 */ /* 0x000fe4000f8e02ff */
[----:B------:R-:W-:Y:S02]  /*f760*/  IMAD.MOV.U32 R3, RZ, RZ, R11 ;  /* 0x000000ffff037224 */ /* 0x000fe400078e000b */
[----:B------:R-:W-:Y:S02]  /*f770*/  IMAD.MOV.U32 R5, RZ, RZ, R8 ;  /* 0x000000ffff057224 */ /* 0x000fe400078e0008 */
[----:B------:R-:W-:-:S03]  /*f780*/  IMAD.WIDE.U32 R2, R198, UR4, R2 ;  /* 0x00000004c6027c25 */ /* 0x000fc6000f8e0002 */
[----:B------:R-:W3:Y:S01]  /*f790*/  @P0 LDC R15, c[0x0][0xbec] ;  /* 0x0002fb00ff0f0b82 */ /* 0x000ee20000000800 */
[----:B------:R-:W-:Y:S01]  /*f7a0*/  IMAD R7, R198, UR5, R7 ;  /* 0x00000005c6077c24 */ /* 0x000fe2000f8e0207 */
[----:B------:R-:W-:-:S03]  /*f7b0*/  ULDC.64 UR4, c[0x0][0xb98] ;  /* 0x0002e60000047ab9 */ /* 0x000fc60000000a00 */
[----:B------:R-:W-:-:S03]  /*f7c0*/  IMAD.IADD R3, R3, 0x1, R7 ;  /* 0x0000000103037824 */ /* 0x000fc600078e0207 */
[----:B0-----:R-:W0:Y:S01]  /*f7d0*/  @P0 LDC R17, c[0x0][0xbf0] ;  /* 0x0002fc00ff110b82 */ /* 0x001e220000000800 */
[----:B------:R-:W-:-:S04]  /*f7e0*/  IMAD.WIDE.U32 R2, R13, UR4, R2 ;  /* 0x000000040d027c25 */ /* 0x000fc8000f8e0002 */
[----:B---3--:R-:W-:-:S05]  /*f7f0*/  @P0 IMAD.HI.U32 R4, R8, R15, RZ ;  /* 0x0000000f08040227 */ /* 0x008fca00078e00ff */
[----:B0-----:R-:W-:Y:S01]  /*f800*/  @P0 SHF.R.U32.HI R5, RZ, R17, R4 ;  /* 0x00000011ff050219 */ /* 0x001fe20000011604 */
        /* <DEDUP_REMOVED lines=15> */
[----:B------:R-:W-:Y:S01]  /*f900*/  LEA.HI.X R5, R2, UR5, R3, 0x2, P0 ;  /* 0x0000000502057c11 */ /* 0x000fe200080f1403 */
[----:B------:R-:W-:-:S05]  /*f910*/  IMAD.MOV.U32 R3, RZ, RZ, -0x800000 ;  /* 0xff800000ff037424 */ /* 0x000fca00078e00ff */
[----:B------:R3:W-:Y:S02]  /*f920*/  STG.E desc[UR36][R4.64], R3 ;  /* 0x0000000304007986 */ /* 0x0007e4000c101924 */
.L_x_1339:
[----:B------:R-:W-:Y:S05]  /*f930*/  BSYNC B1 ;  /* 0x0000000000017941 */ /* 0x000fea0003800000 */
.L_x_1338:
[----:B------:R-:W-:Y:S01]  /*f940*/  ULDC.64 UR4, c[0x0][0xaa0] ;  /* 0x0002a80000047ab9 */ /* 0x000fe20000000a00 */
[----:B------:R-:W-:Y:S01]  /*f950*/  IMAD R7, R197, 0x20, R200 ;  /* 0x00000020c5077824 */ /* 0x000fe200078e02c8 */
[----:B------:R-:W-:Y:S01]  /*f960*/  BSSY B1, `(.L_x_1340) ;  /* 0x000003b000017945 */ /* 0x000fe20003800000 */
[----:B---3--:R-:W-:Y:S02]  /*f970*/  IMAD R3, R11, UR4, RZ ;  /* 0x000000040b037c24 */ /* 0x008fe4000f8e02ff */
[----:B------:R-:W-:Y:S02]  /*f980*/  IMAD.IADD R9, R22, 0x1, R7 ;  /* 0x0000000116097824 */ /* 0x000fe400078e0207 */
[C---:B------:R-:W-:Y:S02]  /*f990*/  IMAD R5, R6.reuse, UR5, R3 ;  /* 0x0000000506057c24 */ /* 0x040fe4000f8e0203 */
[----:B------:R-:W-:Y:S01]  /*f9a0*/  IMAD.WIDE.U32 R2, R6, UR4, RZ ;  /* 0x0000000406027c25 */ /* 0x000fe2000f8e00ff */
[----:B------:R-:W-:-:S03]  /*f9b0*/  ULDC.64 UR4, c[0x0][0xae8] ;  /* 0x0002ba0000047ab9 */ /* 0x000fc60000000a00 */
[----:B------:R-:W-:Y:S02]  /*f9c0*/  IMAD.IADD R3, R3, 0x1, R5 ;  /* 0x0000000103037824 */ /* 0x000fe400078e0205 */
[----:B------:R-:W-:Y:S02]  /*f9d0*/  IMAD R7, R10, UR4, RZ ;  /* 0x000000040a077c24 */ /* 0x000fe4000f8e02ff */
[----:B--2---:R-:W-:-:S04]  /*f9e0*/  @P2 IMAD.HI.U32 R4, R9, R14, RZ ;  /* 0x0000000e09042227 */ /* 0x004fc800078e00ff */
[C---:B------:R-:W-:Y:S02]  /*f9f0*/  IMAD R7, R198.reuse, UR5, R7 ;  /* 0x00000005c6077c24 */ /* 0x040fe4000f8e0207 */
[----:B------:R-:W-:Y:S01]  /*fa00*/  IMAD.WIDE.U32 R2, R198, UR4, R2 ;  /* 0x00000004c6027c25 */ /* 0x000fe2000f8e0002 */
[----:B------:R-:W-:-:S03]  /*fa10*/  ULDC.64 UR4, c[0x0][0xaf0] ;  /* 0x0002bc0000047ab9 */ /* 0x000fc60000000a00 */
[----:B------:R-:W-:Y:S01]  /*fa20*/  IMAD.MOV.U32 R5, RZ, RZ, R9 ;  /* 0x000000ffff057224 */ /* 0x000fe200078e0009 */
[----:B----4-:R-:W-:Y:S01]  /*fa30*/  @P2 SHF.R.U32.HI R5, RZ, R25, R4 ;  /* 0x00000019ff052219 */ /* 0x010fe20000011604 */
[----:B------:R-:W-:Y:S02]  /*fa40*/  IMAD R6, R12, UR4, RZ ;  /* 0x000000040c067c24 */ /* 0x000fe4000f8e02ff */
[----:B------:R-:W-:Y:S01]  /*fa50*/  IMAD.IADD R3, R3, 0x1, R7 ;  /* 0x0000000103037824 */ /* 0x000fe200078e0207 */
[----:B------:R-:W-:Y:S01]  /*fa60*/  SHF.R.S32.HI R4, RZ, 0x1f, R5 ;  /* 0x0000001fff047819 */ /* 0x000fe20000011405 */
[C---:B------:R-:W-:Y:S02]  /*fa70*/  IMAD R7, R13.reuse, UR5, R6 ;  /* 0x000000050d077c24 */ /* 0x040fe4000f8e0206 */
[----:B------:R-:W-:Y:S01]  /*fa80*/  IMAD.WIDE.U32 R2, R13, UR4, R2 ;  /* 0x000000040d027c25 */ /* 0x000fe2000f8e0002 */
[----:B------:R-:W-:-:S03]  /*fa90*/  ULDC.64 UR4, c[0x0][0xae0] ;  /* 0x0002b80000047ab9 */ /* 0x000fc60000000a00 */
[----:B------:R-:W-:Y:S02]  /*faa0*/  IMAD.MOV R6, RZ, RZ, -R5 ;  /* 0x000000ffff067224 */ /* 0x000fe400078e0a05 */
[----:B------:R-:W-:Y:S02]  /*fab0*/  IMAD.IADD R3, R3, 0x1, R7 ;  /* 0x0000000103037824 */ /* 0x000fe400078e0207 */
[----:B------:R-:W-:Y:S02]  /*fac0*/  IMAD R4, R4, UR4, RZ ;  /* 0x0000000404047c24 */ /* 0x000fe4000f8e02ff */
[----:B------:R-:W-:Y:S02]  /*fad0*/  IMAD R7, R21, R6, R9 ;  /* 0x0000000615077224 */ /* 0x000fe400078e0209 */
[C---:B------:R-:W-:Y:S02]  /*fae0*/  IMAD R9, R5.reuse, UR5, R4 ;  /* 0x0000000505097c24 */ /* 0x040fe4000f8e0204 */
[----:B------:R-:W-:Y:S01]  /*faf0*/  IMAD.WIDE.U32 R2, R5, UR4, R2 ;  /* 0x0000000405027c25 */ /* 0x000fe2000f8e0002 */
[----:B------:R-:W-:Y:S01]  /*fb00*/  SHF.R.S32.HI R4, RZ, 0x1f, R7 ;  /* 0x0000001fff047819 */ /* 0x000fe20000011407 */
[----:B------:R-:W-:-:S02]  /*fb10*/  ULDC.64 UR4, c[0x0][0xad8] ;  /* 0x0002b60000047ab9 */ /* 0x000fc40000000a00 */
[----:B------:R-:W-:Y:S02]  /*fb20*/  IMAD.IADD R3, R3, 0x1, R9 ;  /* 0x0000000103037824 */ /* 0x000fe400078e0209 */
[----:B------:R-:W-:Y:S02]  /*fb30*/  IMAD R4, R4, UR4, RZ ;  /* 0x0000000404047c24 */ /* 0x000fe4000f8e02ff */
[----:B------:R-:W-:Y:S02]  /*fb40*/  IMAD.IADD R22, R200, 0x1, R22 ;  /* 0x00000001c8167824 */ /* 0x000fe400078e0216 */
[----:B------:R-:W-:Y:S02]  /*fb50*/  IMAD R21, R0, R21, RZ ;  /* 0x0000001500157224 */ /* 0x000fe400078e02ff */
[C---:B------:R-:W-:Y:S02]  /*fb60*/  IMAD R5, R7.reuse, UR5, R4 ;  /* 0x0000000507057c24 */ /* 0x040fe4000f8e0204 */
[----:B------:R-:W-:Y:S01]  /*fb70*/  IMAD.WIDE.U32 R2, R7, UR4, R2 ;  /* 0x0000000407027c25 */ /* 0x000fe2000f8e0002 */
[----:B------:R-:W-:Y:S01]  /*fb80*/  ISETP.GE.AND P2, PT, R22, R21, PT ;  /* 0x000000151600720c */ /* 0x000fe20003f46270 */
[----:B------:R-:W-:-:S02]  /*fb90*/  ULDC.64 UR4, c[0x0][0xa80] ;  /* 0x0002a00000047ab9 */ /* 0x000fc40000000a00 */
[----:B------:R-:W-:Y:S01]  /*fba0*/  VIADD R0, R22, 0x20 ;  /* 0x0000002016007836 */ /* 0x000fe20000000000 */
[----:B------:R-:W-:Y:S01]  /*fbb0*/  LEA R4, P3, R2, UR4, 0x1 ;  /* 0x0000000402047c11 */ /* 0x000fe2000f8608ff */
[----:B------:R-:W-:-:S03]  /*fbc0*/  IMAD.IADD R3, R3, 0x1, R5 ;  /* 0x0000000103037824 */ /* 0x000fc600078e0205 */
[-C--:B------:R-:W-:Y:S01]  /*fbd0*/  ISETP.GE.AND P1, PT, R0, R21.reuse, PT ;  /* 0x000000150000720c */ /* 0x080fe20003f26270 */
[----:B------:R-:W-:Y:S01]  /*fbe0*/  VIADD R0, R22, 0x40 ;  /* 0x0000004016007836 */ /* 0x000fe20000000000 */
[----:B------:R-:W-:Y:S02]  /*fbf0*/  LEA.HI.X R5, R2, UR5, R3, 0x1, P3 ;  /* 0x0000000502057c11 */ /* 0x000fe400098f0c03 */
[----:B------:R2:W3:Y:S02]  /*fc00*/  SHFL.IDX PT, R2, R4, RZ, 0x181f ;  /* 0x00181fff04027589 */ /* 0x0004e400000e0000 */
[----:B------:R-:W-:Y:S02]  /*fc10*/  ISETP.GE.AND P0, PT, R0, R21, PT ;  /* 0x000000150000720c */ /* 0x000fe40003f06270 */
[----:B------:R2:W4:Y:S01]  /*fc20*/  SHFL.IDX PT, R0, R5, RZ, 0x181f ;  /* 0x00181fff05007589 */ /* 0x00052200000e0000 */
[----:B------:R-:W-:Y:S10]  /*fc30*/  @P2 BRA `(.L_x_1341) ;  /* 0x0000000000342947 */ /* 0x000ff40003800000 */
[----:B------:R-:W-:Y:S02]  /*fc40*/  ULDC UR4, c[0x0][0xac8] ;  /* 0x0002b20000047ab9 */ /* 0x000fe40000000800 */
[----:B------:R-:W-:Y:S02]  /*fc50*/  ISETP.GE.AND P4, PT, R193, UR4, PT ;  /* 0x00000004c1007c0c */ /* 0x000fe4000bf86270 */
[----:B------:R-:W-:Y:S02]  /*fc60*/  ISETP.GE.AND P3, PT, R195, UR4, PT ;  /* 0x00000004c3007c0c */ /* 0x000fe4000bf66270 */
[----:B------:R-:W-:-:S09]  /*fc70*/  ISETP.GE.AND P2, PT, R196, UR4, PT ;  /* 0x00000004c4007c0c */ /* 0x000fd2000bf46270 */
[-C--:B---3--:R-:W-:Y:S02]  /*fc80*/  @!P4 LEA R6, P6, R193, R2.reuse, 0x1 ;  /* 0x00000002c106c211 */ /* 0x088fe400078c08ff */
[----:B------:R-:W-:Y:S02]  /*fc90*/  @!P3 LEA R8, P5, R195, R2, 0x1 ;  /* 0x00000002c308b211 */ /* 0x000fe400078a08ff */
[----:B----4-:R-:W-:Y:S02]  /*fca0*/  @!P4 LEA.HI.X R7, R193, R0, R209, 0x1, P6 ;  /* 0x00000000c107c211 */ /* 0x010fe400030f0cd1 */
[C---:B------:R-:W-:Y:S02]  /*fcb0*/  @!P2 LEA R2, P6, R196.reuse, R2, 0x1 ;  /* 0x00000002c402a211 */ /* 0x040fe400078c08ff */
[-C--:B------:R-:W-:Y:S01]  /*fcc0*/  @!P3 LEA.HI.X R9, R195, R0.reuse, R208, 0x1, P5 ;  /* 0x00000000c309b211 */ /* 0x080fe200028f0cd0 */
[----:B------:R3:W-:Y:S01]  /*fcd0*/  @!P4 ST.E.128 desc[UR36][R6.64], RZ ;  /* 0x000000ff0600c985 */ /* 0x0007e2000c101d24 */
[----:B------:R-:W-:-:S03]  /*fce0*/  @!P2 LEA.HI.X R3, R196, R0, R207, 0x1, P6 ;  /* 0x00000000c403a211 */ /* 0x000fc600030f0ccf */
[----:B------:R3:W-:Y:S04]  /*fcf0*/  @!P3 ST.E.128 desc[UR36][R8.64], RZ ;  /* 0x000000ff0800b985 */ /* 0x0007e8000c101d24 */
[----:B------:R3:W-:Y:S02]  /*fd00*/  @!P2 ST.E.128 desc[UR36][R2.64], RZ ;  /* 0x000000ff0200a985 */ /* 0x0007e4000c101d24 */
.L_x_1341:
[----:B------:R-:W-:Y:S05]  /*fd10*/  BSYNC B1 ;  /* 0x0000000000017941 */ /* 0x000fea0003800000 */
.L_x_1340:
        /* <DEDUP_REMOVED lines=14> */
[----:B------:R0:W-:Y:S04]  /*fe00*/  @!P4 ST.E.128 desc[UR36][R6.64], RZ ;  /* 0x000000ff0600c985 */ /* 0x0001e8000c101d24 */
[----:B------:R0:W-:Y:S04]  /*fe10*/  @!P5 ST.E.128 desc[UR36][R8.64], RZ ;  /* 0x000000ff0800d985 */ /* 0x0001e8000c101d24 */
[----:B------:R0:W-:Y:S02]  /*fe20*/  @!P6 ST.E.128 desc[UR36][R2.64], RZ ;  /* 0x000000ff0200e985 */ /* 0x0001e4000c101d24 */
.L_x_1343:
[----:B------:R-:W-:Y:S05]  /*fe30*/  BSYNC B1 ;  /* 0x0000000000017941 */ /* 0x000fea0003800000 */
.L_x_1342:
[----:B0-----:R0:W0:Y:S01]  /*fe40*/  SHFL.IDX PT, R0, R5, 0x2, 0x181f ;  /* 0x00581f0005007f89 */ /* 0x00102200000e0000 */
[----:B------:R-:W-:Y:S03]  /*fe50*/  BSSY B1, `(.L_x_1344) ;  /* 0x0000010000017945 */ /* 0x000fe60003800000 */
[----:B---3--:R3:W0:Y:S01]  /*fe60*/  SHFL.IDX PT, R2, R4, 0x2, 0x181f ;  /* 0x00581f0004027f89 */ /* 0x00862200000e0000 */
[----:B------:R-:W-:Y:S05]  /*fe70*/  @P0 BRA `(.L_x_1345) ;  /* 0x0000000000340947 */ /* 0x000fea0003800000 */
[----:B------:R-:W-:Y:S02]  /*fe80*/  ULDC UR4, c[0x0][0xac8] ;  /* 0x0002b20000047ab9 */ /* 0x000fe40000000800 */
[----:B------:R-:W-:Y:S02]  /*fe90*/  ISETP.GE.AND P3, PT, R193, UR4, PT ;  /* 0x00000004c1007c0c */ /* 0x000fe4000bf66270 */
[----:B------:R-:W-:Y:S02]  /*fea0*/  ISETP.GE.AND P4, PT, R195, UR4, PT ;  /* 0x00000004c3007c0c */ /* 0x000fe4000bf86270 */
[----:B------:R-:W-:-:S09]  /*feb0*/  ISETP.GE.AND P5, PT, R196, UR4, PT ;  /* 0x00000004c4007c0c */ /* 0x000fd2000bfa6270 */
[-C--:B0-----:R-:W-:Y:S02]  /*fec0*/  @!P3 LEA R6, P0, R193, R2.reuse, 0x1 ;  /* 0x00000002c106b211 */ /* 0x081fe400078008ff */
[-C--:B------:R-:W-:Y:S02]  /*fed0*/  @!P4 LEA R8, P1, R195, R2.reuse, 0x1 ;  /* 0x00000002c308c211 */ /* 0x080fe400078208ff */
[C---:B------:R-:W-:Y:S02]  /*fee0*/  @!P5 LEA R2, P2, R196.reuse, R2, 0x1 ;  /* 0x00000002c402d211 */ /* 0x040fe400078408ff */
[-C--:B------:R-:W-:Y:S02]  /*fef0*/  @!P3 LEA.HI.X R7, R193, R0.reuse, R209, 0x1, P0 ;  /* 0x00000000c107b211 */ /* 0x080fe400000f0cd1 */
[-C--:B------:R-:W-:Y:S02]  /*ff00*/  @!P4 LEA.HI.X R9, R195, R0.reuse, R208, 0x1, P1 ;  /* 0x00000000c309c211 */ /* 0x080fe400008f0cd0 */
[----:B------:R-:W-:Y:S01]  /*ff10*/  @!P5 LEA.HI.X R3, R196, R0, R207, 0x1, P2 ;  /* 0x00000000c403d211 */ /* 0x000fe200010f0ccf */
[----:B------:R0:W-:Y:S04]  /*ff20*/  @!P3 ST.E.128 desc[UR36][R6.64], RZ ;  /* 0x000000ff0600b985 */ /* 0x0001e8000c101d24 */
[----:B------:R0:W-:Y:S04]  /*ff30*/  @!P4 ST.E.128 desc[UR36][R8.64], RZ ;  /* 0x000000ff0800c985 */ /* 0x0001e8000c101d24 */
[----:B------:R0:W-:Y:S02]  /*ff40*/  @!P5 ST.E.128 desc[UR36][R2.64], RZ ;  /* 0x000000ff0200d985 */ /* 0x0001e4000c101d24 */
.L_x_1345:
[----:B------:R-:W-:Y:S05]  /*ff50*/  BSYNC B1 ;  /* 0x0000000000017941 */ /* 0x000fea0003800000 */
.L_x_1344:
[----:B0-----:R-:W-:Y:S01]  /*ff60*/  VIADD R0, R22, 0x60 ;  /* 0x0000006016007836 */ /* 0x001fe20000000000 */
[----:B------:R0:W0:Y:S04]  /*ff70*/  SHFL.IDX PT, R6, R5, 0x3, 0x181f ;  /* 0x00781f0005067f89 */ /* 0x00002800000e0000 */
[----:B------:R-:W-:Y:S01]  /*ff80*/  ISETP.GE.AND P0, PT, R0, R21, PT ;  /* 0x000000150000720c */ /* 0x000fe20003f06270 */
[----:B------:R0:W0:-:S12]  /*ff90*/  SHFL.IDX PT, R2, R4, 0x3, 0x181f ;  /* 0x00781f0004027f89 */ /* 0x00001800000e0000 */
[----:B------:R-:W-:Y:S05]  /*ffa0*/  @P0 BRA `(.L_x_1336) ;  /* 0x0000000000340947 */ /* 0x000fea0003800000 */
[----:B------:R-:W-:Y:S02]  /*ffb0*/  ULDC UR4, c[0x0][0xac8] ;  /* 0x0002b20000047ab9 */ /* 0x000fe40000000800 */
[----:B------:R-:W-:Y:S02]  /*ffc0*/  ISETP.GE.AND P3, PT, R193, UR4, PT ;  /* 0x00000004c1007c0c */ /* 0x000fe4000bf66270 */
[----:B------:R-:W-:Y:S02]  /*ffd0*/  ISETP.GE.AND P4, PT, R195, UR4, PT ;  /* 0x00000004c3007c0c */ /* 0x000fe4000bf86270 */
[----:B------:R-:W-:-:S09]  /*ffe0*/  ISETP.GE.AND P5, PT, R196, UR4, PT ;  /* 0x00000004c4007c0c */ /* 0x000fd2000bfa6270 */
[-C--:B0-234-:R-:W-:Y:S02]  /*fff0*/  @!P3 LEA R4, P0, R193, R2.reuse, 0x1 ;  /* 0x00000002c104b211 */ /* 0x09dfe400078008ff */
        /* <DEDUP_REMOVED lines=8> */
.L_x_1336:
[----:B------:R-:W-:Y:S05]  /*10080*/  BSYNC B0 ;  /* 0x0000000000007941 */ /* 0x000fea0003800000 */
.L_x_1327:
[----:B------:R-:W-:Y:S02]  /*10090*/  ULDC UR4, c[0x0][0xc3c] ;  /* 0x00030f0000047ab9 */ /* 0x000fe40000000800 */
[----:B-1----:R-:W-:-:S13]  /*100a0*/  ISETP.GE.AND P0, PT, R43, UR4, PT ;  /* 0x000000042b007c0c */ /* 0x002fda000bf06270 */
[----:B------:R-:W-:Y:S05]  /*100b0*/  @!P0 BRA `(.L_x_1346) ;  /* 0xffffff0c000c8947 */ /* 0x000fea000383ffff */
[----:B------:R-:W-:Y:S05]  /*100c0*/  EXIT ;  /* 0x000000000000794d */ /* 0x000fea0003800000 */
.L_x_1237:
[----:B------:R-:W-:-:S08]  /*100d0*/  NOP ;  /* 0x0000000000007918 */ /* 0x000fd00000000000 */
[----:B------:R-:W0:-:S00]  /*100e0*/  USETMAXREG.DEALLOC.CTAPOOL 0x28 ;  /* 0x00000028000079c8 */ /* 0x000e0000080e0500 */
[----:B0-----:R-:W-:Y:S01]  /*100f0*/  LOP3.LUT R2, R2, 0x3, RZ, 0xc0, !PT ;  /* 0x0000000302027812 */ /* 0x001fe200078ec0ff */
[----:B------:R-:W-:Y:S01]  /*10100*/  IMAD.MOV.U32 R4, RZ, RZ, RZ ;  /* 0x000000ffff047224 */ /* 0x000fe200078e00ff */
[----:B------:R-:W-:-:S04]  /*10110*/  LOP3.LUT R16, R16, 0xfffffeff, RZ, 0xc0, !PT ;  /* 0xfffffeff10107812 */ /* 0x000fc800078ec0ff */
[----:B------:R-:W0:Y:S02]  /*10120*/  SHFL.IDX PT, R2, R2, RZ, 0x1f ;  /* 0x00001fff02027589 */ /* 0x000e2400000e0000 */
[----:B0-----:R-:W-:-:S13]  /*10130*/  ISETP.NE.AND P0, PT, R2, RZ, PT ;  /* 0x000000ff0200720c */ /* 0x001fda0003f05270 */
[----:B------:R-:W-:Y:S01]  /*10140*/  @P0 LOP3.LUT R16, R16, 0x100, RZ, 0xfc, !PT ;  /* 0x0000010010100812 */ /* 0x000fe200078efcff */
[----:B------:R-:W-:Y:S06]  /*10150*/  @!P0 BRA `(.L_x_1347) ;  /* 0x00000000001c8947 */ /* 0x000fec0003800000 */
[----:B------:R-:W0:Y:S08]  /*10160*/  S2UR UR5, SR_CgaCtaId ;  /* 0x00000000000579c3 */ /* 0x000e300000008800 */
[----:B------:R-:W-:Y:S06]  /*10170*/  BAR.SYNC.DEFER_BLOCKING 0x5, 0x180 ;  /* 0x0146000000007b1d */ /* 0x000fec0000010000 */
[----:B------:R-:W-:-:S02]  /*10180*/  UMOV UR4, 0x400 ;  /* 0x0000040000047882 */ /* 0x000fc40000000000 */
[----:B0-----:R-:W-:-:S09]  /*10190*/  ULEA UR4, UR5, UR4, 0x18 ;  /* 0x0000000405047291 */ /* 0x001fd2000f8ec03f */
[----:B------:R-:W0:Y:S01]  /*101a0*/  LDS.128 R24, [UR4+0x308d0] ;  /* 0x0308d004ff187984 */ /* 0x000e220008000c00 */
[----:B------:R-:W-:Y:S06]  /*101b0*/  BAR.ARV 0x4, 0x180 ;  /* 0x0106000000007b1d */ /* 0x000fec0000002000 */
[----:B------:R-:W-:Y:S05]  /*101c0*/  BRA `(.L_x_1348) ;  /* 0x0000000800887947 */ /* 0x000fea0003800000 */
.L_x_1347:
[----:B------:R-:W-:Y:S01]  /*101d0*/  LOP3.LUT R5, R0, 0x1f, RZ, 0xc0, !PT ;  /* 0x0000001f00057812 */ /* 0x000fe200078ec0ff */
[----:B------:R-:W-:Y:S01]  /*101e0*/  ULDC UR4, c[0x0][0xc3c] ;  /* 0x00030f0000047ab9 */ /* 0x000fe20000000800 */
[----:B------:R-:W0:Y:S01]  /*101f0*/  S2UR UR6, SR_CTAID.X ;  /* 0x00000000000679c3 */ /* 0x000e220000002500 */
[----:B------:R-:W-:Y:S01]  /*10200*/  ULDC UR5, c[0x0][0xc38] ;  /* 0x00030e0000057ab9 */ /* 0x000fe20000000800 */
[----:B------:R-:W-:-:S04]  /*10210*/  ISETP.NE.AND P0, PT, R5, 0x1f, PT ;  /* 0x0000001f0500780c */ /* 0x000fc80003f05270 */
[----:B------:R-:W-:-:S13]  /*10220*/  ISETP.GE.OR P1, PT, R5, UR4, !P0 ;  /* 0x0000000405007c0c */ /* 0x000fda000c726670 */
[----:B------:R-:W1:Y:S02]  /*10230*/  @!P1 LDC.64 R2, c[0x0][0xc80] ;  /* 0x00032000ff029b82 */ /* 0x000e640000000a00 */
[----:B-1----:R-:W-:-:S05]  /*10240*/  @!P1 IMAD.WIDE.U32 R2, R5, 0x4, R2 ;  /* 0x0000000405029825 */ /* 0x002fca00078e0002 */
        /* <DEDUP_REMOVED lines=8> */
[----:B--2---:R-:W1:Y:S02]  /*102d0*/  SHFL.UP PT, R6, R4, 0x1, RZ ;  /* 0x0420000004067989 */ /* 0x004e6400000e00ff */
[----:B-1----:R-:W-:-:S05]  /*102e0*/  SEL R7, R6, RZ, P1 ;  /* 0x000000ff06077207 */ /* 0x002fca0000800000 */
[----:B------:R-:W-:-:S05]  /*102f0*/  IMAD.IADD R7, R4, 0x1, R7 ;  /* 0x0000000104077824 */ /* 0x000fca00078e0207 */
[----:B------:R-:W1:Y:S02]  /*10300*/  SHFL.UP PT, R6, R7, 0x2, RZ ;  /* 0x0440000007067989 */ /* 0x000e6400000e00ff */
        /* <DEDUP_REMOVED lines=11> */
[----:B------:R-:W1:Y:S02]  /*103c0*/  SHFL.IDX PT, R6, R8, 0x1f, 0x1f ;  /* 0x03e01f0008067f89 */ /* 0x000e6400000e0000 */
[----:B-1----:R-:W-:-:S04]  /*103d0*/  IMAD R6, R6, UR5, RZ ;  /* 0x0000000506067c24 */ /* 0x002fc8000f8e02ff */
[----:B------:R-:W-:Y:S01]  /*103e0*/  IMAD.MOV.U32 R3, RZ, RZ, R6 ;  /* 0x000000ffff037224 */ /* 0x000fe200078e0006 */
[----:B0-----:R-:W-:-:S13]  /*103f0*/  ISETP.GT.AND P6, PT, R6, UR6, PT ;  /* 0x0000000606007c0c */ /* 0x001fda000bfc4270 */
[----:B------:R-:W-:Y:S05]  /*10400*/  @P6 BRA `(.L_x_1349) ;  /* 0x0000000000906947 */ /* 0x000fea0003800000 */
[----:B------:R-:W-:Y:S01]  /*10410*/  IMAD.MOV.U32 R6, RZ, RZ, R3 ;  /* 0x000000ffff067224 */ /* 0x000fe200078e0003 */
[----:B------:R-:W-:Y:S01]  /*10420*/  UMOV UR4, URZ ;  /* 0x0000003f00047c82 */ /* 0x000fe20008000000 */
[----:B------:R-:W-:-:S05]  /*10430*/  ULDC UR5, c[0x0][0xc38] ;  /* 0x00030e0000057ab9 */ /* 0x000fca0000000800 */
.L_x_1353:
[----:B------:R-:W0:Y:S01]  /*10440*/  LDC R2, c[0x0][0xc3c] ;  /* 0x00030f00ff027b82 */ /* 0x000e220000000800 */
[----:B------:R-:W-:-:S06]  /*10450*/  UIADD3 UR4, UR4, 0x1f, URZ ;  /* 0x0000001f04047890 */ /* 0x000fcc000fffe03f */
        /* <DEDUP_REMOVED lines=10> */
.L_x_1352:
[----:B------:R-:W-:Y:S05]  /*10500*/  BSYNC B0 ;  /* 0x0000000000007941 */ /* 0x000fea0003800000 */
.L_x_1351:
        /* <DEDUP_REMOVED lines=20> */
.L_x_1349:
[----:B------:R-:W-:-:S04]  /*10650*/  IMAD.IADD R13, R6, 0x1, -R3 ;  /* 0x00000001060d7824 */ /* 0x000fc800078e0a03 */
[----:B------:R-:W-:-:S05]  /*10660*/  IMAD R2, R8, UR5, R13 ;  /* 0x0000000508027c24 */ /* 0x000fca000f8e020d */
[----:B------:R-:W-:Y:S02]  /*10670*/  ISETP.GT.AND P0, PT, R2, UR6, PT ;  /* 0x0000000602007c0c */ /* 0x000fe4000bf04270 */
[----:B------:R-:W0:Y:S11]  /*10680*/  LDC.64 R2, c[0x0][0xc90] ;  /* 0x00032400ff027b82 */ /* 0x000e360000000a00 */
[----:B------:R-:W-:-:S04]  /*10690*/  VOTE.ANY R9, PT, !P0 ;  /* 0x0000000000097806 */ /* 0x000fc800040e0100 */
[----:B------:R-:W1:Y:S02]  /*106a0*/  POPC R15, R9 ;  /* 0x00000009000f7309 */ /* 0x000e640000000000 */
[----:B-1----:R-:W-:-:S04]  /*106b0*/  VIADD R27, R15, UR4 ;  /* 0x000000040f1b7c36 */ /* 0x002fc80008000000 */
[----:B0-----:R-:W-:-:S05]  /*106c0*/  IMAD.WIDE R2, R27, 0x4, R2 ;  /* 0x000000041b027825 */ /* 0x001fca00078e0202 */
[----:B------:R-:W2:Y:S01]  /*106d0*/  LDG.E R7, desc[UR36][R2.64] ;  /* 0x0000002402077981 */ /* 0x000ea2000c1e1900 */
[----:B------:R-:W-:-:S03]  /*106e0*/  ISETP.NE.AND P0, PT, R9, RZ, PT ;  /* 0x000000ff0900720c */ /* 0x000fc60003f05270 */
[----:B------:R-:W2:Y:S02]  /*106f0*/  SHFL.IDX PT, R4, R4, R15, 0x1f ;  /* 0x00001f0f04047589 */ /* 0x000ea400000e0000 */
[----:B--2---:R-:W-:-:S05]  /*10700*/  IMAD R6, R4, R7, RZ ;  /* 0x0000000704067224 */ /* 0x004fca00078e02ff */
[----:B------:R-:W-:-:S04]  /*10710*/  IABS R12, R6 ;  /* 0x00000006000c7213 */ /* 0x000fc80000000000 */
[----:B------:R-:W0:Y:S08]  /*10720*/  I2F.RP R10, R12 ;  /* 0x0000000c000a7306 */ /* 0x000e300000209400 */
[----:B0-----:R-:W0:Y:S02]  /*10730*/  MUFU.RCP R10, R10 ;  /* 0x0000000a000a7308 */ /* 0x001e240000001000 */
[----:B0-----:R-:W-:-:S06]  /*10740*/  VIADD R11, R10, 0xffffffe ;  /* 0x0ffffffe0a0b7836 */ /* 0x001fcc0000000000 */
[----:B------:R0:W1:Y:S01]  /*10750*/  F2I.FTZ.U32.TRUNC.NTZ R3, R11 ;  /* 0x0000000b00037305 */ /* 0x000062000021f000 */
[----:B------:R-:W-:Y:S05]  /*10760*/  @!P0 BRA `(.L_x_1354) ;  /* 0x0000000000088947 */ /* 0x000fea0003800000 */
[----:B------:R-:W-:-:S05]  /*10770*/  VIADD R9, R15, 0xffffffff ;  /* 0xffffffff0f097836 */ /* 0x000fca0000000000 */
[----:B------:R2:W3:Y:S02]  /*10780*/  SHFL.IDX PT, R24, R8, R9, 0x1f ;  /* 0x00001f0908187589 */ /* 0x0004e400000e0000 */
.L_x_1354:
[----:B---3--:R-:W-:Y:S01]  /*10790*/  IMAD R24, R24, UR5, R13 ;  /* 0x0000000518187c24 */ /* 0x008fe2000f8e020d */
[----:B------:R-:W-:Y:S01]  /*107a0*/  IABS R2, R6 ;  /* 0x0000000600027213 */ /* 0x000fe20000000000 */
[----:B01----:R-:W-:-:S03]  /*107b0*/  IMAD.MOV R11, RZ, RZ, -R3 ;  /* 0x000000ffff0b7224 */ /* 0x003fc600078e0a03 */
[----:B--2---:R-:W-:Y:S01]  /*107c0*/  IADD3 R9, -R24, UR6, RZ ;  /* 0x0000000618097c10 */ /* 0x004fe2000fffe1ff */
[----:B------:R-:W-:Y:S02]  /*107d0*/  IMAD.MOV R10, RZ, RZ, -R2 ;  /* 0x000000ffff0a7224 */ /* 0x000fe400078e0a02 */
[----:B------:R-:W-:Y:S01]  /*107e0*/  IMAD R11, R11, R12, RZ ;  /* 0x0000000c0b0b7224 */ /* 0x000fe200078e02ff */
[----:B------:R-:W-:Y:S01]  /*107f0*/  IABS R8, R9 ;  /* 0x0000000900087213 */ /* 0x000fe20000000000 */
[----:B------:R-:W-:-:S04]  /*10800*/  IMAD.MOV.U32 R2, RZ, RZ, RZ ;  /* 0x000000ffff027224 */ /* 0x000fc800078e00ff */
        /* <DEDUP_REMOVED lines=12> */
[----:B------:R-:W-:-:S06]  /*108d0*/  @P0 VIADD R2, R2, 0x1 ;  /* 0x0000000102020836 */ /* 0x000fcc0000000000 */
[----:B------:R-:W-:Y:S01]  /*108e0*/  @!P2 IMAD.MOV R2, RZ, RZ, -R2 ;  /* 0x000000ffff02a224 */ /* 0x000fe200078e0a02 */
[----:B------:R-:W-:-:S05]  /*108f0*/  @!P1 LOP3.LUT R2, RZ, R6, RZ, 0x33, !PT ;  /* 0x00000006ff029212 */ /* 0x000fca00078e33ff */
[----:B------:R-:W-:Y:S02]  /*10900*/  IMAD R13, R7, R2, RZ ;  /* 0x00000002070d7224 */ /* 0x000fe400078e02ff */
[----:B------:R-:W-:Y:S02]  /*10910*/  IMAD.MOV R2, RZ, RZ, -R2 ;  /* 0x000000ffff027224 */ /* 0x000fe400078e0a02 */
[----:B------:R-:W-:Y:S02]  /*10920*/  IMAD.MOV R8, RZ, RZ, -R13 ;  /* 0x000000ffff087224 */ /* 0x000fe400078e0a0d */
[----:B------:R-:W-:Y:S02]  /*10930*/  IMAD R6, R6, R2, R9 ;  /* 0x0000000206067224 */ /* 0x000fe400078e0209 */
[----:B------:R-:W-:Y:S01]  /*10940*/  IMAD.MOV.U32 R2, RZ, RZ, RZ ;  /* 0x000000ffff027224 */ /* 0x000fe200078e00ff */
[----:B------:R-:W-:Y:S02]  /*10950*/  VIADDMNMX R15, R8, UR5, R7, PT ;  /* 0x00000005080f7c46 */ /* 0x000fe4000b800107 */
[----:B------:R-:W-:-:S02]  /*10960*/  IABS R11, R6 ;  /* 0x00000006000b7213 */ /* 0x000fc40000000000 */
[----:B------:R-:W-:Y:S01]  /*10970*/  IABS R8, R15 ;  /* 0x0000000f00087213 */ /* 0x000fe20000000000 */
[----:B------:R-:W-:-:S03]  /*10980*/  IMAD.MOV R26, RZ, RZ, -R15 ;  /* 0x000000ffff1a7224 */ /* 0x000fc600078e0a0f */
[----:B------:R-:W0:Y:S08]  /*10990*/  I2F.RP R7, R8 ;  /* 0x0000000800077306 */ /* 0x000e300000209400 */
[----:B0-----:R-:W0:Y:S02]  /*109a0*/  MUFU.RCP R7, R7 ;  /* 0x0000000700077308 */ /* 0x001e240000001000 */
[----:B0-----:R-:W-:-:S06]  /*109b0*/  VIADD R3, R7, 0xffffffe ;  /* 0x0ffffffe07037836 */ /* 0x001fcc0000000000 */
[----:B------:R-:W0:Y:S02]  /*109c0*/  F2I.FTZ.U32.TRUNC.NTZ R3, R3 ;  /* 0x0000000300037305 */ /* 0x000e24000021f000 */
[----:B0-----:R-:W-:-:S04]  /*109d0*/  IMAD.MOV R10, RZ, RZ, -R3 ;  /* 0x000000ffff0a7224 */ /* 0x001fc800078e0a03 */
[----:B------:R-:W-:Y:S01]  /*109e0*/  IMAD.MOV.U32 R9, RZ, RZ, R10 ;  /* 0x000000ffff097224 */ /* 0x000fe200078e000a */
[----:B------:R-:W-:-:S03]  /*109f0*/  IABS R10, R15 ;  /* 0x0000000f000a7213 */ /* 0x000fc60000000000 */
[----:B------:R-:W-:-:S04]  /*10a00*/  IMAD R9, R9, R8, RZ ;  /* 0x0000000809097224 */ /* 0x000fc800078e02ff */
[----:B------:R-:W-:-:S04]  /*10a10*/  IMAD.HI.U32 R2, R3, R9, R2 ;  /* 0x0000000903027227 */ /* 0x000fc800078e0002 */
[----:B------:R-:W-:Y:S02]  /*10a20*/  IMAD.MOV R3, RZ, RZ, -R10 ;  /* 0x000000ffff037224 */ /* 0x000fe400078e0a0a */
        /* <DEDUP_REMOVED lines=8> */
[----:B------:R-:W-:Y:S01]  /*10ab0*/  ISETP.GE.AND P2, PT, R3, RZ, PT ;  /* 0x000000ff0300720c */ /* 0x000fe20003f46270 */
[----:B------:R-:W-:-:S06]  /*10ac0*/  IMAD.IADD R3, R6, 0x1, R13 ;  /* 0x0000000106037824 */ /* 0x000fcc00078e020d */
[----:B------:R-:W-:-:S06]  /*10ad0*/  @P0 VIADD R2, R2, 0x1 ;  /* 0x0000000102020836 */ /* 0x000fcc0000000000 */
[----:B------:R-:W-:Y:S01]  /*10ae0*/  @!P2 IMAD.MOV R2, RZ, RZ, -R2 ;  /* 0x000000ffff02a224 */ /* 0x000fe200078e0a02 */
[----:B------:R-:W-:-:S04]  /*10af0*/  @!P1 LOP3.LUT R2, RZ, R15, RZ, 0x33, !PT ;  /* 0x0000000fff029212 */ /* 0x000fc800078e33ff */
[----:B------:R-:W-:Y:S01]  /*10b00*/  LOP3.LUT R25, RZ, R2, RZ, 0x33, !PT ;  /* 0x00000002ff197212 */ /* 0x000fe200078e33ff */
[----:B------:R-:W-:-:S04]  /*10b10*/  IMAD R26, R2, R26, R3 ;  /* 0x0000001a021a7224 */ /* 0x000fc800078e0203 */
[----:B------:R-:W-:Y:S01]  /*10b20*/  IMAD.IADD R25, R4, 0x1, R25 ;  /* 0x0000000104197824 */ /* 0x000fe200078e0219 */
[----:B------:R-:W-:Y:S06]  /*10b30*/  BRA `(.L_x_1355) ;  /* 0x0000000000147947 */ /* 0x000fec0003800000 */
.L_x_1350:
[----:B------:R-:W-:Y:S01]  /*10b40*/  ULDC UR4, c[0x0][0xc3c] ;  /* 0x00030f0000047ab9 */ /* 0x000fe20000000800 */
[----:B------:R-:W-:Y:S02]  /*10b50*/  IMAD.MOV.U32 R25, RZ, RZ, RZ ;  /* 0x000000ffff197224 */ /* 0x000fe400078e00ff */
[----:B------:R-:W-:Y:S02]  /*10b60*/  IMAD.U32 R24, RZ, RZ, UR6 ;  /* 0x00000006ff187e24 */ /* 0x000fe4000f8e00ff */
[----:B------:R-:W-:Y:S02]  /*10b70*/  IMAD.MOV.U32 R26, RZ, RZ, RZ ;  /* 0x000000ffff1a7224 */ /* 0x000fe400078e00ff */
[----:B------:R-:W-:-:S07]  /*10b80*/  IMAD.U32 R27, RZ, RZ, UR4 ;  /* 0x00000004ff1b7e24 */ /* 0x000fce000f8e00ff */
.L_x_1355:
[----:B------:R-:W-:-:S13]  /*10b90*/  ISETP.NE.AND P0, PT, R5, RZ, PT ;  /* 0x000000ff0500720c */ /* 0x000fda0003f05270 */
[----:B------:R-:W0:Y:S01]  /*10ba0*/  @!P0 S2R R3, SR_CgaCtaId ;  /* 0x0000000000038919 */ /* 0x000e220000008800 */
[----:B------:R-:W-:-:S04]  /*10bb0*/  @!P0 MOV R2, 0x400 ;  /* 0x0000040000028802 */ /* 0x000fc80000000f00 */
[----:B0-----:R-:W-:-:S05]  /*10bc0*/  @!P0 LEA R2, R3, R2, 0x18 ;  /* 0x0000000203028211 */ /* 0x001fca00078ec0ff */
[----:B------:R1:W-:Y:S01]  /*10bd0*/  @!P0 STS.128 [R2+0x308d0], R24 ;  /* 0x0308d01802008388 */ /* 0x0003e20000000c00 */
[----:B------:R-:W-:Y:S06]  /*10be0*/  BAR.ARV 0x5, 0x180 ;  /* 0x0146000000007b1d */ /* 0x000fec0000002000 */
.L_x_1348:
[----:B------:R2:W-:Y:S01]  /*10bf0*/  STL [R1+0x24], RZ ;  /* 0x000024ff01007387 */ /* 0x0005e20000100800 */
[----:B------:R-:W-:Y:S01]  /*10c00*/  ULDC UR4, c[0x0][0xc3c] ;  /* 0x00030f0000047ab9 */ /* 0x000fe20000000800 */
[----:B------:R-:W-:Y:S01]  /*10c10*/  IMAD.MOV.U32 R28, RZ, RZ, 0x1 ;  /* 0x00000001ff1c7424 */ /* 0x000fe200078e00ff */
[----:B0-----:R-:W-:Y:S01]  /*10c20*/  ISETP.GE.AND P0, PT, R27, UR4, PT ;  /* 0x000000041b007c0c */ /* 0x001fe2000bf06270 */
[----:B------:R-:W-:-:S12]  /*10c30*/  IMAD.MOV.U32 R23, RZ, RZ, RZ ;  /* 0x000000ffff177224 */ /* 0x000fd800078e00ff */
[----:B--2---:R-:W-:Y:S05]  /*10c40*/  @P0 BRA `(.L_x_1356) ;  /* 0x0000004c004c0947 */ /* 0x004fea0003800000 */
[----:B------:R-:W2:Y:S01]  /*10c50*/  LDL R4, [R1+0x10] ;  /* 0x0000100001047983 */ /* 0x000ea20000100800 */
[----:B------:R-:W0:Y:S01]  /*10c60*/  S2UR UR5, SR_CgaCtaId ;  /* 0x00000000000579c3 */ /* 0x000e220000008800 */
[C---:B------:R-:W-:Y:S01]  /*10c70*/  IMAD.SHL.U32 R32, R0.reuse, 0x8, RZ ;  /* 0x0000000800207824 */ /* 0x040fe200078e00ff */
[----:B------:R-:W-:Y:S01]  /*10c80*/  UMOV UR4, 0x400 ;  /* 0x0000040000047882 */ /* 0x000fe20000000000 */
[----:B-1----:R-:W-:Y:S01]  /*10c90*/  LOP3.LUT R2, R0, 0x7f, RZ, 0xc0, !PT ;  /* 0x0000007f00027812 */ /* 0x002fe200078ec0ff */
[----:B------:R-:W-:Y:S01]  /*10ca0*/  BSSY B8, `(.L_x_1356) ;  /* 0x00004cd000087945 */ /* 0x000fe20003800000 */
[----:B------:R-:W-:Y:S01]  /*10cb0*/  IMAD.MOV.U32 R28, RZ, RZ, 0x1 ;  /* 0x00000001ff1c7424 */ /* 0x000fe200078e00ff */
[----:B------:R-:W-:Y:S01]  /*10cc0*/  LOP3.LUT R3, R32, 0x1f8, RZ, 0xc0, !PT ;  /* 0x000001f820037812 */ /* 0x000fe200078ec0ff */
[----:B------:R-:W-:Y:S01]  /*10cd0*/  IMAD.MOV.U32 R23, RZ, RZ, RZ ;  /* 0x000000ffff177224 */ /* 0x000fe200078e00ff */
[----:B------:R-:W-:Y:S01]  /*10ce0*/  SHF.R.U32.HI R2, RZ, 0x3, R2 ;  /* 0x00000003ff027819 */ /* 0x000fe20000011602 */
[----:B------:R-:W-:Y:S01]  /*10cf0*/  ULDC UR38, c[0x0][0xc] ;  /* 0x0000030000267ab9 */ /* 0x000fe20000000800 */
[----:B------:R-:W-:Y:S01]  /*10d00*/  LOP3.LUT R3, R3, 0x38, R0, 0x78, !PT ;  /* 0x0000003803037812 */ /* 0x000fe200078e7800 */
[----:B------:R-:W-:-:S03]  /*10d10*/  IMAD.SHL.U32 R0, R0, 0x10, RZ ;  /* 0x0000001000007824 */ /* 0x000fc600078e00ff */
[----:B------:R-:W-:Y:S02]  /*10d20*/  LOP3.LUT R36, R3, 0x200, R32, 0xf8, !PT ;  /* 0x0000020003247812 */ /* 0x000fe400078ef820 */
[----:B------:R-:W-:Y:S02]  /*10d30*/  LOP3.LUT R32, R32, 0x38, RZ, 0xc0, !PT ;  /* 0x0000003820207812 */ /* 0x000fe400078ec0ff */
[----:B------:R-:W-:Y:S02]  /*10d40*/  LOP3.LUT R0, R2, 0x70, R0, 0xf8, !PT ;  /* 0x0000007002007812 */ /* 0x000fe400078ef800 */
[C---:B------:R-:W-:Y:S02]  /*10d50*/  LOP3.LUT R34, R32.reuse, 0x40, RZ, 0xfc, !PT ;  /* 0x0000004020227812 */ /* 0x040fe400078efcff */
[----:B------:R-:W-:Y:S01]  /*10d60*/  LOP3.LUT R33, R32, 0x80, RZ, 0xfc, !PT ;  /* 0x0000008020217812 */ /* 0x000fe200078efcff */
[----:B0-----:R-:W-:-:S06]  /*10d70*/  ULEA UR4, UR5, UR4, 0x18 ;  /* 0x0000000405047291 */ /* 0x001fcc000f8ec03f */
[----:B------:R-:W-:-:S04]  /*10d80*/  IMAD.U32 R17, RZ, RZ, UR4 ;  /* 0x00000004ff117e24 */ /* 0x000fc8000f8e00ff */
[----:B------:R-:W-:Y:S01]  /*10d90*/  IMAD R37, R36, 0x2, R17 ;  /* 0x0000000224257824 */ /* 0x000fe200078e0211 */
[----:B--2---:R-:W-:-:S05]  /*10da0*/  LOP3.LUT R4, R4, 0x2, RZ, 0xfc, !PT ;  /* 0x0000000204047812 */ /* 0x004fca00078efcff */
[----:B------:R0:W-:Y:S04]  /*10db0*/  STL [R1+0x28], R4 ;  /* 0x0000280401007387 */ /* 0x0001e80000100800 */
[----:B------:R0:W-:Y:S02]  /*10dc0*/  STL [R1+0x24], RZ ;  /* 0x000024ff01007387 */ /* 0x0001e40000100800 */
.L_x_1427:
[----:B------:R-:W-:Y:S05]  /*10dd0*/  YIELD ;  /* 0x0000000000007946 */ /* 0x000fea0003800000 */
[----:B------:R-:W-:Y:S01]  /*10de0*/  ULDC.64 UR4, c[0x0][0xa28] ;  /* 0x00028a0000047ab9 */ /* 0x000fe20000000a00 */
[----:B------:R-:W-:Y:S01]  /*10df0*/  IMAD.MOV.U32 R19, RZ, RZ, RZ ;  /* 0x000000ffff137224 */ /* 0x000fe200078e00ff */
[----:B------:R-:W-:-:S04]  /*10e00*/  ISETP.NE.U32.AND P0, PT, RZ, UR4, PT ;  /* 0x00000004ff007c0c */ /* 0x000fc8000bf05070 */
[----:B------:R-:W-:Y:S01]  /*10e10*/  ISETP.NE.AND.EX P0, PT, RZ, UR5, PT, P0 ;  /* 0x00000005ff007c0c */ /* 0x000fe2000bf05300 */
[----:B------:R-:W-:-:S12]  /*10e20*/  ULDC.64 UR4, c[0x0][0xa18] ;  /* 0x0002860000047ab9 */ /* 0x000fd80000000a00 */
[----:B-1----:R-:W1:Y:S02]  /*10e30*/  @P0 LDC.64 R2, c[0x0][0xa28] ;  /* 0x00028a00ff020b82 */ /* 0x002e640000000a00 */
[----:B-1----:R-:W-:-:S05]  /*10e40*/  @P0 IMAD.WIDE R2, R27, 0x4, R2 ;  /* 0x000000041b020825 */ /* 0x002fca00078e0202 */
[----:B------:R1:W2:Y:S01]  /*10e50*/  @P0 LDG.E R19, desc[UR36][R2.64] ;  /* 0x0000002402130981 */ /* 0x0002a2000c1e1900 */
[----:B------:R-:W-:Y:S01]  /*10e60*/  ISETP.NE.U32.AND P0, PT, RZ, UR4, PT ;  /* 0x00000004ff007c0c */ /* 0x000fe2000bf05070 */
[----:B------:R-:W-:Y:S01]  /*10e70*/  IMAD.MOV.U32 R35, RZ, RZ, RZ ;  /* 0x000000ffff237224 */ /* 0x000fe200078e00ff */
[----:B------:R-:W-:Y:S02]  /*10e80*/  LOP3.LUT R16, R16, 0xffffff7f, RZ, 0xc0, !PT ;  /* 0xffffff7f10107812 */ /* 0x000fe400078ec0ff */
[----:B------:R-:W-:Y:S01]  /*10e90*/  ISETP.NE.AND.EX P1, PT, RZ, UR5, PT, P0 ;  /* 0x00000005ff007c0c */ /* 0x000fe2000bf25300 */
[----:B------:R-:W-:Y:S02]  /*10ea0*/  ULDC.64 UR4, c[0x0][0xa00] ;  /* 0x0002800000047ab9 */ /* 0x000fe40000000a00 */
[----:B------:R-:W-:Y:S01]  /*10eb0*/  ISETP.NE.U32.AND P0, PT, RZ, UR4, PT ;  /* 0x00000004ff007c0c */ /* 0x000fe2000bf05070 */
[----:B-1----:R-:W1:Y:S03]  /*10ec0*/  LDC.64 R2, c[0x0][0xa00] ;  /* 0x00028000ff027b82 */ /* 0x002e660000000a00 */
[----:B------:R-:W-:Y:S01]  /*10ed0*/  ISETP.NE.AND.EX P2, PT, RZ, UR5, PT, P0 ;  /* 0x00000005ff007c0c */ /* 0x000fe2000bf45300 */
[----:B------:R-:W-:-:S05]  /*10ee0*/  ULDC.64 UR4, c[0x0][0x418] ;  /* 0x0001060000047ab9 */ /* 0x000fca0000000a00 */
[----:B0-----:R-:W0:Y:S07]  /*10ef0*/  @P1 LDC.64 R4, c[0x0][0xa18] ;  /* 0x00028600ff041b82 */ /* 0x001e2e0000000a00 */
[----:B------:R-:W-:Y:S01]  /*10f00*/  @P2 LOP3.LUT R16, R16, 0x80, RZ, 0xfc, !PT ;  /* 0x0000008010102812 */ /* 0x000fe200078efcff */
[----:B-1----:R-:W-:-:S05]  /*10f10*/  IMAD.WIDE R2, R27, 0x4, R2 ;  /* 0x000000041b027825 */ /* 0x002fca00078e0202 */
[----:B------:R1:W5:Y:S01]  /*10f20*/  @P2 LDG.E R35, desc[UR36][R2.64] ;  /* 0x0000002402232981 */ /* 0x000362000c1e1900 */
[----:B0-----:R-:W-:-:S05]  /*10f30*/  @P1 IMAD.WIDE R4, R27, 0x4, R4 ;  /* 0x000000041b041825 */ /* 0x001fca00078e0204 */
[----:B------:R1:W5:Y:S01]  /*10f40*/  @P1 LDG.E R29, desc[UR36][R4.64] ;  /* 0x00000024041d1981 */ /* 0x000362000c1e1900 */
[----:B------:R-:W-:-:S03]  /*10f50*/  UISETP.NE.U32.AND UP0, UPT, UR4, URZ, UPT ;  /* 0x0000003f0400728c */ /* 0x000fc6000bf05070 */
[----:B------:R-:W-:Y:S01]  /*10f60*/  ULDC UR4, c[0x0][0x424] ;  /* 0x0001090000047ab9 */ /* 0x000fe20000000800 */
[----:B------:R-:W-:-:S03]  /*10f70*/  UISETP.NE.AND.EX UP0, UPT, UR5, URZ, UPT, UP0 ;  /* 0x0000003f0500728c */ /* 0x000fc6000bf05300 */
[----:B------:R-:W-:Y:S01]  /*10f80*/  ULDC UR5, c[0x0][0x2f0] ;  /* 0x0000bc0000057ab9 */ /* 0x000fe20000000800 */
[----:B------:R-:W-:-:S04]  /*10f90*/  USEL UR4, UR4, 0x1, UP0 ;  /* 0x0000000104047887 */ /* 0x000fc80008000000 */
[----:B------:R-:W-:-:S06]  /*10fa0*/  UIMAD UR4, UR4, UR5, URZ ;  /* 0x00000005040472a4 */ /* 0x000fcc000f8e023f */
[----:B------:R-:W-:Y:S01]  /*10fb0*/  IMAD.U32 R0, RZ, RZ, UR4 ;  /* 0x00000004ff007e24 */ /* 0x000fe2000f8e00ff */
[----:B--2---:R1:W-:Y:S01]  /*10fc0*/  STL [R1+0x4], R19 ;  /* 0x0000041301007387 */ /* 0x0043e20000100800 */
[----:B---3--:R-:W-:Y:S05]  /*10fd0*/  @P1 BRA `(.L_x_1357) ;  /* 0x0000000000181947 */ /* 0x008fea0003800000 */
[----:B------:R-:W-:Y:S02]  /*10fe0*/  ULDC UR4, c[0x0][0x288] ;  /* 0x0000a20000047ab9 */ /* 0x000fe40000000800 */
[----:B-----5:R-:W-:Y:S01]  /*10ff0*/  IMAD.U32 R29, RZ, RZ, UR4 ;  /* 0x00000004ff1d7e24 */ /* 0x020fe2000f8e00ff */
[----:B------:R-:W-:Y:S06]  /*11000*/  @!P2 BRA `(.L_x_1357) ;  /* 0x00000000000ca947 */ /* 0x000fec0003800000 */
[----:B-1----:R-:W2:Y:S04]  /*11010*/  LDG.E R4, desc[UR36][R2.64] ;  /* 0x0000002402047981 */ /* 0x002ea8000c1e1900 */
[----:B------:R-:W2:Y:S02]  /*11020*/  LDG.E R29, desc[UR36][R2.64+0x4] ;  /* 0x00000424021d7981 */ /* 0x000ea4000c1e1900 */
[----:B--2---:R-:W-:-:S07]  /*11030*/  IMAD.IADD R29, R29, 0x1, -R4 ;  /* 0x000000011d1d7824 */ /* 0x004fce00078e0a04 */
.L_x_1357:
[----:B------:R-:W-:Y:S02]  /*11040*/  ULDC.64 UR4, c[0x0][0xa20] ;  /* 0x0002880000047ab9 */ /* 0x000fe40000000a00 */
[----:B------:R-:W-:-:S04]  /*11050*/  ISETP.NE.U32.AND P0, PT, RZ, UR4, PT ;  /* 0x00000004ff007c0c */ /* 0x000fc8000bf05070 */
[----:B------:R-:W-:-:S13]  /*11060*/  ISETP.NE.AND.EX P0, PT, RZ, UR5, PT, P0 ;  /* 0x00000005ff007c0c */ /* 0x000fda000bf05300 */
[----:B------:R-:W-:Y:S05]  /*11070*/  @!P0 BRA `(.L_x_1358) ;  /* 0x0000000000108947 */ /* 0x000fea0003800000 */
[----:B-1----:R-:W0:Y:S02]  /*11080*/  LDC.64 R2, c[0x0][0xa20] ;  /* 0x00028800ff027b82 */ /* 0x002e240000000a00 */
[----:B0-----:R-:W-:-:S05]  /*11090*/  IMAD.WIDE R2, R27, 0x4, R2 ;  /* 0x000000041b027825 */ /* 0x001fca00078e0202 */
[----:B------:R0:W5:Y:S01]  /*110a0*/  LDG.E R0, desc[UR36][R2.64] ;  /* 0x0000002402007981 */ /* 0x000162000c1e1900 */
[----:B------:R-:W-:Y:S05]  /*110b0*/  BRA `(.L_x_1359) ;  /* 0x0000000000247947 */ /* 0x000fea0003800000 */
.L_x_1358:
[----:B------:R-:W-:Y:S02]  /*110c0*/  ULDC.64 UR4, c[0x0][0xa08] ;  /* 0x0002820000047ab9 */ /* 0x000fe40000000a00 */
[----:B------:R-:W-:-:S04]  /*110d0*/  ISETP.NE.U32.AND P0, PT, RZ, UR4, PT ;  /* 0x00000004ff007c0c */ /* 0x000fc8000bf05070 */
[----:B------:R-:W-:-:S13]  /*110e0*/  ISETP.NE.AND.EX P0, PT, RZ, UR5, PT, P0 ;  /* 0x00000005ff007c0c */ /* 0x000fda000bf05300 */
[----:B------:R-:W-:Y:S05]  /*110f0*/  @!P0 BRA `(.L_x_1359) ;  /* 0x0000000000148947 */ /* 0x000fea0003800000 */
[----:B-1----:R-:W0:Y:S02]  /*11100*/  LDC.64 R2, c[0x0][0xa08] ;  /* 0x00028200ff027b82 */ /* 0x002e240000000a00 */
[----:B0-----:R-:W-:-:S05]  /*11110*/  IMAD.WIDE R2, R27, 0x4, R2 ;  /* 0x000000041b027825 */ /* 0x001fca00078e0202 */
[----:B------:R-:W2:Y:S04]  /*11120*/  LDG.E R0, desc[UR36][R2.64] ;  /* 0x0000002402007981 */ /* 0x000ea8000c1e1900 */
[----:B------:R-:W2:Y:S02]  /*11130*/  LDG.E R5, desc[UR36][R2.64+0x4] ;  /* 0x0000042402057981 */ /* 0x000ea4000c1e1900 */
[----:B--2---:R-:W-:-:S07]  /*11140*/  IMAD.IADD R0, R5, 0x1, -R0 ;  /* 0x0000000105007824 */ /* 0x004fce00078e0a00 */
.L_x_1359:
[----:B01----:R-:W0:Y:S01]  /*11150*/  LDC R2, c[0x0][0x448] ;  /* 0x00011200ff027b82 */ /* 0x003e220000000800 */
[----:B-----5:R-:W-:Y:S01]  /*11160*/  IMAD.IADD R30, R0, 0x1, -R19 ;  /* 0x00000001001e7824 */ /* 0x020fe200078e0a13 */
[----:B------:R-:W-:Y:S01]  /*11170*/  LOP3.LUT R16, R16, 0xffffffbf, RZ, 0xc0, !PT ;  /* 0xffffffbf10107812 */ /* 0x000fe200078ec0ff */
[----:B------:R-:W-:-:S03]  /*11180*/  IMAD.SHL.U32 R25, R25, 0x80, RZ ;  /* 0x0000008019197824 */ /* 0x000fc600078e00ff */
[----:B------:R1:W-:Y:S01]  /*11190*/  STL [R1], R30 ;  /* 0x0000001e01007387 */ /* 0x0003e20000100800 */
[----:B------:R-:W-:Y:S01]  /*111a0*/  VIADD R4, R25, 0x7f ;  /* 0x0000007f19047836 */ /* 0x000fe20000000000 */
[----:B0-----:R-:W-:Y:S02]  /*111b0*/  ISETP.NE.AND P2, PT, R2, 0x1, PT ;  /* 0x000000010200780c */ /* 0x001fe40003f45270 */
[----:B------:R-:W0:Y:S11]  /*111c0*/  LDC.64 R2, c[0x0][0x9e0] ;  /* 0x00027800ff027b82 */ /* 0x000e360000000a00 */
[----:B------:R-:W2:Y:S01]  /*111d0*/  @P2 LDC R5, c[0x0][0x44c] ;  /* 0x00011300ff052b82 */ /* 0x000ea20000000800 */
[----:B------:R-:W-:-:S07]  /*111e0*/  @P2 LOP3.LUT R16, R16, 0x40, RZ, 0xfc, !PT ;  /* 0x0000004010102812 */ /* 0x000fce00078efcff */
[----:B------:R-:W3:Y:S01]  /*111f0*/  @P2 LDC R6, c[0x0][0x450] ;  /* 0x00011400ff062b82 */ /* 0x000ee20000000800 */
[----:B0-----:R-:W-:Y:S01]  /*11200*/  ISETP.GE.AND P1, PT, R3, 0x1, PT ;  /* 0x000000010300780c */ /* 0x001fe20003f26270 */
[----:B--2---:R-:W-:-:S05]  /*11210*/  @P2 IMAD.HI.U32 R5, R4, R5, RZ ;  /* 0x0000000504052227 */ /* 0x004fca00078e00ff */
[----:B---3--:R-:W-:Y:S02]  /*11220*/  @P2 SHF.R.U32.HI R4, RZ, R6, R5 ;  /* 0x00000006ff042219 */ /* 0x008fe40000011605 */
[----:B------:R-:W-:-:S05]  /*11230*/  IADD3 R5, R30, 0x1, -R29 ;  /* 0x000000011e057810 */ /* 0x000fca0007ffe81d */
[----:B------:R-:W-:-:S04]  /*11240*/  IMAD.IADD R7, R5, 0x1, R4 ;  /* 0x0000000105077824 */ /* 0x000fc800078e0204 */
[----:B------:R-:W-:Y:S01]  /*11250*/  IMAD.IADD R2, R7, 0x1, R2 ;  /* 0x0000000107027824 */ /* 0x000fe200078e0202 */
[----:B-1----:R-:W-:Y:S06]  /*11260*/  @!P1 BRA `(.L_x_1360) ;  /* 0x0000000000489947 */ /* 0x002fec0003800000 */
[C---:B------:R-:W-:Y:S01]  /*11270*/  ISETP.GT.AND P0, PT, R7.reuse, RZ, PT ;  /* 0x000000ff0700720c */ /* 0x040fe20003f04270 */
[----:B------:R-:W-:Y:S01]  /*11280*/  BSSY B0, `(.L_x_1361) ;  /* 0x000000e000007945 */ /* 0x000fe20003800000 */
[----:B------:R-:W-:-:S11]  /*11290*/  VIADD R0, R7, 0xffffffff ;  /* 0xffffffff07007836 */ /* 0x000fd60000000000 */
        /* <DEDUP_REMOVED lines=8> */
.L_x_1362:
[----:B------:R-:W-:-:S13]  /*11320*/  ISETP.NE.AND P0, PT, R3, 0x1, PT ;  /* 0x000000010300780c */ /* 0x000fda0003f05270 */
[----:B------:R-:W0:Y:S02]  /*11330*/  @P0 LDC.64 R4, c[0x0][0x9e8] ;  /* 0x00027a00ff040b82 */ /* 0x000e240000000a00 */
[----:B0-----:R-:W-:-:S05]  /*11340*/  @P0 IMAD.HI.U32 R4, R0, R4, RZ ;  /* 0x0000000400040227 */ /* 0x001fca00078e00ff */
[----:B------:R-:W-:-:S07]  /*11350*/  @P0 SHF.R.U32.HI R0, RZ, R5, R4 ;  /* 0x00000005ff000219 */ /* 0x000fce0000011604 */
.L_x_1363:
[----:B------:R-:W-:Y:S05]  /*11360*/  BSYNC B0 ;  /* 0x0000000000007941 */ /* 0x000fea0003800000 */
.L_x_1361:
[----:B------:R-:W-:-:S05]  /*11370*/  IMAD R5, R0, R3, R3 ;  /* 0x0000000300057224 */ /* 0x000fca00078e0203 */
[----:B------:R-:W-:-:S07]  /*11380*/  VIMNMX R2, R2, R5, PT ;  /* 0x0000000502027248 */ /* 0x000fce0003fe0100 */
.L_x_1360:
[----:B------:R-:W0:Y:S01]  /*11390*/  @P2 LDC R4, c[0x0][0x44c] ;  /* 0x00011300ff042b82 */ /* 0x000e220000000800 */
[----:B------:R-:W-:Y:S01]  /*113a0*/  VIADD R2, R2, 0x5f ;  /* 0x0000005f02027836 */ /* 0x000fe20000000000 */
[----:B------:R-:W-:Y:S01]  /*113b0*/  ULDC UR4, c[0x0][0x9dc] ;  /* 0x0002770000047ab9 */ /* 0x000fe20000000800 */
[----:B------:R-:W-:-:S05]  /*113c0*/  IMAD.MOV.U32 R0, RZ, RZ, R25 ;  /* 0x000000ffff007224 */ /* 0x000fca00078e0019 */
[----:B------:R-:W1:Y:S01]  /*113d0*/  @P2 LDC R5, c[0x0][0x450] ;  /* 0x00011400ff052b82 */ /* 0x000e620000000800 */
[----:B0-----:R-:W-:-:S05]  /*113e0*/  @P2 IMAD.HI.U32 R4, R25, R4, RZ ;  /* 0x0000000419042227 */ /* 0x001fca00078e00ff */
[----:B-1----:R-:W-:Y:S01]  /*113f0*/  @P2 SHF.R.U32.HI R0, RZ, R5, R4 ;  /* 0x00000005ff002219 */ /* 0x002fe20000011604 */
[----:B------:R-:W-:-:S04]  /*11400*/  IMAD.HI R4, R2, 0x2aaaaaab, RZ ;  /* 0x2aaaaaab02047827 */ /* 0x000fc800078e02ff */
[----:B------:R-:W-:Y:S01]  /*11410*/  VIADD R2, R30, 0x5f ;  /* 0x0000005f1e027836 */ /* 0x000fe20000000000 */
[----:B------:R-:W-:-:S03]  /*11420*/  SHF.R.U32.HI R5, RZ, 0x1f, R4 ;  /* 0x0000001fff057819 */ /* 0x000fc60000011604 */
[----:B------:R-:W-:Y:S01]  /*11430*/  IMAD.HI R2, R2, 0x2aaaaaab, RZ ;  /* 0x2aaaaaab02027827 */ /* 0x000fe200078e02ff */
[----:B------:R-:W-:-:S04]  /*11440*/  LEA.HI.SX32 R4, R4, R5, 0x1c ;  /* 0x0000000504047211 */ /* 0x000fc800078fe2ff */
[----:B------:R-:W-:-:S04]  /*11450*/  SHF.R.U32.HI R5, RZ, 0x1f, R2 ;  /* 0x0000001fff057819 */ /* 0x000fc80000011602 */
[----:B------:R-:W-:Y:S02]  /*11460*/  LEA.HI.SX32 R5, R2, R5, 0x1c ;  /* 0x0000000502057211 */ /* 0x000fe400078fe2ff */
[----:B------:R-:W-:Y:S02]  /*11470*/  IADD3 R2, R0, R30, -R29 ;  /* 0x0000001e00027210 */ /* 0x000fe40007ffe81d */
[----:B------:R-:W-:-:S03]  /*11480*/  VIMNMX R22, R5, R4, PT ;  /* 0x0000000405167248 */ /* 0x000fc60003fe0100 */
[----:B------:R-:W-:Y:S02]  /*11490*/  VIADD R0, R2, -UR4 ;  /* 0x8000000402007c36 */ /* 0x000fe40008000000 */
[----:B------:R0:W-:Y:S01]  /*114a0*/  STL [R1+0x20], R22 ;  /* 0x0000201601007387 */ /* 0x0001e20000100800 */
[----:B------:R-:W-:Y:S05]  /*114b0*/  @!P1 BRA `(.L_x_1364) ;  /* 0x0000000000449947 */ /* 0x000fea0003800000 */
[----:B------:R-:W-:Y:S01]  /*114c0*/  ISETP.GT.AND P0, PT, R2, -0x1, PT ;  /* 0xffffffff0200780c */ /* 0x000fe20003f04270 */
[----:B------:R-:W-:-:S12]  /*114d0*/  BSSY B0, `(.L_x_1365) ;  /* 0x000000d000007945 */ /* 0x000fd80003800000 */
[----:B------:R-:W-:Y:S05]  /*114e0*/  @P0 BRA `(.L_x_1366) ;  /* 0x00000000001c0947 */ /* 0x000fea0003800000 */
[----:B------:R-:W-:Y:S02]  /*114f0*/  ISETP.NE.AND P0, PT, R3, 0x1, PT ;  /* 0x000000010300780c */ /* 0x000fe40003f05270 */
[----:B------:R-:W-:-:S11]  /*11500*/  LOP3.LUT R7, RZ, R2, RZ, 0x33, !PT ;  /* 0x00000002ff077212 */ /* 0x000fd600078e33ff */
[----:B------:R-:W1:Y:S02]  /*11510*/  @P0 LDC.64 R4, c[0x0][0x9e8] ;  /* 0x00027a00ff040b82 */ /* 0x000e640000000a00 */
[----:B-1----:R-:W-:-:S05]  /*11520*/  @P0 IMAD.HI.U32 R4, R7, R4, RZ ;  /* 0x0000000407040227 */ /* 0x002fca00078e00ff */
[----:B------:R-:W-:-:S04]  /*11530*/  @P0 SHF.R.U32.HI R7, RZ, R5, R4 ;  /* 0x00000005ff070219 */ /* 0x000fc80000011604 */
[----:B------:R-:W-:Y:S01]  /*11540*/  LOP3.LUT R2, RZ, R7, RZ, 0x33, !PT ;  /* 0x00000007ff027212 */ /* 0x000fe200078e33ff */
[----:B------:R-:W-:Y:S06]  /*11550*/  BRA `(.L_x_1367) ;  /* 0x0000000000107947 */ /* 0x000fec0003800000 */
.L_x_1366:
[----:B------:R-:W-:-:S13]  /*11560*/  ISETP.NE.AND P0, PT, R3, 0x1, PT ;  /* 0x000000010300780c */ /* 0x000fda0003f05270 */
[----:B------:R-:W1:Y:S02]  /*11570*/  @P0 LDC.64 R4, c[0x0][0x9e8] ;  /* 0x00027a00ff040b82 */ /* 0x000e640000000a00 */
[----:B-1----:R-:W-:-:S05]  /*11580*/  @P0 IMAD.HI.U32 R4, R2, R4, RZ ;  /* 0x0000000402040227 */ /* 0x002fca00078e00ff */
[----:B------:R-:W-:-:S07]  /*11590*/  @P0 SHF.R.U32.HI R2, RZ, R5, R4 ;  /* 0x00000005ff020219 */ /* 0x000fce0000011604 */
.L_x_1367:
[----:B------:R-:W-:Y:S05]  /*115a0*/  BSYNC B0 ;  /* 0x0000000000007941 */ /* 0x000fea0003800000 */
.L_x_1365:
[----:B------:R-:W-:-:S05]  /*115b0*/  IMAD R3, R2, R3, RZ ;  /* 0x0000000302037224 */ /* 0x000fca00078e02ff */
[----:B------:R-:W-:-:S07]  /*115c0*/  VIMNMX R0, R0, R3, !PT ;  /* 0x0000000300007248 */ /* 0x000fce0007fe0100 */
.L_x_1364:
[----:B------:R-:W-:Y:S01]  /*115d0*/  IMAD.HI R0, R0, 0x2aaaaaab, RZ ;  /* 0x2aaaaaab00007827 */ /* 0x000fe200078e02ff */
[----:B------:R-:W-:Y:S04]  /*115e0*/  BSSY B7, `(.L_x_1368) ;  /* 0x0000377000077945 */ /* 0x000fe80003800000 */
[----:B------:R-:W-:-:S04]  /*115f0*/  SHF.R.U32.HI R3, RZ, 0x1f, R0 ;  /* 0x0000001fff037819 */ /* 0x000fc80000011600 */
[----:B------:R-:W-:-:S04]  /*11600*/  LEA.HI.SX32 R3, R0, R3, 0x1c ;  /* 0x0000000300037211 */ /* 0x000fc800078fe2ff */
[----:B------:R-:W-:-:S04]  /*11610*/  VIMNMX R2, RZ, R3, !PT ;  /* 0x00000003ff027248 */ /* 0x000fc80007fe0100 */
[----:B------:R-:W-:Y:S01]  /*11620*/  ISETP.GT.AND P0, PT, R22, R2, PT ;  /* 0x000000021600720c */ /* 0x000fe20003f04270 */
[----:B------:R1:W-:-:S12]  /*11630*/  STL [R1+0x8], R2 ;  /* 0x0000080201007387 */ /* 0x0003d80000100800 */
[----:B-1----:R-:W-:Y:S05]  /*11640*/  @P0 BRA `(.L_x_1369) ;  /* 0x0000000000440947 */ /* 0x002fea0003800000 */
[----:B------:R-:W1:Y:S02]  /*11650*/  S2R R2, SR_TID.X ;  /* 0x0000000000027919 */ /* 0x000e640000002100 */
[----:B-1----:R-:W-:-:S04]  /*11660*/  LOP3.LUT R2, R2, 0x7f, RZ, 0xc0, !PT ;  /* 0x0000007f02027812 */ /* 0x002fc800078ec0ff */
[----:B------:R-:W-:-:S13]  /*11670*/  ISETP.NE.AND P0, PT, R2, RZ, PT ;  /* 0x000000ff0200720c */ /* 0x000fda0003f05270 */
[----:B------:R-:W-:Y:S05]  /*11680*/  @P0 BRA `(.L_x_1370) ;  /* 0x0000003400b00947 */ /* 0x000fea0003800000 */
[----:B------:R-:W1:Y:S01]  /*11690*/  S2R R5, SR_LANEID ;  /* 0x0000000000057919 */ /* 0x000e620000000000 */
[----:B------:R-:W-:Y:S01]  /*116a0*/  VOTEU.ANY UR4, UPT, PT ;  /* 0x0000000000047886 */ /* 0x000fe200038e0100 */
[----:B------:R-:W2:Y:S01]  /*116b0*/  LDC.64 R2, c[0x0][0xc60] ;  /* 0x00031800ff027b82 */ /* 0x000ea20000000a00 */
[----:B------:R-:W1:Y:S02]  /*116c0*/  FLO.U32 R0, UR4 ;  /* 0x0000000400007d00 */ /* 0x000e6400080e0000 */
[----:B-1----:R-:W-:-:S06]  /*116d0*/  ISETP.EQ.U32.AND P0, PT, R0, R5, PT ;  /* 0x000000050000720c */ /* 0x002fcc0003f02070 */
[----:B------:R-:W2:Y:S07]  /*116e0*/  POPC R5, UR4 ;  /* 0x0000000400057d09 */ /* 0x000eae0008000000 */
[----:B--2---:R-:W2:Y:S01]  /*116f0*/  @P0 ATOMG.E.ADD.STRONG.GPU PT, R3, desc[UR36][R2.64], R5 ;  /* 0x00000005020309a8 */ /* 0x004ea200081ee1e4 */
[----:B------:R-:W1:Y:S02]  /*11700*/  S2R R4, SR_LTMASK ;  /* 0x0000000000047919 */ /* 0x000e640000003900 */
[----:B-1----:R-:W-:-:S04]  /*11710*/  LOP3.LUT R4, R4, UR4, RZ, 0xc0, !PT ;  /* 0x0000000404047c12 */ /* 0x002fc8000f8ec0ff */
[----:B------:R-:W1:Y:S01]  /*11720*/  POPC R7, R4 ;  /* 0x0000000400077309 */ /* 0x000e620000000000 */
[----:B--2---:R-:W1:Y:S02]  /*11730*/  SHFL.IDX PT, R0, R3, R0, 0x1f ;  /* 0x00001f0003007589 */ /* 0x004e6400000e0000 */
[----:B-1----:R-:W-:Y:S01]  /*11740*/  IADD3 R24, R0, UR38, R7 ;  /* 0x0000002600187c10 */ /* 0x002fe2000fffe007 */
[----:B------:R-:W-:Y:S06]  /*11750*/  BRA `(.L_x_1370) ;  /* 0x00000034007c7947 */ /* 0x000fec0003800000 */
.L_x_1369:
        /* <DEDUP_REMOVED lines=8> */
[----:B------:R-:W-:Y:S02]  /*117e0*/  IMAD.U32 R4, RZ, RZ, UR6 ;  /* 0x00000006ff047e24 */ /* 0x000fe4000f8e00ff */
[----:B------:R-:W1:Y:S01]  /*117f0*/  LDC.64 R2, c[0x4][R2] ;  /* 0x0100000002027b82 */ /* 0x000e620000000a00 */
        /* <DEDUP_REMOVED lines=9> */
[----:B01----:R-:W-:Y:S05]  /*11890*/  CALL.ABS.NOINC R2 ;  /* 0x0000000002007343 */ /* 0x003fea0003c00000 */
.L_x_1372:
[----:B------:R-:W-:Y:S05]  /*118a0*/  BSYNC B6 ;  /* 0x0000000000067941 */ /* 0x000fea0003800000 */
.L_x_1371:
        /* <DEDUP_REMOVED lines=9> */
[----:B------:R-:W-:Y:S02]  /*11940*/  IMAD.U32 R4, RZ, RZ, UR6 ;  /* 0x00000006ff047e24 */ /* 0x000fe4000f8e00ff */
[----:B------:R-:W-:Y:S02]  /*11950*/  IMAD.U32 R5, RZ, RZ, UR7 ;  /* 0x00000007ff057e24 */ /* 0x000fe4000f8e00ff */
[----:B------:R-:W-:Y:S02]  /*11960*/  IMAD.U32 R6, RZ, RZ, UR8 ;  /* 0x00000008ff067e24 */ /* 0x000fe4000f8e00ff */
[----:B------:R-:W-:-:S02]  /*11970*/  IMAD.U32 R7, RZ, RZ, UR9 ;  /* 0x00000009ff077e24 */ /* 0x000fc4000f8e00ff */
[----:B------:R-:W-:Y:S02]  /*11980*/  IMAD.U32 R10, RZ, RZ, UR4 ;  /* 0x00000004ff0a7e24 */ /* 0x000fe4000f8e00ff */
[----:B------:R-:W-:Y:S02]  /*11990*/  IMAD.U32 R11, RZ, RZ, UR5 ;  /* 0x00000005ff0b7e24 */ /* 0x000fe4000f8e00ff */
[----:B------:R-:W-:Y:S02]  /*119a0*/  IMAD.MOV.U32 R8, RZ, RZ, 0x70 ;  /* 0x00000070ff087424 */ /* 0x000fe400078e00ff */
[----:B------:R-:W-:Y:S02]  /*119b0*/  IMAD.MOV.U32 R12, RZ, RZ, 0x1 ;  /* 0x00000001ff0c7424 */ /* 0x000fe400078e00ff */
[----:B-1----:R-:W-:-:S07]  /*119c0*/  IMAD.MOV.U32 R13, RZ, RZ, RZ ;  /* 0x000000ffff0d7224 */ /* 0x002fce00078e00ff */
[----:B------:R-:W-:-:S07]  /*119d0*/  LEPC R20, `(.L_x_1375) ;  /* 0x000000001014794e */ /* 0x000fce0000000000 */
[----:B0-2---:R-:W-:Y:S05]  /*119e0*/  CALL.ABS.NOINC R2 ;  /* 0x0000000002007343 */ /* 0x005fea0003c00000 */
.L_x_1375:
[----:B------:R0:W1:Y:S01]  /*119f0*/  LDC.64 R2, c[0x4][R18] ;  /* 0x0100000012027b82 */ /* 0x0000620000000a00 */
[----:B------:R-:W-:Y:S01]  /*11a00*/  ULDC.64 UR6, c[0x4][0x88] ;  /* 0x0100220000067ab9 */ /* 0x000fe20000000a00 */
[----:B------:R-:W-:Y:S01]  /*11a10*/  ULDC.64 UR8, c[0x4][0x90] ;  /* 0x0100240000087ab9 */ /* 0x000fe20000000a00 */
[----:B------:R-:W-:Y:S01]  /*11a20*/  ULDC.64 UR4, c[0x4][0x18] ;  /* 0x0100060000047ab9 */ /* 0x000fe20000000a00 */
        /* <DEDUP_REMOVED lines=8> */
[----:B0-----:R-:W-:-:S07]  /*11ab0*/  IMAD.MOV.U32 R13, RZ, RZ, RZ ;  /* 0x000000ffff0d7224 */ /* 0x001fce00078e00ff */
[----:B------:R-:W-:-:S07]  /*11ac0*/  LEPC R20, `(.L_x_1374) ;  /* 0x000000001014794e */ /* 0x000fce0000000000 */
[----:B-1----:R-:W-:Y:S05]  /*11ad0*/  CALL.ABS.NOINC R2 ;  /* 0x0000000002007343 */ /* 0x002fea0003c00000 */
.L_x_1374:
[----:B------:R-:W-:Y:S05]  /*11ae0*/  BSYNC B6 ;  /* 0x0000000000067941 */ /* 0x000fea0003800000 */
.L_x_1373:
[----:B------:R-:W-:Y:S01]  /*11af0*/  ULDC.64 UR4, c[0x0][0x9f8] ;  /* 0x00027e0000047ab9 */ /* 0x000fe20000000a00 */
[----:B------:R-:W-:Y:S01]  /*11b00*/  IMAD.MOV.U32 R31, RZ, RZ, R27 ;  /* 0x000000ffff1f7224 */ /* 0x000fe200078e001b */
[----:B------:R-:W-:Y:S01]  /*11b10*/  ISETP.NE.U32.AND P0, PT, RZ, UR4, PT ;  /* 0x00000004ff007c0c */ /* 0x000fe2000bf05070 */
[----:B------:R-:W1:Y:S01]  /*11b20*/  S2R R18, SR_TID.X ;  /* 0x0000000000127919 */ /* 0x000e620000002100 */
[----:B------:R-:W2:Y:S01]  /*11b30*/  LDC R6, c[0x0][0x430] ;  /* 0x00010c00ff067b82 */ /* 0x000ea20000000800 */
[----:B0-----:R-:W-:Y:S01]  /*11b40*/  VIADD R22, R22, 0xffffffff ;  /* 0xffffffff16167836 */ /* 0x001fe20000000000 */
[----:B------:R-:W-:Y:S01]  /*11b50*/  ISETP.NE.AND.EX P0, PT, RZ, UR5, PT, P0 ;  /* 0x00000005ff007c0c */ /* 0x000fe2000bf05300 */
[----:B------:R-:W-:-:S12]  /*11b60*/  ULDC UR4, c[0x0][0x2f4] ;  /* 0x0000bd0000047ab9 */ /* 0x000fd80000000800 */
[----:B------:R-:W0:Y:S01]  /*11b70*/  @P0 LDC.64 R2, c[0x0][0x9f8] ;  /* 0x00027e00ff020b82 */ /* 0x000e220000000a00 */
[----:B-1----:R-:W-:-:S04]  /*11b80*/  LOP3.LUT R18, R18, 0x7f, RZ, 0xc0, !PT ;  /* 0x0000007f12127812 */ /* 0x002fc800078ec0ff */
[----:B------:R-:W-:Y:S01]  /*11b90*/  SHF.R.U32.HI R20, RZ, 0x3, R18 ;  /* 0x00000003ff147819 */ /* 0x000fe20000011612 */
[----:B0-----:R-:W-:-:S05]  /*11ba0*/  @P0 IMAD.WIDE R2, R27, 0x4, R2 ;  /* 0x000000041b020825 */ /* 0x001fca00078e0202 */
[----:B------:R0:W3:Y:S01]  /*11bb0*/  @P0 LDG.E R31, desc[UR36][R2.64] ;  /* 0x00000024021f0981 */ /* 0x0000e2000c1e1900 */
[----:B--2---:R-:W-:Y:S02]  /*11bc0*/  ISETP.NE.AND P1, PT, R6, 0x1, PT ;  /* 0x000000010600780c */ /* 0x004fe40003f25270 */
[----:B------:R-:W-:Y:S01]  /*11bd0*/  LOP3.LUT R16, R16, 0xffffffdf, RZ, 0xc0, !PT ;  /* 0xffffffdf10107812 */ /* 0x000fe200078ec0ff */
[----:B------:R-:W1:Y:S10]  /*11be0*/  S2R R18, SR_TID.X ;  /* 0x0000000000127919 */ /* 0x000e740000002100 */
[----:B------:R-:W2:Y:S01]  /*11bf0*/  @P1 LDC R4, c[0x0][0x434] ;  /* 0x00010d00ff041b82 */ /* 0x000ea20000000800 */
[----:B------:R-:W-:-:S02]  /*11c00*/  ISETP.GE.AND P2, PT, R32, UR4, PT ;  /* 0x0000000420007c0c */ /* 0x000fc4000bf46270 */
[----:B------:R-:W-:-:S05]  /*11c10*/  @P1 LOP3.LUT R16, R16, 0x20, RZ, 0xfc, !PT ;  /* 0x0000002010101812 */ /* 0x000fca00078efcff */
[----:B------:R-:W4:Y:S01]  /*11c20*/  @P1 LDC R0, c[0x0][0x438] ;  /* 0x00010e00ff001b82 */ /* 0x000f220000000800 */
[----:B-1----:R-:W-:-:S05]  /*11c30*/  IMAD.SHL.U32 R18, R18, 0x10, RZ ;  /* 0x0000001012127824 */ /* 0x002fca00078e00ff */
[----:B------:R-:W-:-:S05]  /*11c40*/  LOP3.LUT R18, R20, 0x70, R18, 0xf8, !PT ;  /* 0x0000007014127812 */ /* 0x000fca00078ef812 */
[----:B------:R-:W-:-:S05]  /*11c50*/  IMAD R5, R22, 0x60, R18 ;  /* 0x0000006016057824 */ /* 0x000fca00078e0212 */
[C---:B------:R-:W-:Y:S01]  /*11c60*/  ISETP.GE.AND P0, PT, R5.reuse, R30, PT ;  /* 0x0000001e0500720c */ /* 0x040fe20003f06270 */
[----:B------:R-:W-:-:S03]  /*11c70*/  IMAD.IADD R5, R5, 0x1, R19 ;  /* 0x0000000105057824 */ /* 0x000fc600078e0213 */
[----:B------:R-:W-:Y:S01]  /*11c80*/  ISETP.GT.U32.OR P0, PT, R18, 0x5f, P0 ;  /* 0x0000005f1200780c */ /* 0x000fe20000704470 */
[----:B--2---:R-:W-:-:S04]  /*11c90*/  @P1 IMAD.HI.U32 R7, R5, R4, RZ ;  /* 0x0000000405071227 */ /* 0x004fc800078e00ff */
[----:B------:R-:W-:Y:S01]  /*11ca0*/  IMAD.MOV.U32 R4, RZ, RZ, R5 ;  /* 0x000000ffff047224 */ /* 0x000fe200078e0005 */
[----:B----4-:R-:W-:-:S05]  /*11cb0*/  @P1 SHF.R.U32.HI R4, RZ, R0, R7 ;  /* 0x00000000ff041219 */ /* 0x010fca0000011607 */
[--C-:B------:R-:W-:Y:S02]  /*11cc0*/  IMAD.MOV R0, RZ, RZ, -R4.reuse ;  /* 0x000000ffff007224 */ /* 0x100fe400078e0a04 */
[----:B0-----:R-:W0:Y:S02]  /*11cd0*/  @!P0 LDC.64 R2, c[0x0][0x428] ;  /* 0x00010a00ff028b82 */ /* 0x001e240000000a00 */
[----:B------:R-:W-:Y:S01]  /*11ce0*/  IMAD R0, R6, R0, R5 ;  /* 0x0000000006007224 */ /* 0x000fe200078e0205 */
[----:B------:R-:W-:Y:S02]  /*11cf0*/  @!P0 SHF.R.S32.HI R5, RZ, 0x1f, R4 ;  /* 0x0000001fff058819 */ /* 0x000fe40000011404 */
[----:B------:R-:W-:-:S04]  /*11d00*/  LOP3.LUT R16, R16, 0xfffffffb, RZ, 0xc0, !PT ;  /* 0xfffffffb10107812 */ /* 0x000fc800078ec0ff */
[----:B------:R-:W-:-:S04]  /*11d10*/  @P2 LOP3.LUT R16, R16, 0x4, RZ, 0xfc, !PT ;  /* 0x0000000410102812 */ /* 0x000fc800078efcff */
[----:B------:R-:W-:Y:S01]  /*11d20*/  LOP3.LUT R16, R16, 0xfffffffe, RZ, 0xc0, !PT ;  /* 0xfffffffe10107812 */ /* 0x000fe200078ec0ff */
[----:B------:R-:W-:-:S03]  /*11d30*/  UMOV UR5, 0xffffffff ;  /* 0xffffffff00057882 */ /* 0x000fc60000000000 */
[----:B------:R-:W-:Y:S02]  /*11d40*/  LOP3.LUT R16, R16, 0xfffffffd, RZ, 0xc0, !PT ;  /* 0xfffffffd10107812 */ /* 0x000fe400078ec0ff */
[----:B---3--:R-:W-:Y:S01]  /*11d50*/  SHF.R.S32.HI R6, RZ, 0x1f, R31 ;  /* 0x0000001fff067819 */ /* 0x008fe2000001141f */
[----:B0-----:R-:W-:-:S04]  /*11d60*/  @!P0 IMAD.WIDE.U32 R4, R31, R2, R4 ;  /* 0x000000021f048225 */ /* 0x001fc800078e0004 */
[----:B------:R0:W-:Y:S02]  /*11d70*/  STL [R1+0xc], R6 ;  /* 0x00000c0601007387 */ /* 0x0001e40000100800 */
[----:B0-----:R-:W-:-:S04]  /*11d80*/  @!P0 IMAD R6, R6, R2, RZ ;  /* 0x0000000206068224 */ /* 0x001fc800078e02ff */
[----:B------:R-:W-:Y:S02]  /*11d90*/  @!P0 IMAD R6, R31, R3, R6 ;  /* 0x000000031f068224 */ /* 0x000fe400078e0206 */
[----:B------:R-:W0:Y:S02]  /*11da0*/  @!P0 LDC.64 R2, c[0x0][0x418] ;  /* 0x00010600ff028b82 */ /* 0x000e240000000a00 */
[----:B------:R-:W-:Y:S01]  /*11db0*/  @!P0 IMAD.IADD R6, R5, 0x1, R6 ;  /* 0x0000000105068824 */ /* 0x000fe200078e0206 */
[----:B0-----:R-:W-:-:S04]  /*11dc0*/  @!P0 LEA R2, P1, R4, R2, 0x2 ;  /* 0x0000000204028211 */ /* 0x001fc800078210ff */
[----:B------:R-:W-:Y:S01]  /*11dd0*/  @!P0 LEA.HI.X R3, R4, R3, R6, 0x2, P1 ;  /* 0x0000000304038211 */ /* 0x000fe200008f1406 */
[----:B------:R-:W-:Y:S01]  /*11de0*/  IMAD.MOV.U32 R4, RZ, RZ, RZ ;  /* 0x000000ffff047224 */ /* 0x000fe200078e00ff */
[----:B------:R-:W-:-:S05]  /*11df0*/  ISETP.GE.AND P1, PT, R34, UR4, PT ;  /* 0x0000000422007c0c */ /* 0x000fca000bf26270 */
[----:B------:R0:W5:Y:S01]  /*11e00*/  @!P0 LDG.E R4, desc[UR36][R2.64] ;  /* 0x0000002402048981 */ /* 0x000162000c1e1900 */
[----:B------:R-:W-:-:S07]  /*11e10*/  ISETP.GE.AND P0, PT, R33, UR4, PT ;  /* 0x0000000421007c0c */ /* 0x000fce000bf06270 */
[----:B------:R-:W-:-:S06]  /*11e20*/  @P1 LOP3.LUT R16, R16, 0x2, RZ, 0xfc, !PT ;  /* 0x0000000210101812 */ /* 0x000fcc00078efcff */
[----:B------:R-:W-:Y:S01]  /*11e30*/  @P0 LOP3.LUT R16, R16, 0x1, RZ, 0xfc, !PT ;  /* 0x0000000110100812 */ /* 0x000fe200078efcff */
[----:B0-----:R-:W-:Y:S06]  /*11e40*/  BRA.DIV UR5, `(.L_x_1376) ;  /* 0x0000004205887947 */ /* 0x001fec000b800000 */
.L_x_1444:
[----:B------:R-:W2:Y:S01]  /*11e50*/  LDL R2, [R1+0x28] ;  /* 0x0000280001027983 */ /* 0x000ea20000100800 */
[----:B------:R-:W-:Y:S02]  /*11e60*/  ISETP.GT.U32.AND P1, PT, R18, 0x5f, PT ;  /* 0x0000005f1200780c */ /* 0x000fe40003f24070 */
[----:B------:R-:W-:Y:S02]  /*11e70*/  LOP3.LUT R16, R16, 0xffffffef, RZ, 0xc0, !PT ;  /* 0xffffffef10107812 */ /* 0x000fe400078ec0ff */
[----:B------:R-:W-:Y:S02]  /*11e80*/  SHF.R.S32.HI R30, RZ, 0x1f, R26 ;  /* 0x0000001fff1e7819 */ /* 0x000fe4000001141a */
[----:B------:R-:W-:-:S07]  /*11e90*/  LOP3.LUT R16, R16, 0xfffffff7, RZ, 0xc0, !PT ;  /* 0xfffffff710107812 */ /* 0x000fce00078ec0ff */
[----:B------:R-:W-:Y:S02]  /*11ea0*/  @P1 LOP3.LUT R16, R16, 0x8, RZ, 0xfc, !PT ;  /* 0x0000000810101812 */ /* 0x000fe400078efcff */
[----:B--2---:R-:W-:-:S13]  /*11eb0*/  ISETP.NE.AND P0, PT, R2, 0x3, PT ;  /* 0x000000030200780c */ /* 0x004fda0003f05270 */
[----:B------:R-:W-:Y:S01]  /*11ec0*/  @P0 LOP3.LUT R16, R16, 0x10, RZ, 0xfc, !PT ;  /* 0x0000001010100812 */ /* 0x000fe200078efcff */
[----:B------:R-:W-:Y:S06]  /*11ed0*/  @!P0 BRA `(.L_x_1377) ;  /* 0x0000000000048947 */ /* 0x000fec0003800000 */
[----:B------:R-:W-:Y:S01]  /*11ee0*/  BPT.TRAP 0x1 ;  /* 0x000000040000795c */ /* 0x000fe20000300000 */
.L_x_1377:
        /* <DEDUP_REMOVED lines=19> */
[----:B------:R-:W-:-:S05]  /*12020*/  IMAD.IADD R7, R3, 0x1, R7 ;  /* 0x0000000103077824 */ /* 0x000fca00078e0207 */
[----:B------:R-:W-:Y:S01]  /*12030*/  LEA.HI.X R19, R2, UR5, R7, 0x1, P0 ;  /* 0x0000000502137c11 */ /* 0x000fe200080f0c07 */
[----:B------:R-:W-:Y:S01]  /*12040*/  IMAD R7, R23, 0x8, R17 ;  /* 0x0000000817077824 */ /* 0x000fe200078e0211 */
[----:B------:R-:W-:-:S04]  /*12050*/  SHF.L.U32 R2, R28, 0x1f, RZ ;  /* 0x0000001f1c027819 */ /* 0x000fc800000006ff */
[----:B------:R-:W0:Y:S02]  /*12060*/  SYNCS.PHASECHK.TRANS64.TRYWAIT P0, [R7+URZ+0x30840], R2 ;  /* 0x03084002070075a7 */ /* 0x000e24000800017f */
[----:B0-----:R-:W-:Y:S05]  /*12070*/  @!P0 BRA `(.L_x_1379) ;  /* 0x0000004000308947 */ /* 0x001fea0003800000 */
.L_x_1445:
[----:B------:R-:W-:Y:S05]  /*12080*/  BSYNC B0 ;  /* 0x0000000000007941 */ /* 0x000fea0003800000 */
.L_x_1378:
[----:B------:R-:W2:Y:S01]  /*12090*/  LDL R9, [R1] ;  /* 0x0000000001097983 */ /* 0x000ea20000100800 */
[----:B------:R-:W-:Y:S01]  /*120a0*/  ULDC.64 UR4, c[0x0][0x300] ;  /* 0x0000c00000047ab9 */ /* 0x000fe20000000a00 */
[----:B------:R-:W-:Y:S01]  /*120b0*/  LOP3.LUT P4, RZ, R16, 0x4, RZ, 0xc0, !PT ;  /* 0x0000000410ff7812 */ /* 0x000fe2000788c0ff */
[----:B------:R-:W-:Y:S01]  /*120c0*/  IMAD R5, R5, UR4, RZ ;  /* 0x0000000405057c24 */ /* 0x000fe2000f8e02ff */
[----:B------:R-:W1:Y:S01]  /*120d0*/  S2R R8, SR_TID.X ;  /* 0x0000000000087919 */ /* 0x000e620000002100 */
[----:B0-----:R-:W-:Y:S01]  /*120e0*/  IMAD.WIDE.U32 R2, R0, UR4, RZ ;  /* 0x0000000400027c25 */ /* 0x001fe2000f8e00ff */
        /* <DEDUP_REMOVED lines=28> */
[----:B0-----:R-:W-:-:S05]  /*122b0*/  @P0 LEA R3, P1, R32, R3, 0x1 ;  /* 0x0000000320030211 */ /* 0x001fca00078208ff */
[----:B-1----:R-:W-:Y:S01]  /*122c0*/  @P0 IMAD.X R2, RZ, RZ, R2, P1 ;  /* 0x000000ffff020224 */ /* 0x002fe200008e0602 */
[----:B------:R-:W-:-:S04]  /*122d0*/  ISETP.GE.AND P1, PT, R6, 0x11, PT ;  /* 0x000000110600780c */ /* 0x000fc80003f26270 */
        /* <DEDUP_REMOVED lines=56> */
.L_x_1459:
        /* <DEDUP_REMOVED lines=12> */
.L_x_1381:
        /* <DEDUP_REMOVED lines=11> */
.L_x_1382:
[----:B------:R2:W-:Y:S02]  /*127d0*/  SYNCS.ARRIVE.TRANS64.A1T0 RZ, [R7+URZ+0x30830], RZ ;  /* 0x030830ff07ff79a7 */ /* 0x0005e4000810003f */
[----:B------:R-:W-:Y:S05]  /*127e0*/  WARPSYNC.ALL ;  /* 0x0000000000007948 */ /* 0x000fea0003800000 */
[----:B------:R-:W-:Y:S01]  /*127f0*/  ULDC.64 UR4, c[0x0][0x298] ;  /* 0x0000a60000047ab9 */ /* 0x000fe20000000a00 */
[----:B-1----:R-:W-:Y:S01]  /*12800*/  VIADD R2, R17, 0x12400 ;  /* 0x0001240011027836 */ /* 0x002fe20000000000 */
[----:B------:R-:W-:Y:S01]  /*12810*/  SHF.R.S32.HI R0, RZ, 0x1f, R35 ;  /* 0x0000001fff007819 */ /* 0x000fe20000011423 */
[----:B0-----:R-:W-:Y:S01]  /*12820*/  IMAD.WIDE.U32 R4, R35, UR4, RZ ;  /* 0x0000000423047c25 */ /* 0x001fe2000f8e00ff */
[----:B------:R-:W-:Y:S01]  /*12830*/  BSSY B6, `(.L_x_1383) ;  /* 0x0000018000067945 */ /* 0x000fe20003800000 */
[----:B------:R-:W-:Y:S01]  /*12840*/  BAR.SYNC.DEFER_BLOCKING 0x8, 0x180 ;  /* 0x0206000000007b1d */ /* 0x000fe20000010000 */
[----:B------:R-:W-:Y:S01]  /*12850*/  LOP3.LUT P0, RZ, R2, 0x3ff, RZ, 0xc0, !PT ;  /* 0x000003ff02ff7812 */ /* 0x000fe2000780c0ff */
[----:B------:R-:W-:-:S04]  /*12860*/  IMAD R0, R0, UR4, RZ ;  /* 0x0000000400007c24 */ /* 0x000fc8000f8e02ff */
[----:B------:R-:W-:Y:S01]  /*12870*/  IMAD R0, R35, UR5, R0 ;  /* 0x0000000523007c24 */ /* 0x000fe2000f8e0200 */
[----:B------:R0:W-:Y:S03]  /*12880*/  STL.64 [R1+0x18], R4 ;  /* 0x0000180401007387 */ /* 0x0001e60000100a00 */
[----:B------:R-:W-:-:S04]  /*12890*/  IMAD.IADD R35, R5, 0x1, R0 ;  /* 0x0000000105237824 */ /* 0x000fc800078e0200 */
[----:B------:R-:W-:Y:S05]  /*128a0*/  @!P0 BRA `(.L_x_1384) ;  /* 0x0000000000408947 */ /* 0x000fea0003800000 */
[----:B------:R-:W-:Y:S01]  /*128b0*/  MOV R2, 0x0 ;  /* 0x0000000000027802 */ /* 0x000fe20000000f00 */
[----:B------:R-:W-:Y:S01]  /*128c0*/  ULDC.64 UR6, c[0x4][0x88] ;  /* 0x0100220000067ab9 */ /* 0x000fe20000000a00 */
[----:B------:R-:W-:Y:S01]  /*128d0*/  ULDC.64 UR8, c[0x4][0x90] ;  /* 0x0100240000087ab9 */ /* 0x000fe20000000a00 */
[----:B------:R-:W-:Y:S01]  /*128e0*/  ULDC.64 UR4, c[0x4][0x20] ;  /* 0x0100080000047ab9 */ /* 0x000fe20000000a00 */
[----:B0-----:R-:W-:Y:S02]  /*128f0*/  IMAD.U32 R4, RZ, RZ, UR6 ;  /* 0x00000006ff047e24 */ /* 0x001fe4000f8e00ff */
[----:B------:R-:W0:Y:S01]  /*12900*/  LDC.64 R2, c[0x4][R2] ;  /* 0x0100000002027b82 */ /* 0x000e220000000a00 */
[----:B------:R-:W-:Y:S02]  /*12910*/  IMAD.U32 R5, RZ, RZ, UR7 ;  /* 0x00000007ff057e24 */ /* 0x000fe4000f8e00ff */
[----:B------:R-:W-:Y:S02]  /*12920*/  IMAD.U32 R6, RZ, RZ, UR8 ;  /* 0x00000008ff067e24 */ /* 0x000fe4000f8e00ff */
[----:B--2---:R-:W-:-:S02]  /*12930*/  IMAD.U32 R7, RZ, RZ, UR9 ;  /* 0x00000009ff077e24 */ /* 0x004fc4000f8e00ff */
[----:B------:R-:W-:Y:S02]  /*12940*/  IMAD.U32 R10, RZ, RZ, UR4 ;  /* 0x00000004ff0a7e24 */ /* 0x000fe4000f8e00ff */
[----:B------:R-:W-:Y:S02]  /*12950*/  IMAD.U32 R11, RZ, RZ, UR5 ;  /* 0x00000005ff0b7e24 */ /* 0x000fe4000f8e00ff */
[----:B------:R-:W-:Y:S02]  /*12960*/  IMAD.MOV.U32 R8, RZ, RZ, 0x70 ;  /* 0x00000070ff087424 */ /* 0x000fe400078e00ff */
[----:B------:R-:W-:Y:S02]  /*12970*/  IMAD.MOV.U32 R12, RZ, RZ, 0x1 ;  /* 0x00000001ff0c7424 */ /* 0x000fe400078e00ff */
[----:B------:R-:W-:-:S07]  /*12980*/  IMAD.MOV.U32 R13, RZ, RZ, RZ ;  /* 0x000000ffff0d7224 */ /* 0x000fce00078e00ff */
[----:B------:R-:W-:-:S07]  /*12990*/  LEPC R20, `(.L_x_1384) ;  /* 0x000000001014794e */ /* 0x000fce0000000000 */
[----:B0-----:R-:W-:Y:S05]  /*129a0*/  CALL.ABS.NOINC R2 ;  /* 0x0000000002007343 */ /* 0x001fea0003c00000 */
.L_x_1384:
[----:B------:R-:W-:Y:S05]  /*129b0*/  BSYNC B6 ;  /* 0x0000000000067941 */ /* 0x000fea0003800000 */
.L_x_1383:
[----:B------:R-:W3:Y:S01]  /*129c0*/  LDL.LU.64 R20, [R1+0x18] ;  /* 0x0000180001147983 */ /* 0x000ee20000300a00 */
[----:B------:R-:W-:Y:S01]  /*129d0*/  ULDC.64 UR4, c[0x0][0x2d8] ;  /* 0x0000b60000047ab9 */ /* 0x000fe20000000a00 */
[----:B------:R-:W-:Y:S01]  /*129e0*/  LOP3.LUT P6, RZ, R16, 0x80, RZ, 0xc0, !PT ;  /* 0x0000008010ff7812 */ /* 0x000fe200078cc0ff */
[----:B------:R-:W-:Y:S01]  /*129f0*/  IMAD R0, R30, UR4, RZ ;  /* 0x000000041e007c24 */ /* 0x000fe2000f8e02ff */
[----:B0-----:R-:W-:Y:S01]  /*12a00*/  SHF.R.S32.HI R4, RZ, 0x1f, R27 ;  /* 0x0000001fff047819 */ /* 0x001fe2000001141b */
[----:B------:R-:W-:Y:S02]  /*12a10*/  IMAD.MOV.U32 R3, RZ, RZ, R35 ;  /* 0x000000ffff037224 */ /* 0x000fe400078e0023 */
[----:B------:R-:W-:Y:S01]  /*12a20*/  IMAD R5, R26, UR5, R0 ;  /* 0x000000051a057c24 */ /* 0x000fe2000f8e0200 */
[----:B------:R-:W-:Y:S02]  /*12a30*/  SEL R4, R4, RZ, !P6 ;  /* 0x000000ff04047207 */ /* 0x000fe40007000000 */
[----:B------:R-:W-:Y:S01]  /*12a40*/  SEL R0, R27, RZ, !P6 ;  /* 0x000000ff1b007207 */ /* 0x000fe20007000000 */
[----:B---3--:R-:W-:Y:S01]  /*12a50*/  IMAD.MOV.U32 R2, RZ, RZ, R20 ;  /* 0x000000ffff027224 */ /* 0x008fe200078e0014 */
[----:B------:R-:W0:Y:S01]  /*12a60*/  LDC R21, c[0x0][0x448] ;  /* 0x00011200ff157b82 */ /* 0x000e220000000800 */
[----:B------:R-:W1:Y:S02]  /*12a70*/  S2R R20, SR_TID.X ;  /* 0x0000000000147919 */ /* 0x000e640000002100 */
[----:B------:R-:W-:Y:S01]  /*12a80*/  IMAD.WIDE.U32 R2, R26, UR4, R2 ;  /* 0x000000041a027c25 */ /* 0x000fe2000f8e0002 */
[----:B------:R-:W-:-:S03]  /*12a90*/  ULDC.64 UR4, c[0x0][0x2e0] ;  /* 0x0000b80000047ab9 */ /* 0x000fc60000000a00 */
[----:B------:R-:W-:Y:S02]  /*12aa0*/  IMAD R4, R4, UR4, RZ ;  /* 0x0000000404047c24 */ /* 0x000fe4000f8e02ff */
[----:B------:R-:W-:Y:S02]  /*12ab0*/  IMAD.IADD R3, R3, 0x1, R5 ;  /* 0x0000000103037824 */ /* 0x000fe400078e0205 */
[C---:B------:R-:W-:Y:S02]  /*12ac0*/  IMAD R5, R0.reuse, UR5, R4 ;  /* 0x0000000500057c24 */ /* 0x040fe4000f8e0204 */
[----:B------:R-:W-:Y:S01]  /*12ad0*/  IMAD.WIDE.U32 R2, R0, UR4, R2 ;  /* 0x0000000400027c25 */ /* 0x000fe2000f8e0002 */
[----:B------:R-:W-:-:S03]  /*12ae0*/  ULDC.64 UR4, c[0x0][0x2d0] ;  /* 0x0000b40000047ab9 */ /* 0x000fc60000000a00 */
[----:B------:R-:W-:Y:S01]  /*12af0*/  IMAD.IADD R3, R3, 0x1, R5 ;  /* 0x0000000103037824 */ /* 0x000fe200078e0205 */
[----:B0-----:R-:W-:Y:S02]  /*12b00*/  ISETP.NE.AND P6, PT, R21, 0x1, PT ;  /* 0x000000011500780c */ /* 0x001fe40003fc5270 */
[----:B-1----:R-:W-:-:S04]  /*12b10*/  LOP3.LUT R20, R20, 0x7f, RZ, 0xc0, !PT ;  /* 0x0000007f14147812 */ /* 0x002fc800078ec0ff */
[----:B------:R-:W-:-:S07]  /*12b20*/  SHF.R.U32.HI R21, RZ, 0x3, R20 ;  /* 0x00000003ff157819 */ /* 0x000fce0000011614 */
[----:B------:R-:W0:Y:S01]  /*12b30*/  @P6 LDC R6, c[0x0][0x44c] ;  /* 0x00011300ff066b82 */ /* 0x000e220000000800 */
[----:B------:R-:W1:Y:S07]  /*12b40*/  S2R R20, SR_TID.X ;  /* 0x0000000000147919 */ /* 0x000e6e0000002100 */
[----:B------:R-:W3:Y:S01]  /*12b50*/  @P6 LDC R5, c[0x0][0x450] ;  /* 0x00011400ff056b82 */ /* 0x000ee20000000800 */
[----:B-1----:R-:W-:-:S05]  /*12b60*/  IMAD.SHL.U32 R20, R20, 0x10, RZ ;  /* 0x0000001014147824 */ /* 0x002fca00078e00ff */
[----:B------:R-:W-:-:S05]  /*12b70*/  LOP3.LUT R20, R21, 0x70, R20, 0xf8, !PT ;  /* 0x0000007015147812 */ /* 0x000fca00078ef814 */
[----:B------:R-:W-:Y:S02]  /*12b80*/  IMAD.IADD R0, R20, 0x1, R25 ;  /* 0x0000000114007824 */ /* 0x000fe400078e0219 */
[----:B------:R-:W1:Y:S02]  /*12b90*/  S2R R20, SR_TID.X ;  /* 0x0000000000147919 */ /* 0x000e640000002100 */
[----:B0-----:R-:W-:-:S04]  /*12ba0*/  @P6 IMAD.HI.U32 R6, R0, R6, RZ ;  /* 0x0000000600066227 */ /* 0x001fc800078e00ff */
[----:B------:R-:W-:Y:S01]  /*12bb0*/  IMAD.MOV.U32 R4, RZ, RZ, R0 ;  /* 0x000000ffff047224 */ /* 0x000fe200078e0000 */
[----:B---3--:R-:W-:Y:S02]  /*12bc0*/  @P6 SHF.R.U32.HI R4, RZ, R5, R6 ;  /* 0x00000005ff046219 */ /* 0x008fe40000011606 */
[----:B------:R-:W0:Y:S03]  /*12bd0*/  LDC R6, c[0x0][0x448] ;  /* 0x00011200ff067b82 */ /* 0x000e260000000800 */
[----:B------:R-:W-:Y:S02]  /*12be0*/  IMAD.MOV R5, RZ, RZ, -R4 ;  /* 0x000000ffff057224 */ /* 0x000fe400078e0a04 */
[----:B------:R-:W-:Y:S01]  /*12bf0*/  IMAD.WIDE.U32 R2, R4, UR4, R2 ;  /* 0x0000000404027c25 */ /* 0x000fe2000f8e0002 */
[----:B-1----:R-:W-:-:S03]  /*12c00*/  LOP3.LUT R20, R20, 0x7f, RZ, 0xc0, !PT ;  /* 0x0000007f14147812 */ /* 0x002fc600078ec0ff */
[----:B0-----:R-:W-:Y:S01]  /*12c10*/  IMAD R0, R6, R5, R0 ;  /* 0x0000000506007224 */ /* 0x001fe200078e0200 */
[----:B------:R-:W-:Y:S02]  /*12c20*/  SHF.R.S32.HI R5, RZ, 0x1f, R4 ;  /* 0x0000001fff057819 */ /* 0x000fe40000011404 */
[----:B--2---:R-:W-:-:S03]  /*12c30*/  SHF.R.U32.HI R7, RZ, 0x3, R20 ;  /* 0x00000003ff077819 */ /* 0x004fc60000011614 */
        /* <DEDUP_REMOVED lines=11> */
[----:B------:R-:W-:Y:S02]  /*12cf0*/  ULDC UR4, c[0x0][0x2b8] ;  /* 0x0000ae0000047ab9 */ /* 0x000fe40000000800 */
[----:B------:R-:W-:Y:S02]  /*12d00*/  ISETP.GE.AND P3, PT, R32, UR4, PT ;  /* 0x0000000420007c0c */ /* 0x000fe4000bf66270 */
[----:B------:R-:W-:Y:S01]  /*12d10*/  LEA.HI.X R4, R2, UR5, R4, 0x1, P0 ;  /* 0x0000000502047c11 */ /* 0x000fe200080f0c04 */
[----:B------:R-:W-:Y:S01]  /*12d20*/  UMOV UR5, 0xffffffff ;  /* 0xffffffff00057882 */ /* 0x000fe20000000000 */
[----:B------:R-:W-:-:S02]  /*12d30*/  ISETP.GE.AND P2, PT, R34, UR4, PT ;  /* 0x0000000422007c0c */ /* 0x000fc4000bf46270 */
[----:B------:R-:W-:Y:S01]  /*12d40*/  ISETP.GE.AND P0, PT, R33, UR4, PT ;  /* 0x0000000421007c0c */ /* 0x000fe2000bf06270 */
[----:B------:R-:W-:-:S12]  /*12d50*/  BRA.DIV UR5, `(.L_x_1385) ;  /* 0x0000003e05347947 */ /* 0x000fd8000b800000 */
[----:B------:R-:W0:Y:S01]  /*12d60*/  SHFL.IDX PT, R3, R0, RZ, 0x181f ;  /* 0x00181fff00037589 */ /* 0x000e2200000e0000 */
[----:B------:R-:W-:Y:S02]  /*12d70*/  IMAD R29, R29, R6, RZ ;  /* 0x000000061d1d7224 */ /* 0x000fe400078e02ff */
[----:B------:R-:W-:Y:S01]  /*12d80*/  IMAD.IADD R25, R7, 0x1, R25 ;  /* 0x0000000107197824 */ /* 0x000fe200078e0219 */
[----:B------:R-:W1:Y:S04]  /*12d90*/  SHFL.IDX PT, R2, R4, RZ, 0x181f ;  /* 0x00181fff04027589 */ /* 0x000e6800000e0000 */
[----:B------:R-:W-:Y:S01]  /*12da0*/  ISETP.GE.AND P1, PT, R25, R29, PT ;  /* 0x0000001d1900720c */ /* 0x000fe20003f26270 */
[----:B------:R-:W-:-:S12]  /*12db0*/  SHFL.IDX PT, R14, R0, 0x7, 0x181f ;  /* 0x00f81f00000e7f89 */ /* 0x000fd800000e0000 */
[----:B0-----:R-:W-:-:S05]  /*12dc0*/  @!P1 LEA R5, P4, R32, R3, 0x1 ;  /* 0x0000000320059211 */ /* 0x001fca00078808ff */
[----:B-1----:R-:W-:Y:S02]  /*12dd0*/  @!P1 IMAD.X R3, RZ, RZ, R2, P4 ;  /* 0x000000ffff039224 */ /* 0x002fe400020e0602 */
[----:B------:R-:W-:Y:S02]  /*12de0*/  @!P1 IMAD.MOV.U32 R2, RZ, RZ, R5 ;  /* 0x000000ffff029224 */ /* 0x000fe400078e0005 */
[----:B------:R-:W-:-:S03]  /*12df0*/  VIADD R5, R25, 0x10 ;  /* 0x0000001019057836 */ /* 0x000fc60000000000 */
[----:B------:R-:W-:Y:S04]  /*12e00*/  @!P1 LDGSTS.E.BYPASS.LTC128B.128 [R37+0x12400], desc[UR36][R2.64], !P3 ;  /* 0x1240000002259fae */ /* 0x000fe8000d901d64 */
[----:B------:R-:W-:Y:S04]  /*12e10*/  @!P1 LDGSTS.E.BYPASS.LTC128B.128 [R37+0x16400], desc[UR36][R2.64+0x80], !P2 ;  /* 0x1640008002259fae */ /* 0x000fe8000d101d64 */
[----:B------:R0:W-:Y:S01]  /*12e20*/  @!P1 LDGSTS.E.BYPASS.LTC128B.128 [R37+0x1a400], desc[UR36][R2.64+0x100], !P0 ;  /* 0x1a40010002259fae */ /* 0x0001e2000c101d64 */
[----:B------:R-:W-:-:S03]  /*12e30*/  ISETP.GE.AND P1, PT, R5, R29, PT ;  /* 0x0000001d0500720c */ /* 0x000fc60003f26270 */
[----:B0-----:R-:W0:Y:S04]  /*12e40*/  SHFL.IDX PT, R3, R0, 0x1, 0x181f ;  /* 0x00381f0000037f89 */ /* 0x001e2800000e0000 */
[----:B------:R-:W1:Y:S06]  /*12e50*/  SHFL.IDX PT, R2, R4, 0x1, 0x181f ;  /* 0x00381f0004027f89 */ /* 0x000e6c00000e0000 */
[----:B0-----:R-:W-:-:S05]  /*12e60*/  @!P1 LEA R5, P4, R32, R3, 0x1 ;  /* 0x0000000320059211 */ /* 0x001fca00078808ff */
[----:B-1----:R-:W-:Y:S02]  /*12e70*/  @!P1 IMAD.X R6, RZ, RZ, R2, P4 ;  /* 0x000000ffff069224 */ /* 0x002fe400020e0602 */
[----:B------:R-:W-:Y:S02]  /*12e80*/  @!P1 IMAD.MOV.U32 R2, RZ, RZ, R5 ;  /* 0x000000ffff029224 */ /* 0x000fe400078e0005 */
        /* <DEDUP_REMOVED lines=51> */
[----:B------:R-:W1:Y:S04]  /*131c0*/  SHFL.IDX PT, R2, R4, 0x6, 0x181f ;  /* 0x00d81f0004027f89 */ /* 0x000e6800000e0000 */
[----:B------:R-:W2:Y:S02]  /*131d0*/  SHFL.IDX PT, R4, R4, 0x7, 0x181f ;  /* 0x00f81f0004047f89 */ /* 0x000ea400000e0000 */
[----:B0-----:R-:W-:-:S05]  /*131e0*/  @!P1 LEA R5, P4, R32, R3, 0x1 ;  /* 0x0000000320059211 */ /* 0x001fca00078808ff */
[----:B-1----:R-:W-:Y:S02]  /*131f0*/  @!P1 IMAD.X R6, RZ, RZ, R2, P4 ;  /* 0x000000ffff069224 */ /* 0x002fe400020e0602 */
[----:B------:R-:W-:Y:S02]  /*13200*/  @!P1 IMAD.MOV.U32 R2, RZ, RZ, R5 ;  /* 0x000000ffff029224 */ /* 0x000fe400078e0005 */
[----:B------:R-:W-:-:S05]  /*13210*/  @!P1 IMAD.MOV.U32 R3, RZ, RZ, R6 ;  /* 0x000000ffff039224 */ /* 0x000fca00078e0006 */
[----:B------:R0:W-:Y:S04]  /*13220*/  @!P1 LDGSTS.E.BYPASS.LTC128B.128 [R37+0x15400], desc[UR36][R2.64], !P3 ;  /* 0x1540000002259fae */ /* 0x0001e8000d901d64 */
[----:B------:R0:W-:Y:S04]  /*13230*/  @!P1 LDGSTS.E.BYPASS.LTC128B.128 [R37+0x19400], desc[UR36][R2.64+0x80], !P2 ;  /* 0x1940008002259fae */ /* 0x0001e8000d101d64 */
[----:B--2---:R0:W-:Y:S02]  /*13240*/  @!P1 LDGSTS.E.BYPASS.LTC128B.128 [R37+0x1d400], desc[UR36][R2.64+0x100], !P0 ;  /* 0x1d40010002259fae */ /* 0x0041e4000c101d64 */
.L_x_1476:
[----:B------:R-:W-:Y:S01]  /*13250*/  VIADD R0, R25, 0x70 ;  /* 0x0000007019007836 */ /* 0x000fe20000000000 */
[----:B------:R-:W-:Y:S04]  /*13260*/  BSSY B0, `(.L_x_1386) ;  /* 0x000000b000007945 */ /* 0x000fe80003800000 */
[----:B------:R-:W-:-:S13]  /*13270*/  ISETP.GE.AND P1, PT, R0, R29, PT ;  /* 0x0000001d0000720c */ /* 0x000fda0003f26270 */
[----:B------:R-:W-:Y:S05]  /*13280*/  @P1 BRA `(.L_x_1387) ;  /* 0x0000000000201947 */ /* 0x000fea0003800000 */
[----:B0-----:R-:W-:-:S05]  /*13290*/  LEA R2, P1, R32, R14, 0x1 ;  /* 0x0000000e20027211 */ /* 0x001fca00078208ff */
[----:B------:R-:W-:-:S05]  /*132a0*/  IMAD.X R3, RZ, RZ, R4, P1 ;  /* 0x000000ffff037224 */ /* 0x000fca00008e0604 */
[----:B------:R-:W-:Y:S01]  /*132b0*/  @!PT LDS RZ, [RZ] ;  /* 0x00000000fffff984 */ /* 0x000fe20000000800 */
[----:B------:R-:W-:Y:S01]  /*132c0*/  @!PT LDS RZ, [RZ] ;  /* 0x00000000fffff984 */ /* 0x000fe20000000800 */
[----:B------:R-:W-:Y:S01]  /*132d0*/  @!PT LDS RZ, [RZ] ;  /* 0x00000000fffff984 */ /* 0x000fe20000000800 */
[----:B------:R1:W-:Y:S04]  /*132e0*/  LDGSTS.E.BYPASS.LTC128B.128 [R37+0x15c00], desc[UR36][R2.64], !P3 ;  /* 0x15c0000002257fae */ /* 0x0003e8000d901d64 */
[----:B------:R1:W-:Y:S04]  /*132f0*/  LDGSTS.E.BYPASS.LTC128B.128 [R37+0x19c00], desc[UR36][R2.64+0x80], !P2 ;  /* 0x19c0008002257fae */ /* 0x0003e8000d101d64 */
[----:B------:R1:W-:Y:S02]  /*13300*/  LDGSTS.E.BYPASS.LTC128B.128 [R37+0x1dc00], desc[UR36][R2.64+0x100], !P0 ;  /* 0x1dc0010002257fae */ /* 0x0003e4000c101d64 */
.L_x_1387:
[----:B------:R-:W-:Y:S05]  /*13310*/  BSYNC B0 ;  /* 0x0000000000007941 */ /* 0x000fea0003800000 */
.L_x_1386:
[----:B------:R-:W-:Y:S01]  /*13320*/  NOP ;  /* 0x0000000000007918 */ /* 0x000fe20000000000 */
[----:B------:R-:W-:-:S13]  /*13330*/  PLOP3.LUT P0, PT, PT, PT, PT, 0x80, 0x0 ;  /* 0x000000000000781c */ /* 0x000fda0003f0f070 */
.L_x_1388:
[----:B------:R-:W-:Y:S02]  /*13340*/  PLOP3.LUT P1, PT, P1, P0, PT, 0xa2, 0x0 ;  /* 0x000000000000781c */ /* 0x000fe40000f21472 */
[----:B------:R-:W-:-:S08]  /*13350*/  @P0 R2UR P1, UR4, R17 ;  /* 0x00000000110402ca */ /* 0x000fd00000020000 */
[----:B------:R-:W-:-:S05]  /*13360*/  @P0 PLOP3.LUT P0, PT, P1, PT, PT, 0x80, 0x0 ;  /* 0x000000000000081c */ /* 0x000fca0000f0f070 */
[----:B------:R-:W-:Y:S01]  /*13370*/  @!P1 SYNCS.ARRIVE.TRANS64.RED.A0T1 RZ, [UR4+0x30800], RZ ;  /* 0x030800ffffff99a7 */ /* 0x000fe20008200404 */
[----:B------:R-:W-:Y:S07]  /*13380*/  @!P1 ARRIVES.LDGSTSBAR.64.TRANSCNT [UR4+0x30800] ;  /* 0x03080000ff0099b0 */ /* 0x000fee0008000a84 */
[----:B------:R-:W-:Y:S05]  /*13390*/  @P0 BRA.U.ANY `(.L_x_1388) ;  /* 0xfffffffd00e80947 */ /* 0x000fea000393ffff */
[----:B01----:R-:W2:Y:S04]  /*133a0*/  LDL.LU R3, [R1+0x24] ;  /* 0x0000240001037983 */ /* 0x003ea80000300800 */
[----:B------:R-:W3:Y:S01]  /*133b0*/  LDL.LU R2, [R1+0x20] ;  /* 0x0000200001027983 */ /* 0x000ee20000300800 */
[----:B--2---:R-:W-:Y:S02]  /*133c0*/  VIADD R3, R3, 0x1 ;  /* 0x0000000103037836 */ /* 0x004fe40000000000 */
[----:B---3--:R-:W-:-:S03]  /*133d0*/  VIADD R6, R2, 0xfffffffe ;  /* 0xfffffffe02067836 */ /* 0x008fc60000000000 */
        /* <DEDUP_REMOVED lines=10> */
.L_x_1477:
[----:B------:R-:W-:Y:S05]  /*13480*/  BSYNC B0 ;  /* 0x0000000000007941 */ /* 0x000fea0003800000 */
.L_x_1389:
[----:B------:R-:W2:Y:S01]  /*13490*/  LDL R2, [R1+0x8] ;  /* 0x0000080001027983 */ /* 0x000ea20000100800 */
[----:B------:R-:W-:Y:S01]  /*134a0*/  BSSY B0, `(.L_x_1391) ;  /* 0x000010d000007945 */ /* 0x000fe20003800000 */
[----:B--2---:R-:W-:-:S13]  /*134b0*/  ISETP.GE.AND P0, PT, R6, R2, PT ;  /* 0x000000020600720c */ /* 0x004fda0003f06270 */
[----:B------:R-:W-:Y:S05]  /*134c0*/  @!P0 BRA `(.L_x_1392) ;  /* 0x0000001000288947 */ /* 0x000fea0003800000 */
[----:B------:R-:W-:Y:S01]  /*134d0*/  ULDC UR4, c[0x0][0x2f4] ;  /* 0x0000bd0000047ab9 */ /* 0x000fe20000000800 */
[----:B------:R-:W-:Y:S01]  /*134e0*/  IMAD.MOV.U32 R10, RZ, RZ, R23 ;  /* 0x000000ffff0a7224 */ /* 0x000fe200078e0017 */
[----:B------:R-:W-:Y:S01]  /*134f0*/  ISETP.GE.AND P3, PT, R32, UR4, PT ;  /* 0x0000000420007c0c */ /* 0x000fe2000bf66270 */
[----:B------:R-:W-:Y:S01]  /*13500*/  IMAD.MOV.U32 R20, RZ, RZ, R28 ;  /* 0x000000ffff147224 */ /* 0x000fe200078e001c */
[----:B------:R-:W-:Y:S01]  /*13510*/  ISETP.GE.AND P2, PT, R34, UR4, PT ;  /* 0x0000000422007c0c */ /* 0x000fe2000bf46270 */
[----:B------:R-:W-:Y:S01]  /*13520*/  IMAD.MOV.U32 R29, RZ, RZ, R22 ;  /* 0x000000ffff1d7224 */ /* 0x000fe200078e0016 */
[----:B------:R-:W-:-:S13]  /*13530*/  ISETP.GE.AND P1, PT, R33, UR4, PT ;  /* 0x0000000421007c0c */ /* 0x000fda000bf26270 */
.L_x_1405:
[----:B------:R-:W2:Y:S01]  /*13540*/  LDL R4, [R1+0x4] ;  /* 0x0000040001047983 */ /* 0x000ea20000100800 */
[----:B0-----:R-:W0:Y:S03]  /*13550*/  LDC R0, c[0x0][0x430] ;  /* 0x00010c00ff007b82 */ /* 0x001e260000000800 */
[----:B------:R-:W3:Y:S01]  /*13560*/  LDL R7, [R1+0xc] ;  /* 0x00000c0001077983 */ /* 0x000ee20000100800 */
[----:B------:R-:W1:Y:S03]  /*13570*/  S2R R2, SR_TID.X ;  /* 0x0000000000027919 */ /* 0x000e660000002100 */
[----:B------:R-:W4:Y:S01]  /*13580*/  LDL R8, [R1+0x28] ;  /* 0x0000280001087983 */ /* 0x000f220000100800 */
[----:B0-----:R-:W-:Y:S02]  /*13590*/  ISETP.NE.AND P0, PT, R0, 0x1, PT ;  /* 0x000000010000780c */ /* 0x001fe40003f05270 */
[----:B------:R-:W0:Y:S11]  /*135a0*/  S2R R0, SR_TID.X ;  /* 0x0000000000007919 */ /* 0x000e360000002100 */
[----:B------:R-:W2:Y:S01]  /*135b0*/  @P0 LDC R3, c[0x0][0x438] ;  /* 0x00010e00ff030b82 */ /* 0x000ea20000000800 */
[----:B-1----:R-:W-:-:S04]  /*135c0*/  LOP3.LUT R2, R2, 0x7f, RZ, 0xc0, !PT ;  /* 0x0000007f02027812 */ /* 0x002fc800078ec0ff */
[----:B------:R-:W-:Y:S01]  /*135d0*/  SHF.R.U32.HI R2, RZ, 0x3, R2 ;  /* 0x00000003ff027819 */ /* 0x000fe20000011602 */
[----:B0-----:R-:W-:-:S05]  /*135e0*/  IMAD.SHL.U32 R0, R0, 0x10, RZ ;  /* 0x0000001000007824 */ /* 0x001fca00078e00ff */
[----:B------:R-:W-:Y:S02]  /*135f0*/  LOP3.LUT R0, R2, 0x70, R0, 0xf8, !PT ;  /* 0x0000007002007812 */ /* 0x000fe400078ef800 */
[----:B------:R-:W0:Y:S02]  /*13600*/  @P0 LDC R2, c[0x0][0x434] ;  /* 0x00010d00ff020b82 */ /* 0x000e240000000800 */
[----:B------:R-:W-:Y:S01]  /*13610*/  ISETP.GT.U32.AND P5, PT, R0, 0x5f, PT ;  /* 0x0000005f0000780c */ /* 0x000fe20003fa4070 */
[----:B------:R-:W-:Y:S05]  /*13620*/  YIELD ;  /* 0x0000000000007946 */ /* 0x000fea0003800000 */
[----:B------:R-:W-:Y:S01]  /*13630*/  ULDC UR4, c[0x0][0x430] ;  /* 0x00010c0000047ab9 */ /* 0x000fe20000000800 */
[----:B--2---:R-:W-:-:S06]  /*13640*/  IMAD R9, R6, 0x60, R4 ;  /* 0x0000006006097824 */ /* 0x004fcc00078e0204 */
[----:B------:R-:W1:Y:S01]  /*13650*/  @!P5 LDC.64 R4, c[0x0][0x428] ;  /* 0x00010a00ff04db82 */ /* 0x000e620000000a00 */
[----:B------:R-:W-:-:S04]  /*13660*/  IMAD.IADD R9, R0, 0x1, R9 ;  /* 0x0000000100097824 */ /* 0x000fc800078e0209 */
[----:B0-----:R-:W-:-:S04]  /*13670*/  @P0 IMAD.HI.U32 R2, R9, R2, RZ ;  /* 0x0000000209020227 */ /* 0x001fc800078e00ff */
[----:B------:R-:W-:Y:S01]  /*13680*/  IMAD.MOV.U32 R0, RZ, RZ, R9 ;  /* 0x000000ffff007224 */ /* 0x000fe200078e0009 */
[----:B------:R-:W-:-:S04]  /*13690*/  @P0 SHF.R.U32.HI R0, RZ, R3, R2 ;  /* 0x00000003ff000219 */ /* 0x000fc80000011602 */
[--C-:B------:R-:W-:Y:S01]  /*136a0*/  @!P5 SHF.R.S32.HI R3, RZ, 0x1f, R0.reuse ;  /* 0x0000001fff03d819 */ /* 0x100fe20000011400 */
[----:B------:R-:W-:-:S04]  /*136b0*/  @!P5 IMAD.MOV.U32 R2, RZ, RZ, R0 ;  /* 0x000000ffff02d224 */ /* 0x000fc800078e0000 */
[----:B-1----:R-:W-:-:S04]  /*136c0*/  @!P5 IMAD.WIDE.U32 R2, R31, R4, R2 ;  /* 0x000000041f02d225 */ /* 0x002fc800078e0002 */
[----:B---3--:R-:W-:-:S04]  /*136d0*/  @!P5 IMAD R4, R7, R4, RZ ;  /* 0x000000040704d224 */ /* 0x008fc800078e02ff */
[----:B------:R-:W-:Y:S02]  /*136e0*/  @!P5 IMAD R7, R31, R5, R4 ;  /* 0x000000051f07d224 */ /* 0x000fe400078e0204 */
[----:B------:R-:W0:Y:S01]  /*136f0*/  @!P5 LDC.64 R4, c[0x0][0x418] ;  /* 0x00010600ff04db82 */ /* 0x000e220000000a00 */
[----:B------:R-:W-:Y:S02]  /*13700*/  IMAD.MOV R0, RZ, RZ, -R0 ;  /* 0x000000ffff007224 */ /* 0x000fe400078e0a00 */
[----:B------:R-:W-:Y:S02]  /*13710*/  @!P5 IMAD.IADD R3, R7, 0x1, R3 ;  /* 0x000000010703d824 */ /* 0x000fe400078e0203 */
[----:B------:R-:W-:Y:S02]  /*13720*/  IMAD R9, R0, UR4, R9 ;  /* 0x0000000400097c24 */ /* 0x000fe4000f8e0209 */
[----:B------:R-:W-:Y:S01]  /*13730*/  IMAD.MOV.U32 R0, RZ, RZ, RZ ;  /* 0x000000ffff007224 */ /* 0x000fe200078e00ff */
[----:B0-----:R-:W-:-:S04]  /*13740*/  @!P5 LEA R4, P0, R2, R4, 0x2 ;  /* 0x000000040204d211 */ /* 0x001fc800078010ff */
[----:B------:R-:W-:-:S05]  /*13750*/  @!P5 LEA.HI.X R5, R2, R5, R3, 0x2, P0 ;  /* 0x000000050205d211 */ /* 0x000fca00000f1403 */
[----:B------:R0:W5:Y:S01]  /*13760*/  @!P5 LDG.E R0, desc[UR36][R4.64] ;  /* 0x000000240400d981 */ /* 0x000162000c1e1900 */
[----:B----4-:R-:W-:Y:S01]  /*13770*/  ISETP.NE.AND P4, PT, R8, 0x3, PT ;  /* 0x000000030800780c */ /* 0x010fe20003f85270 */
[----:B------:R-:W-:-:S05]  /*13780*/  VIADD R23, R10, 0x1 ;  /* 0x000000010a177836 */ /* 0x000fca0000000000 */
[----:B------:R-:W-:-:S04]  /*13790*/  ISETP.NE.AND P0, PT, R23, 0x2, PT ;  /* 0x000000021700780c */ /* 0x000fc80003f05270 */
[----:B------:R-:W-:Y:S01]  /*137a0*/  SEL R28, RZ, 0x1, P0 ;  /* 0x00000001ff1c7807 */ /* 0x000fe20000000000 */
[----:B------:R-:W-:Y:S01]  /*137b0*/  IMAD.MOV.U32 R22, RZ, RZ, R6 ;  /* 0x000000ffff167224 */ /* 0x000fe200078e0006 */
[----:B------:R-:W-:Y:S02]  /*137c0*/  SEL R23, R23, RZ, P0 ;  /* 0x000000ff17177207 */ /* 0x000fe40000000000 */
[----:B------:R-:W-:Y:S01]  /*137d0*/  LOP3.LUT R28, R20, R28, RZ, 0x3c, !PT ;  /* 0x0000001c141c7212 */ /* 0x000fe200078e3cff */
[----:B0-----:R-:W-:Y:S06]  /*137e0*/  @!P4 BRA `(.L_x_1393) ;  /* 0x000000000004c947 */ /* 0x001fec0003800000 */
[----:B------:R-:W-:Y:S01]  /*137f0*/  BPT.TRAP 0x1 ;  /* 0x000000040000795c */ /* 0x000fe20000300000 */
.L_x_1393:
[----:B------:R-:W-:Y:S01]  /*13800*/  IMAD R7, R23, 0x8, R17 ;  /* 0x0000000817077824 */ /* 0x000fe200078e0211 */
[----:B------:R-:W-:Y:S01]  /*13810*/  SHF.L.U32 R2, R28, 0x1f, RZ ;  /* 0x0000001f1c027819 */ /* 0x000fe200000006ff */
[----:B------:R-:W-:Y:S03]  /*13820*/  BSSY B1, `(.L_x_1394) ;  /* 0x0000003000017945 */ /* 0x000fe60003800000 */
[----:B------:R-:W0:Y:S02]  /*13830*/  SYNCS.PHASECHK.TRANS64.TRYWAIT P0, [R7+URZ+0x30840], R2 ;  /* 0x03084002070075a7 */ /* 0x000e24000800017f */
[----:B0-----:R-:W-:Y:S05]  /*13840*/  @!P0 BRA `(.L_x_1395) ;  /* 0x0000003c00448947 */ /* 0x001fea0003800000 */
.L_x_1478:
[----:B------:R-:W-:Y:S05]  /*13850*/  BSYNC B1 ;  /* 0x0000000000017941 */ /* 0x000fea0003800000 */
.L_x_1394:
        /* <DEDUP_REMOVED lines=65> */
.L_x_1492:
        /* <DEDUP_REMOVED lines=11> */
.L_x_1397:
        /* <DEDUP_REMOVED lines=11> */
.L_x_1398:
[----:B------:R1:W-:Y:S01]  /*13dd0*/  SYNCS.ARRIVE.TRANS64.A1T0 RZ, [R7+URZ+0x30830], RZ ;  /* 0x030830ff07ff79a7 */ /* 0x0003e2000810003f */
[----:B------:R-:W-:Y:S05]  /*13de0*/  @!P5 BRA `(.L_x_1399) ;  /* 0x000000000004d947 */ /* 0x000fea0003800000 */
[----:B------:R-:W-:Y:S01]  /*13df0*/  BPT.TRAP 0x1 ;  /* 0x000000040000795c */ /* 0x000fe20000300000 */
.L_x_1399:
[----:B------:R-:W-:Y:S01]  /*13e00*/  SHF.L.U32 R2, R20, 0x1f, RZ ;  /* 0x0000001f14027819 */ /* 0x000fe200000006ff */
[----:B0-----:R-:W-:Y:S01]  /*13e10*/  IMAD R6, R10, 0x8, R17 ;  /* 0x000000080a067824 */ /* 0x001fe200078e0211 */
[----:B------:R-:W-:Y:S03]  /*13e20*/  BSSY B1, `(.L_x_1400) ;  /* 0x0000003000017945 */ /* 0x000fe60003800000 */
[----:B------:R-:W0:Y:S02]  /*13e30*/  SYNCS.PHASECHK.TRANS64.TRYWAIT P0, [R6+URZ+0x30860], R2 ;  /* 0x03086002060075a7 */ /* 0x000e24000800017f */
[----:B0-----:R-:W-:Y:S05]  /*13e40*/  @!P0 BRA `(.L_x_1401) ;  /* 0x0000003c00b88947 */ /* 0x001fea0003800000 */
.L_x_1493:
[----:B------:R-:W-:Y:S05]  /*13e50*/  BSYNC B1 ;  /* 0x0000000000017941 */ /* 0x000fea0003800000 */
.L_x_1400:
[----:B------:R-:W1:Y:S01]  /*13e60*/  LDL R5, [R1] ;  /* 0x0000000001057983 */ /* 0x000e620000100800 */
        /* <DEDUP_REMOVED lines=10> */
[----:B------:R-:W1:Y:S01]  /*13f10*/  SHFL.IDX PT, R3, R19, RZ, 0x181f ;  /* 0x00181fff13037589 */ /* 0x000e6200000e0000 */
[----:B0-----:R-:W-:-:S05]  /*13f20*/  IADD3 R2, P0, R2, R4, RZ ;  /* 0x0000000402027210 */ /* 0x001fca0007f1e0ff */
[----:B-1----:R-:W-:Y:S01]  /*13f30*/  IMAD.X R3, RZ, RZ, R3, P0 ;  /* 0x000000ffff037224 */ /* 0x002fe200000e0603 */
[----:B------:R-:W-:-:S13]  /*13f40*/  ISETP.LT.OR P0, PT, R7, 0x1, P3 ;  /* 0x000000010700780c */ /* 0x000fda0001f01670 */
[----:B------:R-:W-:Y:S01]  /*13f50*/  @!PT LDS RZ, [RZ] ;  /* 0x00000000fffff984 */ /* 0x000fe20000000800 */
        /* <DEDUP_REMOVED lines=46> */
[----:B0-2---:R0:W1:Y:S02]  /*14240*/  SHFL.IDX PT, R2, R18, 0x5, 0x181f ;  /* 0x00b81f0012027f89 */ /* 0x00506400000e0000 */
.L_x_1507:
[----:B-1----:R-:W-:Y:S01]  /*14250*/  IADD3 R2, P0, R2, R4, RZ ;  /* 0x0000000402027210 */ /* 0x002fe20007f1e0ff */
        /* <DEDUP_REMOVED lines=13> */
[----:B-1----:R-:W-:Y:S01]  /*14330*/  IMAD.WIDE.U32 R2, R9, UR4, RZ ;  /* 0x0000000409027c25 */ /* 0x002fe2000f8e00ff */
        /* <DEDUP_REMOVED lines=13> */
[----:B0-----:R-:W-:-:S04]  /*14410*/  LEA R18, P0, R2, UR4, 0x1 ;  /* 0x0000000402127c11 */ /* 0x001fc8000f8008ff */
[----:B------:R-:W-:Y:S02]  /*14420*/  LEA.HI.X R19, R2, UR5, R3, 0x1, P0 ;  /* 0x0000000502137c11 */ /* 0x000fe400080f0c03 */
[----:B------:R-:W-:-:S13]  /*14430*/  PLOP3.LUT P0, PT, PT, PT, PT, 0x80, 0x0 ;  /* 0x000000000000781c */ /* 0x000fda0003f0f070 */
.L_x_1403:
        /* <DEDUP_REMOVED lines=11> */
.L_x_1404:
[----:B------:R-:W2:Y:S01]  /*144f0*/  LDL R0, [R1+0x8] ;  /* 0x0000080001007983 */ /* 0x000ea20000100800 */
[----:B------:R0:W-:Y:S01]  /*14500*/  SYNCS.ARRIVE.TRANS64.A1T0 RZ, [R6+URZ+0x30850], RZ ;  /* 0x030850ff06ff79a7 */ /* 0x0001e2000810003f */
[----:B------:R-:W-:Y:S02]  /*14510*/  IMAD.MOV.U32 R10, RZ, RZ, R23 ;  /* 0x000000ffff0a7224 */ /* 0x000fe400078e0017 */
[----:B------:R-:W-:Y:S02]  /*14520*/  IMAD.MOV.U32 R20, RZ, RZ, R28 ;  /* 0x000000ffff147224 */ /* 0x000fe400078e001c */
[----:B------:R-:W-:Y:S02]  /*14530*/  IMAD.MOV.U32 R29, RZ, RZ, R22 ;  /* 0x000000ffff1d7224 */ /* 0x000fe400078e0016 */
[C---:B0-----:R-:W-:Y:S01]  /*14540*/  VIADD R6, R22.reuse, 0xffffffff ;  /* 0xffffffff16067836 */ /* 0x041fe20000000000 */
[----:B--2---:R-:W-:-:S13]  /*14550*/  ISETP.GT.AND P0, PT, R22, R0, PT ;  /* 0x000000001600720c */ /* 0x004fda0003f04270 */
[----:B------:R-:W-:Y:S05]  /*14560*/  @P0 BRA `(.L_x_1405) ;  /* 0xffffffec00f40947 */ /* 0x000fea000383ffff */
.L_x_1392:
[----:B------:R-:W-:Y:S05]  /*14570*/  BSYNC B0 ;  /* 0x0000000000007941 */ /* 0x000fea0003800000 */
.L_x_1391:
        /* <DEDUP_REMOVED lines=16> */
[----:B0-----:R-:W-:-:S07]  /*14680*/  IADD3 R24, R0, UR38, R7 ;  /* 0x0000002600187c10 */ /* 0x001fce000fffe007 */
.L_x_1407:
[----:B------:R-:W-:Y:S05]  /*14690*/  BSYNC B0 ;  /* 0x0000000000007941 */ /* 0x000fea0003800000 */
.L_x_1406:
[----:B------:R-:W2:Y:S02]  /*146a0*/  LDL R0, [R1+0x28] ;  /* 0x0000280001007983 */ /* 0x000ea40000100800 */
[----:B--2---:R-:W-:-:S13]  /*146b0*/  ISETP.NE.AND P0, PT, R0, 0x3, PT ;  /* 0x000000030000780c */ /* 0x004fda0003f05270 */
[----:B------:R-:W-:Y:S05]  /*146c0*/  @!P0 BRA `(.L_x_1408) ;  /* 0x0000000000048947 */ /* 0x000fea0003800000 */
[----:B------:R-:W-:Y:S01]  /*146d0*/  BPT.TRAP 0x1 ;  /* 0x000000040000795c */ /* 0x000fe20000300000 */
.L_x_1408:
[----:B------:R-:W2:Y:S01]  /*146e0*/  LDL.LU R2, [R1] ;  /* 0x0000000001027983 */ /* 0x000ea20000300800 */
[----:B------:R-:W-:Y:S01]  /*146f0*/  IMAD R0, R23, 0x8, R17 ;  /* 0x0000000817007824 */ /* 0x000fe200078e0211 */
[----:B------:R-:W-:Y:S01]  /*14700*/  SHF.L.U32 R3, R28, 0x1f, RZ ;  /* 0x0000001f1c037819 */ /* 0x000fe200000006ff */
[----:B------:R-:W-:Y:S03]  /*14710*/  BSSY B0, `(.L_x_1409) ;  /* 0x0000004000007945 */ /* 0x000fe60003800000 */
[----:B------:R-:W0:Y:S01]  /*14720*/  SYNCS.PHASECHK.TRANS64.TRYWAIT P0, [R0+URZ+0x30860], R3 ;  /* 0x03086003000075a7 */ /* 0x000e22000800017f */
[----:B--2---:R-:W-:Y:S01]  /*14730*/  IMAD R6, R22, -0x60, R2 ;  /* 0xffffffa016067824 */ /* 0x004fe200078e0202 */
[----:B0-----:R-:W-:Y:S06]  /*14740*/  @!P0 BRA `(.L_x_1410) ;  /* 0x0000003c00a08947 */ /* 0x001fec0003800000 */
.L_x_1508:
[----:B------:R-:W-:Y:S05]  /*14750*/  BSYNC B0 ;  /* 0x0000000000007941 */ /* 0x000fea0003800000 */
.L_x_1409:
[----:B------:R-:W1:Y:S01]  /*14760*/  S2R R2, SR_TID.X ;  /* 0x0000000000027919 */ /* 0x000e620000002100 */
[----:B------:R-:W-:Y:S01]  /*14770*/  UMOV UR4, 0xffffffff ;  /* 0xffffffff00047882 */ /* 0x000fe20000000000 */
[----:B------:R-:W-:Y:S01]  /*14780*/  IMAD R4, R23, 0x4800, R36 ;  /* 0x0000480017047824 */ /* 0x000fe200078e0224 */
[----:B-1----:R-:W-:-:S04]  /*14790*/  LOP3.LUT R2, R2, 0x7f, RZ, 0xc0, !PT ;  /* 0x0000007f02027812 */ /* 0x002fc800078ec0ff */
[----:B------:R-:W-:-:S05]  /*147a0*/  SHF.R.U32.HI R2, RZ, 0x3, R2 ;  /* 0x00000003ff027819 */ /* 0x000fca0000011602 */
[----:B------:R-:W-:Y:S01]  /*147b0*/  IMAD.IADD R6, R6, 0x1, -R2 ;  /* 0x0000000106067824 */ /* 0x000fe200078e0a02 */
[----:B------:R-:W-:Y:S06]  /*147c0*/  BRA.DIV UR4, `(.L_x_1411) ;  /* 0x0000003e04947947 */ /* 0x000fec000b800000 */
[----:B------:R-:W1:Y:S01]  /*147d0*/  SHFL.IDX PT, R14, R18, RZ, 0x181f ;  /* 0x00181fff120e7589 */ /* 0x000e6200000e0000 */
[----:B------:R-:W-:Y:S01]  /*147e0*/  ULDC UR4, c[0x0][0x2f4] ;  /* 0x0000bd0000047ab9 */ /* 0x000fe20000000800 */
[C---:B------:R-:W-:Y:S01]  /*147f0*/  IMAD.SHL.U32 R5, R32.reuse, 0x2, RZ ;  /* 0x0000000220057824 */ /* 0x040fe200078e00ff */
[----:B------:R-:W-:Y:S01]  /*14800*/  ISETP.GE.AND P2, PT, R32, UR4, PT ;  /* 0x0000000420007c0c */ /* 0x000fe2000bf46270 */
[----:B0-----:R-:W0:Y:S01]  /*14810*/  SHFL.IDX PT, R3, R19, RZ, 0x181f ;  /* 0x00181fff13037589 */ /* 0x001e2200000e0000 */
[----:B------:R-:W-:Y:S01]  /*14820*/  IMAD R4, R4, 0x2, R17 ;  /* 0x0000000204047824 */ /* 0x000fe200078e0211 */
[----:B------:R-:W-:Y:S02]  /*14830*/  ISETP.GE.AND P1, PT, R34, UR4, PT ;  /* 0x0000000422007c0c */ /* 0x000fe4000bf26270 */
[C---:B------:R-:W-:Y:S01]  /*14840*/  ISETP.LT.OR P4, PT, R6.reuse, 0x1, P2 ;  /* 0x000000010600780c */ /* 0x040fe20001781670 */
[----:B------:R-:W-:Y:S01]  /*14850*/  SHFL.IDX PT, R7, R19, 0x1, 0x181f ;  /* 0x00381f0013077f89 */ /* 0x000fe200000e0000 */
[----:B------:R-:W-:-:S02]  /*14860*/  ISETP.LT.OR P3, PT, R6, 0x1, P1 ;  /* 0x000000010600780c */ /* 0x000fc40000f61670 */
        /* <DEDUP_REMOVED lines=48> */
.L_x_1522:
[C---:B------:R-:W-:Y:S02]  /*14b70*/  ISETP.LT.OR P2, PT, R6.reuse, 0x51, P2 ;  /* 0x000000510600780c */ /* 0x040fe40001741670 */
[C---:B------:R-:W-:Y:S02]  /*14b80*/  ISETP.LT.OR P1, PT, R6.reuse, 0x51, P1 ;  /* 0x000000510600780c */ /* 0x040fe40000f21670 */
[----:B------:R-:W-:Y:S02]  /*14b90*/  ISETP.LT.OR P0, PT, R6, 0x51, P0 ;  /* 0x000000510600780c */ /* 0x000fe40000701670 */
[----:B0--3--:R-:W-:-:S05]  /*14ba0*/  IADD3 R2, P3, R14, R5, RZ ;  /* 0x000000050e027210 */ /* 0x009fca0007f7e0ff */
[----:B------:R-:W-:-:S05]  /*14bb0*/  IMAD.X R3, RZ, RZ, R19, P3 ;  /* 0x000000ffff037224 */ /* 0x000fca00018e0613 */
        /* <DEDUP_REMOVED lines=8> */
.L_x_1412:
[----:B------:R-:W-:Y:S02]  /*14c40*/  PLOP3.LUT P1, PT, P1, P0, PT, 0xa2, 0x0 ;  /* 0x000000000000781c */ /* 0x000fe40000f21472 */
[----:B------:R-:W-:-:S08]  /*14c50*/  @P0 R2UR P1, UR4, R0 ;  /* 0x00000000000402ca */ /* 0x000fd00000020000 */
[----:B------:R-:W-:-:S05]  /*14c60*/  @P0 PLOP3.LUT P0, PT, P1, PT, PT, 0x80, 0x0 ;  /* 0x000000000000081c */ /* 0x000fca0000f0f070 */
[----:B------:R-:W-:Y:S01]  /*14c70*/  @!P1 SYNCS.ARRIVE.TRANS64.RED.A0T1 RZ, [UR4+0x30850], RZ ;  /* 0x030850ffffff99a7 */ /* 0x000fe20008200404 */
[----:B------:R-:W-:Y:S07]  /*14c80*/  @!P1 ARRIVES.LDGSTSBAR.64.TRANSCNT [UR4+0x30850] ;  /* 0x03085000ff0099b0 */ /* 0x000fee0008000a84 */
[----:B------:R-:W-:Y:S05]  /*14c90*/  @P0 BRA.U.ANY `(.L_x_1412) ;  /* 0xfffffffd00e80947 */ /* 0x000fea000393ffff */
[----:B------:R-:W-:Y:S01]  /*14ca0*/  NOP ;  /* 0x0000000000007918 */ /* 0x000fe20000000000 */
[----:B0-----:R-:W2:Y:S02]  /*14cb0*/  LDL R2, [R1+0x28] ;  /* 0x0000280001027983 */ /* 0x001ea40000100800 */
[----:B--2---:R-:W-:-:S13]  /*14cc0*/  ISETP.NE.AND P2, PT, R2, 0x3, PT ;  /* 0x000000030200780c */ /* 0x004fda0003f45270 */
[----:B------:R-:W-:Y:S05]  /*14cd0*/  @!P2 BRA `(.L_x_1413) ;  /* 0x000000000004a947 */ /* 0x000fea0003800000 */
[----:B------:R-:W-:Y:S01]  /*14ce0*/  BPT.TRAP 0x1 ;  /* 0x000000040000795c */ /* 0x000fe20000300000 */
.L_x_1413:
[----:B------:R0:W-:Y:S01]  /*14cf0*/  SYNCS.ARRIVE.TRANS64.A1T0 RZ, [R0+URZ+0x30850], RZ ;  /* 0x030850ff00ff79a7 */ /* 0x0001e2000810003f */
[----:B------:R-:W-:-:S05]  /*14d00*/  VIADD R23, R23, 0x1 ;  /* 0x0000000117177836 */ /* 0x000fca0000000000 */
[----:B------:R-:W-:-:S04]  /*14d10*/  ISETP.NE.AND P0, PT, R23, 0x2, PT ;  /* 0x000000021700780c */ /* 0x000fc80003f05270 */
[----:B------:R-:W-:Y:S02]  /*14d20*/  SEL R3, RZ, 0x1, P0 ;  /* 0x00000001ff037807 */ /* 0x000fe40000000000 */
[----:B------:R-:W-:Y:S02]  /*14d30*/  SEL R23, R23, RZ, P0 ;  /* 0x000000ff17177207 */ /* 0x000fe40000000000 */
[----:B0-----:R-:W-:-:S07]  /*14d40*/  LOP3.LUT R28, R28, R3, RZ, 0x3c, !PT ;  /* 0x000000031c1c7212 */ /* 0x001fce00078e3cff */
.L_x_1370:
[----:B------:R-:W-:Y:S05]  /*14d50*/  BSYNC B7 ;  /* 0x0000000000077941 */ /* 0x000fea0003800000 */
.L_x_1368:
        /* <DEDUP_REMOVED lines=11> */
.L_x_1414:
        /* <DEDUP_REMOVED lines=11> */
[----:B------:R-:W-:Y:S01]  /*14ec0*/  IMAD.MOV.U32 R5, RZ, RZ, RZ ;  /* 0x000000ffff057224 */ /* 0x000fe200078e00ff */
[C---:B------:R-:W-:Y:S02]  /*14ed0*/  ISETP.GE.U32.AND P2, PT, R8.reuse, 0x2, PT ;  /* 0x000000020800780c */ /* 0x040fe40003f46070 */
[C---:B------:R-:W-:Y:S01]  /*14ee0*/  ISETP.GE.U32.AND P3, PT, R8.reuse, 0x4, PT ;  /* 0x000000040800780c */ /* 0x040fe20003f66070 */
[----:B------:R-:W-:Y:S01]  /*14ef0*/  SHFL.IDX PT, R0, R24, RZ, 0x1f ;  /* 0x00001fff18007589 */ /* 0x000fe200000e0000 */
[C---:B------:R-:W-:Y:S02]  /*14f00*/  ISETP.GE.U32.AND P4, PT, R8.reuse, 0x8, PT ;  /* 0x000000080800780c */ /* 0x040fe40003f86070 */
[C---:B------:R-:W-:Y:S01]  /*14f10*/  ISETP.GE.U32.AND P5, PT, R8.reuse, 0x10, PT ;  /* 0x000000100800780c */ /* 0x040fe20003fa6070 */
[----:B------:R-:W-:Y:S01]  /*14f20*/  SHFL.IDX PT, R4, R24, 0x1, 0x1f ;  /* 0x00201f0018047f89 */ /* 0x000fe200000e0000 */
[----:B--2---:R-:W-:Y:S01]  /*14f30*/  @!P1 IMAD.MOV.U32 R5, RZ, RZ, R2 ;  /* 0x000000ffff059224 */ /* 0x004fe200078e0002 */
[----:B------:R-:W-:-:S04]  /*14f40*/  ISETP.NE.AND P1, PT, R8, RZ, PT ;  /* 0x000000ff0800720c */ /* 0x000fc80003f25270 */
        /* <DEDUP_REMOVED lines=15> */
[----:B------:R1:W2:Y:S02]  /*15040*/  SHFL.IDX PT, R14, R6, 0x1f, 0x1f ;  /* 0x03e01f00060e7f89 */ /* 0x0002a400000e0000 */
.L_x_1532:
[----:B------:R-:W-:Y:S02]  /*15050*/  ULDC UR4, c[0x0][0xc38] ;  /* 0x00030e0000047ab9 */ /* 0x000fe40000000800 */
[----:B------:R-:W-:-:S04]  /*15060*/  IMAD.U32 R7, RZ, RZ, UR4 ;  /* 0x00000004ff077e24 */ /* 0x000fc8000f8e00ff */
[----:B--2---:R-:W-:-:S04]  /*15070*/  IMAD R14, R14, R7, RZ ;  /* 0x000000070e0e7224 */ /* 0x004fc800078e02ff */
[----:B------:R-:W-:-:S05]  /*15080*/  IMAD.IADD R9, R4, 0x1, R14 ;  /* 0x0000000104097824 */ /* 0x000fca00078e020e */
[----:B------:R-:W-:-:S13]  /*15090*/  ISETP.GT.AND P6, PT, R9, R0, PT ;  /* 0x000000000900720c */ /* 0x000fda0003fc4270 */
[----:B------:R-:W-:Y:S05]  /*150a0*/  @P6 BRA `(.L_x_1417) ;  /* 0x00000000009c6947 */ /* 0x000fea0003800000 */
.L_x_1422:
[----:B------:R-:W2:Y:S01]  /*150b0*/  LDC R2, c[0x0][0xc3c] ;  /* 0x00030f00ff027b82 */ /* 0x000ea20000000800 */
[----:B------:R-:W-:-:S05]  /*150c0*/  VIADD R27, R27, 0x1f ;  /* 0x0000001f1b1b7836 */ /* 0x000fca0000000000 */
[----:B--2---:R-:W-:-:S13]  /*150d0*/  ISETP.GE.AND P6, PT, R27, R2, PT ;  /* 0x000000021b00720c */ /* 0x004fda0003fc6270 */
[----:B------:R-:W-:Y:S05]  /*150e0*/  @P6 BRA `(.L_x_1418) ;  /* 0x0000000400d06947 */ /* 0x000fea0003800000 */
[----:B------:R-:W2:Y:S01]  /*150f0*/  S2R R3, SR_TID.X ;  /* 0x0000000000037919 */ /* 0x000ea20000002100 */
[----:B------:R-:W-:Y:S01]  /*15100*/  BSSY B0, `(.L_x_1419) ;  /* 0x0000009000007945 */ /* 0x000fe20003800000 */
[----:B------:R-:W-:Y:S01]  /*15110*/  IMAD.MOV.U32 R5, RZ, RZ, RZ ;  /* 0x000000ffff057224 */ /* 0x000fe200078e00ff */
[----:B--2---:R-:W-:-:S05]  /*15120*/  LOP3.LUT R3, R3, 0x1f, RZ, 0xc0, !PT ;  /* 0x0000001f03037812 */ /* 0x004fca00078ec0ff */
[----:B------:R-:W-:-:S05]  /*15130*/  IMAD.IADD R7, R27, 0x1, R3 ;  /* 0x000000011b077824 */ /* 0x000fca00078e0203 */
[----:B------:R-:W-:-:S13]  /*15140*/  ISETP.GE.OR P6, PT, R7, R2, !P0 ;  /* 0x000000020700720c */ /* 0x000fda00047c6670 */
[----:B------:R-:W-:Y:S05]  /*15150*/  @P6 BRA `(.L_x_1420) ;  /* 0x00000000000c6947 */ /* 0x000fea0003800000 */
[----:B------:R-:W2:Y:S02]  /*15160*/  LDC.64 R2, c[0x0][0xc80] ;  /* 0x00032000ff027b82 */ /* 0x000ea40000000a00 */
[----:B--2---:R-:W-:-:S05]  /*15170*/  IMAD.WIDE R2, R7, 0x4, R2 ;  /* 0x0000000407027825 */ /* 0x004fca00078e0202 */
[----:B------:R2:W5:Y:S02]  /*15180*/  LDG.E R5, desc[UR36][R2.64] ;  /* 0x0000002402057981 */ /* 0x000564000c1e1900 */
.L_x_1420:
[----:B------:R-:W-:Y:S05]  /*15190*/  BSYNC B0 ;  /* 0x0000000000007941 */ /* 0x000fea0003800000 */
.L_x_1419:
[----:B------:R-:W-:-:S03]  /*151a0*/  UMOV UR4, 0xffffffff ;  /* 0xffffffff00047882 */ /* 0x000fc60000000000 */
[----:B------:R-:W-:Y:S05]  /*151b0*/  BRA.DIV UR4, `(.L_x_1421) ;  /* 0x0000004204407947 */ /* 0x000fea000b800000 */
[----:B-----5:R-:W3:Y:S02]  /*151c0*/  SHFL.UP PT, R14, R5, 0x1, RZ ;  /* 0x04200000050e7989 */ /* 0x020ee400000e00ff */
[----:B---3--:R-:W-:-:S05]  /*151d0*/  SEL R14, R14, RZ, P1 ;  /* 0x000000ff0e0e7207 */ /* 0x008fca0000800000 */
[----:B------:R-:W-:-:S05]  /*151e0*/  IMAD.IADD R13, R5, 0x1, R14 ;  /* 0x00000001050d7824 */ /* 0x000fca00078e020e */
[----:B------:R-:W2:Y:S02]  /*151f0*/  SHFL.UP PT, R14, R13, 0x2, RZ ;  /* 0x044000000d0e7989 */ /* 0x000ea400000e00ff */
[----:B--2---:R-:W-:-:S05]  /*15200*/  SEL R2, R14, RZ, P2 ;  /* 0x000000ff0e027207 */ /* 0x004fca0001000000 */
        /* <DEDUP_REMOVED lines=9> */
[----:B-1----:R-:W-:-:S05]  /*152a0*/  IMAD.IADD R6, R4, 0x1, R7 ;  /* 0x0000000104067824 */ /* 0x002fca00078e0207 */
[----:B------:R1:W2:Y:S02]  /*152b0*/  SHFL.IDX PT, R14, R6, 0x1f, 0x1f ;  /* 0x03e01f00060e7f89 */ /* 0x0002a400000e0000 */
.L_x_1540:
[----:B------:R-:W-:Y:S02]  /*152c0*/  ULDC UR4, c[0x0][0xc38] ;  /* 0x00030e0000047ab9 */ /* 0x000fe40000000800 */
[----:B------:R-:W-:-:S04]  /*152d0*/  IMAD.U32 R7, RZ, RZ, UR4 ;  /* 0x00000004ff077e24 */ /* 0x000fc8000f8e00ff */
[----:B--2---:R-:W-:-:S04]  /*152e0*/  IMAD R14, R14, R7, RZ ;  /* 0x000000070e0e7224 */ /* 0x004fc800078e02ff */
[----:B------:R-:W-:-:S05]  /*152f0*/  IMAD.IADD R9, R14, 0x1, R9 ;  /* 0x000000010e097824 */ /* 0x000fca00078e0209 */
[----:B------:R-:W-:-:S13]  /*15300*/  ISETP.GT.AND P6, PT, R9, R0, PT ;  /* 0x000000000900720c */ /* 0x000fda0003fc4270 */
[----:B------:R-:W-:Y:S05]  /*15310*/  @!P6 BRA `(.L_x_1422) ;  /* 0xfffffffc0064e947 */ /* 0x000fea000383ffff */
.L_x_1417:
[----:B------:R-:W-:Y:S01]  /*15320*/  IMAD.IADD R24, R9, 0x1, -R14 ;  /* 0x0000000109187824 */ /* 0x000fe200078e0a0e */
[----:B------:R-:W-:-:S03]  /*15330*/  UMOV UR4, 0xffffffff ;  /* 0xffffffff00047882 */ /* 0x000fc60000000000 */
[----:B------:R-:W-:-:S05]  /*15340*/  IMAD R3, R6, R7, R24 ;  /* 0x0000000706037224 */ /* 0x000fca00078e0218 */
[----:B------:R-:W-:Y:S01]  /*15350*/  ISETP.GT.AND P6, PT, R3, R0, PT ;  /* 0x000000000300720c */ /* 0x000fe20003fc4270 */
[----:B------:R-:W-:-:S12]  /*15360*/  BRA.DIV UR4, `(.L_x_1423) ;  /* 0x0000004204907947 */ /* 0x000fd8000b800000 */
[----:B------:R-:W-:-:S04]  /*15370*/  VOTE.ANY R2, PT, !P6 ;  /* 0x0000000000027806 */ /* 0x000fc800070e0100 */
[----:B------:R-:W2:Y:S02]  /*15380*/  POPC R4, R2 ;  /* 0x0000000200047309 */ /* 0x000ea40000000000 */
[----:B--2---:R2:W3:Y:S02]  /*15390*/  SHFL.IDX PT, R5, R5, R4, 0x1f ;  /* 0x00001f0405057589 */ /* 0x0044e400000e0000 */
.L_x_1544:
[----:B------:R-:W-:Y:S01]  /*153a0*/  ISETP.NE.AND P0, PT, R2, RZ, PT ;  /* 0x000000ff0200720c */ /* 0x000fe20003f05270 */
[----:B------:R-:W-:-:S12]  /*153b0*/  IMAD.MOV.U32 R14, RZ, RZ, RZ ;  /* 0x000000ffff0e7224 */ /* 0x000fd800078e00ff */
[----:B------:R-:W-:Y:S05]  /*153c0*/  @!P0 BRA `(.L_x_1424) ;  /* 0x0000000000108947 */ /* 0x000fea0003800000 */
[----:B------:R-:W-:Y:S01]  /*153d0*/  UMOV UR4, 0xffffffff ;  /* 0xffffffff00047882 */ /* 0x000fe20000000000 */
[----:B------:R-:W-:Y:S02]  /*153e0*/  VIADD R12, R4, 0xffffffff ;  /* 0xffffffff040c7836 */ /* 0x000fe40000000000 */
[----:B------:R-:W-:Y:S05]  /*153f0*/  BRA.DIV UR4, `(.L_x_1425) ;  /* 0x0000004204b47947 */ /* 0x000fea000b800000 */
[----:B------:R4:W0:Y:S02]  /*15400*/  SHFL.IDX PT, R14, R6, R12, 0x1f ;  /* 0x00001f0c060e7589 */ /* 0x00082400000e0000 */
.L_x_1424:
[----:B------:R-:W5:Y:S01]  /*15410*/  LDC.64 R2, c[0x0][0xc90] ;  /* 0x00032400ff027b82 */ /* 0x000f620000000a00 */
[----:B------:R-:W-:-:S04]  /*15420*/  IMAD.IADD R27, R4, 0x1, R27 ;  /* 0x00000001041b7824 */ /* 0x000fc800078e021b */
[----:B-----5:R-:W-:-:S05]  /*15430*/  IMAD.WIDE R2, R27, 0x4, R2 ;  /* 0x000000041b027825 */ /* 0x020fca00078e0202 */
[----:B-1--4-:R1:W2:Y:S01]  /*15440*/  LDG.E R6, desc[UR36][R2.64] ;  /* 0x0000002402067981 */ /* 0x0122a2000c1e1900 */
[----:B0-----:R-:W-:Y:S02]  /*15450*/  IMAD R24, R14, R7, R24 ;  /* 0x000000070e187224 */ /* 0x001fe400078e0218 */
[----:B-1----:R-:W-:Y:S02]  /*15460*/  IMAD.MOV.U32 R2, RZ, RZ, RZ ;  /* 0x000000ffff027224 */ /* 0x002fe400078e00ff */
[----:B--23--:R-:W-:-:S05]  /*15470*/  IMAD R4, R5, R6, RZ ;  /* 0x0000000605047224 */ /* 0x00cfca00078e02ff */
[----:B------:R-:W-:-:S04]  /*15480*/  IABS R8, R4 ;  /* 0x0000000400087213 */ /* 0x000fc80000000000 */
[----:B------:R-:W0:Y:S08]  /*15490*/  I2F.RP R10, R8 ;  /* 0x00000008000a7306 */ /* 0x000e300000209400 */
[----:B0-----:R-:W0:Y:S02]  /*154a0*/  MUFU.RCP R10, R10 ;  /* 0x0000000a000a7308 */ /* 0x001e240000001000 */
[----:B0-----:R-:W-:-:S06]  /*154b0*/  VIADD R11, R10, 0xffffffe ;  /* 0x0ffffffe0a0b7836 */ /* 0x001fcc0000000000 */
[----:B------:R-:W0:Y:S02]  /*154c0*/  F2I.FTZ.U32.TRUNC.NTZ R3, R11 ;  /* 0x0000000b00037305 */ /* 0x000e24000021f000 */
[----:B0-----:R-:W-:-:S04]  /*154d0*/  IMAD.MOV R9, RZ, RZ, -R3 ;  /* 0x000000ffff097224 */ /* 0x001fc800078e0a03 */
[----:B------:R-:W-:-:S04]  /*154e0*/  IMAD R9, R9, R8, RZ ;  /* 0x0000000809097224 */ /* 0x000fc800078e02ff */
[----:B------:R-:W-:-:S04]  /*154f0*/  IMAD.HI.U32 R2, R3, R9, R2 ;  /* 0x0000000903027227 */ /* 0x000fc800078e0002 */
[----:B------:R-:W-:Y:S01]  /*15500*/  IMAD.IADD R9, R0, 0x1, -R24 ;  /* 0x0000000100097824 */ /* 0x000fe200078e0a18 */
[----:B------:R-:W-:-:S04]  /*15510*/  IABS R0, R4 ;  /* 0x0000000400007213 */ /* 0x000fc80000000000 */
[----:B------:R-:W-:Y:S01]  /*15520*/  IABS R3, R9 ;  /* 0x0000000900037213 */ /* 0x000fe20000000000 */
[----:B------:R-:W-:-:S04]  /*15530*/  IMAD.MOV R0, RZ, RZ, -R0 ;  /* 0x000000ffff007224 */ /* 0x000fc800078e0a00 */
        /* <DEDUP_REMOVED lines=12> */
[----:B------:R-:W-:Y:S02]  /*15600*/  IMAD R0, R6, R2, RZ ;  /* 0x0000000206007224 */ /* 0x000fe400078e02ff */
[----:B------:R-:W-:Y:S02]  /*15610*/  IMAD.MOV R2, RZ, RZ, -R2 ;  /* 0x000000ffff027224 */ /* 0x000fe400078e0a02 */
[----:B------:R-:W-:Y:S02]  /*15620*/  IMAD.MOV R3, RZ, RZ, -R0 ;  /* 0x000000ffff037224 */ /* 0x000fe400078e0a00 */
[----:B------:R-:W-:-:S03]  /*15630*/  IMAD R9, R4, R2, R9 ;  /* 0x0000000204097224 */ /* 0x000fc600078e0209 */
[----:B------:R-:W-:-:S04]  /*15640*/  VIADDMNMX R6, R3, R7, R6, PT ;  /* 0x0000000703067246 */ /* 0x000fc80003800106 */
[-C--:B------:R-:W-:Y:S02]  /*15650*/  IABS R7, R6.reuse ;  /* 0x0000000600077213 */ /* 0x080fe40000000000 */
[----:B------:R-:W-:Y:S02]  /*15660*/  IABS R4, R6 ;  /* 0x0000000600047213 */ /* 0x000fe40000000000 */
[----:B------:R-:W0:Y:S03]  /*15670*/  I2F.RP R8, R7 ;  /* 0x0000000700087306 */ /* 0x000e260000209400 */
[----:B------:R-:W-:-:S05]  /*15680*/  IMAD.MOV R4, RZ, RZ, -R4 ;  /* 0x000000ffff047224 */ /* 0x000fca00078e0a04 */
[----:B0-----:R-:W0:Y:S02]  /*15690*/  MUFU.RCP R8, R8 ;  /* 0x0000000800087308 */ /* 0x001e240000001000 */
[----:B0-----:R-:W-:-:S06]  /*156a0*/  VIADD R3, R8, 0xffffffe ;  /* 0x0ffffffe08037836 */ /* 0x001fcc0000000000 */
[----:B------:R-:W0:Y:S02]  /*156b0*/  F2I.FTZ.U32.TRUNC.NTZ R3, R3 ;  /* 0x0000000300037305 */ /* 0x000e24000021f000 */
[----:B0-----:R-:W-:-:S04]  /*156c0*/  IMAD.MOV R2, RZ, RZ, -R3 ;  /* 0x000000ffff027224 */ /* 0x001fc800078e0a03 */
[----:B------:R-:W-:Y:S02]  /*156d0*/  IMAD R11, R2, R7, RZ ;  /* 0x00000007020b7224 */ /* 0x000fe400078e02ff */
[----:B------:R-:W-:-:S04]  /*156e0*/  IMAD.MOV.U32 R2, RZ, RZ, RZ ;  /* 0x000000ffff027224 */ /* 0x000fc800078e00ff */
[----:B------:R-:W-:Y:S01]  /*156f0*/  IMAD.HI.U32 R2, R3, R11, R2 ;  /* 0x0000000b03027227 */ /* 0x000fe200078e0002 */
[----:B------:R-:W-:Y:S02]  /*15700*/  IABS R11, R9 ;  /* 0x00000009000b7213 */ /* 0x000fe40000000000 */
[C---:B------:R-:W-:Y:S01]  /*15710*/  LOP3.LUT R3, R9.reuse, R6, RZ, 0x3c, !PT ;  /* 0x0000000609037212 */ /* 0x040fe200078e3cff */
[----:B------:R-:W-:Y:S02]  /*15720*/  IMAD.IADD R9, R9, 0x1, R0 ;  /* 0x0000000109097824 */ /* 0x000fe400078e0200 */
[----:B------:R-:W-:Y:S01]  /*15730*/  IMAD.HI.U32 R2, R2, R11, RZ ;  /* 0x0000000b02027227 */ /* 0x000fe200078e00ff */
[----:B------:R-:W-:-:S03]  /*15740*/  ISETP.GE.AND P2, PT, R3, RZ, PT ;  /* 0x000000ff0300720c */ /* 0x000fc60003f46270 */
[----:B------:R-:W-:-:S05]  /*15750*/  IMAD R4, R2, R4, R11 ;  /* 0x0000000402047224 */ /* 0x000fca00078e020b */
[----:B------:R-:W-:-:S13]  /*15760*/  ISETP.GT.U32.AND P1, PT, R7, R4, PT ;  /* 0x000000040700720c */ /* 0x000fda0003f24070 */
[----:B------:R-:W-:Y:S02]  /*15770*/  @!P1 IMAD.IADD R4, R4, 0x1, -R7 ;  /* 0x0000000104049824 */ /* 0x000fe400078e0a07 */
[----:B------:R-:W-:Y:S01]  /*15780*/  @!P1 VIADD R2, R2, 0x1 ;  /* 0x0000000102029836 */ /* 0x000fe20000000000 */
[----:B------:R-:W-:Y:S02]  /*15790*/  ISETP.NE.AND P1, PT, R6, RZ, PT ;  /* 0x000000ff0600720c */ /* 0x000fe40003f25270 */
[----:B------:R-:W-:-:S13]  /*157a0*/  ISETP.GE.U32.AND P0, PT, R4, R7, PT ;  /* 0x000000070400720c */ /* 0x000fda0003f06070 */
[----:B------:R-:W-:-:S04]  /*157b0*/  @P0 VIADD R2, R2, 0x1 ;  /* 0x0000000102020836 */ /* 0x000fc80000000000 */
[----:B------:R-:W-:Y:S01]  /*157c0*/  @!P2 IMAD.MOV R2, RZ, RZ, -R2 ;  /* 0x000000ffff02a224 */ /* 0x000fe200078e0a02 */
[----:B------:R-:W-:Y:S01]  /*157d0*/  @!P1 LOP3.LUT R2, RZ, R6, RZ, 0x33, !PT ;  /* 0x00000006ff029212 */ /* 0x000fe200078e33ff */
[----:B------:R-:W-:-:S04]  /*157e0*/  IMAD.MOV R6, RZ, RZ, -R6 ;  /* 0x000000ffff067224 */ /* 0x000fc800078e0a06 */
[----:B------:R-:W-:Y:S01]  /*157f0*/  IMAD R26, R2, R6, R9 ;  /* 0x00000006021a7224 */ /* 0x000fe200078e0209 */
[----:B------:R-:W-:-:S05]  /*15800*/  LOP3.LUT R2, RZ, R2, RZ, 0x33, !PT ;  /* 0x00000002ff027212 */ /* 0x000fca00078e33ff */
[----:B------:R-:W-:Y:S01]  /*15810*/  IMAD.IADD R25, R5, 0x1, R2 ;  /* 0x0000000105197824 */ /* 0x000fe200078e0202 */
[----:B------:R-:W-:Y:S06]  /*15820*/  BRA `(.L_x_1426) ;  /* 0x00000000001c7947 */ /* 0x000fec0003800000 */
.L_x_1418:
[----:B------:R-:W-:Y:S01]  /*15830*/  UMOV UR4, URZ ;  /* 0x0000003f00047c82 */ /* 0x000fe20008000000 */
[----:B------:R-:W-:Y:S01]  /*15840*/  UMOV UR5, URZ ;  /* 0x0000003f00057c82 */ /* 0x000fe20008000000 */
[----:B------:R-:W-:Y:S01]  /*15850*/  ULDC UR6, c[0x0][0xc3c] ;  /* 0x00030f0000067ab9 */ /* 0x000fe20000000800 */
[----:B------:R-:W-:Y:S02]  /*15860*/  IMAD.MOV.U32 R24, RZ, RZ, R0 ;  /* 0x000000ffff187224 */ /* 0x000fe400078e0000 */
[----:B------:R-:W-:Y:S02]  /*15870*/  IMAD.U32 R25, RZ, RZ, UR4 ;  /* 0x00000004ff197e24 */ /* 0x000fe4000f8e00ff */
[----:B------:R-:W-:Y:S02]  /*15880*/  IMAD.U32 R26, RZ, RZ, UR5 ;  /* 0x00000005ff1a7e24 */ /* 0x000fe4000f8e00ff */
[----:B------:R-:W-:-:S07]  /*15890*/  IMAD.U32 R27, RZ, RZ, UR6 ;  /* 0x00000006ff1b7e24 */ /* 0x000fce000f8e00ff */
.L_x_1426:
[----:B------:R-:W2:Y:S01]  /*158a0*/  S2R R0, SR_TID.X ;  /* 0x0000000000007919 */ /* 0x000ea20000002100 */
[----:B------:R-:W-:Y:S05]  /*158b0*/  WARPSYNC.ALL ;  /* 0x0000000000007948 */ /* 0x000fea0003800000 */
[----:B------:R-:W-:Y:S01]  /*158c0*/  BAR.SYNC.DEFER_BLOCKING 0x4, 0x180 ;  /* 0x0106000000007b1d */ /* 0x000fe20000010000 */
[----:B--2---:R-:W-:-:S04]  /*158d0*/  LOP3.LUT R0, R0, 0x1f, RZ, 0xc0, !PT ;  /* 0x0000001f00007812 */ /* 0x004fc800078ec0ff */
[----:B------:R-:W-:-:S13]  /*158e0*/  ISETP.NE.AND P0, PT, R0, RZ, PT ;  /* 0x000000ff0000720c */ /* 0x000fda0003f05270 */
[----:B------:R-:W2:Y:S01]  /*158f0*/  @!P0 S2R R3, SR_CgaCtaId ;  /* 0x0000000000038919 */ /* 0x000ea20000008800 */
[----:B------:R-:W-:-:S04]  /*15900*/  @!P0 MOV R0, 0x400 ;  /* 0x0000040000008802 */ /* 0x000fc80000000f00 */
[----:B--2---:R-:W-:-:S05]  /*15910*/  @!P0 LEA R17, R3, R0, 0x18 ;  /* 0x0000000003118211 */ /* 0x004fca00078ec0ff */
[----:B------:R3:W-:Y:S01]  /*15920*/  @!P0 STS.128 [R17+0x308d0], R24 ;  /* 0x0308d01811008388 */ /* 0x0007e20000000c00 */
[----:B------:R-:W-:Y:S06]  /*15930*/  BAR.ARV 0x5, 0x180 ;  /* 0x0146000000007b1d */ /* 0x000fec0000002000 */
.L_x_1415:
[----:B------:R-:W-:Y:S02]  /*15940*/  ULDC UR4, c[0x0][0xc3c] ;  /* 0x00030f0000047ab9 */ /* 0x000fe40000000800 */
[----:B--2---:R-:W-:-:S13]  /*15950*/  ISETP.GE.AND P0, PT, R27, UR4, PT ;  /* 0x000000041b007c0c */ /* 0x004fda000bf06270 */
[----:B------:R-:W-:Y:S05]  /*15960*/  @!P0 BRA `(.L_x_1427) ;  /* 0xffffffb400188947 */ /* 0x000fea000383ffff */
[----:B------:R-:W-:Y:S05]  /*15970*/  BSYNC B8 ;  /* 0x0000000000087941 */ /* 0x000fea0003800000 */
.L_x_1356:
[----:B------:R-:W2:Y:S01]  /*15980*/  LDL.LU R0, [R1+0x24] ;  /* 0x0000240001007983 */ /* 0x000ea20000300800 */
[----:B------:R-:W-:Y:S01]  /*15990*/  BSSY B0, `(.L_x_1428) ;  /* 0x000000b000007945 */ /* 0x000fe20003800000 */
[----:B------:R-:W4:Y:S01]  /*159a0*/  S2R R5, SR_CgaCtaId ;  /* 0x0000000000057919 */ /* 0x000f220000008800 */
[----:B--2---:R-:W-:-:S05]  /*159b0*/  VIADD R0, R0, 0x1 ;  /* 0x0000000100007836 */ /* 0x004fca0000000000 */
[----:B-1----:R-:W-:-:S04]  /*159c0*/  LEA.HI R2, R0, R0, RZ, 0x1 ;  /* 0x0000000000027211 */ /* 0x002fc800078f08ff */
[----:B------:R-:W-:Y:S02]  /*159d0*/  LOP3.LUT R3, R2, 0xfffffffe, RZ, 0xc0, !PT ;  /* 0xfffffffe02037812 */ /* 0x000fe400078ec0ff */
[----:B------:R-:W-:-:S03]  /*159e0*/  MOV R2, 0x400 ;  /* 0x0000040000027802 */ /* 0x000fc60000000f00 */
[----:B------:R-:W-:Y:S01]  /*159f0*/  IMAD.IADD R0, R0, 0x1, -R3 ;  /* 0x0000000100007824 */ /* 0x000fe200078e0a03 */
[----:B----4-:R-:W-:-:S04]  /*15a00*/  LEA R4, R5, R2, 0x18 ;  /* 0x0000000205047211 */ /* 0x010fc800078ec0ff */
[----:B------:R-:W-:-:S04]  /*15a10*/  SHF.L.U32 R0, R0, 0x1f, RZ ;  /* 0x0000001f00007819 */ /* 0x000fc800000006ff */
[----:B------:R-:W1:Y:S02]  /*15a20*/  SYNCS.PHASECHK.TRANS64.TRYWAIT P0, [R4+URZ+0x30820], R0 ;  /* 0x03082000040075a7 */ /* 0x000e64000800017f */
[----:B-1----:R-:W-:Y:S05]  /*15a30*/  @!P0 BRA `(.L_x_1429) ;  /* 0x0000003c00488947 */ /* 0x002fea0003800000 */
.L_x_1547:
[----:B------:R-:W-:Y:S05]  /*15a40*/  BSYNC B0 ;  /* 0x0000000000007941 */ /* 0x000fea0003800000 */
.L_x_1428:
[----:B------:R-:W-:-:S03]  /*15a50*/  UMOV UR4, 0xffffffff ;  /* 0xffffffff00047882 */ /* 0x000fc60000000000 */
[----:B------:R-:W-:Y:S05]  /*15a60*/  BRA.DIV UR4, `(.L_x_1430) ;  /* 0x0000003e04507947 */ /* 0x000fea000b800000 */
[----:B-1----:R-:W1:Y:S02]  /*15a70*/  S2R R0, SR_TID.X ;  /* 0x0000000000007919 */ /* 0x002e640000002100 */
[----:B-1----:R-:W-:-:S04]  /*15a80*/  SHF.R.U32.HI R0, RZ, 0x5, R0 ;  /* 0x00000005ff007819 */ /* 0x002fc80000011600 */
[----:B------:R-:W-:-:S05]  /*15a90*/  LOP3.LUT R0, R0, 0x3, RZ, 0xc0, !PT ;  /* 0x0000000300007812 */ /* 0x000fca00078ec0ff */
[----:B------:R1:W2:Y:S02]  /*15aa0*/  SHFL.IDX PT, R14, R0, RZ, 0x1f ;  /* 0x00001fff000e7589 */ /* 0x0002a400000e0000 */
.L_x_1550:
[----:B--2---:R-:W-:Y:S01]  /*15ab0*/  ISETP.NE.AND P0, PT, R14, RZ, PT ;  /* 0x000000ff0e00720c */ /* 0x004fe20003f05270 */
[----:B------:R-:W-:-:S12]  /*15ac0*/  BSSY B0, `(.L_x_1431) ;  /* 0x0000024000007945 */ /* 0x000fd80003800000 */
[----:B------:R-:W-:Y:S05]  /*15ad0*/  @P0 BRA `(.L_x_1432) ;  /* 0x0000000000880947 */ /* 0x000fea0003800000 */
[----:B------:R-:W-:-:S03]  /*15ae0*/  UMOV UR4, 0xffffffff ;  /* 0xffffffff00047882 */ /* 0x000fc60000000000 */
[----:B------:R-:W-:Y:S05]  /*15af0*/  BRA.DIV UR4, `(.L_x_1433) ;  /* 0x0000003e04607947 */ /* 0x000fea000b800000 */
[----:B------:R-:W-:-:S13]  /*15b00*/  ELECT P6, URZ, PT ;  /* 0x00000000003f782f */ /* 0x000fda00038c0000 */
.L_x_1553:
[----:B------:R-:W-:Y:S05]  /*15b10*/  @!P6 BRA `(.L_x_1432) ;  /* 0x000000000078e947 */ /* 0x000fea0003800000 */
[----:B-1----:R-:W2:Y:S02]  /*15b20*/  LDL.LU R0, [R1+0x10] ;  /* 0x0000100001007983 */ /* 0x002ea40000300800 */
[----:B--2---:R-:W-:-:S04]  /*15b30*/  LOP3.LUT R0, R0, 0x2, RZ, 0xfc, !PT ;  /* 0x0000000200007812 */ /* 0x004fc800078efcff */
[----:B------:R-:W-:-:S13]  /*15b40*/  ISETP.NE.AND P0, PT, R0, 0x3, PT ;  /* 0x000000030000780c */ /* 0x000fda0003f05270 */
[----:B------:R-:W-:Y:S05]  /*15b50*/  @!P0 BRA `(.L_x_1434) ;  /* 0x0000000000048947 */ /* 0x000fea0003800000 */
[----:B------:R-:W-:Y:S01]  /*15b60*/  BPT.TRAP 0x1 ;  /* 0x000000040000795c */ /* 0x000fe20000300000 */
.L_x_1434:
[C---:B------:R-:W-:Y:S01]  /*15b70*/  IMAD R5, R23.reuse, 0x8, R4 ;  /* 0x0000000817057824 */ /* 0x040fe200078e0204 */
[----:B------:R-:W-:Y:S01]  /*15b80*/  SHF.L.U32 R0, R28, 0x1f, RZ ;  /* 0x0000001f1c007819 */ /* 0x000fe200000006ff */
[----:B------:R-:W-:-:S03]  /*15b90*/  VIADD R23, R23, 0x1 ;  /* 0x0000000117177836 */ /* 0x000fc60000000000 */
[----:B------:R-:W1:Y:S02]  /*15ba0*/  SYNCS.PHASECHK.TRANS64.TRYWAIT P1, [R5+URZ+0x30840], R0 ;  /* 0x03084000050075a7 */ /* 0x000e64000802017f */
[----:B------:R-:W-:-:S04]  /*15bb0*/  ISETP.NE.AND P2, PT, R23, 0x2, PT ;  /* 0x000000021700780c */ /* 0x000fc80003f45270 */
[----:B------:R-:W-:Y:S01]  /*15bc0*/  SEL R3, RZ, 0x1, P2 ;  /* 0x00000001ff037807 */ /* 0x000fe20001000000 */
[----:B-1----:R-:W-:Y:S08]  /*15bd0*/  @!P1 BRA `(.L_x_1435) ;  /* 0x0000003c00489947 */ /* 0x002ff00003800000 */
.L_x_1554:
[----:B------:R-:W-:Y:S02]  /*15be0*/  SEL R23, R23, RZ, P2 ;  /* 0x000000ff17177207 */ /* 0x000fe40001000000 */
[----:B------:R-:W-:Y:S01]  /*15bf0*/  LOP3.LUT R2, R28, R3, RZ, 0x3c, !PT ;  /* 0x000000031c027212 */ /* 0x000fe200078e3cff */
[----:B------:R-:W-:Y:S06]  /*15c00*/  @!P0 BRA `(.L_x_1436) ;  /* 0x0000000000048947 */ /* 0x000fec0003800000 */
[----:B------:R-:W-:Y:S01]  /*15c10*/  BPT.TRAP 0x1 ;  /* 0x000000040000795c */ /* 0x000fe20000300000 */
.L_x_1436:
[----:B------:R-:W-:Y:S01]  /*15c20*/  IMAD R23, R23, 0x8, R4 ;  /* 0x0000000817177824 */ /* 0x000fe200078e0204 */
[----:B------:R-:W-:-:S04]  /*15c30*/  SHF.L.U32 R2, R2, 0x1f, RZ ;  /* 0x0000001f02027819 */ /* 0x000fc800000006ff */
[----:B------:R-:W2:Y:S02]  /*15c40*/  SYNCS.PHASECHK.TRANS64.TRYWAIT P1, [R23+URZ+0x30840], R2 ;  /* 0x03084002170075a7 */ /* 0x000ea4000802017f */
[----:B--2---:R-:W-:Y:S05]  /*15c50*/  @!P1 BRA `(.L_x_1437) ;  /* 0x0000003c003c9947 */ /* 0x004fea0003800000 */
.L_x_1555:
[----:B------:R-:W-:Y:S05]  /*15c60*/  @!P0 BRA `(.L_x_1438) ;  /* 0x0000000000048947 */ /* 0x000fea0003800000 */
[----:B------:R-:W-:Y:S01]  /*15c70*/  BPT.TRAP 0x1 ;  /* 0x000000040000795c */ /* 0x000fe20000300000 */
.L_x_1438:
[----:B------:R-:W4:Y:S02]  /*15c80*/  SYNCS.PHASECHK.TRANS64.TRYWAIT P1, [R5+URZ+0x30860], R0 ;  /* 0x03086000050075a7 */ /* 0x000f24000802017f */
[----:B----4-:R-:W-:Y:S05]  /*15c90*/  @!P1 BRA `(.L_x_1439) ;  /* 0x0000003c00409947 */ /* 0x010fea0003800000 */
.L_x_1556:
[----:B------:R-:W-:Y:S05]  /*15ca0*/  @!P0 BRA `(.L_x_1440) ;  /* 0x0000000000048947 */ /* 0x000fea0003800000 */
[----:B------:R-:W-:Y:S01]  /*15cb0*/  BPT.TRAP 0x1 ;  /* 0x000000040000795c */ /* 0x000fe20000300000 */
.L_x_1440:
[----:B------:R0:W0:Y:S02]  /*15cc0*/  SYNCS.PHASECHK.TRANS64.TRYWAIT P0, [R23+URZ+0x30860], R2 ;  /* 0x03086002170075a7 */ /* 0x000024000800017f */
[----:B0-----:R-:W-:Y:S05]  /*15cd0*/  @!P0 NANOSLEEP.SYNCS 0x989680 ;  /* 0x009896800000895d */ /* 0x001fea0003900000 */
[----:B------:R-:W0:Y:S02]  /*15ce0*/  @!P0 SYNCS.PHASECHK.TRANS64 P0, [R23+URZ+0x30860], R2 ;  /* 0x03086002170085a7 */ /* 0x000e24000800007f */
[----:B0-----:R-:W-:Y:S05]  /*15cf0*/  @!P0 BRA `(.L_x_1440) ;  /* 0xfffffffc00f08947 */ /* 0x001fea000383ffff */
.L_x_1432:
[----:B------:R-:W-:Y:S05]  /*15d00*/  BSYNC B0 ;  /* 0x0000000000007941 */ /* 0x000fea0003800000 */
.L_x_1431:
[----:B------:R-:W-:Y:S05]  /*15d10*/  EXIT ;  /* 0x000000000000794d */ /* 0x000fea0003800000 */
.L_x_1250:
[----:B0-----:R-:W-:-:S04]  /*15d20*/  IMAD.U32 R3, RZ, RZ, UR40 ;  /* 0x00000028ff037e24 */ /* 0x001fc8000f8e00ff */
[----:B------:R0:W1:Y:S03]  /*15d30*/  SYNCS.PHASECHK.TRANS64.TRYWAIT P1, [R3+URZ+0x30800], R0 ;  /* 0x03080000030075a7 */ /* 0x000066000802017f */
[----:B-1----:R-:W-:Y:S05]  /*15d40*/  @!P1 NANOSLEEP.SYNCS 0x989680 ;  /* 0x009896800000995d */ /* 0x002fea0003900000 */
[----:B------:R-:W1:Y:S02]  /*15d50*/  @!P1 SYNCS.PHASECHK.TRANS64 P1, [R3+URZ+0x30800], R0 ;  /* 0x03080000030095a7 */ /* 0x000e64000802007f */
[----:B-1----:R-:W-:Y:S05]  /*15d60*/  @!P1 BRA `(.L_x_1250) ;  /* 0xfffffffc00ec9947 */ /* 0x002fea000383ffff */
[----:B------:R-:W-:Y:S05]  /*15d70*/  BRA `(.L_x_1441) ;  /* 0xfffffebc00407947 */ /* 0x000fea000383ffff */
.L_x_1254:
[----:B-1----:R1:W2:Y:S02]  /*15d80*/  SYNCS.PHASECHK.TRANS64.TRYWAIT P1, [R3+URZ+0x30830], R0 ;  /* 0x03083000030075a7 */ /* 0x0022a4000802017f */
[----:B--2---:R-:W-:Y:S05]  /*15d90*/  @!P1 NANOSLEEP.SYNCS 0x989680 ;  /* 0x009896800000995d */ /* 0x004fea0003900000 */
[----:B------:R-:W2:Y:S02]  /*15da0*/  @!P1 SYNCS.PHASECHK.TRANS64 P1, [R3+URZ+0x30830], R0 ;  /* 0x03083000030095a7 */ /* 0x000ea4000802007f */
[----:B--2---:R-:W-:Y:S05]  /*15db0*/  @!P1 BRA `(.L_x_1254) ;  /* 0xfffffffc00f09947 */ /* 0x004fea000383ffff */
[----:B------:R-:W-:Y:S05]  /*15dc0*/  BRA `(.L_x_1253) ;  /* 0xfffffebc005c7947 */ /* 0x000fea000383ffff */
.L_x_1271:
[----:B-1----:R-:W-:-:S04]  /*15dd0*/  IMAD.U32 R5, RZ, RZ, UR6 ;  /* 0x00000006ff057e24 */ /* 0x002fc8000f8e00ff */
[----:B------:R1:W2:Y:S03]  /*15de0*/  SYNCS.PHASECHK.TRANS64.TRYWAIT P1, [R5+URZ+0x30830], R0 ;  /* 0x03083000050075a7 */ /* 0x0002a6000802017f */
[----:B--2---:R-:W-:Y:S05]  /*15df0*/  @!P1 NANOSLEEP.SYNCS 0x989680 ;  /* 0x009896800000995d */ /* 0x004fea0003900000 */
[----:B------:R-:W2:Y:S02]  /*15e00*/  @!P1 SYNCS.PHASECHK.TRANS64 P1, [R5+URZ+0x30830], R0 ;  /* 0x03083000050095a7 */ /* 0x000ea4000802007f */
[----:B--2---:R-:W-:Y:S05]  /*15e10*/  @!P1 BRA `(.L_x_1271) ;  /* 0xfffffffc00ec9947 */ /* 0x004fea000383ffff */
[----:B------:R-:W-:Y:S05]  /*15e20*/  BRA `(.L_x_1270) ;  /* 0xfffffee800987947 */ /* 0x000fea000383ffff */
.L_x_1275:
[----:B-1----:R-:W-:-:S04]  /*15e30*/  IMAD.U32 R3, RZ, RZ, UR5 ;  /* 0x00000005ff037e24 */ /* 0x002fc8000f8e00ff */
[----:B------:R1:W2:Y:S03]  /*15e40*/  SYNCS.PHASECHK.TRANS64.TRYWAIT P1, [R3+URZ+0x30850], R0 ;  /* 0x03085000030075a7 */ /* 0x0002a6000802017f */
[----:B--2---:R-:W-:Y:S05]  /*15e50*/  @!P1 NANOSLEEP.SYNCS 0x989680 ;  /* 0x009896800000995d */ /* 0x004fea0003900000 */
[----:B------:R-:W2:Y:S02]  /*15e60*/  @!P1 SYNCS.PHASECHK.TRANS64 P1, [R3+URZ+0x30850], R0 ;  /* 0x03085000030095a7 */ /* 0x000ea4000802007f */
[----:B--2---:R-:W-:Y:S05]  /*15e70*/  @!P1 BRA `(.L_x_1275) ;  /* 0xfffffffc00ec9947 */ /* 0x004fea000383ffff */
[----:B------:R-:W-:Y:S05]  /*15e80*/  BRA `(.L_x_1274) ;  /* 0xfffffef400407947 */ /* 0x000fea000383ffff */
.L_x_1294:
[----:B-1----:R-:W-:-:S04]  /*15e90*/  IMAD.U32 R5, RZ, RZ, UR6 ;  /* 0x00000006ff057e24 */ /* 0x002fc8000f8e00ff */
[----:B------:R1:W2:Y:S03]  /*15ea0*/  SYNCS.PHASECHK.TRANS64.TRYWAIT P1, [R5+URZ+0x30830], R0 ;  /* 0x03083000050075a7 */ /* 0x0002a6000802017f */
[----:B--2---:R-:W-:Y:S05]  /*15eb0*/  @!P1 NANOSLEEP.SYNCS 0x989680 ;  /* 0x009896800000995d */ /* 0x004fea0003900000 */
[----:B------:R-:W2:Y:S02]  /*15ec0*/  @!P1 SYNCS.PHASECHK.TRANS64 P1, [R5+URZ+0x30830], R0 ;  /* 0x03083000050095a7 */ /* 0x000ea4000802007f */
[----:B--2---:R-:W-:Y:S05]  /*15ed0*/  @!P1 BRA `(.L_x_1294) ;  /* 0xfffffffc00ec9947 */ /* 0x004fea000383ffff */
[----:B------:R-:W-:Y:S05]  /*15ee0*/  BRA `(.L_x_1293) ;  /* 0xffffff1c00247947 */ /* 0x000fea000383ffff */
.L_x_1298:
[----:B-1----:R-:W-:-:S04]  /*15ef0*/  IMAD.U32 R3, RZ, RZ, UR5 ;  /* 0x00000005ff037e24 */ /* 0x002fc8000f8e00ff */
[----:B------:R1:W2:Y:S03]  /*15f00*/  SYNCS.PHASECHK.TRANS64.TRYWAIT P1, [R3+URZ+0x30850], R0 ;  /* 0x03085000030075a7 */ /* 0x0002a6000802017f */
[----:B--2---:R-:W-:Y:S05]  /*15f10*/  @!P1 NANOSLEEP.SYNCS 0x989680 ;  /* 0x009896800000995d */ /* 0x004fea0003900000 */
[----:B------:R-:W2:Y:S02]  /*15f20*/  @!P1 SYNCS.PHASECHK.TRANS64 P1, [R3+URZ+0x30850], R0 ;  /* 0x03085000030095a7 */ /* 0x000ea4000802007f */
[----:B--2---:R-:W-:Y:S05]  /*15f30*/  @!P1 BRA `(.L_x_1298) ;  /* 0xfffffffc00ec9947 */ /* 0x004fea000383ffff */
[----:B------:R-:W-:Y:S05]  /*15f40*/  BRA `(.L_x_1297) ;  /* 0xffffff2400cc7947 */ /* 0x000fea000383ffff */
.L_x_1306:
[----:B-1----:R-:W-:-:S04]  /*15f50*/  IMAD.U32 R5, RZ, RZ, UR5 ;  /* 0x00000005ff057e24 */ /* 0x002fc8000f8e00ff */
[----:B------:R1:W2:Y:S03]  /*15f60*/  SYNCS.PHASECHK.TRANS64.TRYWAIT P1, [R5+URZ+0x30830], R0 ;  /* 0x03083000050075a7 */ /* 0x0002a6000802017f */
[----:B--2---:R-:W-:Y:S05]  /*15f70*/  @!P1 NANOSLEEP.SYNCS 0x989680 ;  /* 0x009896800000995d */ /* 0x004fea0003900000 */
[----:B------:R-:W2:Y:S02]  /*15f80*/  @!P1 SYNCS.PHASECHK.TRANS64 P1, [R5+URZ+0x30830], R0 ;  /* 0x03083000050095a7 */ /* 0x000ea4000802007f */
[----:B--2---:R-:W-:Y:S05]  /*15f90*/  @!P1 BRA `(.L_x_1306) ;  /* 0xfffffffc00ec9947 */ /* 0x004fea000383ffff */
[----:B------:R-:W-:Y:S05]  /*15fa0*/  BRA `(.L_x_1305) ;  /* 0xffffff3800947947 */ /* 0x000fea000383ffff */
.L_x_1310:
[----:B-1----:R-:W-:-:S04]  /*15fb0*/  IMAD.U32 R3, RZ, RZ, UR5 ;  /* 0x00000005ff037e24 */ /* 0x002fc8000f8e00ff */
[----:B------:R1:W2:Y:S03]  /*15fc0*/  SYNCS.PHASECHK.TRANS64.TRYWAIT P1, [R3+URZ+0x30850], R0 ;  /* 0x03085000030075a7 */ /* 0x0002a6000802017f */
[----:B--2---:R-:W-:Y:S05]  /*15fd0*/  @!P1 NANOSLEEP.SYNCS 0x989680 ;  /* 0x009896800000995d */ /* 0x004fea0003900000 */
[----:B------:R-:W2:Y:S02]  /*15fe0*/  @!P1 SYNCS.PHASECHK.TRANS64 P1, [R3+URZ+0x30850], R0 ;  /* 0x03085000030095a7 */ /* 0x000ea4000802007f */
[----:B--2---:R-:W-:Y:S05]  /*15ff0*/  @!P1 BRA `(.L_x_1310) ;  /* 0xfffffffc00ec9947 */ /* 0x004fea000383ffff */
[----:B------:R-:W-:Y:S05]  /*16000*/  BRA `(.L_x_1309) ;  /* 0xffffff44003c7947 */ /* 0x000fea000383ffff */
.L_x_1325:
[----:B-1----:R-:W-:-:S04]  /*16010*/  IMAD.U32 R3, RZ, RZ, UR5 ;  /* 0x00000005ff037e24 */ /* 0x002fc8000f8e00ff */
[----:B------:R1:W2:Y:S03]  /*16020*/  SYNCS.PHASECHK.TRANS64.TRYWAIT P1, [R3+URZ+0x30850], R2 ;  /* 0x03085002030075a7 */ /* 0x0002a6000802017f */
[----:B--2---:R-:W-:Y:S05]  /*16030*/  @!P1 NANOSLEEP.SYNCS 0x989680 ;  /* 0x009896800000995d */ /* 0x004fea0003900000 */
[----:B------:R-:W2:Y:S02]  /*16040*/  @!P1 SYNCS.PHASECHK.TRANS64 P1, [R3+URZ+0x30850], R2 ;  /* 0x03085002030095a7 */ /* 0x000ea4000802007f */
[----:B--2---:R-:W-:Y:S05]  /*16050*/  @!P1 BRA `(.L_x_1325) ;  /* 0xfffffffc00ec9947 */ /* 0x004fea000383ffff */
[----:B------:R-:W-:Y:S05]  /*16060*/  BRA `(.L_x_1324) ;  /* 0xffffff7000047947 */ /* 0x000fea000383ffff */
.L_x_1376:
[----:B------:R-:W0:Y:S01]  /*16070*/  S2R R8, SR_TID.X ;  /* 0x0000000000087919 */ /* 0x000e220000002100 */
[----:B------:R-:W-:Y:S01]  /*16080*/  BSSY B0, `(.L_x_1442) ;  /* 0x000000a000007945 */ /* 0x000fe20003800000 */
[----:B------:R-:W-:Y:S02]  /*16090*/  IMAD.MOV.U32 R12, RZ, RZ, RZ ;  /* 0x000000ffff0c7224 */ /* 0x000fe400078e00ff */
[----:B------:R-:W-:Y:S02]  /*160a0*/  IMAD.MOV.U32 R11, RZ, RZ, 0x1f ;  /* 0x0000001fff0b7424 */ /* 0x000fe400078e00ff */
[----:B------:R-:W-:Y:S01]  /*160b0*/  IMAD.MOV.U32 R15, RZ, RZ, -0x1 ;  /* 0xffffffffff0f7424 */ /* 0x000fe200078e00ff */
[----:B0-----:R-:W-:-:S04]  /*160c0*/  SHF.R.U32.HI R8, RZ, 0x5, R8 ;  /* 0x00000005ff087819 */ /* 0x001fc80000011608 */
[----:B------:R-:W-:-:S05]  /*160d0*/  LOP3.LUT R8, R8, 0x3, RZ, 0xc0, !PT ;  /* 0x0000000308087812 */ /* 0x000fca00078ec0ff */
[----:B------:R-:W-:-:S07]  /*160e0*/  IMAD.MOV.U32 R13, RZ, RZ, R8 ;  /* 0x000000ffff0d7224 */ /* 0x000fce00078e0008 */
[----:B-----5:R-:W-:Y:S05]  /*160f0*/  WARPSYNC.COLLECTIVE R15, `(.L_x_1443) ;  /* 0x000000000f087348 */ /* 0x020fea0003c00000 */
[----:B------:R0:W1:Y:S02]  /*16100*/  SHFL.IDX P6, R14, R13, R12, R11 ;  /* 0x0000000c0d0e7389 */ /* 0x00006400000c000b */
[----:B01---5:R-:W-:Y:S01]  /*16110*/  ENDCOLLECTIVE ;  /* 0x000000000000791b */ /* 0x023fe20003800000 */
.L_x_1443:
[----:B------:R-:W-:Y:S05]  /*16120*/  BSYNC B0 ;  /* 0x0000000000007941 */ /* 0x000fea0003800000 */
.L_x_1442:
[----:B------:R-:W-:Y:S05]  /*16130*/  BRA `(.L_x_1444) ;  /* 0xffffffbc00447947 */ /* 0x000fea000383ffff */
.L_x_1379:
[----:B0-----:R0:W1:Y:S02]  /*16140*/  SYNCS.PHASECHK.TRANS64.TRYWAIT P0, [R7+URZ+0x30840], R2 ;  /* 0x03084002070075a7 */ /* 0x001064000800017f */
[----:B-1----:R-:W-:Y:S05]  /*16150*/  @!P0 NANOSLEEP.SYNCS 0x989680 ;  /* 0x009896800000895d */ /* 0x002fea0003900000 */
[----:B------:R-:W1:Y:S02]  /*16160*/  @!P0 SYNCS.PHASECHK.TRANS64 P0, [R7+URZ+0x30840], R2 ;  /* 0x03084002070085a7 */ /* 0x000e64000800007f */
[----:B-1----:R-:W-:Y:S05]  /*16170*/  @!P0 BRA `(.L_x_1379) ;  /* 0xfffffffc00f08947 */ /* 0x002fea000383ffff */
[----:B------:R-:W-:Y:S05]  /*16180*/  BRA `(.L_x_1445) ;  /* 0xffffffbc00bc7947 */ /* 0x000fea000383ffff */
.L_x_1380:
        /* <DEDUP_REMOVED lines=8> */
.L_x_1447:
[----:B------:R-:W-:Y:S05]  /*16210*/  BSYNC B0 ;  /* 0x0000000000007941 */ /* 0x000fea0003800000 */
.L_x_1446:
        /* <DEDUP_REMOVED lines=9> */
.L_x_1448:
[----:B------:R-:W-:Y:S02]  /*162b0*/  IMAD.MOV.U32 R13, RZ, RZ, R0 ;  /* 0x000000ffff0d7224 */ /* 0x000fe400078e0000 */
[----:B------:R-:W-:Y:S02]  /*162c0*/  IMAD.MOV.U32 R12, RZ, RZ, 0x1 ;  /* 0x00000001ff0c7424 */ /* 0x000fe400078e00ff */
[----:B------:R-:W-:-:S07]  /*162d0*/  IMAD.MOV.U32 R3, RZ, RZ, R14 ;  /* 0x000000ffff037224 */ /* 0x000fce00078e000e */
[----:B------:R-:W-:Y:S05]  /*162e0*/  WARPSYNC.COLLECTIVE R15, `(.L_x_1449) ;  /* 0x000000000f087348 */ /* 0x000fea0003c00000 */
[----:B------:R0:W1:Y:S02]  /*162f0*/  SHFL.IDX P6, R14, R13, R12, R11 ;  /* 0x0000000c0d0e7389 */ /* 0x00006400000c000b */
[----:B01----:R-:W-:Y:S01]  /*16300*/  ENDCOLLECTIVE ;  /* 0x000000000000791b */ /* 0x003fe20003800000 */
.L_x_1449:
[----:B------:R-:W-:-:S05]  /*16310*/  @P0 LEA R3, P1, R32, R3, 0x1 ;  /* 0x0000000320030211 */ /* 0x000fca00078208ff */
[----:B------:R-:W-:Y:S01]  /*16320*/  @P0 IMAD.X R2, RZ, RZ, R2, P1 ;  /* 0x000000ffff020224 */ /* 0x000fe200008e0602 */
[----:B------:R-:W-:-:S04]  /*16330*/  ISETP.GE.AND P1, PT, R6, 0x11, PT ;  /* 0x000000110600780c */ /* 0x000fc80003f26270 */
        /* <DEDUP_REMOVED lines=14> */
.L_x_1450:
[----:B------:R-:W-:Y:S02]  /*16420*/  @P1 IMAD R8, R5, 0x2, R17 ;  /* 0x0000000205081824 */ /* 0x000fe400078e0211 */
[----:B------:R-:W-:Y:S02]  /*16430*/  IMAD.MOV.U32 R13, RZ, RZ, R0 ;  /* 0x000000ffff0d7224 */ /* 0x000fe400078e0000 */
[----:B------:R-:W-:Y:S02]  /*16440*/  IMAD.MOV.U32 R12, RZ, RZ, 0x2 ;  /* 0x00000002ff0c7424 */ /* 0x000fe400078e00ff */
[----:B------:R-:W-:-:S07]  /*16450*/  IMAD.MOV.U32 R3, RZ, RZ, R14 ;  /* 0x000000ffff037224 */ /* 0x000fce00078e000e */
[----:B------:R-:W-:Y:S05]  /*16460*/  WARPSYNC.COLLECTIVE R15, `(.L_x_1451) ;  /* 0x000000000f087348 */ /* 0x000fea0003c00000 */
[----:B------:R0:W1:Y:S02]  /*16470*/  SHFL.IDX P6, R14, R13, R12, R11 ;  /* 0x0000000c0d0e7389 */ /* 0x00006400000c000b */
[----:B01----:R-:W-:Y:S01]  /*16480*/  ENDCOLLECTIVE ;  /* 0x000000000000791b */ /* 0x003fe20003800000 */
.L_x_1451:
        /* <DEDUP_REMOVED lines=17> */
.L_x_1452:
[----:B------:R-:W-:Y:S02]  /*165a0*/  @P1 IMAD R8, R5, 0x2, R17 ;  /* 0x0000000205081824 */ /* 0x000fe400078e0211 */
[----:B------:R-:W-:Y:S02]  /*165b0*/  IMAD.MOV.U32 R13, RZ, RZ, R0 ;  /* 0x000000ffff0d7224 */ /* 0x000fe400078e0000 */
[----:B------:R-:W-:Y:S02]  /*165c0*/  IMAD.MOV.U32 R12, RZ, RZ, 0x3 ;  /* 0x00000003ff0c7424 */ /* 0x000fe400078e00ff */
[----:B------:R-:W-:-:S07]  /*165d0*/  IMAD.MOV.U32 R3, RZ, RZ, R14 ;  /* 0x000000ffff037224 */ /* 0x000fce00078e000e */
[----:B------:R-:W-:Y:S05]  /*165e0*/  WARPSYNC.COLLECTIVE R15, `(.L_x_1453) ;  /* 0x000000000f087348 */ /* 0x000fea0003c00000 */
[----:B------:R0:W1:Y:S02]  /*165f0*/  SHFL.IDX P6, R14, R13, R12, R11 ;  /* 0x0000000c0d0e7389 */ /* 0x00006400000c000b */
[----:B01----:R-:W-:Y:S01]  /*16600*/  ENDCOLLECTIVE ;  /* 0x000000000000791b */ /* 0x003fe20003800000 */
.L_x_1453:
        /* <DEDUP_REMOVED lines=17> */
.L_x_1454:
[----:B------:R-:W-:Y:S02]  /*16720*/  @P1 IMAD R8, R5, 0x2, R17 ;  /* 0x0000000205081824 */ /* 0x000fe400078e0211 */
[----:B------:R-:W-:Y:S02]  /*16730*/  IMAD.MOV.U32 R13, RZ, RZ, R0 ;  /* 0x000000ffff0d7224 */ /* 0x000fe400078e0000 */
[----:B------:R-:W-:Y:S02]  /*16740*/  IMAD.MOV.U32 R12, RZ, RZ, 0x4 ;  /* 0x00000004ff0c7424 */ /* 0x000fe400078e00ff */
[----:B------:R-:W-:-:S07]  /*16750*/  IMAD.MOV.U32 R3, RZ, RZ, R14 ;  /* 0x000000ffff037224 */ /* 0x000fce00078e000e */
[----:B------:R-:W-:Y:S05]  /*16760*/  WARPSYNC.COLLECTIVE R15, `(.L_x_1455) ;  /* 0x000000000f087348 */ /* 0x000fea0003c00000 */
[----:B------:R0:W1:Y:S02]  /*16770*/  SHFL.IDX P6, R14, R13, R12, R11 ;  /* 0x0000000c0d0e7389 */ /* 0x00006400000c000b */
[----:B01----:R-:W-:Y:S01]  /*16780*/  ENDCOLLECTIVE ;  /* 0x000000000000791b */ /* 0x003fe20003800000 */
.L_x_1455:
        /* <DEDUP_REMOVED lines=17> */
.L_x_1456:
[----:B------:R-:W-:Y:S02]  /*168a0*/  @P1 IMAD R8, R5, 0x2, R17 ;  /* 0x0000000205081824 */ /* 0x000fe400078e0211 */
[----:B------:R-:W-:Y:S02]  /*168b0*/  IMAD.MOV.U32 R13, RZ, RZ, R0 ;  /* 0x000000ffff0d7224 */ /* 0x000fe400078e0000 */
[----:B------:R-:W-:Y:S02]  /*168c0*/  IMAD.MOV.U32 R12, RZ, RZ, 0x5 ;  /* 0x00000005ff0c7424 */ /* 0x000fe400078e00ff */
[----:B------:R-:W-:-:S07]  /*168d0*/  IMAD.MOV.U32 R3, RZ, RZ, R14 ;  /* 0x000000ffff037224 */ /* 0x000fce00078e000e */
[----:B------:R-:W-:Y:S05]  /*168e0*/  WARPSYNC.COLLECTIVE R15, `(.L_x_1457) ;  /* 0x000000000f087348 */ /* 0x000fea0003c00000 */
[----:B------:R0:W1:Y:S02]  /*168f0*/  SHFL.IDX P6, R14, R13, R12, R11 ;  /* 0x0000000c0d0e7389 */ /* 0x00006400000c000b */
[----:B01----:R-:W-:Y:S01]  /*16900*/  ENDCOLLECTIVE ;  /* 0x000000000000791b */ /* 0x003fe20003800000 */
.L_x_1457:
        /* <DEDUP_REMOVED lines=10> */
.L_x_1458:
        /* <DEDUP_REMOVED lines=8> */
.L_x_1385:
[----:B------:R-:W-:Y:S02]  /*16a30*/  IMAD.MOV.U32 R13, RZ, RZ, R4 ;  /* 0x000000ffff0d7224 */ /* 0x000fe400078e0004 */
[----:B------:R-:W-:Y:S02]  /*16a40*/  IMAD.MOV.U32 R12, RZ, RZ, RZ ;  /* 0x000000ffff0c7224 */ /* 0x000fe400078e00ff */
[----:B------:R-:W-:Y:S02]  /*16a50*/  IMAD.MOV.U32 R11, RZ, RZ, 0x181f ;  /* 0x0000181fff0b7424 */ /* 0x000fe400078e00ff */
[----:B------:R-:W-:Y:S02]  /*16a60*/  IMAD.MOV.U32 R15, RZ, RZ, -0x1 ;  /* 0xffffffffff0f7424 */ /* 0x000fe400078e00ff */
[----:B------:R-:W-:Y:S02]  /*16a70*/  IMAD R29, R29, R6, RZ ;  /* 0x000000061d1d7224 */ /* 0x000fe400078e02ff */
[----:B------:R-:W-:-:S07]  /*16a80*/  IMAD.IADD R25, R7, 0x1, R25 ;  /* 0x0000000107197824 */ /* 0x000fce00078e0219 */
[----:B------:R-:W-:Y:S05]  /*16a90*/  WARPSYNC.COLLECTIVE R15, `(.L_x_1460) ;  /* 0x000000000f087348 */ /* 0x000fea0003c00000 */
[----:B------:R0:W1:Y:S02]  /*16aa0*/  SHFL.IDX P6, R14, R13, R12, R11 ;  /* 0x0000000c0d0e7389 */ /* 0x00006400000c000b */
[----:B01----:R-:W-:Y:S01]  /*16ab0*/  ENDCOLLECTIVE ;  /* 0x000000000000791b */ /* 0x003fe20003800000 */
.L_x_1460:
[C---:B------:R-:W-:Y:S01]  /*16ac0*/  VIADD R6, R25.reuse, 0x10 ;  /* 0x0000001019067836 */ /* 0x040fe20000000000 */
[----:B------:R-:W-:Y:S01]  /*16ad0*/  ISETP.GE.AND P1, PT, R25, R29, PT ;  /* 0x0000001d1900720c */ /* 0x000fe20003f26270 */
[----:B------:R-:W-:Y:S02]  /*16ae0*/  IMAD.MOV.U32 R13, RZ, RZ, R0 ;  /* 0x000000ffff0d7224 */ /* 0x000fe400078e0000 */
[----:B------:R-:W-:-:S10]  /*16af0*/  IMAD.MOV.U32 R2, RZ, RZ, R14 ;  /* 0x000000ffff027224 */ /* 0x000fd400078e000e */
[----:B------:R-:W-:Y:S05]  /*16b00*/  WARPSYNC.COLLECTIVE R15, `(.L_x_1461) ;  /* 0x000000000f087348 */ /* 0x000fea0003c00000 */
[----:B------:R0:W1:Y:S02]  /*16b10*/  SHFL.IDX P6, R14, R13, R12, R11 ;  /* 0x0000000c0d0e7389 */ /* 0x00006400000c000b */
[----:B01----:R-:W-:Y:S01]  /*16b20*/  ENDCOLLECTIVE ;  /* 0x000000000000791b */ /* 0x003fe20003800000 */
.L_x_1461:
[----:B------:R-:W-:Y:S02]  /*16b30*/  IMAD.MOV.U32 R13, RZ, RZ, R4 ;  /* 0x000000ffff0d7224 */ /* 0x000fe400078e0004 */
[----:B------:R-:W-:Y:S02]  /*16b40*/  IMAD.MOV.U32 R12, RZ, RZ, 0x1 ;  /* 0x00000001ff0c7424 */ /* 0x000fe400078e00ff */
[----:B------:R-:W-:-:S07]  /*16b50*/  IMAD.MOV.U32 R3, RZ, RZ, R14 ;  /* 0x000000ffff037224 */ /* 0x000fce00078e000e */
[----:B------:R-:W-:Y:S05]  /*16b60*/  WARPSYNC.COLLECTIVE R15, `(.L_x_1462) ;  /* 0x000000000f087348 */ /* 0x000fea0003c00000 */
[----:B------:R0:W1:Y:S02]  /*16b70*/  SHFL.IDX P6, R14, R13, R12, R11 ;  /* 0x0000000c0d0e7389 */ /* 0x00006400000c000b */
[----:B01----:R-:W-:Y:S01]  /*16b80*/  ENDCOLLECTIVE ;  /* 0x000000000000791b */ /* 0x003fe20003800000 */
.L_x_1462:
[----:B------:R-:W-:-:S05]  /*16b90*/  @!P1 LEA R5, P4, R32, R3, 0x1 ;  /* 0x0000000320059211 */ /* 0x000fca00078808ff */
[----:B------:R-:W-:Y:S02]  /*16ba0*/  @!P1 IMAD.X R3, RZ, RZ, R2, P4 ;  /* 0x000000ffff039224 */ /* 0x000fe400020e0602 */
[----:B------:R-:W-:Y:S02]  /*16bb0*/  @!P1 IMAD.MOV.U32 R2, RZ, RZ, R5 ;  /* 0x000000ffff029224 */ /* 0x000fe400078e0005 */
[----:B------:R-:W-:-:S03]  /*16bc0*/  IMAD.MOV.U32 R13, RZ, RZ, R0 ;  /* 0x000000ffff0d7224 */ /* 0x000fc600078e0000 */
[----:B------:R-:W-:Y:S01]  /*16bd0*/  @!PT LDS RZ, [RZ] ;  /* 0x00000000fffff984 */ /* 0x000fe20000000800 */
[----:B------:R-:W-:Y:S01]  /*16be0*/  @!PT LDS RZ, [RZ] ;  /* 0x00000000fffff984 */ /* 0x000fe20000000800 */
[----:B------:R-:W-:Y:S01]  /*16bf0*/  @!PT LDS RZ, [RZ] ;  /* 0x00000000fffff984 */ /* 0x000fe20000000800 */
[----:B------:R-:W-:Y:S04]  /*16c00*/  @!P1 LDGSTS.E.BYPASS.LTC128B.128 [R37+0x12400], desc[UR36][R2.64], !P3 ;  /* 0x1240000002259fae */ /* 0x000fe8000d901d64 */
[----:B------:R-:W-:Y:S04]  /*16c10*/  @!P1 LDGSTS.E.BYPASS.LTC128B.128 [R37+0x16400], desc[UR36][R2.64+0x80], !P2 ;  /* 0x1640008002259fae */ /* 0x000fe8000d101d64 */
[----:B------:R0:W-:Y:S01]  /*16c20*/  @!P1 LDGSTS.E.BYPASS.LTC128B.128 [R37+0x1a400], desc[UR36][R2.64+0x100], !P0 ;  /* 0x1a40010002259fae */ /* 0x0001e2000c101d64 */
[----:B------:R-:W-:Y:S01]  /*16c30*/  ISETP.GE.AND P1, PT, R6, R29, PT ;  /* 0x0000001d0600720c */ /* 0x000fe20003f26270 */
[----:B0-----:R-:W-:-:S12]  /*16c40*/  IMAD.MOV.U32 R2, RZ, RZ, R14 ;  /* 0x000000ffff027224 */ /* 0x001fd800078e000e */
[----:B------:R-:W-:Y:S05]  /*16c50*/  WARPSYNC.COLLECTIVE R15, `(.L_x_1463) ;  /* 0x000000000f087348 */ /* 0x000fea0003c00000 */
[----:B------:R0:W1:Y:S02]  /*16c60*/  SHFL.IDX P6, R14, R13, R12, R11 ;  /* 0x0000000c0d0e7389 */ /* 0x00006400000c000b */
[----:B01----:R-:W-:Y:S01]  /*16c70*/  ENDCOLLECTIVE ;  /* 0x000000000000791b */ /* 0x003fe20003800000 */
.L_x_1463:
[----:B------:R-:W-:Y:S02]  /*16c80*/  IMAD.MOV.U32 R13, RZ, RZ, R4 ;  /* 0x000000ffff0d7224 */ /* 0x000fe400078e0004 */
[----:B------:R-:W-:Y:S02]  /*16c90*/  IMAD.MOV.U32 R12, RZ, RZ, 0x2 ;  /* 0x00000002ff0c7424 */ /* 0x000fe400078e00ff */
[----:B------:R-:W-:-:S07]  /*16ca0*/  IMAD.MOV.U32 R3, RZ, RZ, R14 ;  /* 0x000000ffff037224 */ /* 0x000fce00078e000e */
[----:B------:R-:W-:Y:S05]  /*16cb0*/  WARPSYNC.COLLECTIVE R15, `(.L_x_1464) ;  /* 0x000000000f087348 */ /* 0x000fea0003c00000 */
[----:B------:R0:W1:Y:S02]  /*16cc0*/  SHFL.IDX P6, R14, R13, R12, R11 ;  /* 0x0000000c0d0e7389 */ /* 0x00006400000c000b */
[----:B01----:R-:W-:Y:S01]  /*16cd0*/  ENDCOLLECTIVE ;  /* 0x000000000000791b */ /* 0x003fe20003800000 */
.L_x_1464:
[----:B------:R-:W-:-:S05]  /*16ce0*/  @!P1 LEA R5, P4, R32, R3, 0x1 ;  /* 0x0000000320059211 */ /* 0x000fca00078808ff */
[----:B------:R-:W-:Y:S02]  /*16cf0*/  @!P1 IMAD.X R6, RZ, RZ, R2, P4 ;  /* 0x000000ffff069224 */ /* 0x000fe400020e0602 */
[----:B------:R-:W-:Y:S02]  /*16d00*/  @!P1 IMAD.MOV.U32 R2, RZ, RZ, R5 ;  /* 0x000000ffff029224 */ /* 0x000fe400078e0005 */
[----:B------:R-:W-:Y:S02]  /*16d10*/  @!P1 IMAD.MOV.U32 R3, RZ, RZ, R6 ;  /* 0x000000ffff039224 */ /* 0x000fe400078e0006 */
[----:B------:R-:W-:Y:S02]  /*16d20*/  IMAD.MOV.U32 R13, RZ, RZ, R0 ;  /* 0x000000ffff0d7224 */ /* 0x000fe400078e0000 */
[----:B------:R-:W-:Y:S01]  /*16d30*/  VIADD R6, R25, 0x20 ;  /* 0x0000002019067836 */ /* 0x000fe20000000000 */
        /* <DEDUP_REMOVED lines=11> */
.L_x_1465:
[----:B------:R-:W-:Y:S02]  /*16df0*/  IMAD.MOV.U32 R13, RZ, RZ, R4 ;  /* 0x000000ffff0d7224 */ /* 0x000fe400078e0004 */
[----:B------:R-:W-:Y:S02]  /*16e00*/  IMAD.MOV.U32 R12, RZ, RZ, 0x3 ;  /* 0x00000003ff0c7424 */ /* 0x000fe400078e00ff */
[----:B------:R-:W-:-:S07]  /*16e10*/  IMAD.MOV.U32 R3, RZ, RZ, R14 ;  /* 0x000000ffff037224 */ /* 0x000fce00078e000e */
[----:B------:R-:W-:Y:S05]  /*16e20*/  WARPSYNC.COLLECTIVE R15, `(.L_x_1466) ;  /* 0x000000000f087348 */ /* 0x000fea0003c00000 */
[----:B------:R0:W1:Y:S02]  /*16e30*/  SHFL.IDX P6, R14, R13, R12, R11 ;  /* 0x0000000c0d0e7389 */ /* 0x00006400000c000b */
[----:B01----:R-:W-:Y:S01]  /*16e40*/  ENDCOLLECTIVE ;  /* 0x000000000000791b */ /* 0x003fe20003800000 */
.L_x_1466:
        /* <DEDUP_REMOVED lines=17> */
.L_x_1467:
[----:B------:R-:W-:Y:S02]  /*16f60*/  IMAD.MOV.U32 R13, RZ, RZ, R4 ;  /* 0x000000ffff0d7224 */ /* 0x000fe400078e0004 */
[----:B------:R-:W-:Y:S02]  /*16f70*/  IMAD.MOV.U32 R12, RZ, RZ, 0x4 ;  /* 0x00000004ff0c7424 */ /* 0x000fe400078e00ff */
[----:B------:R-:W-:-:S07]  /*16f80*/  IMAD.MOV.U32 R3, RZ, RZ, R14 ;  /* 0x000000ffff037224 */ /* 0x000fce00078e000e */
[----:B------:R-:W-:Y:S05]  /*16f90*/  WARPSYNC.COLLECTIVE R15, `(.L_x_1468) ;  /* 0x000000000f087348 */ /* 0x000fea0003c00000 */
[----:B------:R0:W1:Y:S02]  /*16fa0*/  SHFL.IDX P6, R14, R13, R12, R11 ;  /* 0x0000000c0d0e7389 */ /* 0x00006400000c000b */
[----:B01----:R-:W-:Y:S01]  /*16fb0*/  ENDCOLLECTIVE ;  /* 0x000000000000791b */ /* 0x003fe20003800000 */
.L_x_1468:
        /* <DEDUP_REMOVED lines=17> */
.L_x_1469:
[----:B------:R-:W-:Y:S02]  /*170d0*/  IMAD.MOV.U32 R13, RZ, RZ, R4 ;  /* 0x000000ffff0d7224 */ /* 0x000fe400078e0004 */
[----:B------:R-:W-:Y:S02]  /*170e0*/  IMAD.MOV.U32 R12, RZ, RZ, 0x5 ;  /* 0x00000005ff0c7424 */ /* 0x000fe400078e00ff */
[----:B------:R-:W-:-:S07]  /*170f0*/  IMAD.MOV.U32 R3, RZ, RZ, R14 ;  /* 0x000000ffff037224 */ /* 0x000fce00078e000e */
[----:B------:R-:W-:Y:S05]  /*17100*/  WARPSYNC.COLLECTIVE R15, `(.L_x_1470) ;  /* 0x000000000f087348 */ /* 0x000fea0003c00000 */
[----:B------:R0:W1:Y:S02]  /*17110*/  SHFL.IDX P6, R14, R13, R12, R11 ;  /* 0x0000000c0d0e7389 */ /* 0x00006400000c000b */
[----:B01----:R-:W-:Y:S01]  /*17120*/  ENDCOLLECTIVE ;  /* 0x000000000000791b */ /* 0x003fe20003800000 */
.L_x_1470:
        /* <DEDUP_REMOVED lines=17> */
.L_x_1471:
[----:B------:R-:W-:Y:S02]  /*17240*/  IMAD.MOV.U32 R13, RZ, RZ, R4 ;  /* 0x000000ffff0d7224 */ /* 0x000fe400078e0004 */
[----:B------:R-:W-:Y:S02]  /*17250*/  IMAD.MOV.U32 R12, RZ, RZ, 0x6 ;  /* 0x00000006ff0c7424 */ /* 0x000fe400078e00ff */
[----:B------:R-:W-:-:S07]  /*17260*/  IMAD.MOV.U32 R3, RZ, RZ, R14 ;  /* 0x000000ffff037224 */ /* 0x000fce00078e000e */
[----:B------:R-:W-:Y:S05]  /*17270*/  WARPSYNC.COLLECTIVE R15, `(.L_x_1472) ;  /* 0x000000000f087348 */ /* 0x000fea0003c00000 */
[----:B------:R0:W1:Y:S02]  /*17280*/  SHFL.IDX P6, R14, R13, R12, R11 ;  /* 0x0000000c0d0e7389 */ /* 0x00006400000c000b */
[----:B01----:R-:W-:Y:S01]  /*17290*/  ENDCOLLECTIVE ;  /* 0x000000000000791b */ /* 0x003fe20003800000 */
.L_x_1472:
        /* <DEDUP_REMOVED lines=17> */
.L_x_1473:
[----:B------:R-:W-:Y:S02]  /*173b0*/  IMAD.MOV.U32 R13, RZ, RZ, R4 ;  /* 0x000000ffff0d7224 */ /* 0x000fe400078e0004 */
[----:B------:R-:W-:Y:S02]  /*173c0*/  IMAD.MOV.U32 R12, RZ, RZ, 0x7 ;  /* 0x00000007ff0c7424 */ /* 0x000fe400078e00ff */
[----:B------:R-:W-:-:S07]  /*173d0*/  IMAD.MOV.U32 R3, RZ, RZ, R14 ;  /* 0x000000ffff037224 */ /* 0x000fce00078e000e */
[----:B------:R-:W-:Y:S05]  /*173e0*/  WARPSYNC.COLLECTIVE R15, `(.L_x_1474) ;  /* 0x000000000f087348 */ /* 0x000fea0003c00000 */
[----:B------:R0:W1:Y:S02]  /*173f0*/  SHFL.IDX P6, R14, R13, R12, R11 ;  /* 0x0000000c0d0e7389 */ /* 0x00006400000c000b */
[----:B01----:R-:W-:Y:S01]  /*17400*/  ENDCOLLECTIVE ;  /* 0x000000000000791b */ /* 0x003fe20003800000 */
.L_x_1474:
[----:B------:R-:W-:-:S05]  /*17410*/  @!P1 LEA R5, P4, R32, R3, 0x1 ;  /* 0x0000000320059211 */ /* 0x000fca00078808ff */
[----:B------:R-:W-:Y:S02]  /*17420*/  @!P1 IMAD.X R6, RZ, RZ, R2, P4 ;  /* 0x000000ffff069224 */ /* 0x000fe400020e0602 */
[----:B------:R-:W-:Y:S02]  /*17430*/  @!P1 IMAD.MOV.U32 R2, RZ, RZ, R5 ;  /* 0x000000ffff029224 */ /* 0x000fe400078e0005 */
[----:B------:R-:W-:Y:S02]  /*17440*/  @!P1 IMAD.MOV.U32 R3, RZ, RZ, R6 ;  /* 0x000000ffff039224 */ /* 0x000fe400078e0006 */
[----:B------:R-:W-:-:S03]  /*17450*/  IMAD.MOV.U32 R13, RZ, RZ, R0 ;  /* 0x000000ffff0d7224 */ /* 0x000fc600078e0000 */
[----:B------:R-:W-:Y:S01]  /*17460*/  @!PT LDS RZ, [RZ] ;  /* 0x00000000fffff984 */ /* 0x000fe20000000800 */
[----:B------:R-:W-:Y:S01]  /*17470*/  @!PT LDS RZ, [RZ] ;  /* 0x00000000fffff984 */ /* 0x000fe20000000800 */
[----:B------:R-:W-:Y:S01]  /*17480*/  @!PT LDS RZ, [RZ] ;  /* 0x00000000fffff984 */ /* 0x000fe20000000800 */
[----:B------:R0:W-:Y:S04]  /*17490*/  @!P1 LDGSTS.E.BYPASS.LTC128B.128 [R37+0x15400], desc[UR36][R2.64], !P3 ;  /* 0x1540000002259fae */ /* 0x0001e8000d901d64 */
[----:B------:R0:W-:Y:S01]  /*174a0*/  @!P1 LDGSTS.E.BYPASS.LTC128B.128 [R37+0x19400], desc[UR36][R2.64+0x80], !P2 ;  /* 0x1940008002259fae */ /* 0x0001e2000d101d64 */
[----:B------:R-:W-:-:S03]  /*174b0*/  IMAD.MOV.U32 R4, RZ, RZ, R14 ;  /* 0x000000ffff047224 */ /* 0x000fc600078e000e */
[----:B------:R0:W-:Y:S04]  /*174c0*/  @!P1 LDGSTS.E.BYPASS.LTC128B.128 [R37+0x1d400], desc[UR36][R2.64+0x100], !P0 ;  /* 0x1d40010002259fae */ /* 0x0001e8000c101d64 */
[----:B0-----:R-:W-:Y:S05]  /*174d0*/  WARPSYNC.COLLECTIVE R15, `(.L_x_1475) ;  /* 0x000000000f087348 */ /* 0x001fea0003c00000 */
[----:B------:R1:W2:Y:S02]  /*174e0*/  SHFL.IDX P6, R14, R13, R12, R11 ;  /* 0x0000000c0d0e7389 */ /* 0x0002a400000c000b */
[----:B012---:R-:W-:Y:S01]  /*174f0*/  ENDCOLLECTIVE ;  /* 0x000000000000791b */ /* 0x007fe20003800000 */
.L_x_1475:
[----:B------:R-:W-:Y:S05]  /*17500*/  BRA `(.L_x_1476) ;  /* 0xffffffbc00507947 */ /* 0x000fea000383ffff */
.L_x_1390:
[----:B0-----:R0:W1:Y:S02]  /*17510*/  SYNCS.PHASECHK.TRANS64.TRYWAIT P0, [R17+URZ+0x30820], R0 ;  /* 0x03082000110075a7 */ /* 0x001064000800017f */
[----:B-1----:R-:W-:Y:S05]  /*17520*/  @!P0 NANOSLEEP.SYNCS 0x989680 ;  /* 0x009896800000895d */ /* 0x002fea0003900000 */
[----:B------:R-:W1:Y:S02]  /*17530*/  @!P0 SYNCS.PHASECHK.TRANS64 P0, [R17+URZ+0x30820], R0 ;  /* 0x03082000110085a7 */ /* 0x000e64000800007f */
[----:B-1----:R-:W-:Y:S05]  /*17540*/  @!P0 BRA `(.L_x_1390) ;  /* 0xfffffffc00f08947 */ /* 0x002fea000383ffff */
[----:B------:R-:W-:Y:S05]  /*17550*/  BRA `(.L_x_1477) ;  /* 0xffffffbc00c87947 */ /* 0x000fea000383ffff */
.L_x_1395:
[----:B0-----:R0:W1:Y:S02]  /*17560*/  SYNCS.PHASECHK.TRANS64.TRYWAIT P0, [R7+URZ+0x30840], R2 ;  /* 0x03084002070075a7 */ /* 0x001064000800017f */
[----:B-1----:R-:W-:Y:S05]  /*17570*/  @!P0 NANOSLEEP.SYNCS 0x989680 ;  /* 0x009896800000895d */ /* 0x002fea0003900000 */
[----:B------:R-:W1:Y:S02]  /*17580*/  @!P0 SYNCS.PHASECHK.TRANS64 P0, [R7+URZ+0x30840], R2 ;  /* 0x03084002070085a7 */ /* 0x000e64000800007f */
[----:B-1----:R-:W-:Y:S05]  /*17590*/  @!P0 BRA `(.L_x_1395) ;  /* 0xfffffffc00f08947 */ /* 0x002fea000383ffff */
[----:B------:R-:W-:Y:S05]  /*175a0*/  BRA `(.L_x_1478) ;  /* 0xffffffc000a87947 */ /* 0x000fea000383ffff */
.L_x_1396:
        /* <DEDUP_REMOVED lines=8> */
.L_x_1480:
[----:B------:R-:W-:Y:S05]  /*17630*/  BSYNC B1 ;  /* 0x0000000000017941 */ /* 0x000fea0003800000 */
.L_x_1479:
[----:B------:R-:W-:Y:S01]  /*17640*/  IMAD.MOV.U32 R13, RZ, RZ, R8 ;  /* 0x000000ffff0d7224 */ /* 0x000fe200078e0008 */
[----:B------:R-:W-:Y:S01]  /*17650*/  LOP3.LUT R16, R16, 0xffdfffff, RZ, 0xc0, !PT ;  /* 0xffdfffff10107812 */ /* 0x000fe200078ec0ff */
[----:B------:R-:W-:Y:S02]  /*17660*/  IMAD.MOV.U32 R12, RZ, RZ, RZ ;  /* 0x000000ffff0c7224 */ /* 0x000fe400078e00ff */
[----:B------:R-:W-:Y:S01]  /*17670*/  IMAD.MOV.U32 R11, RZ, RZ, 0x181f ;  /* 0x0000181fff0b7424 */ /* 0x000fe200078e00ff */
[----:B------:R-:W-:Y:S01]  /*17680*/  @P1 LOP3.LUT R16, R16, 0x200000, RZ, 0xfc, !PT ;  /* 0x0020000010101812 */ /* 0x000fe200078efcff */
[----:B------:R-:W-:Y:S02]  /*17690*/  IMAD.MOV.U32 R15, RZ, RZ, -0x1 ;  /* 0xffffffffff0f7424 */ /* 0x000fe400078e00ff */
[----:B------:R-:W-:Y:S01]  /*176a0*/  IMAD.MOV.U32 R3, RZ, RZ, R14 ;  /* 0x000000ffff037224 */ /* 0x000fe200078e000e */
[----:B------:R-:W-:Y:S01]  /*176b0*/  LOP3.LUT P1, RZ, R16, 0x4, RZ, 0xc0, !PT ;  /* 0x0000000410ff7812 */ /* 0x000fe2000782c0ff */
[----:B------:R-:W-:-:S12]  /*176c0*/  IMAD.SHL.U32 R4, R32, 0x2, RZ ;  /* 0x0000000220047824 */ /* 0x000fd800078e00ff */
[----:B------:R-:W-:Y:S05]  /*176d0*/  WARPSYNC.COLLECTIVE R15, `(.L_x_1481) ;  /* 0x000000000f087348 */ /* 0x000fea0003c00000 */
[----:B------:R0:W1:Y:S02]  /*176e0*/  SHFL.IDX P6, R14, R13, R12, R11 ;  /* 0x0000000c0d0e7389 */ /* 0x00006400000c000b */
[----:B01----:R-:W-:Y:S01]  /*176f0*/  ENDCOLLECTIVE ;  /* 0x000000000000791b */ /* 0x003fe20003800000 */
.L_x_1481:
[----:B------:R-:W-:Y:S02]  /*17700*/  IMAD R5, R5, 0x2, R17 ;  /* 0x0000000205057824 */ /* 0x000fe400078e0211 */
[----:B------:R-:W-:Y:S02]  /*17710*/  IMAD.MOV.U32 R13, RZ, RZ, R6 ;  /* 0x000000ffff0d7224 */ /* 0x000fe400078e0006 */
[----:B------:R-:W-:Y:S02]  /*17720*/  IMAD.MOV.U32 R12, RZ, RZ, 0x1 ;  /* 0x00000001ff0c7424 */ /* 0x000fe400078e00ff */
[----:B------:R-:W-:-:S07]  /*17730*/  IMAD.MOV.U32 R2, RZ, RZ, R14 ;  /* 0x000000ffff027224 */ /* 0x000fce00078e000e */
[----:B------:R-:W-:Y:S05]  /*17740*/  WARPSYNC.COLLECTIVE R15, `(.L_x_1482) ;  /* 0x000000000f087348 */ /* 0x000fea0003c00000 */
[----:B------:R0:W1:Y:S02]  /*17750*/  SHFL.IDX P6, R14, R13, R12, R11 ;  /* 0x0000000c0d0e7389 */ /* 0x00006400000c000b */
[----:B01----:R-:W-:Y:S01]  /*17760*/  ENDCOLLECTIVE ;  /* 0x000000000000791b */ /* 0x003fe20003800000 */
.L_x_1482:
        /* <DEDUP_REMOVED lines=13> */
.L_x_1483:
[----:B------:R-:W-:Y:S02]  /*17840*/  IMAD.MOV.U32 R13, RZ, RZ, R6 ;  /* 0x000000ffff0d7224 */ /* 0x000fe400078e0006 */
[----:B------:R-:W-:Y:S02]  /*17850*/  IMAD.MOV.U32 R12, RZ, RZ, 0x2 ;  /* 0x00000002ff0c7424 */ /* 0x000fe400078e00ff */
[----:B------:R-:W-:-:S07]  /*17860*/  IMAD.MOV.U32 R2, RZ, RZ, R14 ;  /* 0x000000ffff027224 */ /* 0x000fce00078e000e */
[----:B------:R-:W-:Y:S05]  /*17870*/  WARPSYNC.COLLECTIVE R15, `(.L_x_1484) ;  /* 0x000000000f087348 */ /* 0x000fea0003c00000 */
[----:B------:R0:W1:Y:S02]  /*17880*/  SHFL.IDX P6, R14, R13, R12, R11 ;  /* 0x0000000c0d0e7389 */ /* 0x00006400000c000b */
[----:B01----:R-:W-:Y:S01]  /*17890*/  ENDCOLLECTIVE ;  /* 0x000000000000791b */ /* 0x003fe20003800000 */
.L_x_1484:
[----:B------:R-:W-:-:S05]  /*178a0*/  IADD3 R2, P0, R2, R4, RZ ;  /* 0x0000000402027210 */ /* 0x000fca0007f1e0ff */
[----:B------:R-:W-:-:S05]  /*178b0*/  IMAD.X R3, RZ, RZ, R3, P0 ;  /* 0x000000ffff037224 */ /* 0x000fca00000e0603 */
        /* <DEDUP_REMOVED lines=11> */
.L_x_1485:
[----:B------:R-:W-:Y:S02]  /*17970*/  IMAD.MOV.U32 R13, RZ, RZ, R6 ;  /* 0x000000ffff0d7224 */ /* 0x000fe400078e0006 */
[----:B------:R-:W-:Y:S02]  /*17980*/  IMAD.MOV.U32 R12, RZ, RZ, 0x3 ;  /* 0x00000003ff0c7424 */ /* 0x000fe400078e00ff */
[----:B------:R-:W-:-:S07]  /*17990*/  IMAD.MOV.U32 R2, RZ, RZ, R14 ;  /* 0x000000ffff027224 */ /* 0x000fce00078e000e */
[----:B------:R-:W-:Y:S05]  /*179a0*/  WARPSYNC.COLLECTIVE R15, `(.L_x_1486) ;  /* 0x000000000f087348 */ /* 0x000fea0003c00000 */
[----:B------:R0:W1:Y:S02]  /*179b0*/  SHFL.IDX P6, R14, R13, R12, R11 ;  /* 0x0000000c0d0e7389 */ /* 0x00006400000c000b */
[----:B01----:R-:W-:Y:S01]  /*179c0*/  ENDCOLLECTIVE ;  /* 0x000000000000791b */ /* 0x003fe20003800000 */
.L_x_1486:
        /* <DEDUP_REMOVED lines=13> */
.L_x_1487:
[----:B------:R-:W-:Y:S02]  /*17aa0*/  IMAD.MOV.U32 R13, RZ, RZ, R6 ;  /* 0x000000ffff0d7224 */ /* 0x000fe400078e0006 */
[----:B------:R-:W-:Y:S02]  /*17ab0*/  IMAD.MOV.U32 R12, RZ, RZ, 0x4 ;  /* 0x00000004ff0c7424 */ /* 0x000fe400078e00ff */
[----:B------:R-:W-:-:S07]  /*17ac0*/  IMAD.MOV.U32 R2, RZ, RZ, R14 ;  /* 0x000000ffff027224 */ /* 0x000fce00078e000e */
[----:B------:R-:W-:Y:S05]  /*17ad0*/  WARPSYNC.COLLECTIVE R15, `(.L_x_1488) ;  /* 0x000000000f087348 */ /* 0x000fea0003c00000 */
[----:B------:R0:W1:Y:S02]  /*17ae0*/  SHFL.IDX P6, R14, R13, R12, R11 ;  /* 0x0000000c0d0e7389 */ /* 0x00006400000c000b */
[----:B01----:R-:W-:Y:S01]  /*17af0*/  ENDCOLLECTIVE ;  /* 0x000000000000791b */ /* 0x003fe20003800000 */
.L_x_1488:
        /* <DEDUP_REMOVED lines=13> */
.L_x_1489:
[----:B------:R-:W-:Y:S02]  /*17bd0*/  IMAD.MOV.U32 R13, RZ, RZ, R6 ;  /* 0x000000ffff0d7224 */ /* 0x000fe400078e0006 */
[----:B------:R-:W-:Y:S02]  /*17be0*/  IMAD.MOV.U32 R12, RZ, RZ, 0x5 ;  /* 0x00000005ff0c7424 */ /* 0x000fe400078e00ff */
[----:B------:R-:W-:-:S07]  /*17bf0*/  IMAD.MOV.U32 R2, RZ, RZ, R14 ;  /* 0x000000ffff027224 */ /* 0x000fce00078e000e */
[----:B------:R-:W-:Y:S05]  /*17c00*/  WARPSYNC.COLLECTIVE R15, `(.L_x_1490) ;  /* 0x000000000f087348 */ /* 0x000fea0003c00000 */
[----:B------:R0:W1:Y:S02]  /*17c10*/  SHFL.IDX P6, R14, R13, R12, R11 ;  /* 0x0000000c0d0e7389 */ /* 0x00006400000c000b */
[----:B01----:R-:W-:Y:S01]  /*17c20*/  ENDCOLLECTIVE ;  /* 0x000000000000791b */ /* 0x003fe20003800000 */
.L_x_1490:
[----:B------:R-:W-:-:S05]  /*17c30*/  IADD3 R2, P0, R2, R4, RZ ;  /* 0x0000000402027210 */ /* 0x000fca0007f1e0ff */
[----:B------:R-:W-:-:S05]  /*17c40*/  IMAD.X R3, RZ, RZ, R35, P0 ;  /* 0x000000ffff037224 */ /* 0x000fca00000e0623 */
[----:B------:R-:W-:Y:S01]  /*17c50*/  @!PT LDS RZ, [RZ] ;  /* 0x00000000fffff984 */ /* 0x000fe20000000800 */
[----:B------:R-:W-:Y:S01]  /*17c60*/  @!PT LDS RZ, [RZ] ;  /* 0x00000000fffff984 */ /* 0x000fe20000000800 */
[----:B------:R-:W-:Y:S01]  /*17c70*/  @!PT LDS RZ, [RZ] ;  /* 0x00000000fffff984 */ /* 0x000fe20000000800 */
[----:B------:R0:W-:Y:S01]  /*17c80*/  LDGSTS.E.BYPASS.LTC128B.128 [R5+0x20400], desc[UR36][R2.64], !P1 ;  /* 0x2040000002057fae */ /* 0x0001e2000c901d64 */
[----:B------:R-:W-:Y:S01]  /*17c90*/  IMAD.MOV.U32 R13, RZ, RZ, R8 ;  /* 0x000000ffff0d7224 */ /* 0x000fe200078e0008 */
[----:B------:R-:W-:Y:S02]  /*17ca0*/  LOP3.LUT P1, RZ, R16, 0x200000, RZ, 0xc0, !PT ;  /* 0x0020000010ff7812 */ /* 0x000fe4000782c0ff */
[----:B------:R0:W-:Y:S04]  /*17cb0*/  LDGSTS.E.BYPASS.LTC128B.128 [R5+0x23400], desc[UR36][R2.64+0x80], !P5 ;  /* 0x2340008002057fae */ /* 0x0001e8000e901d64 */
[----:B------:R0:W-:Y:S01]  /*17cc0*/  LDGSTS.E.BYPASS.LTC128B.128 [R5+0x26400], desc[UR36][R2.64+0x100], !P4 ;  /* 0x2640010002057fae */ /* 0x0001e2000e101d64 */
[----:B------:R-:W-:-:S07]  /*17cd0*/  IMAD.MOV.U32 R35, RZ, RZ, R14 ;  /* 0x000000ffff237224 */ /* 0x000fce00078e000e */
[----:B0-----:R-:W-:Y:S05]  /*17ce0*/  WARPSYNC.COLLECTIVE R15, `(.L_x_1491) ;  /* 0x000000000f087348 */ /* 0x001fea0003c00000 */
[----:B------:R1:W2:Y:S02]  /*17cf0*/  SHFL.IDX P6, R14, R13, R12, R11 ;  /* 0x0000000c0d0e7389 */ /* 0x0002a400000c000b */
[----:B012---:R-:W-:Y:S01]  /*17d00*/  ENDCOLLECTIVE ;  /* 0x000000000000791b */ /* 0x007fe20003800000 */
.L_x_1491:
[----:B------:R-:W-:Y:S01]  /*17d10*/  IMAD.MOV.U32 R2, RZ, RZ, R14 ;  /* 0x000000ffff027224 */ /* 0x000fe200078e000e */
[----:B------:R-:W-:Y:S06]  /*17d20*/  BRA `(.L_x_1492) ;  /* 0xffffffbc00d07947 */ /* 0x000fec000383ffff */
.L_x_1401:
[----:B0-----:R0:W2:Y:S02]  /*17d30*/  SYNCS.PHASECHK.TRANS64.TRYWAIT P0, [R6+URZ+0x30860], R2 ;  /* 0x03086002060075a7 */ /* 0x0010a4000800017f */
[----:B--2---:R-:W-:Y:S05]  /*17d40*/  @!P0 NANOSLEEP.SYNCS 0x989680 ;  /* 0x009896800000895d */ /* 0x004fea0003900000 */
[----:B------:R-:W2:Y:S02]  /*17d50*/  @!P0 SYNCS.PHASECHK.TRANS64 P0, [R6+URZ+0x30860], R2 ;  /* 0x03086002060085a7 */ /* 0x000ea4000800007f */
[----:B--2---:R-:W-:Y:S05]  /*17d60*/  @!P0 BRA `(.L_x_1401) ;  /* 0xfffffffc00f08947 */ /* 0x004fea000383ffff */
[----:B------:R-:W-:Y:S05]  /*17d70*/  BRA `(.L_x_1493) ;  /* 0xffffffc000347947 */ /* 0x000fea000383ffff */
.L_x_1402:
        /* <DEDUP_REMOVED lines=8> */
.L_x_1495:
[----:B------:R-:W-:Y:S05]  /*17e00*/  BSYNC B1 ;  /* 0x0000000000017941 */ /* 0x000fea0003800000 */
.L_x_1494:
        /* <DEDUP_REMOVED lines=9> */
.L_x_1496:
[----:B------:R-:W-:Y:S02]  /*17ea0*/  IMAD.MOV.U32 R13, RZ, RZ, R19 ;  /* 0x000000ffff0d7224 */ /* 0x000fe400078e0013 */
[----:B------:R-:W-:Y:S02]  /*17eb0*/  IMAD.MOV.U32 R12, RZ, RZ, 0x1 ;  /* 0x00000001ff0c7424 */ /* 0x000fe400078e00ff */
[----:B------:R-:W-:-:S07]  /*17ec0*/  IMAD.MOV.U32 R2, RZ, RZ, R14 ;  /* 0x000000ffff027224 */ /* 0x000fce00078e000e */
[----:B------:R-:W-:Y:S05]  /*17ed0*/  WARPSYNC.COLLECTIVE R15, `(.L_x_1497) ;  /* 0x000000000f087348 */ /* 0x000fea0003c00000 */
[----:B------:R0:W1:Y:S02]  /*17ee0*/  SHFL.IDX P6, R14, R13, R12, R11 ;  /* 0x0000000c0d0e7389 */ /* 0x00006400000c000b */
[----:B01----:R-:W-:Y:S01]  /*17ef0*/  ENDCOLLECTIVE ;  /* 0x000000000000791b */ /* 0x003fe20003800000 */
.L_x_1497:
        /* <DEDUP_REMOVED lines=16> */
.L_x_1498:
[----:B------:R-:W-:Y:S02]  /*18000*/  IMAD.MOV.U32 R13, RZ, RZ, R19 ;  /* 0x000000ffff0d7224 */ /* 0x000fe400078e0013 */
[----:B------:R-:W-:Y:S02]  /*18010*/  IMAD.MOV.U32 R12, RZ, RZ, 0x2 ;  /* 0x00000002ff0c7424 */ /* 0x000fe400078e00ff */
[----:B------:R-:W-:-:S07]  /*18020*/  IMAD.MOV.U32 R2, RZ, RZ, R14 ;  /* 0x000000ffff027224 */ /* 0x000fce00078e000e */
[----:B------:R-:W-:Y:S05]  /*18030*/  WARPSYNC.COLLECTIVE R15, `(.L_x_1499) ;  /* 0x000000000f087348 */ /* 0x000fea0003c00000 */
[----:B------:R0:W1:Y:S02]  /*18040*/  SHFL.IDX P6, R14, R13, R12, R11 ;  /* 0x0000000c0d0e7389 */ /* 0x00006400000c000b */
[----:B01----:R-:W-:Y:S01]  /*18050*/  ENDCOLLECTIVE ;  /* 0x000000000000791b */ /* 0x003fe20003800000 */
.L_x_1499:
        /* <DEDUP_REMOVED lines=16> */
.L_x_1500:
[----:B------:R-:W-:Y:S02]  /*18160*/  IMAD.MOV.U32 R13, RZ, RZ, R19 ;  /* 0x000000ffff0d7224 */ /* 0x000fe400078e0013 */
[----:B------:R-:W-:Y:S02]  /*18170*/  IMAD.MOV.U32 R12, RZ, RZ, 0x3 ;  /* 0x00000003ff0c7424 */ /* 0x000fe400078e00ff */
[----:B------:R-:W-:-:S07]  /*18180*/  IMAD.MOV.U32 R2, RZ, RZ, R14 ;  /* 0x000000ffff027224 */ /* 0x000fce00078e000e */
[----:B------:R-:W-:Y:S05]  /*18190*/  WARPSYNC.COLLECTIVE R15, `(.L_x_1501) ;  /* 0x000000000f087348 */ /* 0x000fea0003c00000 */
[----:B------:R0:W1:Y:S02]  /*181a0*/  SHFL.IDX P6, R14, R13, R12, R11 ;  /* 0x0000000c0d0e7389 */ /* 0x00006400000c000b */
[----:B01----:R-:W-:Y:S01]  /*181b0*/  ENDCOLLECTIVE ;  /* 0x000000000000791b */ /* 0x003fe20003800000 */
.L_x_1501:
        /* <DEDUP_REMOVED lines=16> */
.L_x_1502:
[----:B------:R-:W-:Y:S02]  /*182c0*/  IMAD.MOV.U32 R13, RZ, RZ, R19 ;  /* 0x000000ffff0d7224 */ /* 0x000fe400078e0013 */
[----:B------:R-:W-:Y:S02]  /*182d0*/  IMAD.MOV.U32 R12, RZ, RZ, 0x4 ;  /* 0x00000004ff0c7424 */ /* 0x000fe400078e00ff */
[----:B------:R-:W-:-:S07]  /*182e0*/  IMAD.MOV.U32 R2, RZ, RZ, R14 ;  /* 0x000000ffff027224 */ /* 0x000fce00078e000e */
[----:B------:R-:W-:Y:S05]  /*182f0*/  WARPSYNC.COLLECTIVE R15, `(.L_x_1503) ;  /* 0x000000000f087348 */ /* 0x000fea0003c00000 */
[----:B------:R0:W1:Y:S02]  /*18300*/  SHFL.IDX P6, R14, R13, R12, R11 ;  /* 0x0000000c0d0e7389 */ /* 0x00006400000c000b */
[----:B01----:R-:W-:Y:S01]  /*18310*/  ENDCOLLECTIVE ;  /* 0x000000000000791b */ /* 0x003fe20003800000 */
.L_x_1503:
        /* <DEDUP_REMOVED lines=16> */
.L_x_1504:
[----:B------:R-:W-:Y:S02]  /*18420*/  IMAD.MOV.U32 R13, RZ, RZ, R19 ;  /* 0x000000ffff0d7224 */ /* 0x000fe400078e0013 */
[----:B------:R-:W-:Y:S02]  /*18430*/  IMAD.MOV.U32 R12, RZ, RZ, 0x5 ;  /* 0x00000005ff0c7424 */ /* 0x000fe400078e00ff */
[----:B------:R-:W-:-:S07]  /*18440*/  IMAD.MOV.U32 R2, RZ, RZ, R14 ;  /* 0x000000ffff027224 */ /* 0x000fce00078e000e */
[----:B------:R-:W-:Y:S05]  /*18450*/  WARPSYNC.COLLECTIVE R15, `(.L_x_1505) ;  /* 0x000000000f087348 */ /* 0x000fea0003c00000 */
[----:B------:R0:W1:Y:S02]  /*18460*/  SHFL.IDX P6, R14, R13, R12, R11 ;  /* 0x0000000c0d0e7389 */ /* 0x00006400000c000b */
[----:B01----:R-:W-:Y:S01]  /*18470*/  ENDCOLLECTIVE ;  /* 0x000000000000791b */ /* 0x003fe20003800000 */
.L_x_1505:
        /* <DEDUP_REMOVED lines=13> */
.L_x_1506:
[----:B------:R-:W-:Y:S01]  /*18550*/  @!PT LDS RZ, [RZ] ;  /* 0x00000000fffff984 */ /* 0x000fe20000000800 */
[----:B------:R-:W-:Y:S01]  /*18560*/  @!PT LDS RZ, [RZ] ;  /* 0x00000000fffff984 */ /* 0x000fe20000000800 */
[----:B------:R-:W-:Y:S01]  /*18570*/  @!PT LDS RZ, [RZ] ;  /* 0x00000000fffff984 */ /* 0x000fe20000000800 */
[----:B------:R-:W-:Y:S01]  /*18580*/  LDGSTS.E.BYPASS.LTC128B.128 [R5+0x5400], desc[UR36][R2.64+0x80], !P0 ;  /* 0x0540008002057fae */ /* 0x000fe2000c101d64 */
[----:B------:R-:W-:-:S13]  /*18590*/  ISETP.LT.OR P0, PT, R7, 0x41, P1 ;  /* 0x000000410700780c */ /* 0x000fda0000f01670 */
[----:B------:R0:W-:Y:S02]  /*185a0*/  LDGSTS.E.BYPASS.LTC128B.128 [R5+0x8400], desc[UR36][R2.64+0x100], !P0 ;  /* 0x0840010002057fae */ /* 0x0001e4000c101d64 */
[----:B0-----:R-:W-:Y:S01]  /*185b0*/  IMAD.MOV.U32 R2, RZ, RZ, R14 ;  /* 0x000000ffff027224 */ /* 0x001fe200078e000e */
[----:B------:R-:W-:Y:S06]  /*185c0*/  BRA `(.L_x_1507) ;  /* 0xffffffbc00207947 */ /* 0x000fec000383ffff */
.L_x_1410:
[----:B0-----:R0:W1:Y:S02]  /*185d0*/  SYNCS.PHASECHK.TRANS64.TRYWAIT P0, [R0+URZ+0x30860], R3 ;  /* 0x03086003000075a7 */ /* 0x001064000800017f */
[----:B-1----:R-:W-:Y:S05]  /*185e0*/  @!P0 NANOSLEEP.SYNCS 0x989680 ;  /* 0x009896800000895d */ /* 0x002fea0003900000 */
[----:B------:R-:W1:Y:S02]  /*185f0*/  @!P0 SYNCS.PHASECHK.TRANS64 P0, [R0+URZ+0x30860], R3 ;  /* 0x03086003000085a7 */ /* 0x000e64000800007f */
[----:B-1----:R-:W-:Y:S05]  /*18600*/  @!P0 BRA `(.L_x_1410) ;  /* 0xfffffffc00f08947 */ /* 0x002fea000383ffff */
[----:B------:R-:W-:Y:S05]  /*18610*/  BRA `(.L_x_1508) ;  /* 0xffffffc0004c7947 */ /* 0x000fea000383ffff */
.L_x_1411:
        /* <DEDUP_REMOVED lines=8> */
.L_x_1510:
[----:B------:R-:W-:Y:S05]  /*186a0*/  BSYNC B0 ;  /* 0x0000000000007941 */ /* 0x000fea0003800000 */
.L_x_1509:
        /* <DEDUP_REMOVED lines=9> */
.L_x_1511:
        /* <DEDUP_REMOVED lines=14> */
.L_x_1512:
        /* <DEDUP_REMOVED lines=8> */
[----:B------:R-:W-:Y:S01]  /*188a0*/  ISETP.LT.OR P3, PT, R6, 0x11, P2 ;  /* 0x000000110600780c */ /* 0x000fe20001761670 */
[----:B------:R-:W-:-:S12]  /*188b0*/  IMAD.MOV.U32 R7, RZ, RZ, R14 ;  /* 0x000000ffff077224 */ /* 0x000fd800078e000e */
[----:B0-----:R-:W-:Y:S05]  /*188c0*/  WARPSYNC.COLLECTIVE R15, `(.L_x_1513) ;  /* 0x000000000f087348 */ /* 0x001fea0003c00000 */
[----:B------:R1:W2:Y:S02]  /*188d0*/  SHFL.IDX P6, R14, R13, R12, R11 ;  /* 0x0000000c0d0e7389 */ /* 0x0002a400000c000b */
[----:B012---:R-:W-:Y:S01]  /*188e0*/  ENDCOLLECTIVE ;  /* 0x000000000000791b */ /* 0x007fe20003800000 */
.L_x_1513:
[----:B------:R-:W-:Y:S02]  /*188f0*/  IMAD.MOV.U32 R13, RZ, RZ, R19 ;  /* 0x000000ffff0d7224 */ /* 0x000fe400078e0013 */
[----:B------:R-:W-:Y:S01]  /*18900*/  IMAD.MOV.U32 R12, RZ, RZ, 0x2 ;  /* 0x00000002ff0c7424 */ /* 0x000fe200078e00ff */
[----:B------:R-:W-:-:S13]  /*18910*/  IADD3 R2, P4, R14, R5, RZ ;  /* 0x000000050e027210 */ /* 0x000fda0007f9e0ff */
[----:B------:R-:W-:Y:S05]  /*18920*/  WARPSYNC.COLLECTIVE R15, `(.L_x_1514) ;  /* 0x000000000f087348 */ /* 0x000fea0003c00000 */
[----:B------:R0:W1:Y:S02]  /*18930*/  SHFL.IDX P6, R14, R13, R12, R11 ;  /* 0x0000000c0d0e7389 */ /* 0x00006400000c000b */
[----:B01----:R-:W-:Y:S01]  /*18940*/  ENDCOLLECTIVE ;  /* 0x000000000000791b */ /* 0x003fe20003800000 */
.L_x_1514:
        /* <DEDUP_REMOVED lines=15> */
.L_x_1515:
[----:B------:R-:W-:Y:S02]  /*18a40*/  IMAD.MOV.U32 R13, RZ, RZ, R19 ;  /* 0x000000ffff0d7224 */ /* 0x000fe400078e0013 */
[----:B------:R-:W-:Y:S01]  /*18a50*/  IMAD.MOV.U32 R12, RZ, RZ, 0x3 ;  /* 0x00000003ff0c7424 */ /* 0x000fe200078e00ff */
[----:B------:R-:W-:-:S13]  /*18a60*/  IADD3 R2, P4, R14, R5, RZ ;  /* 0x000000050e027210 */ /* 0x000fda0007f9e0ff */
[----:B------:R-:W-:Y:S05]  /*18a70*/  WARPSYNC.COLLECTIVE R15, `(.L_x_1516) ;  /* 0x000000000f087348 */ /* 0x000fea0003c00000 */
[----:B------:R0:W1:Y:S02]  /*18a80*/  SHFL.IDX P6, R14, R13, R12, R11 ;  /* 0x0000000c0d0e7389 */ /* 0x00006400000c000b */
[----:B01----:R-:W-:Y:S01]  /*18a90*/  ENDCOLLECTIVE ;  /* 0x000000000000791b */ /* 0x003fe20003800000 */
.L_x_1516:
        /* <DEDUP_REMOVED lines=15> */
.L_x_1517:
[----:B------:R-:W-:Y:S02]  /*18b90*/  IMAD.MOV.U32 R13, RZ, RZ, R19 ;  /* 0x000000ffff0d7224 */ /* 0x000fe400078e0013 */
[----:B------:R-:W-:Y:S01]  /*18ba0*/  IMAD.MOV.U32 R12, RZ, RZ, 0x4 ;  /* 0x00000004ff0c7424 */ /* 0x000fe200078e00ff */
[----:B------:R-:W-:-:S13]  /*18bb0*/  IADD3 R2, P4, R14, R5, RZ ;  /* 0x000000050e027210 */ /* 0x000fda0007f9e0ff */
[----:B------:R-:W-:Y:S05]  /*18bc0*/  WARPSYNC.COLLECTIVE R15, `(.L_x_1518) ;  /* 0x000000000f087348 */ /* 0x000fea0003c00000 */
[----:B------:R0:W1:Y:S02]  /*18bd0*/  SHFL.IDX P6, R14, R13, R12, R11 ;  /* 0x0000000c0d0e7389 */ /* 0x00006400000c000b */
[----:B01----:R-:W-:Y:S01]  /*18be0*/  ENDCOLLECTIVE ;  /* 0x000000000000791b */ /* 0x003fe20003800000 */
.L_x_1518:
        /* <DEDUP_REMOVED lines=15> */
.L_x_1519:
[----:B------:R-:W-:Y:S02]  /*18ce0*/  IMAD.MOV.U32 R13, RZ, RZ, R19 ;  /* 0x000000ffff0d7224 */ /* 0x000fe400078e0013 */
[----:B------:R-:W-:Y:S01]  /*18cf0*/  IMAD.MOV.U32 R12, RZ, RZ, 0x5 ;  /* 0x00000005ff0c7424 */ /* 0x000fe200078e00ff */
[----:B------:R-:W-:-:S13]  /*18d00*/  IADD3 R2, P4, R14, R5, RZ ;  /* 0x000000050e027210 */ /* 0x000fda0007f9e0ff */
[----:B------:R-:W-:Y:S05]  /*18d10*/  WARPSYNC.COLLECTIVE R15, `(.L_x_1520) ;  /* 0x000000000f087348 */ /* 0x000fea0003c00000 */
[----:B------:R0:W1:Y:S02]  /*18d20*/  SHFL.IDX P6, R14, R13, R12, R11 ;  /* 0x0000000c0d0e7389 */ /* 0x00006400000c000b */
[----:B01----:R-:W-:Y:S01]  /*18d30*/  ENDCOLLECTIVE ;  /* 0x000000000000791b */ /* 0x003fe20003800000 */
.L_x_1520:
        /* <DEDUP_REMOVED lines=14> */
.L_x_1521:
[----:B------:R-:W-:Y:S05]  /*18e20*/  BRA `(.L_x_1522) ;  /* 0xffffffbc00507947 */ /* 0x000fea000383ffff */
.L_x_1416:
        /* <DEDUP_REMOVED lines=8> */
.L_x_1524:
[----:B------:R-:W-:Y:S05]  /*18eb0*/  BSYNC B0 ;  /* 0x0000000000007941 */ /* 0x000fea0003800000 */
.L_x_1523:
[----:B------:R-:W-:Y:S02]  /*18ec0*/  IMAD.MOV.U32 R13, RZ, RZ, R24 ;  /* 0x000000ffff0d7224 */ /* 0x000fe400078e0018 */
[----:B------:R-:W-:Y:S02]  /*18ed0*/  IMAD.MOV.U32 R12, RZ, RZ, 0x1 ;  /* 0x00000001ff0c7424 */ /* 0x000fe400078e00ff */
[----:B------:R-:W-:Y:S02]  /*18ee0*/  IMAD.MOV.U32 R11, RZ, RZ, 0x1f ;  /* 0x0000001fff0b7424 */ /* 0x000fe400078e00ff */
[----:B------:R-:W-:Y:S02]  /*18ef0*/  IMAD.MOV.U32 R15, RZ, RZ, -0x1 ;  /* 0xffffffffff0f7424 */ /* 0x000fe400078e00ff */
[----:B------:R-:W-:Y:S02]  /*18f00*/  IMAD.IADD R5, R27, 0x1, R8 ;  /* 0x000000011b057824 */ /* 0x000fe400078e0208 */
[----:B------:R-:W-:-:S07]  /*18f10*/  IMAD.MOV.U32 R0, RZ, RZ, R14 ;  /* 0x000000ffff007224 */ /* 0x000fce00078e000e */
[----:B------:R-:W-:Y:S05]  /*18f20*/  WARPSYNC.COLLECTIVE R15, `(.L_x_1525) ;  /* 0x000000000f087348 */ /* 0x000fea0003c00000 */
[----:B------:R0:W1:Y:S02]  /*18f30*/  SHFL.IDX P6, R14, R13, R12, R11 ;  /* 0x0000000c0d0e7389 */ /* 0x00006400000c000b */
[----:B01----:R-:W-:Y:S01]  /*18f40*/  ENDCOLLECTIVE ;  /* 0x000000000000791b */ /* 0x003fe20003800000 */
.L_x_1525:
[----:B------:R-:W-:Y:S02]  /*18f50*/  ULDC UR4, c[0x0][0xc3c] ;  /* 0x00030f0000047ab9 */ /* 0x000fe40000000800 */
[----:B------:R-:W-:-:S13]  /*18f60*/  ISETP.GE.OR P1, PT, R5, UR4, !P0 ;  /* 0x0000000405007c0c */ /* 0x000fda000c726670 */
[----:B------:R-:W0:Y:S01]  /*18f70*/  @!P1 LDC.64 R2, c[0x0][0xc80] ;  /* 0x00032000ff029b82 */ /* 0x000e220000000a00 */
[----:B------:R-:W-:Y:S02]  /*18f80*/  IMAD.MOV.U32 R11, RZ, RZ, RZ ;  /* 0x000000ffff0b7224 */ /* 0x000fe400078e00ff */
[----:B------:R-:W-:Y:S02]  /*18f90*/  IMAD.MOV.U32 R4, RZ, RZ, R14 ;  /* 0x000000ffff047224 */ /* 0x000fe400078e000e */
[----:B0-----:R-:W-:-:S06]  /*18fa0*/  @!P1 IMAD.WIDE R2, R5, 0x4, R2 ;  /* 0x0000000405029825 */ /* 0x001fcc00078e0202 */
[----:B------:R-:W2:Y:S01]  /*18fb0*/  @!P1 LDG.E R2, desc[UR36][R2.64] ;  /* 0x0000002402029981 */ /* 0x000ea2000c1e1900 */
[----:B------:R-:W-:Y:S01]  /*18fc0*/  IMAD.MOV.U32 R5, RZ, RZ, RZ ;  /* 0x000000ffff057224 */ /* 0x000fe200078e00ff */
        /* <DEDUP_REMOVED lines=10> */
.L_x_1526:
[----:B------:R-:W-:Y:S01]  /*19070*/  IMAD.MOV.U32 R12, RZ, RZ, 0x2 ;  /* 0x00000002ff0c7424 */ /* 0x000fe200078e00ff */
[----:B------:R-:W-:-:S05]  /*19080*/  SEL R6, R14, RZ, P1 ;  /* 0x000000ff0e067207 */ /* 0x000fca0000800000 */
[----:B------:R-:W-:-:S04]  /*19090*/  IMAD.IADD R6, R5, 0x1, R6 ;  /* 0x0000000105067824 */ /* 0x000fc800078e0206 */
[----:B------:R-:W-:-:S07]  /*190a0*/  IMAD.MOV.U32 R13, RZ, RZ, R6 ;  /* 0x000000ffff0d7224 */ /* 0x000fce00078e0006 */
[----:B------:R-:W-:Y:S05]  /*190b0*/  WARPSYNC.COLLECTIVE R15, `(.L_x_1527) ;  /* 0x000000000f087348 */ /* 0x000fea0003c00000 */
[----:B------:R0:W1:Y:S02]  /*190c0*/  SHFL.UP P6, R14, R13, R12, R11 ;  /* 0x0400000c0d0e7389 */ /* 0x00006400000c000b */
[----:B01----:R-:W-:Y:S01]  /*190d0*/  ENDCOLLECTIVE ;  /* 0x000000000000791b */ /* 0x003fe20003800000 */
.L_x_1527:
[----:B------:R-:W-:Y:S01]  /*190e0*/  IMAD.MOV.U32 R12, RZ, RZ, 0x4 ;  /* 0x00000004ff0c7424 */ /* 0x000fe200078e00ff */
[----:B------:R-:W-:-:S05]  /*190f0*/  SEL R7, R14, RZ, P2 ;  /* 0x000000ff0e077207 */ /* 0x000fca0001000000 */
[----:B------:R-:W-:-:S04]  /*19100*/  IMAD.IADD R7, R6, 0x1, R7 ;  /* 0x0000000106077824 */ /* 0x000fc800078e0207 */
[----:B------:R-:W-:-:S07]  /*19110*/  IMAD.MOV.U32 R13, RZ, RZ, R7 ;  /* 0x000000ffff0d7224 */ /* 0x000fce00078e0007 */
[----:B------:R-:W-:Y:S05]  /*19120*/  WARPSYNC.COLLECTIVE R15, `(.L_x_1528) ;  /* 0x000000000f087348 */ /* 0x000fea0003c00000 */
[----:B------:R0:W1:Y:S02]  /*19130*/  SHFL.UP P6, R14, R13, R12, R11 ;  /* 0x0400000c0d0e7389 */ /* 0x00006400000c000b */
[----:B01----:R-:W-:Y:S01]  /*19140*/  ENDCOLLECTIVE ;  /* 0x000000000000791b */ /* 0x003fe20003800000 */
.L_x_1528:
[----:B------:R-:W-:Y:S01]  /*19150*/  IMAD.MOV.U32 R12, RZ, RZ, 0x8 ;  /* 0x00000008ff0c7424 */ /* 0x000fe200078e00ff */
[----:B------:R-:W-:-:S05]  /*19160*/  SEL R2, R14, RZ, P3 ;  /* 0x000000ff0e027207 */ /* 0x000fca0001800000 */
[----:B------:R-:W-:-:S04]  /*19170*/  IMAD.IADD R2, R7, 0x1, R2 ;  /* 0x0000000107027824 */ /* 0x000fc800078e0202 */
[----:B------:R-:W-:-:S07]  /*19180*/  IMAD.MOV.U32 R13, RZ, RZ, R2 ;  /* 0x000000ffff0d7224 */ /* 0x000fce00078e0002 */
[----:B------:R-:W-:Y:S05]  /*19190*/  WARPSYNC.COLLECTIVE R15, `(.L_x_1529) ;  /* 0x000000000f087348 */ /* 0x000fea0003c00000 */
[----:B------:R0:W1:Y:S02]  /*191a0*/  SHFL.UP P6, R14, R13, R12, R11 ;  /* 0x0400000c0d0e7389 */ /* 0x00006400000c000b */
[----:B01----:R-:W-:Y:S01]  /*191b0*/  ENDCOLLECTIVE ;  /* 0x000000000000791b */ /* 0x003fe20003800000 */
.L_x_1529:
[----:B------:R-:W-:Y:S01]  /*191c0*/  IMAD.MOV.U32 R12, RZ, RZ, 0x10 ;  /* 0x00000010ff0c7424 */ /* 0x000fe200078e00ff */
[----:B------:R-:W-:-:S05]  /*191d0*/  SEL R3, R14, RZ, P4 ;  /* 0x000000ff0e037207 */ /* 0x000fca0002000000 */
[----:B------:R-:W-:-:S04]  /*191e0*/  IMAD.IADD R3, R2, 0x1, R3 ;  /* 0x0000000102037824 */ /* 0x000fc800078e0203 */
[----:B------:R-:W-:-:S07]  /*191f0*/  IMAD.MOV.U32 R13, RZ, RZ, R3 ;  /* 0x000000ffff0d7224 */ /* 0x000fce00078e0003 */
[----:B------:R-:W-:Y:S05]  /*19200*/  WARPSYNC.COLLECTIVE R15, `(.L_x_1530) ;  /* 0x000000000f087348 */ /* 0x000fea0003c00000 */
[----:B------:R0:W1:Y:S02]  /*19210*/  SHFL.UP P6, R14, R13, R12, R11 ;  /* 0x0400000c0d0e7389 */ /* 0x00006400000c000b */
[----:B01----:R-:W-:Y:S01]  /*19220*/  ENDCOLLECTIVE ;  /* 0x000000000000791b */ /* 0x003fe20003800000 */
.L_x_1530:
        /* <DEDUP_REMOVED lines=8> */
.L_x_1531:
[----:B------:R-:W-:Y:S05]  /*192b0*/  BRA `(.L_x_1532) ;  /* 0xffffffbc00647947 */ /* 0x000fea000383ffff */
.L_x_1421:
[----:B------:R-:W-:Y:S01]  /*192c0*/  BSSY B0, `(.L_x_1533) ;  /* 0x0000008000007945 */ /* 0x000fe20003800000 */
[----:B-----5:R-:W-:Y:S02]  /*192d0*/  IMAD.MOV.U32 R13, RZ, RZ, R5 ;  /* 0x000000ffff0d7224 */ /* 0x020fe400078e0005 */
[----:B------:R-:W-:Y:S02]  /*192e0*/  IMAD.MOV.U32 R12, RZ, RZ, 0x1 ;  /* 0x00000001ff0c7424 */ /* 0x000fe400078e00ff */
[----:B------:R-:W-:Y:S02]  /*192f0*/  IMAD.MOV.U32 R11, RZ, RZ, RZ ;  /* 0x000000ffff0b7224 */ /* 0x000fe400078e00ff */
[----:B------:R-:W-:-:S07]  /*19300*/  IMAD.MOV.U32 R15, RZ, RZ, -0x1 ;  /* 0xffffffffff0f7424 */ /* 0x000fce00078e00ff */
[----:B012---:R-:W-:Y:S05]  /*19310*/  WARPSYNC.COLLECTIVE R15, `(.L_x_1534) ;  /* 0x000000000f087348 */ /* 0x007fea0003c00000 */
[----:B------:R3:W4:Y:S02]  /*19320*/  SHFL.UP P6, R14, R13, R12, R11 ;  /* 0x0400000c0d0e7389 */ /* 0x00072400000c000b */
[----:B01234-:R-:W-:Y:S01]  /*19330*/  ENDCOLLECTIVE ;  /* 0x000000000000791b */ /* 0x01ffe20003800000 */
.L_x_1534:
[----:B------:R-:W-:Y:S05]  /*19340*/  BSYNC B0 ;  /* 0x0000000000007941 */ /* 0x000fea0003800000 */
.L_x_1533:
[----:B------:R-:W-:Y:S01]  /*19350*/  SEL R14, R14, RZ, P1 ;  /* 0x000000ff0e0e7207 */ /* 0x000fe20000800000 */
[----:B------:R-:W-:Y:S02]  /*19360*/  IMAD.MOV.U32 R12, RZ, RZ, 0x2 ;  /* 0x00000002ff0c7424 */ /* 0x000fe400078e00ff */
[----:B------:R-:W-:Y:S02]  /*19370*/  IMAD.MOV.U32 R11, RZ, RZ, RZ ;  /* 0x000000ffff0b7224 */ /* 0x000fe400078e00ff */
[----:B------:R-:W-:Y:S02]  /*19380*/  IMAD.IADD R13, R5, 0x1, R14 ;  /* 0x00000001050d7824 */ /* 0x000fe400078e020e */
[----:B------:R-:W-:-:S07]  /*19390*/  IMAD.MOV.U32 R15, RZ, RZ, -0x1 ;  /* 0xffffffffff0f7424 */ /* 0x000fce00078e00ff */
[----:B------:R-:W-:Y:S05]  /*193a0*/  WARPSYNC.COLLECTIVE R15, `(.L_x_1535) ;  /* 0x000000000f087348 */ /* 0x000fea0003c00000 */
[----:B------:R0:W1:Y:S02]  /*193b0*/  SHFL.UP P6, R14, R13, R12, R11 ;  /* 0x0400000c0d0e7389 */ /* 0x00006400000c000b */
[----:B01----:R-:W-:Y:S01]  /*193c0*/  ENDCOLLECTIVE ;  /* 0x000000000000791b */ /* 0x003fe20003800000 */
.L_x_1535:
[----:B------:R-:W-:Y:S01]  /*193d0*/  IMAD.MOV.U32 R12, RZ, RZ, 0x4 ;  /* 0x00000004ff0c7424 */ /* 0x000fe200078e00ff */
[----:B------:R-:W-:-:S05]  /*193e0*/  SEL R2, R14, RZ, P2 ;  /* 0x000000ff0e027207 */ /* 0x000fca0001000000 */
[----:B------:R-:W-:-:S04]  /*193f0*/  IMAD.IADD R2, R13, 0x1, R2 ;  /* 0x000000010d027824 */ /* 0x000fc800078e0202 */
[----:B------:R-:W-:-:S07]  /*19400*/  IMAD.MOV.U32 R13, RZ, RZ, R2 ;  /* 0x000000ffff0d7224 */ /* 0x000fce00078e0002 */
[----:B------:R-:W-:Y:S05]  /*19410*/  WARPSYNC.COLLECTIVE R15, `(.L_x_1536) ;  /* 0x000000000f087348 */ /* 0x000fea0003c00000 */
[----:B------:R0:W1:Y:S02]  /*19420*/  SHFL.UP P6, R14, R13, R12, R11 ;  /* 0x0400000c0d0e7389 */ /* 0x00006400000c000b */
[----:B01----:R-:W-:Y:S01]  /*19430*/  ENDCOLLECTIVE ;  /* 0x000000000000791b */ /* 0x003fe20003800000 */
.L_x_1536:
[----:B------:R-:W-:Y:S01]  /*19440*/  IMAD.MOV.U32 R12, RZ, RZ, 0x8 ;  /* 0x00000008ff0c7424 */ /* 0x000fe200078e00ff */
[----:B------:R-:W-:-:S05]  /*19450*/  SEL R3, R14, RZ, P3 ;  /* 0x000000ff0e037207 */ /* 0x000fca0001800000 */
[----:B------:R-:W-:-:S04]  /*19460*/  IMAD.IADD R3, R2, 0x1, R3 ;  /* 0x0000000102037824 */ /* 0x000fc800078e0203 */
[----:B------:R-:W-:-:S07]  /*19470*/  IMAD.MOV.U32 R13, RZ, RZ, R3 ;  /* 0x000000ffff0d7224 */ /* 0x000fce00078e0003 */
[----:B------:R-:W-:Y:S05]  /*19480*/  WARPSYNC.COLLECTIVE R15, `(.L_x_1537) ;  /* 0x000000000f087348 */ /* 0x000fea0003c00000 */
[----:B------:R0:W1:Y:S02]  /*19490*/  SHFL.UP P6, R14, R13, R12, R11 ;  /* 0x0400000c0d0e7389 */ /* 0x00006400000c000b */
[----:B01----:R-:W-:Y:S01]  /*194a0*/  ENDCOLLECTIVE ;  /* 0x000000000000791b */ /* 0x003fe20003800000 */
.L_x_1537:
[----:B------:R-:W-:Y:S01]  /*194b0*/  IMAD.MOV.U32 R12, RZ, RZ, 0x10 ;  /* 0x00000010ff0c7424 */ /* 0x000fe200078e00ff */
[----:B------:R-:W-:-:S05]  /*194c0*/  SEL R4, R14, RZ, P4 ;  /* 0x000000ff0e047207 */ /* 0x000fca0002000000 */
[----:B------:R-:W-:-:S04]  /*194d0*/  IMAD.IADD R4, R3, 0x1, R4 ;  /* 0x0000000103047824 */ /* 0x000fc800078e0204 */
[----:B------:R-:W-:-:S07]  /*194e0*/  IMAD.MOV.U32 R13, RZ, RZ, R4 ;  /* 0x000000ffff0d7224 */ /* 0x000fce00078e0004 */
[----:B------:R-:W-:Y:S05]  /*194f0*/  WARPSYNC.COLLECTIVE R15, `(.L_x_1538) ;  /* 0x000000000f087348 */ /* 0x000fea0003c00000 */
[----:B------:R0:W1:Y:S02]  /*19500*/  SHFL.UP P6, R14, R13, R12, R11 ;  /* 0x0400000c0d0e7389 */ /* 0x00006400000c000b */
[----:B01----:R-:W-:Y:S01]  /*19510*/  ENDCOLLECTIVE ;  /* 0x000000000000791b */ /* 0x003fe20003800000 */
.L_x_1538:
        /* <DEDUP_REMOVED lines=8> */
.L_x_1539:
[----:B------:R-:W-:Y:S05]  /*195a0*/  BRA `(.L_x_1540) ;  /* 0xffffffbc00447947 */ /* 0x000fea000383ffff */
.L_x_1423:
[----:B------:R-:W-:Y:S01]  /*195b0*/  BSSY B0, `(.L_x_1541) ;  /* 0x0000006000007945 */ /* 0x000fe20003800000 */
[----:B------:R-:W-:Y:S01]  /*195c0*/  PLOP3.LUT P6, PT, P6, PT, PT, 0x8, 0x0 ;  /* 0x000000000000781c */ /* 0x000fe200037ce170 */
[----:B------:R-:W-:-:S12]  /*195d0*/  IMAD.MOV.U32 R15, RZ, RZ, -0x1 ;  /* 0xffffffffff0f7424 */ /* 0x000fd800078e00ff */
[----:B01----:R-:W-:Y:S05]  /*195e0*/  WARPSYNC.COLLECTIVE R15, `(.L_x_1542) ;  /* 0x000000000f087348 */ /* 0x003fea0003c00000 */
[----:B------:R-:W-:Y:S01]  /*195f0*/  VOTE.ANY R14, PT, P6 ;  /* 0x00000000000e7806 */ /* 0x000fe200030e0100 */
[----:B01----:R-:W-:Y:S06]  /*19600*/  ENDCOLLECTIVE ;  /* 0x000000000000791b */ /* 0x003fec0003800000 */
.L_x_1542:
[----:B------:R-:W-:Y:S05]  /*19610*/  BSYNC B0 ;  /* 0x0000000000007941 */ /* 0x000fea0003800000 */
.L_x_1541:
[----:B------:R-:W-:Y:S02]  /*19620*/  IMAD.MOV.U32 R2, RZ, RZ, R14 ;  /* 0x000000ffff027224 */ /* 0x000fe400078e000e */
[----:B------:R-:W-:Y:S02]  /*19630*/  IMAD.MOV.U32 R13, RZ, RZ, R5 ;  /* 0x000000ffff0d7224 */ /* 0x000fe400078e0005 */
[----:B------:R-:W0:Y:S01]  /*19640*/  POPC R4, R2 ;  /* 0x0000000200047309 */ /* 0x000e220000000000 */
[----:B------:R-:W-:Y:S02]  /*19650*/  IMAD.MOV.U32 R11, RZ, RZ, 0x1f ;  /* 0x0000001fff0b7424 */ /* 0x000fe400078e00ff */
[----:B------:R-:W-:Y:S02]  /*19660*/  IMAD.MOV.U32 R15, RZ, RZ, -0x1 ;  /* 0xffffffffff0f7424 */ /* 0x000fe400078e00ff */
[----:B0-----:R-:W-:-:S07]  /*19670*/  IMAD.MOV.U32 R12, RZ, RZ, R4 ;  /* 0x000000ffff0c7224 */ /* 0x001fce00078e0004 */
[----:B------:R-:W-:Y:S05]  /*19680*/  WARPSYNC.COLLECTIVE R15, `(.L_x_1543) ;  /* 0x000000000f087348 */ /* 0x000fea0003c00000 */
[----:B------:R0:W1:Y:S02]  /*19690*/  SHFL.IDX P6, R14, R13, R12, R11 ;  /* 0x0000000c0d0e7389 */ /* 0x00006400000c000b */
[----:B01----:R-:W-:Y:S01]  /*196a0*/  ENDCOLLECTIVE ;  /* 0x000000000000791b */ /* 0x003fe20003800000 */
.L_x_1543:
[----:B------:R-:W-:Y:S01]  /*196b0*/  IMAD.MOV.U32 R5, RZ, RZ, R14 ;  /* 0x000000ffff057224 */ /* 0x000fe200078e000e */
[----:B------:R-:W-:Y:S06]  /*196c0*/  BRA `(.L_x_1544) ;  /* 0xffffffbc00347947 */ /* 0x000fec000383ffff */
.L_x_1425:
[----:B------:R-:W-:Y:S01]  /*196d0*/  BSSY B0, `(.L_x_1545) ;  /* 0x0000007000007945 */ /* 0x000fe20003800000 */
[----:B------:R-:W-:Y:S02]  /*196e0*/  IMAD.MOV.U32 R13, RZ, RZ, R6 ;  /* 0x000000ffff0d7224 */ /* 0x000fe400078e0006 */
[----:B------:R-:W-:Y:S02]  /*196f0*/  IMAD.MOV.U32 R11, RZ, RZ, 0x1f ;  /* 0x0000001fff0b7424 */ /* 0x000fe400078e00ff */
[----:B------:R-:W-:-:S07]  /*19700*/  IMAD.MOV.U32 R15, RZ, RZ, -0x1 ;  /* 0xffffffffff0f7424 */ /* 0x000fce00078e00ff */
[----:B0123--:R-:W-:Y:S05]  /*19710*/  WARPSYNC.COLLECTIVE R15, `(.L_x_1546) ;  /* 0x000000000f087348 */ /* 0x00ffea0003c00000 */
[----:B------:R4:W0:Y:S02]  /*19720*/  SHFL.IDX P6, R14, R13, R12, R11 ;  /* 0x0000000c0d0e7389 */ /* 0x00082400000c000b */
[----:B01234-:R-:W-:Y:S01]  /*19730*/  ENDCOLLECTIVE ;  /* 0x000000000000791b */ /* 0x01ffe20003800000 */
.L_x_1546:
[----:B------:R-:W-:Y:S05]  /*19740*/  BSYNC B0 ;  /* 0x0000000000007941 */ /* 0x000fea0003800000 */
.L_x_1545:
[----:B------:R-:W-:Y:S05]  /*19750*/  BRA `(.L_x_1424) ;  /* 0xffffffbc002c7947 */ /* 0x000fea000383ffff */
.L_x_1429:
[----:B-1----:R1:W2:Y:S02]  /*19760*/  SYNCS.PHASECHK.TRANS64.TRYWAIT P0, [R4+URZ+0x30820], R0 ;  /* 0x03082000040075a7 */ /* 0x0022a4000800017f */
[----:B--2---:R-:W-:Y:S05]  /*19770*/  @!P0 NANOSLEEP.SYNCS 0x989680 ;  /* 0x009896800000895d */ /* 0x004fea0003900000 */
[----:B------:R-:W2:Y:S02]  /*19780*/  @!P0 SYNCS.PHASECHK.TRANS64 P0, [R4+URZ+0x30820], R0 ;  /* 0x03082000040085a7 */ /* 0x000ea4000800007f */
[----:B--2---:R-:W-:Y:S05]  /*19790*/  @!P0 BRA `(.L_x_1429) ;  /* 0xfffffffc00f08947 */ /* 0x004fea000383ffff */
[----:B------:R-:W-:Y:S05]  /*197a0*/  BRA `(.L_x_1547) ;  /* 0xffffffc000a47947 */ /* 0x000fea000383ffff */
.L_x_1430:
        /* <DEDUP_REMOVED lines=8> */
[----:B01-3--:R-:W-:Y:S05]  /*19830*/  WARPSYNC.COLLECTIVE R15, `(.L_x_1549) ;  /* 0x000000000f087348 */ /* 0x00bfea0003c00000 */
[----:B------:R2:W4:Y:S02]  /*19840*/  SHFL.IDX P6, R14, R13, R12, R11 ;  /* 0x0000000c0d0e7389 */ /* 0x00052400000c000b */
[----:B01234-:R-:W-:Y:S01]  /*19850*/  ENDCOLLECTIVE ;  /* 0x000000000000791b */ /* 0x01ffe20003800000 */
.L_x_1549:
[----:B------:R-:W-:Y:S05]  /*19860*/  BSYNC B0 ;  /* 0x0000000000007941 */ /* 0x000fea0003800000 */
.L_x_1548:
[----:B------:R-:W-:Y:S05]  /*19870*/  BRA `(.L_x_1550) ;  /* 0xffffffc0008c7947 */ /* 0x000fea000383ffff */
.L_x_1433:
[----:B------:R-:W-:Y:S01]  /*19880*/  BSSY B1, `(.L_x_1551) ;  /* 0x0000006000017945 */ /* 0x000fe20003800000 */
[----:B------:R-:W-:-:S07]  /*19890*/  IMAD.MOV.U32 R15, RZ, RZ, -0x1 ;  /* 0xffffffffff0f7424 */ /* 0x000fce00078e00ff */
[----:B01-3--:R-:W-:Y:S05]  /*198a0*/  WARPSYNC.COLLECTIVE R15, `(.L_x_1552) ;  /* 0x000000000f0c7348 */ /* 0x00bfea0003c00000 */
[----:B------:R-:W-:Y:S02]  /*198b0*/  ELECT P6, UR62, PT ;  /* 0x00000000003e782f */ /* 0x000fe400038c0000 */
[----:B------:R-:W-:Y:S01]  /*198c0*/  MOV R14, UR62 ;  /* 0x0000003e000e7c02 */ /* 0x000fe20008000f00 */
[----:B01-3--:R-:W-:Y:S10]  /*198d0*/  ENDCOLLECTIVE ;  /* 0x000000000000791b */ /* 0x00bff40003800000 */
.L_x_1552:
[----:B------:R-:W-:Y:S05]  /*198e0*/  BSYNC B1 ;  /* 0x0000000000017941 */ /* 0x000fea0003800000 */
.L_x_1551:
[----:B------:R-:W-:Y:S05]  /*198f0*/  BRA `(.L_x_1553) ;  /* 0xffffffc000847947 */ /* 0x000fea000383ffff */
.L_x_1435:
[----:B-1----:R1:W2:Y:S02]  /*19900*/  SYNCS.PHASECHK.TRANS64.TRYWAIT P1, [R5+URZ+0x30840], R0 ;  /* 0x03084000050075a7 */ /* 0x0022a4000802017f */
[----:B--2---:R-:W-:Y:S05]  /*19910*/  @!P1 NANOSLEEP.SYNCS 0x989680 ;  /* 0x009896800000995d */ /* 0x004fea0003900000 */
[----:B------:R-:W2:Y:S02]  /*19920*/  @!P1 SYNCS.PHASECHK.TRANS64 P1, [R5+URZ+0x30840], R0 ;  /* 0x03084000050095a7 */ /* 0x000ea4000802007f */
[----:B--2---:R-:W-:Y:S05]  /*19930*/  @!P1 BRA `(.L_x_1435) ;  /* 0xfffffffc00f09947 */ /* 0x004fea000383ffff */
[----:B------:R-:W-:Y:S05]  /*19940*/  BRA `(.L_x_1554) ;  /* 0xffffffc000a47947 */ /* 0x000fea000383ffff */
.L_x_1437:
[----:B--2---:R2:W4:Y:S02]  /*19950*/  SYNCS.PHASECHK.TRANS64.TRYWAIT P1, [R23+URZ+0x30840], R2 ;  /* 0x03084002170075a7 */ /* 0x004524000802017f */
[----:B----4-:R-:W-:Y:S05]  /*19960*/  @!P1 NANOSLEEP.SYNCS 0x989680 ;  /* 0x009896800000995d */ /* 0x010fea0003900000 */
[----:B------:R-:W4:Y:S02]  /*19970*/  @!P1 SYNCS.PHASECHK.TRANS64 P1, [R23+URZ+0x30840], R2 ;  /* 0x03084002170095a7 */ /* 0x000f24000802007f */
[----:B----4-:R-:W-:Y:S05]  /*19980*/  @!P1 BRA `(.L_x_1437) ;  /* 0xfffffffc00f09947 */ /* 0x010fea000383ffff */
[----:B------:R-:W-:Y:S05]  /*19990*/  BRA `(.L_x_1555) ;  /* 0xffffffc000b07947 */ /* 0x000fea000383ffff */
.L_x_1439:
[----:B----4-:R4:W0:Y:S02]  /*199a0*/  SYNCS.PHASECHK.TRANS64.TRYWAIT P1, [R5+URZ+0x30860], R0 ;  /* 0x03086000050075a7 */ /* 0x010824000802017f */
[----:B0-----:R-:W-:Y:S05]  /*199b0*/  @!P1 NANOSLEEP.SYNCS 0x989680 ;  /* 0x009896800000995d */ /* 0x001fea0003900000 */
[----:B------:R-:W0:Y:S02]  /*199c0*/  @!P1 SYNCS.PHASECHK.TRANS64 P1, [R5+URZ+0x30860], R0 ;  /* 0x03086000050095a7 */ /* 0x000e24000802007f */
[----:B0-----:R-:W-:Y:S05]  /*199d0*/  @!P1 BRA `(.L_x_1439) ;  /* 0xfffffffc00f09947 */ /* 0x001fea000383ffff */
[----:B------:R-:W-:Y:S05]  /*199e0*/  BRA `(.L_x_1556) ;  /* 0xffffffc000ac7947 */ /* 0x000fea000383ffff */
.L_x_1557:
        /* <DEDUP_REMOVED lines=9> */
.L_x_3236:


//--------------------- .text._ZN7cutlass13device_kernelIN5flash11enable_sm90INS1_16FlashAttnFwdSm90INS1_25CollectiveMainloopFwdSm90ILi2EN4cute5tupleIJNS5_1CILi1EEES8_S8_EEENS6_IJNS7_ILi128EEENS7_ILi96EEENS7_ILi192EEEEEELi192ENS_6half_tEfNS_4arch4Sm90ELb0ELb1ELb0ELb1ELb1ELb1ELb0ELb1ELb1ELb1ELb0ELb0EEENS1_21CollectiveEpilogueFwdINS6_IJSA_SC_SB_EEES9_SE_SG_Li256ELb1ELb1ELb0ELb0EEENS1_36VarlenDynamicPersistentTileSchedulerILi128ELi96ELi256ELi128ELb0ELb1ELb1ELb1ELb0ELb1EEEEEEEEEvNT_6ParamsE --------------------------
	.section	.text._ZN7cutlass13device_kernelIN5flash11enable_sm90INS1_16FlashAttnFwdSm90INS1_25CollectiveMainloopFwdSm90ILi2EN4cute5tupleIJNS5_1CILi1EEES8_S8_EEENS6_IJNS7_ILi128EEENS7_ILi96EEENS7_ILi192EEEEEELi192ENS_6half_tEfNS_4arch4Sm90ELb0ELb1ELb0ELb1ELb1ELb1ELb0ELb1ELb1ELb1ELb0ELb0EEENS1_21CollectiveEpilogueFwdINS6_IJSA_SC_SB_EEES9_SE_SG_Li256ELb1ELb1ELb0ELb0EEENS1_36VarlenDynamicPersistentTileSchedulerILi128ELi96ELi256ELi128ELb0ELb1ELb1ELb1ELb0ELb1EEEEEEEEEvNT_6ParamsE,"ax",@progbits
	.align	128
.text._ZN7cutlass13device_kernelIN5flash11enable_sm90INS1_16FlashAttnFwdSm90INS1_25CollectiveMainloopFwdSm90ILi2EN4cute5tupleIJNS5_1CILi1EEES8_S8_EEENS6_IJNS7_ILi128EEENS7_ILi96EEENS7_ILi192EEEEEELi192ENS_6half_tEfNS_4arch4Sm90ELb0ELb1ELb0ELb1ELb1ELb1ELb0ELb1ELb1ELb1ELb0ELb0EEENS1_21CollectiveEpilogueFwdINS6_IJSA_SC_SB_EEES9_SE_SG_Li256ELb1ELb1ELb0ELb0EEENS1_36VarlenDynamicPersistentTileSchedulerILi128ELi96ELi256ELi128ELb0ELb1ELb1ELb1ELb0ELb1EEEEEEEEEvNT_6ParamsE:
        .type           _ZN7cutlass13device_kernelIN5flash11enable_sm90INS1_16FlashAttnFwdSm90INS1_25CollectiveMainloopFwdSm90ILi2EN4cute5tupleIJNS5_1CILi1EEES8_S8_EEENS6_IJNS7_ILi128EEENS7_ILi96EEENS7_ILi192EEEEEELi192ENS_6half_tEfNS_4arch4Sm90ELb0ELb1ELb0ELb1ELb1ELb1ELb0ELb1ELb1ELb1ELb0ELb0EEENS1_21CollectiveEpilogueFwdINS6_IJSA_SC_SB_EEES9_SE_SG_Li256ELb1ELb1ELb0ELb0EEENS1_36VarlenDynamicPersistentTileSchedulerILi128ELi96ELi256ELi128ELb0ELb1ELb1ELb1ELb0ELb1EEEEEEEEEvNT_6ParamsE,@function
        .size           _ZN7cutlass13device_kernelIN5flash11enable_sm90INS1_16FlashAttnFwdSm90INS1_25CollectiveMainloopFwdSm90ILi2EN4cute5tupleIJNS5_1CILi1EEES8_S8_EEENS6_IJNS7_ILi128EEENS7_ILi96EEENS7_ILi192EEEEEELi192ENS_6half_tEfNS_4arch4Sm90ELb0ELb1ELb0ELb1ELb1ELb1ELb0ELb1ELb1ELb1ELb0ELb0EEENS1_21CollectiveEpilogueFwdINS6_IJSA_SC_SB_EEES9_SE_SG_Li256ELb1ELb1ELb0ELb0EEENS1_36VarlenDynamicPersistentTileSchedulerILi128ELi96ELi256ELi128ELb0ELb1ELb1ELb1ELb0ELb1EEEEEEEEEvNT_6ParamsE,(.L_x_3237 - _ZN7cutlass13device_kernelIN5flash11enable_sm90INS1_16FlashAttnFwdSm90INS1_25CollectiveMainloopFwdSm90ILi2EN4cute5tupleIJNS5_1CILi1EEES8_S8_EEENS6_IJNS7_ILi128EEENS7_ILi96EEENS7_ILi192EEEEEELi192ENS_6half_tEfNS_4arch4Sm90ELb0ELb1ELb0ELb1ELb1ELb1ELb0ELb1ELb1ELb1ELb0ELb0EEENS1_21CollectiveEpilogueFwdINS6_IJSA_SC_SB_EEES9_SE_SG_Li256ELb1ELb1ELb0ELb0EEENS1_36VarlenDynamicPersistentTileSchedulerILi128ELi96ELi256ELi128ELb0ELb1ELb1ELb1ELb0ELb1EEEEEEEEEvNT_6ParamsE)
        .other          _ZN7cutlass13device_kernelIN5flash11enable_sm90INS1_16FlashAttnFwdSm90INS1_25CollectiveMainloopFwdSm90ILi2EN4cute5tupleIJNS5_1CILi1EEES8_S8_EEENS6_IJNS7_ILi128EEENS7_ILi96EEENS7_ILi192EEEEEELi192ENS_6half_tEfNS_4arch4Sm90ELb0ELb1ELb0ELb1ELb1ELb1ELb0ELb1ELb1ELb1ELb0ELb0EEENS1_21CollectiveEpilogueFwdINS6_IJSA_SC_SB_EEES9_SE_SG_Li256ELb1ELb1ELb0ELb0EEENS1_36VarlenDynamicPersistentTileSchedulerILi128ELi96ELi256ELi128ELb0ELb1ELb1ELb1ELb0ELb1EEEEEEEEEvNT_6ParamsE,@"STO_CUDA_ENTRY STV_DEFAULT"
_ZN7cutlass13device_kernelIN5flash11enable_sm90INS1_16FlashAttnFwdSm90INS1_25CollectiveMainloopFwdSm90ILi2EN4cute5tupleIJNS5_1CILi1EEES8_S8_EEENS6_IJNS7_ILi128EEENS7_ILi96EEENS7_ILi192EEEEEELi192ENS_6half_tEfNS_4arch4Sm90ELb0ELb1ELb0ELb1ELb1ELb1ELb0ELb1ELb1ELb1ELb0ELb0EEENS1_21CollectiveEpilogueFwdINS6_IJSA_SC_SB_EEES9_SE_SG_Li256ELb1ELb1ELb0ELb0EEENS1_36VarlenDynamicPersistentTileSchedulerILi128ELi96ELi256ELi128ELb0ELb1ELb1ELb1ELb0ELb1EEEEEEEEEvNT_6ParamsE:
        /* <DEDUP_REMOVED lines=18> */
.L_x_1559:
[----:B------:R-:W-:Y:S05]  /*0120*/  BSYNC B0 ;  /* 0x0000000000007941 */ /* 0x000fea0003800000 */
.L_x_1558:
        /* <DEDUP_REMOVED lines=41> */
.L_x_1560:
        /* <DEDUP_REMOVED lines=22> */
.L_x_1561:
        /* <DEDUP_REMOVED lines=18> */
.L_x_1562:
        /* <DEDUP_REMOVED lines=22> */
.L_x_1563:
        /* <DEDUP_REMOVED lines=22> */
.L_x_1564:
[----:B0-----:R-:W-:Y:S01]  /*0900*/  UMOV UR4, 0x1 ;  /* 0x0000000100047882 */ /* 0x001fe20000000000 */
[----:B------:R-:W-:Y:S01]  /*0910*/  PLOP3.LUT P0, PT, PT, PT, UP0, 0x80, 0x0 ;  /* 0x000000000000781c */ /* 0x000fe20003f0f008 */
[----:B------:R-:W-:Y:S01]  /*0920*/  USEL UR4, UR4, 0x2, !UP0 ;  /* 0x0000000204047887 */ /* 0x000fe2000c000000 */
[----:B------:R-:W-:Y:S01]  /*0930*/  NOP ;  /* 0x0000000000007918 */ /* 0x000fe20000000000 */
[----:B------:R-:W-:Y:S01]  /*0940*/  ULDC.64 UR60, c[0x0][0x208] ;  /* 0x00008200003c7ab9 */ /* 0x000fe20000000a00 */
[----:B------:R-:W-:Y:S03]  /*0950*/  BSSY B9, `(.L_x_1565) ;  /* 0x00028e9000097945 */ /* 0x000fe60003800000 */
[----:B------:R-:W-:-:S05]  /*0960*/  IMAD.U32 R3, RZ, RZ, UR4 ;  /* 0x00000004ff037e24 */ /* 0x000fca000f8e00ff */
[----:B------:R0:W-:Y:S01]  /*0970*/  STL [R1+0x8c], R3 ;  /* 0x00008c0301007387 */ /* 0x0001e20000100800 */
[----:B-12-4-:R-:W-:Y:S06]  /*0980*/  BAR.SYNC.DEFER_BLOCKING 0x0 ;  /* 0x0000000000007b1d */ /* 0x016fec0000010000 */
[----:B------:R-:W-:Y:S05]  /*0990*/  @!P0 BRA `(.L_x_1566) ;  /* 0x0000021400ec8947 */ /* 0x000fea0003800000 */
.L_x_1567:
[----:B------:R-:W-:-:S08]  /*09a0*/  NOP ;  /* 0x0000000000007918 */ /* 0x000fd00000000000 */
[----:B------:R-:W1:Y:S02]  /*09b0*/  USETMAXREG.TRY_ALLOC.CTAPOOL UP0, 0xe8 ;  /* 0x000000e8000079c8 */ /* 0x000e640008000600 */
[----:B-1----:R-:W-:-:S13]  /*09c0*/  PLOP3.LUT P0, PT, PT, PT, UP0, 0x80, 0x0 ;  /* 0x000000000000781c */ /* 0x002fda0003f0f008 */
[----:B------:R-:W-:Y:S05]  /*09d0*/  @!P0 BRA `(.L_x_1567) ;  /* 0xfffffffc00f08947 */ /* 0x000fea000383ffff */
[----:B------:R-:W1:Y:S08]  /*09e0*/  S2UR UR4, SR_CgaCtaId ;  /* 0x00000000000479c3 */ /* 0x000e700000008800 */
[----:B------:R-:W-:Y:S06]  /*09f0*/  BAR.ARV 0x8, 0x180 ;  /* 0x0206000000007b1d */ /* 0x000fec0000002000 */
[----:B0-----:R-:W-:-:S02]  /*0a00*/  MOV R3, 0x400 ;  /* 0x0000040000037802 */ /* 0x001fc40000000f00 */
[----:B------:R-:W-:Y:S01]  /*0a10*/  BAR.SYNC.DEFER_BLOCKING 0x5, 0x180 ;  /* 0x0146000000007b1d */ /* 0x000fe20000010000 */
[----:B-1----:R-:W-:-:S05]  /*0a20*/  IMAD.U32 R204, RZ, RZ, UR4 ;  /* 0x00000004ffcc7e24 */ /* 0x002fca000f8e00ff */
[----:B------:R-:W-:Y:S01]  /*0a30*/  ULDC UR4, c[0x0][0xc3c] ;  /* 0x00030f0000047ab9 */ /* 0x000fe20000000800 */
[----:B------:R-:W-:-:S05]  /*0a40*/  LEA R18, R204, R3, 0x18 ;  /* 0x00000003cc127211 */ /* 0x000fca00078ec0ff */
[----:B------:R-:W0:Y:S01]  /*0a50*/  LDS.128 R28, [R18+0x308d0] ;  /* 0x0308d000121c7984 */ /* 0x000e220000000c00 */
[----:B------:R-:W-:Y:S06]  /*0a60*/  BAR.ARV 0x4, 0x180 ;  /* 0x0106000000007b1d */ /* 0x000fec0000002000 */
[----:B0-----:R-:W-:-:S13]  /*0a70*/  ISETP.GE.AND P0, PT, R31, UR4, PT ;  /* 0x000000041f007c0c */ /* 0x001fda000bf06270 */
[----:B------:R-:W-:Y:S05]  /*0a80*/  @P0 BRA `(.L_x_1568) ;  /* 0x0000028c00540947 */ /* 0x000fea0003800000 */
[----:B------:R-:W2:Y:S01]  /*0a90*/  LDL R2, [R1+0x8c] ;  /* 0x00008c0001027983 */ /* 0x000ea20000100800 */
[----:B------:R-:W-:Y:S01]  /*0aa0*/  VIADD R0, R0, 0xffffff80 ;  /* 0xffffff8000007836 */ /* 0x000fe20000000000 */
[----:B------:R-:W-:Y:S01]  /*0ab0*/  R2UR UR4, R18 ;  /* 0x00000000120472ca */ /* 0x000fe200000e0000 */
[----:B------:R-:W-:Y:S02]  /*0ac0*/  IMAD.MOV.U32 R19, RZ, RZ, RZ ;  /* 0x000000ffff137224 */ /* 0x000fe400078e00ff */
[----:B------:R-:W-:Y:S01]  /*0ad0*/  IMAD.MOV.U32 R219, RZ, RZ, RZ ;  /* 0x000000ffffdb7224 */ /* 0x000fe200078e00ff */
[----:B------:R-:W-:Y:S01]  /*0ae0*/  SHF.R.S32.HI R3, RZ, 0x1f, R0 ;  /* 0x0000001fff037819 */ /* 0x000fe20000011400 */
[----:B------:R-:W-:Y:S02]  /*0af0*/  IMAD.MOV.U32 R199, RZ, RZ, RZ ;  /* 0x000000ffffc77224 */ /* 0x000fe400078e00ff */
[----:B------:R-:W-:Y:S01]  /*0b00*/  IMAD.MOV.U32 R194, RZ, RZ, RZ ;  /* 0x000000ffffc27224 */ /* 0x000fe200078e00ff */
[----:B------:R-:W-:-:S02]  /*0b10*/  LEA.HI R4, R3, R0, RZ, 0x4 ;  /* 0x0000000003047211 */ /* 0x000fc400078f20ff */
[CC--:B------:R-:W-:Y:S02]  /*0b20*/  LEA.HI R6, R3.reuse, R0.reuse, RZ, 0x2 ;  /* 0x0000000003067211 */ /* 0x0c0fe400078f10ff */
[----:B------:R-:W-:Y:S01]  /*0b30*/  SHF.R.S32.HI R7, RZ, 0x4, R4 ;  /* 0x00000004ff077819 */ /* 0x000fe20000011404 */
[----:B------:R-:W-:Y:S01]  /*0b40*/  UIADD3 UR4, UR4, 0x12400, URZ ;  /* 0x0001240004047890 */ /* 0x000fe2000fffe03f */
[----:B------:R-:W-:Y:S02]  /*0b50*/  LEA.HI R8, R3, R0, RZ, 0x3 ;  /* 0x0000000003087211 */ /* 0x000fe400078f18ff */
[----:B------:R-:W-:Y:S02]  /*0b60*/  LOP3.LUT R9, R6, 0xfffffffc, RZ, 0xc0, !PT ;  /* 0xfffffffc06097812 */ /* 0x000fe400078ec0ff */
[----:B------:R-:W-:Y:S02]  /*0b70*/  LOP3.LUT R11, R8, 0xfffffff8, RZ, 0xc0, !PT ;  /* 0xfffffff8080b7812 */ /* 0x000fe400078ec0ff */
[----:B------:R-:W-:Y:S01]  /*0b80*/  SHF.R.S32.HI R218, RZ, 0x2, R6 ;  /* 0x00000002ffda7819 */ /* 0x000fe20000011406 */
[----:B------:R-:W-:-:S02]  /*0b90*/  IMAD.IADD R20, R0, 0x1, -R9 ;  /* 0x0000000100147824 */ /* 0x000fc400078e0a09 */
[----:B------:R-:W-:-:S03]  /*0ba0*/  IMAD.IADD R11, R0, 0x1, -R11 ;  /* 0x00000001000b7824 */ /* 0x000fc600078e0a0b */
[----:B------:R-:W-:-:S05]  /*0bb0*/  SHF.L.U32 R196, R20, 0x2, RZ ;  /* 0x0000000214c47819 */ /* 0x000fca00000006ff */
[C---:B------:R-:W-:Y:S02]  /*0bc0*/  VIADD R221, R196.reuse, 0x20 ;  /* 0x00000020c4dd7836 */ /* 0x040fe40000000000 */
[C---:B------:R-:W-:Y:S02]  /*0bd0*/  VIADD R220, R196.reuse, 0x40 ;  /* 0x00000040c4dc7836 */ /* 0x040fe40000000000 */
[C---:B------:R-:W-:Y:S01]  /*0be0*/  VIADD R223, R196.reuse, 0x10 ;  /* 0x00000010c4df7836 */ /* 0x040fe20000000000 */
[C---:B------:R-:W-:Y:S01]  /*0bf0*/  IADD3 R198, R196.reuse, R221, RZ ;  /* 0x000000ddc4c67210 */ /* 0x040fe20007ffe0ff */
[C---:B------:R-:W-:Y:S02]  /*0c00*/  IMAD.IADD R195, R196.reuse, 0x1, R220 ;  /* 0x00000001c4c37824 */ /* 0x040fe400078e02dc */
[C---:B------:R-:W-:Y:S02]  /*0c10*/  VIADD R222, R196.reuse, 0x30 ;  /* 0x00000030c4de7836 */ /* 0x040fe40000000000 */
[----:B------:R-:W-:Y:S01]  /*0c20*/  VIADD R224, R196, 0x50 ;  /* 0x00000050c4e07836 */ /* 0x000fe20000000000 */
[----:B--2---:R-:W-:-:S02]  /*0c30*/  R2UR UR5, R2 ;  /* 0x00000000020572ca */ /* 0x004fc400000e0000 */
[----:B------:R-:W-:-:S04]  /*0c40*/  LEA.HI R2, R3, R0, RZ, 0x7 ;  /* 0x0000000003027211 */ /* 0x000fc800078f38ff */
[----:B------:R-:W-:Y:S02]  /*0c50*/  LOP3.LUT R5, R2, 0xffffff80, RZ, 0xc0, !PT ;  /* 0xffffff8002057812 */ /* 0x000fe400078ec0ff */
[----:B------:R-:W-:-:S03]  /*0c60*/  SHF.R.S32.HI R16, RZ, 0x7, R2 ;  /* 0x00000007ff107819 */ /* 0x000fc60000011402 */
[----:B------:R-:W-:Y:S01]  /*0c70*/  IMAD.IADD R15, R0, 0x1, -R5 ;  /* 0x00000001000f7824 */ /* 0x000fe200078e0a05 */
[----:B------:R-:W-:Y:S01]  /*0c80*/  LEA.HI R5, R3, R0, RZ, 0x5 ;  /* 0x0000000003057211 */ /* 0x000fe200078f28ff */
[----:B------:R-:W-:Y:S01]  /*0c90*/  ULOP3.LUT UR5, UR5, 0x1, URZ, 0xfc, !UPT ;  /* 0x0000000105057892 */ /* 0x000fe2000f8efc3f */
[C---:B------:R-:W-:Y:S02]  /*0ca0*/  LOP3.LUT R3, R4.reuse, 0x3fffff0, RZ, 0xc0, !PT ;  /* 0x03fffff004037812 */ /* 0x040fe400078ec0ff */
[----:B------:R-:W-:Y:S01]  /*0cb0*/  SHF.R.S32.HI R10, RZ, 0x1f, R15 ;  /* 0x0000001fff0a7819 */ /* 0x000fe2000001140f */
[----:B------:R-:W-:Y:S01]  /*0cc0*/  STL [R1+0x64], R15 ;  /* 0x0000640f01007387 */ /* 0x000fe20000100800 */
[----:B------:R-:W-:Y:S02]  /*0cd0*/  LEA.HI R4, R4, R7, RZ, 0x1 ;  /* 0x0000000704047211 */ /* 0x000fe400078f08ff */
[----:B------:R-:W-:Y:S01]  /*0ce0*/  LEA.HI R12, R10, R15, RZ, 0x2 ;  /* 0x0000000f0a0c7211 */ /* 0x000fe200078f10ff */
[----:B------:R0:W-:Y:S01]  /*0cf0*/  STL [R1+0x4c], R11 ;  /* 0x00004c0b01007387 */ /* 0x0001e20000100800 */
[----:B------:R-:W-:-:S02]  /*0d00*/  LOP3.LUT R4, R4, 0x1ffffffe, RZ, 0xc0, !PT ;  /* 0x1ffffffe04047812 */ /* 0x000fc400078ec0ff */
[--C-:B------:R-:W-:Y:S01]  /*0d10*/  SHF.R.S32.HI R13, RZ, 0x2, R12.reuse ;  /* 0x00000002ff0d7819 */ /* 0x100fe2000001140c */
[----:B------:R-:W-:Y:S01]  /*0d20*/  STL [R1+0x5c], R20 ;  /* 0x00005c1401007387 */ /* 0x000fe20000100800 */
[----:B------:R-:W-:Y:S01]  /*0d30*/  SHF.R.S32.HI R14, RZ, 0x1f, R12 ;  /* 0x0000001fff0e7819 */ /* 0x000fe2000001140c */
[----:B------:R-:W-:Y:S01]  /*0d40*/  IMAD.IADD R4, R7, 0x1, -R4 ;  /* 0x0000000107047824 */ /* 0x000fe200078e0a04 */
[----:B------:R-:W-:Y:S01]  /*0d50*/  IADD3 R3, R0, -R3, RZ ;  /* 0x8000000300037210 */ /* 0x000fe20007ffe0ff */
[----:B------:R-:W-:Y:S01]  /*0d60*/  VIADD R7, R218, 0x40 ;  /* 0x00000040da077836 */ /* 0x000fe20000000000 */
[----:B------:R-:W-:Y:S01]  /*0d70*/  SHF.R.S32.HI R0, RZ, 0x5, R5 ;  /* 0x00000005ff007819 */ /* 0x000fe20000011405 */
[----:B------:R1:W-:Y:S01]  /*0d80*/  STL [R1+0x80], R16 ;  /* 0x0000801001007387 */ /* 0x0003e20000100800 */
[----:B------:R-:W-:Y:S01]  /*0d90*/  LEA.HI R14, R14, R13, RZ, 0x3 ;  /* 0x0000000d0e0e7211 */ /* 0x000fe200078f18ff */
[----:B------:R-:W-:Y:S01]  /*0da0*/  IMAD.SHL.U32 R225, R7, 0x40, RZ ;  /* 0x0000004007e17824 */ /* 0x000fe200078e00ff */
[----:B------:R-:W-:Y:S01]  /*0db0*/  LEA.HI R10, R10, R15, RZ, 0x5 ;  /* 0x0000000f0a0a7211 */ /* 0x000fe200078f28ff */
[----:B------:R-:W-:Y:S01]  /*0dc0*/  IMAD R5, R0, 0x10, R3 ;  /* 0x0000001000057824 */ /* 0x000fe200078e0203 */
[----:B------:R-:W-:Y:S01]  /*0dd0*/  LOP3.LUT R14, R14, 0xfffffff8, RZ, 0xc0, !PT ;  /* 0xfffffff80e0e7812 */ /* 0x000fe200078ec0ff */
[----:B------:R-:W-:Y:S01]  /*0de0*/  IMAD.SHL.U32 R229, R0, 0x200, RZ ;  /* 0x0000020000e57824 */ /* 0x000fe200078e00ff */
[----:B------:R-:W-:-:S02]  /*0df0*/  SHF.R.S32.HI R3, RZ, 0x1f, R6 ;  /* 0x0000001fff037819 */ /* 0x000fc40000011406 */
[----:B------:R-:W-:Y:S01]  /*0e00*/  LEA.HI R2, R2, R16, RZ, 0x1 ;  /* 0x0000001002027211 */ /* 0x000fe200078f08ff */
[----:B------:R-:W-:Y:S01]  /*0e10*/  IMAD.IADD R13, R13, 0x1, -R14 ;  /* 0x000000010d0d7824 */ /* 0x000fe200078e0a0e */
[----:B------:R-:W-:Y:S02]  /*0e20*/  SHF.R.S32.HI R0, RZ, 0x1f, R7 ;  /* 0x0000001fff007819 */ /* 0x000fe40000011407 */
[----:B------:R-:W-:Y:S02]  /*0e30*/  LEA.HI R3, R3, R218, RZ, 0x3 ;  /* 0x000000da03037211 */ /* 0x000fe400078f18ff */
[----:B------:R-:W-:Y:S02]  /*0e40*/  SHF.R.S32.HI R10, RZ, 0x5, R10 ;  /* 0x00000005ff0a7819 */ /* 0x000fe4000001140a */
[----:B------:R-:W-:Y:S02]  /*0e50*/  LOP3.LUT R2, R2, 0x3fffffe, RZ, 0xc0, !PT ;  /* 0x03fffffe02027812 */ /* 0x000fe400078ec0ff */
[----:B------:R-:W-:-:S02]  /*0e60*/  LEA.HI R0, R0, R7, RZ, 0x3 ;  /* 0x0000000700007211 */ /* 0x000fc400078f18ff */
[----:B------:R-:W-:Y:S01]  /*0e70*/  LOP3.LUT R3, R3, 0xfffffff8, RZ, 0xc0, !PT ;  /* 0xfffffff803037812 */ /* 0x000fe200078ec0ff */
[----:B------:R-:W-:Y:S01]  /*0e80*/  IMAD.IADD R2, R16, 0x1, -R2 ;  /* 0x0000000110027824 */ /* 0x000fe200078e0a02 */
[----:B------:R-:W-:Y:S01]  /*0e90*/  LEA R13, R10, R13, 0x4 ;  /* 0x0000000d0a0d7211 */ /* 0x000fe200078e20ff */
[----:B------:R-:W-:Y:S01]  /*0ea0*/  IMAD.SHL.U32 R0, R0, 0x40, RZ ;  /* 0x0000004000007824 */ /* 0x000fe200078e00ff */
[----:B------:R-:W-:Y:S01]  /*0eb0*/  LOP3.LUT R225, R225, 0x1c0, RZ, 0xc0, !PT ;  /* 0x000001c0e1e17812 */ /* 0x000fe200078ec0ff */
[----:B------:R-:W-:Y:S01]  /*0ec0*/  IMAD.IADD R6, R218, 0x1, -R3 ;  /* 0x00000001da067824 */ /* 0x000fe200078e0a03 */
[----:B------:R-:W-:Y:S01]  /*0ed0*/  SHF.R.S32.HI R3, RZ, 0x1f, R198 ;  /* 0x0000001fff037819 */ /* 0x000fe200000114c6 */
[----:B0-----:R-:W-:Y:S01]  /*0ee0*/  IMAD R11, R2, 0x40, R13 ;  /* 0x00000040020b7824 */ /* 0x001fe200078e020d */
[----:B------:R-:W-:Y:S01]  /*0ef0*/  LOP3.LUT R13, R0, 0xfffffe00, RZ, 0xc0, !PT ;  /* 0xfffffe00000d7812 */ /* 0x000fe200078ec0ff */
[----:B------:R-:W-:Y:S01]  /*0f00*/  IMAD.SHL.U32 R227, R6, 0x40, RZ ;  /* 0x0000004006e37824 */ /* 0x000fe200078e00ff */
[----:B------:R-:W-:Y:S01]  /*0f10*/  SHF.R.S32.HI R0, RZ, 0x1f, R195 ;  /* 0x0000001fff007819 */ /* 0x000fe200000114c3 */
[----:B------:R-:W-:Y:S01]  /*0f20*/  IMAD R10, R5, 0x8, R4 ;  /* 0x00000008050a7824 */ /* 0x000fe200078e0204 */
[CC--:B------:R-:W-:Y:S01]  /*0f30*/  LEA.HI R202, R3.reuse, R198.reuse, RZ, 0x3 ;  /* 0x000000c603ca7211 */ /* 0x0c0fe200078f18ff */
[----:B------:R-:W-:Y:S01]  /*0f40*/  STL [R1+0x84], R11 ;  /* 0x0000840b01007387 */ /* 0x000fe20000100800 */
[----:B------:R-:W-:Y:S01]  /*0f50*/  LEA.HI R3, R3, R198, RZ, 0x6 ;  /* 0x000000c603037211 */ /* 0x000fe200078f30ff */
[----:B-1----:R-:W-:Y:S01]  /*0f60*/  IMAD.SHL.U32 R16, R20, 0x8, RZ ;  /* 0x0000000814107824 */ /* 0x002fe200078e00ff */
[-C--:B------:R-:W-:Y:S01]  /*0f70*/  LEA.HI R4, R0, R195.reuse, RZ, 0x6 ;  /* 0x000000c300047211 */ /* 0x080fe200078f30ff */
[----:B------:R0:W-:Y:S01]  /*0f80*/  STL [R1+0x48], R6 ;  /* 0x0000480601007387 */ /* 0x0001e20000100800 */
[----:B------:R-:W-:Y:S01]  /*0f90*/  LOP3.LUT R227, R227, 0x1c0, RZ, 0xc0, !PT ;  /* 0x000001c0e3e37812 */ /* 0x000fe200078ec0ff */
[----:B------:R-:W-:Y:S01]  /*0fa0*/  VIADD R23, R16, 0x80 ;  /* 0x0000008010177836 */ /* 0x000fe20000000000 */
[----:B------:R-:W-:Y:S01]  /*0fb0*/  LEA.HI R2, R0, R195, RZ, 0x3 ;  /* 0x000000c300027211 */ /* 0x000fe200078f18ff */
[----:B------:R-:W-:Y:S01]  /*0fc0*/  IMAD.SHL.U32 R0, R3, 0x80, RZ ;  /* 0x0000008003007824 */ /* 0x000fe200078e00ff */
[----:B------:R-:W-:Y:S01]  /*0fd0*/  SHF.R.U32.HI R14, RZ, 0x3, R225 ;  /* 0x00000003ff0e7819 */ /* 0x000fe200000116e1 */
[----:B------:R-:W-:Y:S01]  /*0fe0*/  IMAD.SHL.U32 R4, R4, 0x80, RZ ;  /* 0x0000008004047824 */ /* 0x000fe200078e00ff */
[----:B------:R-:W-:Y:S01]  /*0ff0*/  SHF.R.U32.HI R228, RZ, 0x3, R227 ;  /* 0x00000003ffe47819 */ /* 0x000fe200000116e3 */
[----:B------:R-:W-:Y:S01]  /*1000*/  STL [R1+0x34], R13 ;  /* 0x0000340d01007387 */ /* 0x000fe20000100800 */
[--C-:B------:R-:W-:Y:S01]  /*1010*/  LOP3.LUT R3, R227, 0x38, R202.reuse, 0xf8, !PT ;  /* 0x00000038e3037812 */ /* 0x100fe200078ef8ca */
[----:B------:R-:W-:Y:S01]  /*1020*/  VIADD R193, R16, 0xa0 ;  /* 0x000000a010c17836 */ /* 0x000fe20000000000 */
[----:B0-----:R-:W-:Y:S01]  /*1030*/  LOP3.LUT R6, R225, 0x38, R202, 0xf8, !PT ;  /* 0x00000038e1067812 */ /* 0x001fe200078ef8ca */
[----:B------:R-:W-:Y:S01]  /*1040*/  STL [R1+0x58], RZ ;  /* 0x000058ff01007387 */ /* 0x000fe20000100800 */
[----:B------:R-:W-:-:S02]  /*1050*/  LOP3.LUT R5, R227, 0x38, R2, 0xf8, !PT ;  /* 0x00000038e3057812 */ /* 0x000fc400078ef802 */
[----:B------:R-:W-:Y:S02]  /*1060*/  LOP3.LUT R9, R225, 0x38, R2, 0xf8, !PT ;  /* 0x00000038e1097812 */ /* 0x000fe400078ef802 */
[----:B------:R-:W-:Y:S02]  /*1070*/  LOP3.LUT R0, R0, 0xffffe000, RZ, 0xc0, !PT ;  /* 0xffffe00000007812 */ /* 0x000fe400078ec0ff */
[----:B------:R-:W-:Y:S02]  /*1080*/  LOP3.LUT R3, R3, R228, RZ, 0x3c, !PT ;  /* 0x000000e403037212 */ /* 0x000fe400078e3cff */
[----:B------:R-:W-:Y:S02]  /*1090*/  LOP3.LUT R7, R6, R14, RZ, 0x3c, !PT ;  /* 0x0000000e06077212 */ /* 0x000fe400078e3cff */
[----:B------:R-:W-:Y:S02]  /*10a0*/  LOP3.LUT R4, R4, 0xffffe000, RZ, 0xc0, !PT ;  /* 0xffffe00004047812 */ /* 0x000fe400078ec0ff */
[----:B------:R-:W-:-:S02]  /*10b0*/  LOP3.LUT R5, R5, R228, RZ, 0x3c, !PT ;  /* 0x000000e405057212 */ /* 0x000fc400078e3cff */
[----:B------:R-:W-:Y:S02]  /*10c0*/  LOP3.LUT R9, R9, R14, RZ, 0x3c, !PT ;  /* 0x0000000e09097212 */ /* 0x000fe400078e3cff */
[-C--:B------:R-:W-:Y:S02]  /*10d0*/  IADD3 R3, R3, R0.reuse, R229 ;  /* 0x0000000003037210 */ /* 0x080fe40007ffe0e5 */
[----:B------:R-:W-:Y:S02]  /*10e0*/  IADD3 R7, R7, R0, R13 ;  /* 0x0000000007077210 */ /* 0x000fe40007ffe00d */
[-C--:B------:R-:W-:Y:S02]  /*10f0*/  IADD3 R5, R5, R4.reuse, R229 ;  /* 0x0000000405057210 */ /* 0x080fe40007ffe0e5 */
[----:B------:R-:W-:Y:S02]  /*1100*/  IADD3 R9, R9, R4, R13 ;  /* 0x0000000409097210 */ /* 0x000fe40007ffe00d */
[----:B------:R-:W-:-:S02]  /*1110*/  MOV R0, UR5 ;  /* 0x0000000500007c02 */ /* 0x000fc40008000f00 */
[----:B------:R-:W-:Y:S01]  /*1120*/  SHF.R.S32.HI R4, RZ, 0x3, R8 ;  /* 0x00000003ff047819 */ /* 0x000fe20000011408 */
[----:B------:R-:W-:Y:S01]  /*1130*/  IMAD.SHL.U32 R8, R10, 0x8, RZ ;  /* 0x000000080a087824 */ /* 0x000fe200078e00ff */
[----:B------:R-:W-:Y:S01]  /*1140*/  LOP3.LUT R12, R12, 0x7ffffffc, RZ, 0xc0, !PT ;  /* 0x7ffffffc0c0c7812 */ /* 0x000fe200078ec0ff */
[----:B------:R0:W-:Y:S01]  /*1150*/  STL [R1+0x38], R0 ;  /* 0x0000380001007387 */ /* 0x0001e20000100800 */
[----:B------:R-:W-:Y:S02]  /*1160*/  SHF.R.S32.HI R203, RZ, 0x3, R2 ;  /* 0x00000003ffcb7819 */ /* 0x000fe40000011402 */
[----:B------:R-:W-:Y:S01]  /*1170*/  LEA R2, R3, UR4, 0x1 ;  /* 0x0000000403027c11 */ /* 0x000fe2000f8e08ff */
[----:B------:R1:W-:Y:S01]  /*1180*/  STL [R1+0x60], R4 ;  /* 0x0000600401007387 */ /* 0x0003e20000100800 */
[----:B------:R-:W-:Y:S01]  /*1190*/  IMAD.IADD R6, R15, 0x1, -R12 ;  /* 0x000000010f067824 */ /* 0x000fe200078e0a0c */
[----:B------:R-:W-:Y:S02]  /*11a0*/  LEA R3, R5, UR4, 0x1 ;  /* 0x0000000405037c11 */ /* 0x000fe4000f8e08ff */
[----:B------:R-:W-:-:S02]  /*11b0*/  IADD3 R192, R16, 0x60, RZ ;  /* 0x0000006010c07810 */ /* 0x000fc40007ffe0ff */
[----:B0-----:R-:W-:Y:S02]  /*11c0*/  LEA.HI R0, R20, R20, RZ, 0x1 ;  /* 0x0000001414007211 */ /* 0x001fe400078f08ff */
[----:B------:R-:W-:Y:S01]  /*11d0*/  SHF.R.S32.HI R17, RZ, 0x1f, R16 ;  /* 0x0000001fff117819 */ /* 0x000fe20000011410 */
[----:B-1----:R-:W-:Y:S01]  /*11e0*/  IMAD.U32 R4, RZ, RZ, UR4 ;  /* 0x00000004ff047e24 */ /* 0x002fe2000f8e00ff */
[----:B------:R-:W-:Y:S02]  /*11f0*/  LOP3.LUT R0, R0, 0x1ffffffe, RZ, 0xc0, !PT ;  /* 0x1ffffffe00007812 */ /* 0x000fe400078ec0ff */
[----:B------:R-:W-:Y:S02]  /*1200*/  SHF.R.S32.HI R216, RZ, 0x1f, R192 ;  /* 0x0000001fffd87819 */ /* 0x000fe400000114c0 */
[----:B------:R0:W-:Y:S01]  /*1210*/  STL [R1+0x7c], R4 ;  /* 0x00007c0401007387 */ /* 0x0001e20000100800 */
[----:B------:R-:W-:Y:S02]  /*1220*/  IADD3 R0, R20, -R0, RZ ;  /* 0x8000000014007210 */ /* 0x000fe40007ffe0ff */
[----:B------:R-:W-:Y:S01]  /*1230*/  SHF.R.S32.HI R206, RZ, 0x1f, R23 ;  /* 0x0000001fffce7819 */ /* 0x000fe20000011417 */
[----:B------:R-:W-:Y:S01]  /*1240*/  STL [R1+0x88], R8 ;  /* 0x0000880801007387 */ /* 0x000fe20000100800 */
[----:B------:R-:W-:Y:S01]  /*1250*/  SHF.R.S32.HI R205, RZ, 0x1f, R193 ;  /* 0x0000001fffcd7819 */ /* 0x000fe200000114c1 */
[----:B------:R-:W-:Y:S01]  /*1260*/  IMAD R0, R0, 0x8, R11 ;  /* 0x0000000800007824 */ /* 0x000fe200078e020b */
[----:B------:R-:W-:Y:S01]  /*1270*/  SHF.R.S32.HI R202, RZ, 0x3, R202 ;  /* 0x00000003ffca7819 */ /* 0x000fe200000114ca */
[----:B------:R1:W-:Y:S01]  /*1280*/  STL [R1+0x40], R6 ;  /* 0x0000400601007387 */ /* 0x0003e20000100800 */
[----:B0-----:R-:W-:-:S04]  /*1290*/  LOP3.LUT R4, R225, 0x38, R16, 0xf8, !PT ;  /* 0x00000038e1047812 */ /* 0x001fc800078ef810 */
[----:B------:R-:W-:-:S04]  /*12a0*/  LOP3.LUT R4, R13, R4, R14, 0xf6, !PT ;  /* 0x000000040d047212 */ /* 0x000fc800078ef60e */
[----:B-1----:R-:W-:Y:S02]  /*12b0*/  LEA R6, R4, UR4, 0x1 ;  /* 0x0000000404067c11 */ /* 0x002fe4000f8e08ff */
[----:B------:R-:W-:-:S03]  /*12c0*/  LEA R4, R7, UR4, 0x1 ;  /* 0x0000000407047c11 */ /* 0x000fc6000f8e08ff */
[----:B------:R-:W-:Y:S04]  /*12d0*/  STL [R1+0x74], R6 ;  /* 0x0000740601007387 */ /* 0x000fe80000100800 */
[----:B------:R0:W-:Y:S04]  /*12e0*/  STL [R1+0x78], R2 ;  /* 0x0000780201007387 */ /* 0x0001e80000100800 */
[----:B------:R1:W-:Y:S04]  /*12f0*/  STL [R1+0x6c], R4 ;  /* 0x00006c0401007387 */ /* 0x0003e80000100800 */
[----:B------:R1:W-:Y:S01]  /*1300*/  STL [R1+0x70], R3 ;  /* 0x0000700301007387 */ /* 0x0003e20000100800 */
[----:B0-----:R-:W-:-:S03]  /*1310*/  LEA R2, R9, UR4, 0x1 ;  /* 0x0000000409027c11 */ /* 0x001fc6000f8e08ff */
[----:B------:R1:W-:Y:S04]  /*1320*/  STL [R1+0x44], R0 ;  /* 0x0000440001007387 */ /* 0x0003e80000100800 */
[----:B------:R1:W-:Y:S02]  /*1330*/  STL [R1+0x68], R2 ;  /* 0x0000680201007387 */ /* 0x0003e40000100800 */
.L_x_1868:
[----:B------:R-:W-:Y:S01]  /*1340*/  ULDC.64 UR4, c[0x0][0xa28] ;  /* 0x00028a0000047ab9 */ /* 0x000fe20000000a00 */
[----:B012---:R-:W0:Y:S01]  /*1350*/  LDC.64 R4, c[0x0][0xa08] ;  /* 0x00028200ff047b82 */ /* 0x007e220000000a00 */
[----:B------:R-:W-:Y:S01]  /*1360*/  ISETP.NE.U32.AND P0, PT, RZ, UR4, PT ;  /* 0x00000004ff007c0c */ /* 0x000fe2000bf05070 */
[----:B------:R-:W-:Y:S01]  /*1370*/  IMAD.MOV.U32 R0, RZ, RZ, RZ ;  /* 0x000000ffff007224 */ /* 0x000fe200078e00ff */
[----:B------:R-:W-:Y:S01]  /*1380*/  ULDC.64 UR6, c[0x0][0xa20] ;  /* 0x0002880000067ab9 */ /* 0x000fe20000000a00 */
[----:B------:R-:W-:Y:S01]  /*1390*/  IMAD.MOV.U32 R26, RZ, RZ, RZ ;  /* 0x000000ffff1a7224 */ /* 0x000fe200078e00ff */
[----:B------:R-:W-:Y:S01]  /*13a0*/  ISETP.NE.AND.EX P0, PT, RZ, UR5, PT, P0 ;  /* 0x00000005ff007c0c */ /* 0x000fe2000bf05300 */
[----:B------:R-:W-:Y:S02]  /*13b0*/  ULDC.64 UR4, c[0x0][0xa18] ;  /* 0x0002860000047ab9 */ /* 0x000fe40000000a00 */
[----:B------:R-:W-:-:S04]  /*13c0*/  ISETP.NE.U32.AND P1, PT, RZ, UR4, PT ;  /* 0x00000004ff007c0c */ /* 0x000fc8000bf25070 */
[----:B------:R-:W-:Y:S01]  /*13d0*/  ISETP.NE.AND.EX P1, PT, RZ, UR5, PT, P1 ;  /* 0x00000005ff007c0c */ /* 0x000fe2000bf25310 */
[----:B------:R-:W-:Y:S02]  /*13e0*/  ULDC.64 UR4, c[0x0][0xa08] ;  /* 0x0002820000047ab9 */ /* 0x000fe40000000a00 */
[----:B------:R-:W-:-:S03]  /*13f0*/  ISETP.NE.U32.AND P3, PT, RZ, UR4, PT ;  /* 0x00000004ff007c0c */ /* 0x000fc6000bf65070 */
[----:B----4-:R-:W1:Y:S01]  /*1400*/  @P0 LDC.64 R2, c[0x0][0xa28] ;  /* 0x00028a00ff020b82 */ /* 0x010e620000000a00 */
[----:B------:R-:W-:Y:S01]  /*1410*/  ISETP.NE.AND.EX P3, PT, RZ, UR5, PT, P3 ;  /* 0x00000005ff007c0c */ /* 0x000fe2000bf65330 */
[----:B0-----:R-:W-:-:S06]  /*1420*/  IMAD.WIDE R8, R31, 0x4, R4 ;  /* 0x000000041f087825 */ /* 0x001fcc00078e0204 */
[----:B------:R-:W0:Y:S01]  /*1430*/  @P1 LDC.64 R6, c[0x0][0xa18] ;  /* 0x00028600ff061b82 */ /* 0x000e220000000a00 */
[----:B------:R-:W-:Y:S02]  /*1440*/  ULDC UR4, c[0x0][0x288] ;  /* 0x0000a20000047ab9 */ /* 0x000fe40000000800 */
[----:B------:R-:W-:Y:S01]  /*1450*/  MOV R200, UR4 ;  /* 0x0000000400c87c02 */ /* 0x000fe20008000f00 */
[----:B------:R2:W-:Y:S01]  /*1460*/  STL [R1+0x50], R30 ;  /* 0x0000501e01007387 */ /* 0x0005e20000100800 */
[----:B------:R-:W-:-:S03]  /*1470*/  ULDC.64 UR4, c[0x0][0x418] ;  /* 0x0001060000047ab9 */ /* 0x000fc60000000a00 */
[----:B------:R2:W5:Y:S01]  /*1480*/  @P3 LDG.E R26, desc[UR60][R8.64] ;  /* 0x0000003c081a3981 */ /* 0x000562000c1e1900 */
[----:B-1----:R-:W-:-:S05]  /*1490*/  @P0 IMAD.WIDE R2, R31, 0x4, R2 ;  /* 0x000000041f020825 */ /* 0x002fca00078e0202 */
[----:B------:R2:W5:Y:S01]  /*14a0*/  @P0 LDG.E R0, desc[UR60][R2.64] ;  /* 0x0000003c02000981 */ /* 0x000562000c1e1900 */
[----:B0-----:R-:W-:-:S05]  /*14b0*/  @P1 IMAD.WIDE R4, R31, 0x4, R6 ;  /* 0x000000041f041825 */ /* 0x001fca00078e0206 */
[----:B------:R2:W5:Y:S04]  /*14c0*/  @P1 LDG.E R200, desc[UR60][R4.64] ;  /* 0x0000003c04c81981 */ /* 0x000568000c1e1900 */
[----:B------:R2:W-:Y:S01]  /*14d0*/  STL [R1+0x54], R31 ;  /* 0x0000541f01007387 */ /* 0x0005e20000100800 */
        /* <DEDUP_REMOVED lines=9> */
[----:B--23--:R-:W-:Y:S08]  /*1570*/  @P1 BRA `(.L_x_1569) ;  /* 0x0000000000241947 */ /* 0x00cff00003800000 */
        /* <DEDUP_REMOVED lines=9> */
.L_x_1569:
[----:B------:R-:W-:Y:S02]  /*1610*/  IMAD.U32 R24, RZ, RZ, UR5 ;  /* 0x00000005ff187e24 */ /* 0x000fe4000f8e00ff */
[----:B------:R-:W-:Y:S01]  /*1620*/  IMAD.U32 R25, RZ, RZ, UR4 ;  /* 0x00000004ff197e24 */ /* 0x000fe2000f8e00ff */
[----:B------:R-:W-:Y:S06]  /*1630*/  @!P2 BRA `(.L_x_1570) ;  /* 0x000000000010a947 */ /* 0x000fec0003800000 */
[----:B------:R-:W0:Y:S02]  /*1640*/  LDC.64 R2, c[0x0][0xa20] ;  /* 0x00028800ff027b82 */ /* 0x000e240000000a00 */
[----:B0-----:R-:W-:-:S05]  /*1650*/  IMAD.WIDE R2, R31, 0x4, R2 ;  /* 0x000000041f027825 */ /* 0x001fca00078e0202 */
[----:B------:R0:W5:Y:S01]  /*1660*/  LDG.E R25, desc[UR60][R2.64] ;  /* 0x0000003c02197981 */ /* 0x000162000c1e1900 */
[----:B------:R-:W-:Y:S05]  /*1670*/  BRA `(.L_x_1571) ;  /* 0x0000000000107947 */ /* 0x000fea0003800000 */
.L_x_1570:
[----:B------:R-:W-:Y:S05]  /*1680*/  @!P3 BRA `(.L_x_1571) ;  /* 0x00000000000cb947 */ /* 0x000fea0003800000 */
[----:B------:R-:W2:Y:S04]  /*1690*/  LDG.E R2, desc[UR60][R8.64] ;  /* 0x0000003c08027981 */ /* 0x000ea8000c1e1900 */
[----:B------:R-:W2:Y:S02]  /*16a0*/  LDG.E R25, desc[UR60][R8.64+0x4] ;  /* 0x0000043c08197981 */ /* 0x000ea4000c1e1900 */
[----:B--2---:R-:W-:-:S07]  /*16b0*/  IMAD.IADD R25, R25, 0x1, -R2 ;  /* 0x0000000119197824 */ /* 0x004fce00078e0a02 */
.L_x_1571:
[----:B------:R-:W-:Y:S01]  /*16c0*/  ULDC.64 UR4, c[0x0][0xa10] ;  /* 0x0002840000047ab9 */ /* 0x000fe20000000a00 */
[----:B------:R-:W1:Y:S01]  /*16d0*/  LDC R8, c[0x0][0x448] ;  /* 0x00011200ff087b82 */ /* 0x000e620000000800 */
[----:B------:R-:W-:-:S04]  /*16e0*/  ISETP.NE.U32.AND P0, PT, RZ, UR4, PT ;  /* 0x00000004ff007c0c */ /* 0x000fc8000bf05070 */
[----:B------:R-:W-:Y:S01]  /*16f0*/  ISETP.NE.AND.EX P0, PT, RZ, UR5, PT, P0 ;  /* 0x00000005ff007c0c */ /* 0x000fe2000bf05300 */
[----:B------:R-:W-:Y:S02]  /*1700*/  ULDC.64 UR4, c[0x0][0xa30] ;  /* 0x00028c0000047ab9 */ /* 0x000fe40000000a00 */
[----:B------:R-:W-:Y:S01]  /*1710*/  ISETP.NE.U32.AND P1, PT, RZ, UR4, PT ;  /* 0x00000004ff007c0c */ /* 0x000fe2000bf25070 */
[----:B-----5:R-:W-:Y:S01]  /*1720*/  IMAD.MOV.U32 R137, RZ, RZ, R25 ;  /* 0x000000ffff897224 */ /* 0x020fe200078e0019 */
[----:B------:R-:W2:Y:S02]  /*1730*/  LDC.64 R10, c[0x0][0x9e0] ;  /* 0x00027800ff0a7b82 */ /* 0x000ea40000000a00 */
[----:B------:R-:W-:-:S06]  /*1740*/  ISETP.NE.AND.EX P1, PT, RZ, UR5, PT, P1 ;  /* 0x00000005ff007c0c */ /* 0x000fcc000bf25310 */
[----:B0-----:R-:W0:Y:S08]  /*1750*/  @P0 LDC.64 R2, c[0x0][0xa10] ;  /* 0x00028400ff020b82 */ /* 0x001e300000000a00 */
[----:B------:R-:W3:Y:S01]  /*1760*/  @P1 LDC.64 R4, c[0x0][0xa30] ;  /* 0x00028c00ff041b82 */ /* 0x000ee20000000a00 */
[----:B0-----:R-:W-:-:S05]  /*1770*/  @P0 IMAD.WIDE R2, R31, 0x4, R2 ;  /* 0x000000041f020825 */ /* 0x001fca00078e0202 */
[----:B------:R-:W4:Y:S04]  /*1780*/  @P0 LDG.E R6, desc[UR60][R2.64] ;  /* 0x0000003c02060981 */ /* 0x000f28000c1e1900 */
[----:B------:R0:W4:Y:S01]  /*1790*/  @P0 LDG.E R7, desc[UR60][R2.64+0x4] ;  /* 0x0000043c02070981 */ /* 0x000122000c1e1900 */
[----:B---3--:R-:W-:-:S05]  /*17a0*/  @P1 IMAD.WIDE R4, R31, 0x4, R4 ;  /* 0x000000041f041825 */ /* 0x008fca00078e0204 */
[----:B------:R3:W5:Y:S01]  /*17b0*/  @P1 LDG.E R137, desc[UR60][R4.64] ;  /* 0x0000003c04891981 */ /* 0x000762000c1e1900 */
[----:B-1----:R-:W-:Y:S01]  /*17c0*/  ISETP.NE.AND P1, PT, R8, 0x1, PT ;  /* 0x000000010800780c */ /* 0x002fe20003f25270 */
[----:B------:R-:W-:Y:S01]  /*17d0*/  IMAD.SHL.U32 R12, R29, 0x80, RZ ;  /* 0x000000801d0c7824 */ /* 0x000fe200078e00ff */
[----:B--2---:R-:W-:-:S03]  /*17e0*/  ISETP.GE.AND P2, PT, R11, 0x1, PT ;  /* 0x000000010b00780c */ /* 0x004fc60003f46270 */
[----:B0-----:R-:W-:Y:S01]  /*17f0*/  VIADD R2, R12, 0x7f ;  /* 0x0000007f0c027836 */ /* 0x001fe20000000000 */
[----:B------:R0:W-:Y:S07]  /*1800*/  STL [R1+0x30], R12 ;  /* 0x0000300c01007387 */ /* 0x0001ee0000100800 */
[----:B------:R-:W1:Y:S08]  /*1810*/  @P1 LDC R9, c[0x0][0x44c] ;  /* 0x00011300ff091b82 */ /* 0x000e700000000800 */
[----:B------:R-:W2:Y:S01]  /*1820*/  @P1 LDC R8, c[0x0][0x450] ;  /* 0x00011400ff081b82 */ /* 0x000ea20000000800 */
[----:B-1----:R-:W-:-:S05]  /*1830*/  @P1 IMAD.HI.U32 R3, R2, R9, RZ ;  /* 0x0000000902031227 */ /* 0x002fca00078e00ff */
[----:B--2---:R-:W-:Y:S02]  /*1840*/  @P1 SHF.R.U32.HI R2, RZ, R8, R3 ;  /* 0x00000008ff021219 */ /* 0x004fe40000011603 */
[----:B----4-:R-:W-:Y:S01]  /*1850*/  @P0 IADD3 R24, -R6, R7, RZ ;  /* 0x0000000706180210 */ /* 0x010fe20007ffe1ff */
[----:B------:R-:W-:-:S04]  /*1860*/  IMAD.IADD R6, R25, 0x1, -R0 ;  /* 0x0000000119067824 */ /* 0x000fc800078e0a00 */
[----:B------:R-:W-:-:S04]  /*1870*/  IMAD.IADD R201, R6, 0x1, R24 ;  /* 0x0000000106c97824 */ /* 0x000fc800078e0218 */
[C---:B------:R-:W-:Y:S01]  /*1880*/  VIADD R0, R201.reuse, 0x5f ;  /* 0x0000005fc9007836 */ /* 0x040fe20000000000 */
[----:B---3--:R-:W-:-:S03]  /*1890*/  IADD3 R5, R201, 0x1, -R200 ;  /* 0x00000001c9057810 */ /* 0x008fc60007ffe8c8 */
[----:B------:R-:W-:Y:S01]  /*18a0*/  IMAD.HI R0, R0, 0x2aaaaaab, RZ ;  /* 0x2aaaaaab00007827 */ /* 0x000fe200078e02ff */
[----:B------:R-:W-:-:S04]  /*18b0*/  IADD3 R7, R5, R2, RZ ;  /* 0x0000000205077210 */ /* 0x000fc80007ffe0ff */
[----:B------:R-:W-:-:S04]  /*18c0*/  SHF.R.U32.HI R3, RZ, 0x1f, R0 ;  /* 0x0000001fff037819 */ /* 0x000fc80000011600 */
[----:B------:R-:W-:Y:S01]  /*18d0*/  LEA.HI.SX32 R138, R0, R3, 0x1c ;  /* 0x00000003008a7211 */ /* 0x000fe200078fe2ff */
[----:B------:R-:W-:Y:S01]  /*18e0*/  IMAD.IADD R0, R7, 0x1, R10 ;  /* 0x0000000107007824 */ /* 0x000fe200078e020a */
[----:B0-----:R-:W-:Y:S06]  /*18f0*/  @!P2 BRA `(.L_x_1572) ;  /* 0x000000000048a947 */ /* 0x001fec0003800000 */
        /* <DEDUP_REMOVED lines=11> */
.L_x_1574:
[----:B------:R-:W-:-:S13]  /*19b0*/  ISETP.NE.AND P0, PT, R11, 0x1, PT ;  /* 0x000000010b00780c */ /* 0x000fda0003f05270 */
[----:B------:R-:W0:Y:S02]  /*19c0*/  @P0 LDC.64 R4, c[0x0][0x9e8] ;  /* 0x00027a00ff040b82 */ /* 0x000e240000000a00 */
[----:B0-----:R-:W-:-:S05]  /*19d0*/  @P0 IMAD.HI.U32 R4, R2, R4, RZ ;  /* 0x0000000402040227 */ /* 0x001fca00078e00ff */
[----:B------:R-:W-:-:S07]  /*19e0*/  @P0 SHF.R.U32.HI R2, RZ, R5, R4 ;  /* 0x00000005ff020219 */ /* 0x000fce0000011604 */
.L_x_1575:
[----:B------:R-:W-:Y:S05]  /*19f0*/  BSYNC B0 ;  /* 0x0000000000007941 */ /* 0x000fea0003800000 */
.L_x_1573:
[----:B------:R-:W-:-:S05]  /*1a00*/  IMAD R3, R2, R11, R11 ;  /* 0x0000000b02037224 */ /* 0x000fca00078e020b */
[----:B------:R-:W-:-:S07]  /*1a10*/  VIMNMX R0, R0, R3, PT ;  /* 0x0000000300007248 */ /* 0x000fce0003fe0100 */
.L_x_1572:
[----:B------:R-:W0:Y:S01]  /*1a20*/  @P1 LDC R3, c[0x0][0x44c] ;  /* 0x00011300ff031b82 */ /* 0x000e220000000800 */
[----:B------:R-:W-:Y:S01]  /*1a30*/  IMAD.MOV.U32 R2, RZ, RZ, R12 ;  /* 0x000000ffff027224 */ /* 0x000fe200078e000c */
[----:B------:R-:W-:Y:S01]  /*1a40*/  ULDC UR4, c[0x0][0x9dc] ;  /* 0x0002770000047ab9 */ /* 0x000fe20000000800 */
[----:B------:R-:W-:-:S05]  /*1a50*/  IMAD.IADD R139, R201, 0x1, -R200 ;  /* 0x00000001c98b7824 */ /* 0x000fca00078e0ac8 */
[----:B------:R-:W1:Y:S01]  /*1a60*/  @P1 LDC R4, c[0x0][0x450] ;  /* 0x00011400ff041b82 */ /* 0x000e620000000800 */
[----:B0-----:R-:W-:-:S05]  /*1a70*/  @P1 IMAD.HI.U32 R3, R12, R3, RZ ;  /* 0x000000030c031227 */ /* 0x001fca00078e00ff */
[----:B-1----:R-:W-:-:S04]  /*1a80*/  @P1 SHF.R.U32.HI R2, RZ, R4, R3 ;  /* 0x00000004ff021219 */ /* 0x002fc80000011603 */
[----:B------:R-:W-:-:S05]  /*1a90*/  IADD3 R2, R139, R2, RZ ;  /* 0x000000028b027210 */ /* 0x000fca0007ffe0ff */
[----:B------:R-:W-:Y:S01]  /*1aa0*/  VIADD R3, R2, -UR4 ;  /* 0x8000000402037c36 */ /* 0x000fe20008000000 */
[----:B------:R-:W-:Y:S06]  /*1ab0*/  @!P2 BRA `(.L_x_1576) ;  /* 0x000000000044a947 */ /* 0x000fec0003800000 */
[----:B------:R-:W-:Y:S01]  /*1ac0*/  ISETP.GT.AND P0, PT, R2, -0x1, PT ;  /* 0xffffffff0200780c */ /* 0x000fe20003f04270 */
[----:B------:R-:W-:-:S12]  /*1ad0*/  BSSY B0, `(.L_x_1577) ;  /* 0x000000d000007945 */ /* 0x000fd80003800000 */
        /* <DEDUP_REMOVED lines=8> */
.L_x_1578:
[----:B------:R-:W-:-:S13]  /*1b60*/  ISETP.NE.AND P0, PT, R11, 0x1, PT ;  /* 0x000000010b00780c */ /* 0x000fda0003f05270 */
[----:B------:R-:W0:Y:S02]  /*1b70*/  @P0 LDC.64 R4, c[0x0][0x9e8] ;  /* 0x00027a00ff040b82 */ /* 0x000e240000000a00 */
[----:B0-----:R-:W-:-:S05]  /*1b80*/  @P0 IMAD.HI.U32 R4, R2, R4, RZ ;  /* 0x0000000402040227 */ /* 0x001fca00078e00ff */
[----:B------:R-:W-:-:S07]  /*1b90*/  @P0 SHF.R.U32.HI R2, RZ, R5, R4 ;  /* 0x00000005ff020219 */ /* 0x000fce0000011604 */
.L_x_1579:
[----:B------:R-:W-:Y:S05]  /*1ba0*/  BSYNC B0 ;  /* 0x0000000000007941 */ /* 0x000fea0003800000 */
.L_x_1577:
[----:B------:R-:W-:-:S05]  /*1bb0*/  IMAD R2, R2, R11, RZ ;  /* 0x0000000b02027224 */ /* 0x000fca00078e02ff */
[----:B------:R-:W-:-:S07]  /*1bc0*/  VIMNMX R3, R3, R2, !PT ;  /* 0x0000000203037248 */ /* 0x000fce0007fe0100 */
.L_x_1576:
[----:B------:R-:W-:Y:S01]  /*1bd0*/  VIADD R0, R0, 0x5f ;  /* 0x0000005f00007836 */ /* 0x000fe20000000000 */
[----:B------:R-:W-:Y:S01]  /*1be0*/  PLOP3.LUT P2, PT, PT, PT, PT, 0x80, 0x0 ;  /* 0x000000000000781c */ /* 0x000fe20003f4f070 */
[----:B------:R-:W-:-:S04]  /*1bf0*/  IMAD.HI R2, R3, 0x2aaaaaab, RZ ;  /* 0x2aaaaaab03027827 */ /* 0x000fc800078e02ff */
[----:B------:R-:W-:Y:S01]  /*1c00*/  IMAD.HI R0, R0, 0x2aaaaaab, RZ ;  /* 0x2aaaaaab00007827 */ /* 0x000fe200078e02ff */
[----:B------:R-:W-:-:S04]  /*1c10*/  SHF.R.U32.HI R5, RZ, 0x1f, R2 ;  /* 0x0000001fff057819 */ /* 0x000fc80000011602 */
[----:B------:R-:W-:Y:S02]  /*1c20*/  SHF.R.U32.HI R3, RZ, 0x1f, R0 ;  /* 0x0000001fff037819 */ /* 0x000fe40000011600 */
[----:B------:R-:W-:Y:S02]  /*1c30*/  LEA.HI.SX32 R5, R2, R5, 0x1c ;  /* 0x0000000502057211 */ /* 0x000fe400078fe2ff */
[----:B------:R-:W-:Y:S02]  /*1c40*/  LEA.HI.SX32 R3, R0, R3, 0x1c ;  /* 0x0000000300037211 */ /* 0x000fe400078fe2ff */
[----:B------:R-:W-:Y:S02]  /*1c50*/  VIMNMX R5, RZ, R5, !PT ;  /* 0x00000005ff057248 */ /* 0x000fe40007fe0100 */
[----:B------:R-:W-:-:S03]  /*1c60*/  VIMNMX R3, R138, R3, PT ;  /* 0x000000038a037248 */ /* 0x000fc60003fe0100 */
[--C-:B------:R-:W-:Y:S02]  /*1c70*/  IMAD R5, R5, 0x60, -R6.reuse ;  /* 0x0000006005057824 */ /* 0x100fe400078e0a06 */
[----:B------:R-:W-:-:S03]  /*1c80*/  IMAD R3, R3, 0x60, -R6 ;  /* 0x0000006003037824 */ /* 0x000fc600078e0a06 */
[----:B------:R-:W-:Y:S02]  /*1c90*/  VIMNMX R5, RZ, R5, !PT ;  /* 0x00000005ff057248 */ /* 0x000fe40007fe0100 */
[----:B------:R-:W-:-:S03]  /*1ca0*/  VIMNMX R0, R3, R24, PT ;  /* 0x0000001803007248 */ /* 0x000fc60003fe0100 */
[----:B------:R-:W-:Y:S01]  /*1cb0*/  IMAD.WIDE.U32 R2, R5, -0x55555555, RZ ;  /* 0xaaaaaaab05027825 */ /* 0x000fe200078e00ff */
[----:B------:R-:W-:-:S04]  /*1cc0*/  ISETP.GT.AND P0, PT, R0, R5, PT ;  /* 0x000000050000720c */ /* 0x000fc80003f04270 */
[----:B------:R-:W-:-:S05]  /*1cd0*/  SHF.R.U32.HI R123, RZ, 0x6, R3 ;  /* 0x00000006ff7b7819 */ /* 0x000fca0000011603 */
[----:B------:R-:W-:-:S04]  /*1ce0*/  IMAD.MOV.U32 R2, RZ, RZ, R123 ;  /* 0x000000ffff027224 */ /* 0x000fc800078e007b */
[----:B------:R-:W-:-:S04]  /*1cf0*/  @P0 VIADD R0, R0, 0x5f ;  /* 0x0000005f00000836 */ /* 0x000fc80000000000 */
[----:B------:R-:W-:-:S05]  /*1d00*/  @P0 IMAD.HI R0, R0, 0x2aaaaaab, RZ ;  /* 0x2aaaaaab00000827 */ /* 0x000fca00078e02ff */
[----:B------:R-:W-:-:S04]  /*1d10*/  @P0 SHF.R.U32.HI R3, RZ, 0x1f, R0 ;  /* 0x0000001fff030819 */ /* 0x000fc80000011600 */
[----:B------:R-:W-:-:S04]  /*1d20*/  @P0 LEA.HI.SX32 R2, R0, R3, 0x1c ;  /* 0x0000000300020211 */ /* 0x000fc800078fe2ff */
[----:B------:R-:W-:-:S13]  /*1d30*/  ISETP.GT.AND P0, PT, R2, R123, PT ;  /* 0x0000007b0200720c */ /* 0x000fda0003f04270 */
[----:B------:R-:W-:Y:S05]  /*1d40*/  @!P0 BRA `(.L_x_1580) ;  /* 0x0000008c008c8947 */ /* 0x000fea0003800000 */
        /* <DEDUP_REMOVED lines=19> */
[----:B-1---5:R-:W-:Y:S05]  /*1e80*/  CALL.ABS.NOINC R14 ;  /* 0x000000000e007343 */ /* 0x022fea0003c00000 */
.L_x_1582:
[----:B------:R-:W-:Y:S05]  /*1e90*/  BSYNC B6 ;  /* 0x0000000000067941 */ /* 0x000fea0003800000 */
.L_x_1581:
        /* <DEDUP_REMOVED lines=13> */
[----:B------:R-:W-:Y:S01]  /*1f70*/  IMAD.U32 R7, RZ, RZ, UR5 ;  /* 0x00000005ff077e24 */ /* 0x000fe2000f8e00ff */
[----:B------:R-:W-:Y:S01]  /*1f80*/  MOV R13, RZ ;  /* 0x000000ff000d7202 */ /* 0x000fe20000000f00 */
[----:B------:R-:W-:-:S02]  /*1f90*/  IMAD.U32 R11, RZ, RZ, UR7 ;  /* 0x00000007ff0b7e24 */ /* 0x000fc4000f8e00ff */
[----:B------:R-:W-:Y:S02]  /*1fa0*/  IMAD.MOV.U32 R8, RZ, RZ, 0x70 ;  /* 0x00000070ff087424 */ /* 0x000fe400078e00ff */
[----:B0-----:R-:W-:-:S07]  /*1fb0*/  IMAD.MOV.U32 R12, RZ, RZ, 0x1 ;  /* 0x00000001ff0c7424 */ /* 0x001fce00078e00ff */
[----:B------:R-:W-:-:S07]  /*1fc0*/  LEPC R20, `(.L_x_1584) ;  /* 0x000000001014794e */ /* 0x000fce0000000000 */
[----:B-1---5:R-:W-:Y:S05]  /*1fd0*/  CALL.ABS.NOINC R14 ;  /* 0x000000000e007343 */ /* 0x022fea0003c00000 */
.L_x_1584:
[----:B------:R-:W-:Y:S05]  /*1fe0*/  BSYNC B6 ;  /* 0x0000000000067941 */ /* 0x000fea0003800000 */
.L_x_1583:
[----:B------:R-:W-:Y:S01]  /*1ff0*/  ULDC.64 UR4, c[0x0][0x9f8] ;  /* 0x00027e0000047ab9 */ /* 0x000fe20000000a00 */
[----:B------:R-:W2:Y:S01]  /*2000*/  LDL R29, [R1+0x34] ;  /* 0x00003400011d7983 */ /* 0x000ea20000100800 */
[----:B------:R-:W-:-:S03]  /*2010*/  ISETP.NE.U32.AND P0, PT, RZ, UR4, PT ;  /* 0x00000004ff007c0c */ /* 0x000fc6000bf05070 */
[----:B------:R-:W3:Y:S01]  /*2020*/  LDL R27, [R1+0x48] ;  /* 0x00004800011b7983 */ /* 0x000ee20000100800 */
[----:B------:R-:W-:Y:S01]  /*2030*/  ISETP.NE.AND.EX P0, PT, RZ, UR5, PT, P0 ;  /* 0x00000005ff007c0c */ /* 0x000fe2000bf05300 */
[----:B------:R-:W-:Y:S01]  /*2040*/  IMAD.MOV.U32 R0, RZ, RZ, R31 ;  /* 0x000000ffff007224 */ /* 0x000fe200078e001f */
[----:B------:R-:W0:Y:S01]  /*2050*/  LDC.64 R94, c[0x0][0x3f8] ;  /* 0x0000fe00ff5e7b82 */ /* 0x000e220000000a00 */
[----:B------:R-:W4:Y:S01]  /*2060*/  LDL R21, [R1+0x5c] ;  /* 0x00005c0001157983 */ /* 0x000f220000100800 */
[----:B------:R-:W-:-:S06]  /*2070*/  ULDC UR4, c[0x0][0x2f4] ;  /* 0x0000bd0000047ab9 */ /* 0x000fcc0000000800 */
[----:B------:R-:W1:Y:S08]  /*2080*/  LDC R15, c[0x0][0x3f4] ;  /* 0x0000fd00ff0f7b82 */ /* 0x000e700000000800 */
[----:B------:R-:W0:Y:S08]  /*2090*/  @P0 LDC.64 R4, c[0x0][0x9f8] ;  /* 0x00027e00ff040b82 */ /* 0x000e300000000a00 */
[----:B------:R-:W1:Y:S01]  /*20a0*/  LDC.64 R88, c[0x0][0x408] ;  /* 0x00010200ff587b82 */ /* 0x000e620000000a00 */
[----:B0-----:R-:W-:-:S05]  /*20b0*/  @P0 IMAD.WIDE R4, R31, 0x4, R4 ;  /* 0x000000041f040825 */ /* 0x001fca00078e0204 */
[----:B------:R0:W4:Y:S01]  /*20c0*/  @P0 LDG.E R0, desc[UR60][R4.64] ;  /* 0x0000003c04000981 */ /* 0x000122000c1e1900 */
[----:B------:R-:W-:Y:S01]  /*20d0*/  ISETP.GE.AND P1, PT, R198, UR4, PT ;  /* 0x00000004c6007c0c */ /* 0x000fe2000bf26270 */
[--C-:B------:R-:W-:Y:S01]  /*20e0*/  IMAD.WIDE.U32 R96, R218, R94, R16.reuse ;  /* 0x0000005eda607225 */ /* 0x100fe200078e0010 */
[----:B------:R-:W-:Y:S01]  /*20f0*/  ISETP.GE.AND P0, PT, R16, UR4, PT ;  /* 0x0000000410007c0c */ /* 0x000fe2000bf06270 */
[----:B------:R-:W0:Y:S01]  /*2100*/  S2R R140, SR_TID.X ;  /* 0x00000000008c7919 */ /* 0x000e220000002100 */
[----:B------:R-:W-:Y:S01]  /*2110*/  SEL R6, RZ, 0xffffffff, P1 ;  /* 0xffffffffff067807 */ /* 0x000fe20000800000 */
[----:B-1----:R-:W-:Y:S01]  /*2120*/  IMAD.WIDE.U32 R90, R218, R88, R16 ;  /* 0x00000058da5a7225 */ /* 0x002fe200078e0010 */
[----:B------:R-:W-:Y:S02]  /*2130*/  SEL R3, RZ, 0x1, P0 ;  /* 0x00000001ff037807 */ /* 0x000fe40000000000 */
[----:B------:R-:W-:Y:S01]  /*2140*/  SHF.R.S32.HI R7, RZ, 0x1f, R218 ;  /* 0x0000001fff077819 */ /* 0x000fe200000114da */
[----:B------:R-:W-:Y:S01]  /*2150*/  IMAD.SHL.U32 R6, R6, 0x2, RZ ;  /* 0x0000000206067824 */ /* 0x000fe200078e00ff */
[----:B------:R-:W-:Y:S01]  /*2160*/  ISETP.GE.AND P0, PT, R195, UR4, PT ;  /* 0x00000004c3007c0c */ /* 0x000fe2000bf06270 */
[----:B------:R-:W-:Y:S01]  /*2170*/  IMAD.SHL.U32 R104, R94, 0x40, RZ ;  /* 0x000000405e687824 */ /* 0x000fe200078e00ff */
[----:B------:R-:W-:Y:S01]  /*2180*/  ISETP.GE.AND P1, PT, R192, UR4, PT ;  /* 0x00000004c0007c0c */ /* 0x000fe2000bf26270 */
[----:B------:R-:W-:Y:S01]  /*2190*/  IMAD.IADD R125, R26, 0x1, R25 ;  /* 0x000000011a7d7824 */ /* 0x000fe200078e0219 */
[----:B------:R-:W-:Y:S01]  /*21a0*/  LOP3.LUT R3, R6, 0x2, R3, 0xe2, !PT ;  /* 0x0000000206037812 */ /* 0x000fe200078ee203 */
[C---:B------:R-:W-:Y:S01]  /*21b0*/  IMAD R6, R7.reuse, R94, RZ ;  /* 0x0000005e07067224 */ /* 0x040fe200078e02ff */
[----:B------:R-:W-:Y:S01]  /*21c0*/  SHF.R.S32.HI R197, RZ, 0x1f, R196 ;  /* 0x0000001fffc57819 */ /* 0x000fe200000114c4 */
[----:B------:R-:W-:Y:S01]  /*21d0*/  IMAD R7, R7, R88, RZ ;  /* 0x0000005807077224 */ /* 0x000fe200078e02ff */
[----:B0-----:R-:W-:Y:S01]  /*21e0*/  SEL R4, RZ, 0x4, P0 ;  /* 0x00000004ff047807 */ /* 0x001fe20000000000 */
        /* <DEDUP_REMOVED lines=8> */
[-C--:B------:R-:W-:Y:S01]  /*2270*/  ISETP.GE.AND P0, PT, R16, R15.reuse, PT ;  /* 0x0000000f1000720c */ /* 0x080fe20003f06270 */
[----:B------:R-:W-:Y:S01]  /*2280*/  IMAD.WIDE.U32 R92, R218, R88, R196 ;  /* 0x00000058da5c7225 */ /* 0x000fe200078e00c4 */
[----:B------:R-:W-:Y:S02]  /*2290*/  LOP3.LUT R9, R3, R4, RZ, 0xfc, !PT ;  /* 0x0000000403097212 */ /* 0x000fe400078efcff */
[----:B------:R-:W-:Y:S01]  /*22a0*/  ISETP.GE.AND P1, PT, R198, R15, PT ;  /* 0x0000000fc600720c */ /* 0x000fe20003f26270 */
[----:B------:R-:W-:Y:S01]  /*22b0*/  IMAD R7, R218, R89, R7 ;  /* 0x00000059da077224 */ /* 0x000fe200078e0207 */
[----:B------:R-:W-:Y:S01]  /*22c0*/  ISETP.GE.AND P3, PT, R195, R15, PT ;  /* 0x0000000fc300720c */ /* 0x000fe20003f66270 */
[----:B-----5:R-:W-:Y:S01]  /*22d0*/  IMAD.WIDE.U32 R98, R137, R94, R98 ;  /* 0x0000005e89627225 */ /* 0x020fe200078e0062 */
[----:B------:R-:W-:-:S02]  /*22e0*/  SEL R3, R15, RZ, P0 ;  /* 0x000000ff0f037207 */ /* 0x000fc40000000000 */
[----:B------:R-:W-:Y:S01]  /*22f0*/  SEL R5, R15, RZ, P1 ;  /* 0x000000ff0f057207 */ /* 0x000fe20000800000 */
[----:B------:R-:W-:Y:S01]  /*2300*/  IMAD.IADD R91, R7, 0x1, R91 ;  /* 0x00000001075b7824 */ /* 0x000fe200078e025b */
[----:B------:R-:W-:Y:S01]  /*2310*/  SEL R4, R15, RZ, P3 ;  /* 0x000000ff0f047207 */ /* 0x000fe20001800000 */
[----:B------:R-:W-:Y:S01]  /*2320*/  IMAD.IADD R3, R16, 0x1, R3 ;  /* 0x0000000110037824 */ /* 0x000fe200078e0203 */
[----:B------:R-:W-:Y:S01]  /*2330*/  IADD3 R93, R93, R7, RZ ;  /* 0x000000075d5d7210 */ /* 0x000fe20007ffe0ff */
[----:B------:R-:W-:Y:S01]  /*2340*/  IMAD.IADD R5, R198, 0x1, R5 ;  /* 0x00000001c6057824 */ /* 0x000fe200078e0205 */
[----:B------:R-:W-:Y:S01]  /*2350*/  LOP3.LUT R22, R22, 0xfffffffe, RZ, 0xc0, !PT ;  /* 0xfffffffe16167812 */ /* 0x000fe200078ec0ff */
[----:B------:R-:W-:Y:S01]  /*2360*/  IMAD.IADD R11, R195, 0x1, R4 ;  /* 0x00000001c30b7824 */ /* 0x000fe200078e0204 */
[----:B------:R-:W-:Y:S01]  /*2370*/  SHF.R.S32.HI R4, RZ, 0x1f, R3 ;  /* 0x0000001fff047819 */ /* 0x000fe20000011403 */
[----:B------:R-:W-:Y:S01]  /*2380*/  IMAD.WIDE.U32 R96, R137, R94, R96 ;  /* 0x0000005e89607225 */ /* 0x000fe200078e0060 */
[----:B------:R-:W-:-:S02]  /*2390*/  SHF.R.S32.HI R8, RZ, 0x1f, R5 ;  /* 0x0000001fff087819 */ /* 0x000fc40000011405 */
[CC--:B------:R-:W-:Y:S01]  /*23a0*/  LEA.HI R6, R4.reuse, R3.reuse, RZ, 0x3 ;  /* 0x0000000304067211 */ /* 0x0c0fe200078f18ff */
[----:B------:R-:W-:Y:S01]  /*23b0*/  IMAD R127, R89, 0x60, RZ ;  /* 0x00000060597f7824 */ /* 0x000fe200078e02ff */
[----:B------:R-:W-:Y:S01]  /*23c0*/  LEA.HI R3, R4, R3, RZ, 0x6 ;  /* 0x0000000304037211 */ /* 0x000fe200078f30ff */
[CC--:B------:R-:W-:Y:S01]  /*23d0*/  IMAD.WIDE.U32 R92, R137.reuse, R88.reuse, R92 ;  /* 0x00000058895c7225 */ /* 0x0c0fe200078e005c */
[CC--:B------:R-:W-:Y:S02]  /*23e0*/  LEA.HI R7, R8.reuse, R5.reuse, RZ, 0x6 ;  /* 0x0000000508077211 */ /* 0x0c0fe400078f30ff */
[----:B------:R-:W-:Y:S01]  /*23f0*/  LEA.HI R10, R8, R5, RZ, 0x3 ;  /* 0x00000005080a7211 */ /* 0x000fe200078f18ff */
[----:B------:R-:W-:Y:S01]  /*2400*/  IMAD.WIDE.U32 R90, R137, R88, R90 ;  /* 0x00000058895a7225 */ /* 0x000fe200078e005a */
[----:B------:R-:W-:Y:S02]  /*2410*/  SHF.R.S32.HI R4, RZ, 0x6, R3 ;  /* 0x00000006ff047819 */ /* 0x000fe40000011403 */
[----:B------:R-:W-:Y:S01]  /*2420*/  SHF.R.S32.HI R8, RZ, 0x6, R7 ;  /* 0x00000006ff087819 */ /* 0x000fe20000011407 */
[----:B------:R-:W-:Y:S01]  /*2430*/  IMAD.SHL.U32 R122, R15, 0x2, RZ ;  /* 0x000000020f7a7824 */ /* 0x000fe200078e00ff */
[----:B------:R-:W-:Y:S01]  /*2440*/  LOP3.LUT R5, R227, 0x38, R10, 0xf8, !PT ;  /* 0x00000038e3057812 */ /* 0x000fe200078ef80a */
[----:B------:R-:W-:Y:S01]  /*2450*/  IMAD R136, R4, 0x1800, R229 ;  /* 0x0000180004887824 */ /* 0x000fe200078e02e5 */
[----:B------:R-:W-:Y:S01]  /*2460*/  SHF.R.S32.HI R14, RZ, 0x1f, R11 ;  /* 0x0000001fff0e7819 */ /* 0x000fe2000001140b */
[----:B------:R-:W-:Y:S01]  /*2470*/  IMAD R135, R8, 0x1800, R229 ;  /* 0x0000180008877824 */ /* 0x000fe200078e02e5 */
[----:B------:R-:W-:-:S02]  /*2480*/  LOP3.LUT R7, R225, 0x38, R6, 0xf8, !PT ;  /* 0x00000038e1077812 */ /* 0x000fc400078ef806 */
[CC--:B------:R-:W-:Y:S02]  /*2490*/  LEA.HI R20, R14.reuse, R11.reuse, RZ, 0x3 ;  /* 0x0000000b0e147211 */ /* 0x0c0fe400078f18ff */
[----:B------:R-:W-:Y:S02]  /*24a0*/  LEA.HI R11, R14, R11, RZ, 0x6 ;  /* 0x0000000b0e0b7211 */ /* 0x000fe400078f30ff */
[----:B------:R-:W-:Y:S02]  /*24b0*/  SHF.R.U32.HI R28, RZ, 0x3, R225 ;  /* 0x00000003ff1c7819 */ /* 0x000fe400000116e1 */
[----:B------:R-:W-:Y:S02]  /*24c0*/  @P3 LOP3.LUT R22, R22, 0x1, RZ, 0xfc, !PT ;  /* 0x0000000116163812 */ /* 0x000fe400078efcff */
[----:B------:R-:W-:Y:S02]  /*24d0*/  LOP3.LUT R3, R227, 0x38, R6, 0xf8, !PT ;  /* 0x00000038e3037812 */ /* 0x000fe400078ef806 */
[----:B------:R-:W-:-:S02]  /*24e0*/  LOP3.LUT R12, R7, R28, RZ, 0x3c, !PT ;  /* 0x0000001c070c7212 */ /* 0x000fc400078e3cff */
[----:B------:R-:W-:Y:S02]  /*24f0*/  SHF.R.S32.HI R13, RZ, 0x1f, R137 ;  /* 0x0000001fff0d7819 */ /* 0x000fe40000011489 */
[--C-:B------:R-:W-:Y:S02]  /*2500*/  LOP3.LUT R7, R225, 0x38, R20.reuse, 0xf8, !PT ;  /* 0x00000038e1077812 */ /* 0x100fe400078ef814 */
[----:B------:R-:W-:Y:S02]  /*2510*/  LOP3.LUT R22, R22, 0xfffffffb, RZ, 0xc0, !PT ;  /* 0xfffffffb16167812 */ /* 0x000fe400078ec0ff */
[----:B------:R-:W-:Y:S02]  /*2520*/  LOP3.LUT R3, R3, R228, RZ, 0x3c, !PT ;  /* 0x000000e403037212 */ /* 0x000fe400078e3cff */
[----:B------:R-:W-:Y:S02]  /*2530*/  SHF.L.U64.HI R103, R94, 0x6, R95 ;  /* 0x000000065e677819 */ /* 0x000fe4000001025f */
[----:B------:R-:W-:Y:S01]  /*2540*/  SHF.L.U64.HI R105, R88, 0x6, R89 ;  /* 0x0000000658697819 */ /* 0x000fe20000010259 */
[----:B------:R-:W-:Y:S01]  /*2550*/  IMAD.IADD R136, R136, 0x1, R3 ;  /* 0x0000000188887824 */ /* 0x000fe200078e0203 */
[----:B------:R-:W-:-:S02]  /*2560*/  LOP3.LUT R3, R227, 0x38, R20, 0xf8, !PT ;  /* 0x00000038e3037812 */ /* 0x000fc400078ef814 */
[----:B------:R-:W-:Y:S02]  /*2570*/  SHF.L.U32 R106, R88, 0x6, RZ ;  /* 0x00000006586a7819 */ /* 0x000fe400000006ff */
[-C--:B------:R-:W-:Y:S02]  /*2580*/  LOP3.LUT R3, R3, R228.reuse, RZ, 0x3c, !PT ;  /* 0x000000e403037212 */ /* 0x080fe400078e3cff */
[----:B------:R-:W-:Y:S02]  /*2590*/  SHF.R.S32.HI R113, RZ, 0x3, R6 ;  /* 0x00000003ff717819 */ /* 0x000fe40000011406 */
[----:B------:R-:W-:Y:S02]  /*25a0*/  SHF.R.S32.HI R112, RZ, 0x3, R10 ;  /* 0x00000003ff707819 */ /* 0x000fe4000001140a */
[----:B------:R-:W-:Y:S02]  /*25b0*/  SHF.R.S32.HI R111, RZ, 0x3, R20 ;  /* 0x00000003ff6f7819 */ /* 0x000fe40000011414 */
[----:B------:R-:W-:Y:S01]  /*25c0*/  LEA.HI R140, R140, 0x8, RZ, 0x19 ;  /* 0x000000088c8c7811 */ /* 0x000fe200078fc8ff */
[--C-:B--2---:R-:W-:Y:S01]  /*25d0*/  IMAD R133, R4, 0x1800, R29.reuse ;  /* 0x0000180004857824 */ /* 0x104fe200078e021d */
[----:B------:R-:W-:Y:S01]  /*25e0*/  LOP3.LUT R4, R5, R228, RZ, 0x3c, !PT ;  /* 0x000000e405047212 */ /* 0x000fe200078e3cff */
[----:B------:R-:W-:Y:S01]  /*25f0*/  IMAD R131, R8, 0x1800, R29 ;  /* 0x0000180008837824 */ /* 0x000fe200078e021d */
[----:B------:R-:W-:-:S02]  /*2600*/  LOP3.LUT R5, R225, 0x38, R10, 0xf8, !PT ;  /* 0x00000038e1057812 */ /* 0x000fc400078ef80a */
[----:B---3--:R-:W-:Y:S01]  /*2610*/  LOP3.LUT P2, RZ, R27, 0x4, RZ, 0xc0, !PT ;  /* 0x000000041bff7812 */ /* 0x008fe2000784c0ff */
[----:B------:R-:W-:Y:S01]  /*2620*/  IMAD.IADD R135, R135, 0x1, R4 ;  /* 0x0000000187877824 */ /* 0x000fe200078e0204 */
[----:B------:R-:W-:Y:S01]  /*2630*/  SHF.R.S32.HI R4, RZ, 0x6, R11 ;  /* 0x00000006ff047819 */ /* 0x000fe2000001140b */
[----:B----4-:R-:W-:Y:S01]  /*2640*/  IMAD R110, R21, 0x40, R218 ;  /* 0x00000040156e7824 */ /* 0x010fe200078e02da */
[----:B------:R-:W-:Y:S02]  /*2650*/  LOP3.LUT R8, R5, R28, RZ, 0x3c, !PT ;  /* 0x0000001c05087212 */ /* 0x000fe400078e3cff */
[----:B------:R-:W-:Y:S01]  /*2660*/  LOP3.LUT R5, R227, 0x18, R16, 0xf8, !PT ;  /* 0x00000018e3057812 */ /* 0x000fe200078ef810 */
[C---:B------:R-:W-:Y:S01]  /*2670*/  IMAD R132, R4.reuse, 0x1800, R229 ;  /* 0x0000180004847824 */ /* 0x040fe200078e02e5 */
[----:B------:R-:W-:Y:S01]  /*2680*/  IADD3 R133, R133, R12, RZ ;  /* 0x0000000c85857210 */ /* 0x000fe20007ffe0ff */
[----:B------:R-:W-:Y:S01]  /*2690*/  IMAD R129, R4, 0x1800, R29 ;  /* 0x0000180004817824 */ /* 0x000fe200078e021d */
[----:B------:R-:W-:Y:S01]  /*26a0*/  LOP3.LUT R4, R7, R28, RZ, 0x3c, !PT ;  /* 0x0000001c07047212 */ /* 0x000fe200078e3cff */
[----:B------:R-:W-:Y:S01]  /*26b0*/  IMAD.IADD R131, R131, 0x1, R8 ;  /* 0x0000000183837824 */ /* 0x000fe200078e0208 */
[----:B------:R-:W-:Y:S01]  /*26c0*/  LOP3.LUT R128, R5, R228, RZ, 0x3c, !PT ;  /* 0x000000e405807212 */ /* 0x000fe200078e3cff */
[----:B------:R-:W-:Y:S01]  /*26d0*/  IMAD R8, R13, R94, RZ ;  /* 0x0000005e0d087224 */ /* 0x000fe200078e02ff */
[----:B------:R-:W-:Y:S01]  /*26e0*/  @P2 LOP3.LUT R22, R22, 0x4, RZ, 0xfc, !PT ;  /* 0x0000000416162812 */ /* 0x000fe200078efcff */
[----:B------:R-:W-:Y:S01]  /*26f0*/  IMAD.IADD R129, R129, 0x1, R4 ;  /* 0x0000000181817824 */ /* 0x000fe200078e0204 */
[----:B------:R-:W-:Y:S01]  /*2700*/  ISETP.GE.AND P2, PT, R193, UR4, PT ;  /* 0x00000004c1007c0c */ /* 0x000fe2000bf46270 */
[----:B------:R-:W-:Y:S01]  /*2710*/  IMAD R7, R95, 0x60, RZ ;  /* 0x000000605f077824 */ /* 0x000fe200078e02ff */
[----:B------:R-:W-:Y:S01]  /*2720*/  LOP3.LUT R5, R6, 0xfffffff8, RZ, 0xc0, !PT ;  /* 0xfffffff806057812 */ /* 0x000fe200078ec0ff */
[----:B------:R-:W-:Y:S01]  /*2730*/  IMAD R11, R137, R95, R8 ;  /* 0x0000005f890b7224 */ /* 0x000fe200078e0208 */
[----:B------:R-:W-:Y:S01]  /*2740*/  SEL R8, RZ, 0x20, P2 ;  /* 0x00000020ff087807 */ /* 0x000fe20001000000 */
[----:B------:R-:W-:Y:S01]  /*2750*/  IMAD R4, R13, R88, RZ ;  /* 0x000000580d047224 */ /* 0x000fe200078e02ff */
[----:B------:R-:W-:Y:S01]  /*2760*/  LOP3.LUT R6, R10, 0xfffffff8, RZ, 0xc0, !PT ;  /* 0xfffffff80a067812 */ /* 0x000fe200078ec0ff */
[----:B------:R-:W-:Y:S01]  /*2770*/  IMAD.WIDE.U32 R94, R94, 0x60, RZ ;  /* 0x000000605e5e7825 */ /* 0x000fe200078e00ff */
[----:B------:R-:W-:-:S02]  /*2780*/  LOP3.LUT R25, R9, R8, RZ, 0xfc, !PT ;  /* 0x0000000809197212 */ /* 0x000fc400078efcff */
[----:B------:R-:W-:Y:S01]  /*2790*/  LOP3.LUT R8, R9, 0x1, RZ, 0xc0, !PT ;  /* 0x0000000109087812 */ /* 0x000fe200078ec0ff */
[----:B------:R-:W-:Y:S01]  /*27a0*/  IMAD R13, R137, R89, R4 ;  /* 0x00000059890d7224 */ /* 0x000fe200078e0204 */
[----:B------:R-:W-:Y:S01]  /*27b0*/  LOP3.LUT R9, R25, 0x2, RZ, 0xc0, !PT ;  /* 0x0000000219097812 */ /* 0x000fe200078ec0ff */
[----:B------:R-:W-:Y:S01]  /*27c0*/  IMAD.IADD R126, R95, 0x1, R7 ;  /* 0x000000015f7e7824 */ /* 0x000fe200078e0207 */
[----:B------:R-:W-:Y:S01]  /*27d0*/  LOP3.LUT R7, R20, 0xfffffff8, RZ, 0xc0, !PT ;  /* 0xfffffff814077812 */ /* 0x000fe200078ec0ff */
[----:B------:R-:W-:Y:S01]  /*27e0*/  IMAD.WIDE.U32 R88, R88, 0x60, RZ ;  /* 0x0000006058587825 */ /* 0x000fe200078e00ff */
[C---:B------:R-:W-:Y:S02]  /*27f0*/  LOP3.LUT R10, R25.reuse, 0x4, RZ, 0xc0, !PT ;  /* 0x00000004190a7812 */ /* 0x040fe400078ec0ff */
[C---:B------:R-:W-:Y:S01]  /*2800*/  LOP3.LUT R20, R25.reuse, 0x8, RZ, 0xc0, !PT ;  /* 0x0000000819147812 */ /* 0x040fe200078ec0ff */
[----:B------:R-:W-:Y:S01]  /*2810*/  IMAD.IADD R132, R132, 0x1, R3 ;  /* 0x0000000184847824 */ /* 0x000fe200078e0203 */
[----:B------:R-:W-:Y:S01]  /*2820*/  LOP3.LUT R21, R25, 0x10, RZ, 0xc0, !PT ;  /* 0x0000001019157812 */ /* 0x000fe200078ec0ff */
[----:B------:R-:W-:Y:S01]  /*2830*/  IMAD.IADD R128, R229, 0x1, R128 ;  /* 0x00000001e5807824 */ /* 0x000fe200078e0280 */
[----:B------:R-:W-:Y:S01]  /*2840*/  SHF.R.S32.HI R3, RZ, 0x1f, R30 ;  /* 0x0000001fff037819 */ /* 0x000fe2000001141e */
[----:B------:R-:W-:Y:S01]  /*2850*/  IMAD.IADD R127, R89, 0x1, R127 ;  /* 0x00000001597f7824 */ /* 0x000fe200078e027f */
[----:B------:R-:W-:Y:S01]  /*2860*/  IADD3 R102, R99, R11, RZ ;  /* 0x0000000b63667210 */ /* 0x000fe20007ffe0ff */
[----:B------:R-:W-:Y:S01]  /*2870*/  IMAD.IADD R100, R11, 0x1, R97 ;  /* 0x000000010b647824 */ /* 0x000fe200078e0261 */
[----:B------:R-:W-:Y:S01]  /*2880*/  SHF.R.S32.HI R109, RZ, 0x1f, R5 ;  /* 0x0000001fff6d7819 */ /* 0x000fe20000011405 */
[----:B------:R-:W-:Y:S01]  /*2890*/  IMAD.IADD R101, R93, 0x1, R13 ;  /* 0x000000015d657824 */ /* 0x000fe200078e020d */
[----:B------:R-:W-:Y:S01]  /*28a0*/  SHF.R.S32.HI R108, RZ, 0x1f, R6 ;  /* 0x0000001fff6c7819 */ /* 0x000fe20000011406 */
[----:B------:R-:W-:Y:S01]  /*28b0*/  IMAD.IADD R4, R13, 0x1, R91 ;  /* 0x000000010d047824 */ /* 0x000fe200078e025b */
[----:B------:R-:W-:-:S02]  /*28c0*/  SHF.R.S32.HI R107, RZ, 0x1f, R7 ;  /* 0x0000001fff6b7819 */ /* 0x000fc40000011407 */
[----:B------:R-:W-:Y:S02]  /*28d0*/  SHF.R.S32.HI R124, RZ, 0x1f, R0 ;  /* 0x0000001fff7c7819 */ /* 0x000fe40000011400 */
[----:B------:R-:W-:-:S07]  /*28e0*/  LOP3.LUT R25, R25, 0x20, RZ, 0xc0, !PT ;  /* 0x0000002019197812 */ /* 0x000fce00078ec0ff */
.L_x_1690:
[----:B--2---:R-:W2:Y:S01]  /*28f0*/  LDL R32, [R1+0x48] ;  /* 0x0000480001207983 */ /* 0x004ea20000100800 */
[----:B------:R-:W0:Y:S01]  /*2900*/  LDC R28, c[0x0][0x430] ;  /* 0x00010c00ff1c7b82 */ /* 0x000e220000000800 */
[----:B------:R-:W-:-:S04]  /*2910*/  VIADD R2, R2, 0xffffffff ;  /* 0xffffffff02027836 */ /* 0x000fc80000000000 */
        /* <DEDUP_REMOVED lines=8> */
[----:B---3--:R-:W3:Y:S08]  /*29a0*/  @!P2 LDC.64 R12, c[0x0][0x418] ;  /* 0x00010600ff0cab82 */ /* 0x008ef00000000a00 */
[----:B----4-:R-:W4:Y:S08]  /*29b0*/  @P3 LDC R26, c[0x0][0x434] ;  /* 0x00010d00ff1a3b82 */ /* 0x010f300000000800 */
[----:B------:R-:W1:Y:S01]  /*29c0*/  @P3 LDC R27, c[0x0][0x438] ;  /* 0x00010e00ff1b3b82 */ /* 0x000e620000000800 */
[----:B----4-:R-:W-:-:S05]  /*29d0*/  @P3 IMAD.HI.U32 R26, R31, R26, RZ ;  /* 0x0000001a1f1a3227 */ /* 0x010fca00078e00ff */
[----:B-1----:R-:W-:Y:S01]  /*29e0*/  @P3 SHF.R.U32.HI R11, RZ, R27, R26 ;  /* 0x0000001bff0b3219 */ /* 0x002fe2000001161a */
[----:B0-----:R-:W-:-:S03]  /*29f0*/  @!P2 IMAD R26, R124, R14, RZ ;  /* 0x0000000e7c1aa224 */ /* 0x001fc600078e02ff */
[--C-:B------:R-:W-:Y:S01]  /*2a00*/  @!P2 SHF.R.S32.HI R27, RZ, 0x1f, R11.reuse ;  /* 0x0000001fff1ba819 */ /* 0x100fe2000001140b */
[----:B------:R-:W-:Y:S02]  /*2a10*/  @!P2 IMAD R29, R0, R15, R26 ;  /* 0x0000000f001da224 */ /* 0x000fe400078e021a */
[----:B------:R-:W-:-:S04]  /*2a20*/  @!P2 IMAD.MOV.U32 R26, RZ, RZ, R11 ;  /* 0x000000ffff1aa224 */ /* 0x000fc800078e000b */
[----:B------:R-:W-:-:S04]  /*2a30*/  @!P2 IMAD.WIDE.U32 R14, R0, R14, R26 ;  /* 0x0000000e000ea225 */ /* 0x000fc800078e001a */
[----:B------:R-:W-:Y:S01]  /*2a40*/  @!P2 IMAD.IADD R15, R15, 0x1, R29 ;  /* 0x000000010f0fa824 */ /* 0x000fe200078e021d */
[----:B---3--:R-:W-:Y:S01]  /*2a50*/  @!P2 LEA R12, P3, R14, R12, 0x2 ;  /* 0x0000000c0e0ca211 */ /* 0x008fe200078610ff */
[----:B------:R-:W-:-:S03]  /*2a60*/  IMAD.MOV.U32 R26, RZ, RZ, RZ ;  /* 0x000000ffff1a7224 */ /* 0x000fc600078e00ff */
[----:B------:R-:W-:-:S05]  /*2a70*/  @!P2 LEA.HI.X R13, R14, R13, R15, 0x2, P3 ;  /* 0x0000000d0e0da211 */ /* 0x000fca00018f140f */
[----:B------:R0:W5:Y:S01]  /*2a80*/  @!P2 LDG.E R26, desc[UR60][R12.64] ;  /* 0x0000003c0c1aa981 */ /* 0x000162000c1e1900 */
[----:B------:R-:W-:Y:S01]  /*2a90*/  ISETP.GT.AND P2, PT, R2, R123, PT ;  /* 0x0000007b0200720c */ /* 0x000fe20003f44270 */
[----:B------:R-:W-:Y:S01]  /*2aa0*/  IMAD R15, R19, 0x4800, R128 ;  /* 0x00004800130f7824 */ /* 0x000fe200078e0280 */
[----:B------:R-:W-:Y:S01]  /*2ab0*/  LOP3.LUT R22, R22, 0xfffffffd, RZ, 0xc0, !PT ;  /* 0xfffffffd16167812 */ /* 0x000fe200078ec0ff */
[----:B------:R-:W-:Y:S01]  /*2ac0*/  IMAD.MOV R27, RZ, RZ, -R11 ;  /* 0x000000ffff1b7224 */ /* 0x000fe200078e0a0b */
[----:B------:R-:W-:Y:S05]  /*2ad0*/  YIELD ;  /* 0x0000000000007946 */ /* 0x000fea0003800000 */
[----:B------:R-:W-:Y:S01]  /*2ae0*/  VIADD R29, R15, 0x20 ;  /* 0x000000200f1d7836 */ /* 0x000fe20000000000 */
[----:B------:R-:W-:Y:S01]  /*2af0*/  BSSY B0, `(.L_x_1585) ;  /* 0x000077f000007945 */ /* 0x000fe20003800000 */
[----:B------:R-:W-:-:S02]  /*2b00*/  IMAD R27, R28, R27, R31 ;  /* 0x0000001b1c1b7224 */ /* 0x000fc400078e021f */
[----:B------:R-:W-:Y:S01]  /*2b10*/  @P2 LOP3.LUT R22, R22, 0x2, RZ, 0xfc, !PT ;  /* 0x0000000216162812 */ /* 0x000fe200078efcff */
[----:B------:R-:W-:Y:S01]  /*2b20*/  IMAD R28, R15, 0x2, R114 ;  /* 0x000000020f1c7824 */ /* 0x000fe200078e0272 */
[----:B------:R-:W-:Y:S02]  /*2b30*/  ISETP.GE.AND P2, PT, R119, 0x1, PT ;  /* 0x000000017700780c */ /* 0x000fe40003f46270 */
[----:B--2---:R-:W-:-:S13]  /*2b40*/  LOP3.LUT P4, RZ, R32, 0x4, RZ, 0xc0, !PT ;  /* 0x0000000420ff7812 */ /* 0x004fda000788c0ff */
[----:B------:R-:W-:-:S05]  /*2b50*/  @P4 IADD3 R29, R15, -0x20, RZ ;  /* 0xffffffe00f1d4810 */ /* 0x000fca0007ffe0ff */
[----:B------:R-:W-:Y:S01]  /*2b60*/  IMAD R29, R29, 0x2, R114 ;  /* 0x000000021d1d7824 */ /* 0x000fe200078e0272 */
[----:B0-----:R-:W-:Y:S06]  /*2b70*/  @!P2 BRA `(.L_x_1586) ;  /* 0x0000006c00fca947 */ /* 0x001fec0003800000 */
[----:B------:R-:W-:Y:S01]  /*2b80*/  SHF.R.S32.HI R31, RZ, 0x1f, R27 ;  /* 0x0000001fff1f7819 */ /* 0x000fe2000001141b */
[----:B------:R-:W-:Y:S01]  /*2b90*/  ULDC.64 UR4, c[0x0][0x300] ;  /* 0x0000c00000047ab9 */ /* 0x000fe20000000a00 */
[----:B-----5:R-:W-:Y:S01]  /*2ba0*/  SHF.R.S32.HI R84, RZ, 0x1f, R26 ;  /* 0x0000001fff547819 */ /* 0x020fe2000001141a */
[----:B------:R-:W-:Y:S01]  /*2bb0*/  IMAD.WIDE.U32 R12, R27, UR4, RZ ;  /* 0x000000041b0c7c25 */ /* 0x000fe2000f8e00ff */
[----:B------:R-:W-:Y:S02]  /*2bc0*/  ULDC.U8 UR6, c[0x0][0x410] ;  /* 0x0001040000067ab9 */ /* 0x000fe40000000000 */
[----:B------:R-:W-:Y:S01]  /*2bd0*/  ISETP.NE.AND P2, PT, RZ, UR6, PT ;  /* 0x00000006ff007c0c */ /* 0x000fe2000bf45270 */
[----:B------:R-:W-:Y:S02]  /*2be0*/  IMAD R14, R31, UR4, RZ ;  /* 0x000000041f0e7c24 */ /* 0x000fe4000f8e02ff */
[-C--:B------:R-:W-:Y:S02]  /*2bf0*/  IMAD R32, R127, R2.reuse, RZ ;  /* 0x000000027f207224 */ /* 0x080fe400078e02ff */
[----:B------:R-:W-:Y:S01]  /*2c00*/  IMAD R11, R27, UR5, R14 ;  /* 0x000000051b0b7c24 */ /* 0x000fe2000f8e020e */
[----:B------:R-:W-:Y:S01]  /*2c10*/  ULDC.64 UR4, c[0x0][0x310] ;  /* 0x0000c40000047ab9 */ /* 0x000fe20000000a00 */
[----:B------:R-:W-:-:S02]  /*2c20*/  IMAD R14, R126, R2, RZ ;  /* 0x000000027e0e7224 */ /* 0x000fc400078e02ff */
[----:B------:R-:W-:Y:S02]  /*2c30*/  IMAD R15, R84, UR4, RZ ;  /* 0x00000004540f7c24 */ /* 0x000fe4000f8e02ff */
[----:B------:R-:W-:Y:S01]  /*2c40*/  IMAD.IADD R13, R13, 0x1, R11 ;  /* 0x000000010d0d7824 */ /* 0x000fe200078e020b */
[----:B------:R-:W-:Y:S01]  /*2c50*/  SHF.R.S32.HI R11, RZ, 0x1f, R2 ;  /* 0x0000001fff0b7819 */ /* 0x000fe20000011402 */
[C---:B------:R-:W-:Y:S02]  /*2c60*/  IMAD R15, R26.reuse, UR5, R15 ;  /* 0x000000051a0f7c24 */ /* 0x040fe4000f8e020f */
[----:B------:R-:W-:Y:S01]  /*2c70*/  IMAD.WIDE.U32 R12, R26, UR4, R12 ;  /* 0x000000041a0c7c25 */ /* 0x000fe2000f8e000c */
[----:B------:R-:W-:-:S03]  /*2c80*/  ULDC.64 UR4, c[0x0][0x308] ;  /* 0x0000c20000047ab9 */ /* 0x000fc60000000a00 */
[----:B------:R-:W-:Y:S02]  /*2c90*/  IMAD.IADD R13, R13, 0x1, R15 ;  /* 0x000000010d0d7824 */ /* 0x000fe400078e020f */
[----:B------:R-:W-:Y:S02]  /*2ca0*/  IMAD R15, R3, UR4, RZ ;  /* 0x00000004030f7c24 */ /* 0x000fe4000f8e02ff */
[----:B------:R-:W-:Y:S02]  /*2cb0*/  IMAD R37, R11, R88, R32 ;  /* 0x000000580b257224 */ /* 0x000fe400078e0220 */
[C---:B------:R-:W-:Y:S02]  /*2cc0*/  IMAD R115, R30.reuse, UR5, R15 ;  /* 0x000000051e737c24 */ /* 0x040fe4000f8e020f */
[----:B------:R-:W-:Y:S01]  /*2cd0*/  IMAD.WIDE.U32 R32, R30, UR4, R12 ;  /* 0x000000041e207c25 */ /* 0x000fe2000f8e000c */
[----:B------:R-:W-:-:S03]  /*2ce0*/  ULDC.64 UR4, c[0x0][0x2e8] ;  /* 0x0000ba0000047ab9 */ /* 0x000fc60000000a00 */
[----:B------:R-:W-:Y:S01]  /*2cf0*/  IMAD.IADD R115, R33, 0x1, R115 ;  /* 0x0000000121737824 */ /* 0x000fe200078e0273 */
[----:B------:R-:W-:Y:S01]  /*2d00*/  LEA R118, P3, R32, UR4, 0x1 ;  /* 0x0000000420767c11 */ /* 0x000fe2000f8608ff */
[----:B------:R-:W-:Y:S02]  /*2d10*/  IMAD R35, R11, R94, R14 ;  /* 0x0000005e0b237224 */ /* 0x000fe400078e020e */
[----:B------:R-:W-:Y:S01]  /*2d20*/  IMAD R85, R2, -0x60, R24 ;  /* 0xffffffa002557824 */ /* 0x000fe200078e0218 */
[----:B------:R-:W-:Y:S01]  /*2d30*/  LEA.HI.X R115, R32, UR5, R115, 0x1, P3 ;  /* 0x0000000520737c11 */ /* 0x000fe200098f0c73 */
[----:B------:R-:W-:-:S03]  /*2d40*/  IMAD.WIDE.U32 R14, R94, R2, RZ ;  /* 0x000000025e0e7225 */ /* 0x000fc600078e00ff */
[----:B------:R-:W-:Y:S01]  /*2d50*/  VIMNMX R85, R85, 0x60, PT ;  /* 0x0000006055557848 */ /* 0x000fe20003fe0100 */
        /* <DEDUP_REMOVED lines=60> */
.L_x_1589:
[----:B------:R-:W-:Y:S05]  /*3120*/  BSYNC B1 ;  /* 0x0000000000017941 */ /* 0x000fea0003800000 */
.L_x_1588:
        /* <DEDUP_REMOVED lines=14> */
[----:B------:R-:W-:-:S02]  /*3210*/  MOV R82, R57 ;  /* 0x0000003900527202 */ /* 0x000fc40000000f00 */
[----:B------:R-:W-:Y:S01]  /*3220*/  CS2R R54, SRZ ;  /* 0x0000000000367805 */ /* 0x000fe2000001ff00 */
        /* <DEDUP_REMOVED lines=41> */
.L_x_1591:
[----:B------:R-:W-:Y:S05]  /*34c0*/  BSYNC B1 ;  /* 0x0000000000017941 */ /* 0x000fea0003800000 */
.L_x_1590:
[----:B------:R-:W2:Y:S01]  /*34d0*/  LDL R11, [R1+0x38] ;  /* 0x00003800010b7983 */ /* 0x000ea20000100800 */
[----:B0-----:R-:W-:Y:S01]  /*34e0*/  IMAD.MOV.U32 R12, RZ, RZ, R61 ;  /* 0x000000ffff0c7224 */ /* 0x001fe200078e003d */
[----:B------:R-:W-:Y:S01]  /*34f0*/  MOV R14, R69 ;  /* 0x00000045000e7202 */ /* 0x000fe20000000f00 */
[----:B------:R-:W-:Y:S01]  /*3500*/  IMAD.MOV.U32 R13, RZ, RZ, R68 ;  /* 0x000000ffff0d7224 */ /* 0x000fe200078e0044 */
[----:B------:R-:W-:-:S04]  /*3510*/  PRMT R146, R81, 0x5410, R82 ;  /* 0x0000541051927816 */ /* 0x000fc80000000052 */
[----:B------:R-:W-:Y:S01]  /*3520*/  PRMT R159, R13, 0x5410, R14 ;  /* 0x000054100d9f7816 */ /* 0x000fe2000000000e */
[----:B------:R-:W-:Y:S02]  /*3530*/  IMAD.MOV.U32 R13, RZ, RZ, R76 ;  /* 0x000000ffff0d7224 */ /* 0x000fe400078e004c */
[----:B------:R-:W-:-:S05]  /*3540*/  IMAD.MOV.U32 R14, RZ, RZ, R77 ;  /* 0x000000ffff0e7224 */ /* 0x000fca00078e004d */
[----:B------:R-:W-:Y:S01]  /*3550*/  PRMT R153, R13, 0x5410, R14 ;  /* 0x000054100d997816 */ /* 0x000fe2000000000e */
[----:B------:R-:W-:Y:S02]  /*3560*/  IMAD.MOV.U32 R13, RZ, RZ, R62 ;  /* 0x000000ffff0d7224 */ /* 0x000fe400078e003e */
[----:B------:R-:W-:-:S05]  /*3570*/  IMAD.MOV.U32 R14, RZ, RZ, R63 ;  /* 0x000000ffff0e7224 */ /* 0x000fca00078e003f */
[----:B------:R-:W-:Y:S01]  /*3580*/  PRMT R156, R13, 0x5410, R14 ;  /* 0x000054100d9c7816 */ /* 0x000fe2000000000e */
[----:B------:R-:W-:Y:S01]  /*3590*/  IMAD.MOV.U32 R13, RZ, RZ, R70 ;  /* 0x000000ffff0d7224 */ /* 0x000fe200078e0046 */
[----:B------:R-:W-:-:S04]  /*35a0*/  MOV R14, R71 ;  /* 0x00000047000e7202 */ /* 0x000fc80000000f00 */
[----:B------:R-:W-:Y:S01]  /*35b0*/  PRMT R161, R13, 0x5410, R14 ;  /* 0x000054100da17816 */ /* 0x000fe2000000000e */
[----:B------:R-:W-:Y:S02]  /*35c0*/  IMAD.MOV.U32 R13, RZ, RZ, R78 ;  /* 0x000000ffff0d7224 */ /* 0x000fe400078e004e */
[----:B------:R-:W-:-:S05]  /*35d0*/  IMAD.MOV.U32 R14, RZ, RZ, R79 ;  /* 0x000000ffff0e7224 */ /* 0x000fca00078e004f */
[----:B------:R-:W-:Y:S01]  /*35e0*/  PRMT R163, R13, 0x5410, R14 ;  /* 0x000054100da37816 */ /* 0x000fe2000000000e */
[----:B-----5:R-:W-:Y:S02]  /*35f0*/  IMAD.MOV.U32 R13, RZ, RZ, R36 ;  /* 0x000000ffff0d7224 */ /* 0x020fe400078e0024 */
        /* <DEDUP_REMOVED lines=14> */
[----:B------:R-:W-:Y:S02]  /*36e0*/  IMAD.MOV.U32 R14, RZ, RZ, R50 ;  /* 0x000000ffff0e7224 */ /* 0x000fe400078e0032 */
[----:B------:R-:W-:-:S05]  /*36f0*/  IMAD.MOV.U32 R13, RZ, RZ, R51 ;  /* 0x000000ffff0d7224 */ /* 0x000fca00078e0033 */
[----:B------:R-:W-:Y:S02]  /*3700*/  PRMT R144, R14, 0x5410, R13 ;  /* 0x000054100e907816 */ /* 0x000fe4000000000d */
[----:B--2---:R-:W-:Y:S01]  /*3710*/  R2UR UR4, R11 ;  /* 0x000000000b0472ca */ /* 0x004fe200000e0000 */
[----:B------:R-:W-:-:S05]  /*3720*/  IMAD.MOV.U32 R11, RZ, RZ, R60 ;  /* 0x000000ffff0b7224 */ /* 0x000fca00078e003c */
[----:B------:R-:W-:Y:S01]  /*3730*/  PRMT R155, R11, 0x5410, R12 ;  /* 0x000054100b9b7816 */ /* 0x000fe2000000000c */
[----:B------:R-:W-:Y:S02]  /*3740*/  IMAD.MOV.U32 R11, RZ, RZ, R64 ;  /* 0x000000ffff0b7224 */ /* 0x000fe400078e0040 */
[----:B------:R-:W-:-:S04]  /*3750*/  IMAD.MOV.U32 R12, RZ, RZ, R65 ;  /* 0x000000ffff0c7224 */ /* 0x000fc800078e0041 */
[----:B------:R-:W-:Y:S01]  /*3760*/  UISETP.NE.AND UP0, UPT, UR4, 0x3, UPT ;  /* 0x000000030400788c */ /* 0x000fe2000bf05270 */
[----:B------:R-:W-:Y:S01]  /*3770*/  PRMT R157, R12, 0x5410, R11 ;  /* 0x000054100c9d7816 */ /* 0x000fe2000000000b */
[----:B------:R-:W-:Y:S02]  /*3780*/  IMAD.MOV.U32 R11, RZ, RZ, R72 ;  /* 0x000000ffff0b7224 */ /* 0x000fe400078e0048 */
[----:B------:R-:W-:Y:S02]  /*3790*/  IMAD.MOV.U32 R12, RZ, RZ, R73 ;  /* 0x000000ffff0c7224 */ /* 0x000fe400078e0049 */
[----:B------:R-:W-:-:S03]  /*37a0*/  PLOP3.LUT P2, PT, PT, PT, UP0, 0x80, 0x0 ;  /* 0x000000000000781c */ /* 0x000fc60003f4f008 */
        /* <DEDUP_REMOVED lines=28> */
[----:B------:R-:W-:Y:S06]  /*3970*/  @!P2 BRA `(.L_x_1592) ;  /* 0x000000000004a947 */ /* 0x000fec0003800000 */
[----:B------:R-:W-:Y:S01]  /*3980*/  BPT.TRAP 0x1 ;  /* 0x000000040000795c */ /* 0x000fe20000300000 */
.L_x_1592:
[----:B------:R-:W-:Y:S01]  /*3990*/  IMAD R86, R19, 0x8, R18 ;  /* 0x0000000813567824 */ /* 0x000fe200078e0212 */
[----:B------:R-:W-:Y:S01]  /*39a0*/  SHF.L.U32 R87, R219, 0x1f, RZ ;  /* 0x0000001fdb577819 */ /* 0x000fe200000006ff */
[----:B------:R-:W-:Y:S03]  /*39b0*/  BSSY B1, `(.L_x_1593) ;  /* 0x0000003000017945 */ /* 0x000fe60003800000 */
[----:B------:R-:W0:Y:S02]  /*39c0*/  SYNCS.PHASECHK.TRANS64.TRYWAIT P5, [R86+URZ+0x30890], R87 ;  /* 0x03089057560075a7 */ /* 0x000e2400080a017f */
[----:B0-----:R-:W-:Y:S05]  /*39d0*/  @!P5 BRA `(.L_x_1594) ;  /* 0x0000025c0088d947 */ /* 0x001fea0003800000 */
.L_x_2009:
[----:B------:R-:W-:Y:S05]  /*39e0*/  BSYNC B1 ;  /* 0x0000000000017941 */ /* 0x000fea0003800000 */
.L_x_1593:
[----:B------:R-:W-:-:S03]  /*39f0*/  UMOV UR4, 0xffffffff ;  /* 0xffffffff00047882 */ /* 0x000fc60000000000 */
[----:B------:R-:W-:Y:S05]  /*3a00*/  BRA.DIV UR4, `(.L_x_1595) ;  /* 0x0000025e04907947 */ /* 0x000fea000b800000 */
[----:B------:R1:W2:Y:S04]  /*3a10*/  SHFL.IDX PT, R82, R115, RZ, 0x1c1f ;  /* 0x001c1fff73527589 */ /* 0x0002a800000e0000 */
[----:B------:R1:W3:Y:S02]  /*3a20*/  SHFL.IDX PT, R83, R118, RZ, 0x1c1f ;  /* 0x001c1fff76537589 */ /* 0x0002e400000e0000 */
.L_x_2013:
        /* <DEDUP_REMOVED lines=12> */
[----:B0-----:R-:W-:Y:S01]  /*3af0*/  HADD2.F32 R152, -RZ, R13.H0_H0 ;  /* 0x2000000dff987230 */ /* 0x001fe20000004100 */
[--C-:B------:R-:W-:Y:S01]  /*3b00*/  SHF.R.U64 R78, R78, 0x10, R79.reuse ;  /* 0x000000104e4e7819 */ /* 0x100fe2000000124f */
[----:B------:R-:W-:Y:S01]  /*3b10*/  HADD2.F32 R150, -RZ, R15.H0_H0 ;  /* 0x2000000fff967230 */ /* 0x000fe20000004100 */
[----:B------:R-:W-:Y:S02]  /*3b20*/  SHF.R.U32.HI R148, RZ, 0x10, R79 ;  /* 0x00000010ff947819 */ /* 0x000fe4000001164f */
[----:B------:R-:W-:Y:S01]  /*3b30*/  SHF.R.U32.HI R76, RZ, 0x10, R77 ;  /* 0x00000010ff4c7819 */ /* 0x000fe2000001164d */
[----:B------:R-:W-:Y:S02]  /*3b40*/  HADD2.F32 R77, -RZ, R11.H0_H0 ;  /* 0x2000000bff4d7230 */ /* 0x000fe40000004100 */
[----:B------:R-:W-:Y:S02]  /*3b50*/  HADD2.F32 R79, -RZ, R78.H0_H0 ;  /* 0x2000004eff4f7230 */ /* 0x000fe40000004100 */
[----:B------:R-:W-:-:S02]  /*3b60*/  HADD2.F32 R11, -RZ, R148.H0_H0 ;  /* 0x20000094ff0b7230 */ /* 0x000fc40000004100 */
[----:B------:R-:W-:Y:S02]  /*3b70*/  HADD2.F32 R148, -RZ, R13.H1_H1 ;  /* 0x3000000dff947230 */ /* 0x000fe40000004100 */
[-C--:B------:R-:W-:Y:S01]  /*3b80*/  FMUL.FTZ R151, R152, R79.reuse ;  /* 0x0000004f98977220 */ /* 0x080fe20000410000 */
[----:B------:R-:W-:Y:S02]  /*3b90*/  HADD2.F32 R78, -RZ, R15.H1_H1 ;  /* 0x3000000fff4e7230 */ /* 0x000fe40000004100 */
[----:B------:R-:W-:Y:S02]  /*3ba0*/  HADD2.F32 R15, -RZ, R76.H0_H0 ;  /* 0x2000004cff0f7230 */ /* 0x000fe40000004100 */
[----:B------:R-:W-:Y:S01]  /*3bb0*/  FMUL.FTZ R149, R148, R79 ;  /* 0x0000004f94957220 */ /* 0x000fe20000410000 */
[-C--:B------:R-:W-:Y:S01]  /*3bc0*/  FMUL.FTZ R79, R150, R11.reuse ;  /* 0x0000000b964f7220 */ /* 0x080fe20000410000 */
[----:B------:R-:W-:Y:S01]  /*3bd0*/  FMUL.FTZ R13, R78, R11 ;  /* 0x0000000b4e0d7220 */ /* 0x000fe20000410000 */
[-C--:B------:R-:W-:Y:S01]  /*3be0*/  FFMA.FTZ R76, R148, R77.reuse, R151 ;  /* 0x0000004d944c7223 */ /* 0x080fe20000010097 */
[----:B------:R-:W-:Y:S01]  /*3bf0*/  FFMA.FTZ R11, R152, R77, -R149 ;  /* 0x0000004d980b7223 */ /* 0x000fe20000010895 */
[----:B------:R-:W-:-:S02]  /*3c00*/  HADD2.F32 R77, -RZ, R163.H0_H0 ;  /* 0x200000a3ff4d7230 */ /* 0x000fc40000004100 */
[-C--:B------:R-:W-:Y:S01]  /*3c10*/  FFMA.FTZ R13, R150, R15.reuse, -R13 ;  /* 0x0000000f960d7223 */ /* 0x080fe2000001080d */
[--C-:B------:R-:W-:Y:S02]  /*3c20*/  HADD2.F32 R148, -RZ, R12.reuse.H1_H1 ;  /* 0x3000000cff947230 */ /* 0x100fe40000004100 */
[----:B------:R-:W-:Y:S01]  /*3c30*/  FFMA.FTZ R78, R78, R15, R79 ;  /* 0x0000000f4e4e7223 */ /* 0x000fe2000001004f */
[----:B------:R-:W-:Y:S01]  /*3c40*/  HADD2.F32 R150, -RZ, R12.H0_H0 ;  /* 0x2000000cff967230 */ /* 0x000fe20000004100 */
[----:B------:R-:W-:Y:S01]  /*3c50*/  F2FP.F16.F32.PACK_AB R11, R76, R11 ;  /* 0x0000000b4c0b723e */ /* 0x000fe200000000ff */
[----:B------:R-:W-:Y:S02]  /*3c60*/  HADD2.F32 R15, -RZ, R163.H1_H1 ;  /* 0x300000a3ff0f7230 */ /* 0x000fe40000004100 */
[----:B------:R-:W-:Y:S01]  /*3c70*/  FMUL.FTZ R149, R148, R77 ;  /* 0x0000004d94957220 */ /* 0x000fe20000410000 */
[--C-:B------:R-:W-:Y:S02]  /*3c80*/  HADD2.F32 R12, -RZ, R14.reuse.H1_H1 ;  /* 0x3000000eff0c7230 */ /* 0x100fe40000004100 */
[----:B------:R-:W-:-:S02]  /*3c90*/  HADD2.F32 R14, -RZ, R14.H0_H0 ;  /* 0x2000000eff0e7230 */ /* 0x000fc40000004100 */
[--C-:B------:R-:W-:Y:S02]  /*3ca0*/  HADD2.F32 R79, -RZ, R153.reuse.H0_H0 ;  /* 0x20000099ff4f7230 */ /* 0x100fe40000004100 */
[----:B------:R-:W-:Y:S02]  /*3cb0*/  HADD2.F32 R151, -RZ, R153.H1_H1 ;  /* 0x30000099ff977230 */ /* 0x000fe40000004100 */
[----:B------:R-:W-:Y:S01]  /*3cc0*/  FMUL.FTZ R153, R150, R77 ;  /* 0x0000004d96997220 */ /* 0x000fe20000410000 */
[-C--:B------:R-:W-:Y:S01]  /*3cd0*/  FMUL.FTZ R77, R12, R15.reuse ;  /* 0x0000000f0c4d7220 */ /* 0x080fe20000410000 */
        /* <DEDUP_REMOVED lines=8> */
[----:B------:R-:W-:Y:S02]  /*3d60*/  F2FP.F16.F32.PACK_AB R14, R12, R77 ;  /* 0x0000004d0c0e723e */ /* 0x000fe400000000ff */
[----:B------:R-:W-:-:S07]  /*3d70*/  MOV R12, R148 ;  /* 0x00000094000c7202 */ /* 0x000fce0000000f00 */
.L_x_1601:
[----:B------:R-:W-:Y:S05]  /*3d80*/  BSYNC B3 ;  /* 0x0000000000037941 */ /* 0x000fea0003800000 */
.L_x_1600:
[----:B0-----:R4:W-:Y:S02]  /*3d90*/  ST.E.128 desc[UR60][R80.64], R12 ;  /* 0x0000000c50007985 */ /* 0x0019e4000c101d3c */
.L_x_1599:
[----:B------:R-:W-:Y:S05]  /*3da0*/  BSYNC B2 ;  /* 0x0000000000027941 */ /* 0x000fea0003800000 */
.L_x_1598:
[----:B------:R-:W-:Y:S01]  /*3db0*/  ISETP.NE.AND P3, PT, R9, RZ, PT ;  /* 0x000000ff0900720c */ /* 0x000fe20003f65270 */
[----:B------:R-:W-:-:S12]  /*3dc0*/  BSSY B2, `(.L_x_1602) ;  /* 0x0000036000027945 */ /* 0x000fd80003800000 */
[----:B------:R-:W-:Y:S05]  /*3dd0*/  @!P3 BRA `(.L_x_1603) ;  /* 0x0000000000d0b947 */ /* 0x000fea0003800000 */
[----:B----4-:R4:W0:Y:S01]  /*3de0*/  LDS.128 R12, [R29+0x1e000] ;  /* 0x01e000001d0c7984 */ /* 0x0108220000000c00 */
[----:B------:R-:W-:Y:S01]  /*3df0*/  ISETP.GE.AND P3, PT, R223, R119, PT ;  /* 0x00000077df00720c */ /* 0x000fe20003f66270 */
[----:B------:R-:W-:Y:S01]  /*3e00*/  IMAD.SHL.U32 R11, R202, 0x8, RZ ;  /* 0x00000008ca0b7824 */ /* 0x000fe200078e00ff */
[----:B------:R-:W-:Y:S01]  /*3e10*/  BSSY B3, `(.L_x_1604) ;  /* 0x000002f000037945 */ /* 0x000fe20003800000 */
[----:B---3--:R-:W-:Y:S02]  /*3e20*/  IMAD.MOV.U32 R76, RZ, RZ, R83 ;  /* 0x000000ffff4c7224 */ /* 0x008fe400078e0053 */
[----:B--2---:R-:W-:Y:S02]  /*3e30*/  IMAD.MOV.U32 R77, RZ, RZ, R82 ;  /* 0x000000ffff4d7224 */ /* 0x004fe400078e0052 */
[----:B------:R-:W-:-:S06]  /*3e40*/  IMAD.WIDE R76, R11, 0x2, R76 ;  /* 0x000000020b4c7825 */ /* 0x000fcc00078e024c */
        /* <DEDUP_REMOVED lines=27> */
[----:B------:R-:W-:Y:S02]  /*4000*/  HADD2.F32 R12, -RZ, R14.H1_H1 ;  /* 0x3000000eff0c7230 */ /* 0x000fe40000004100 */
[----:B------:R-:W-:Y:S01]  /*4010*/  FMUL.FTZ R149, R80, R73 ;  /* 0x0000004950957220 */ /* 0x000fe20000410000 */
[----:B------:R-:W-:-:S02]  /*4020*/  HADD2.F32 R75, -RZ, R160.H0_H0 ;  /* 0x200000a0ff4b7230 */ /* 0x000fc40000004100 */
[----:B------:R-:W-:Y:S02]  /*4030*/  HADD2.F32 R14, -RZ, R14.H0_H0 ;  /* 0x2000000eff0e7230 */ /* 0x000fe40000004100 */
[----:B------:R-:W-:Y:S01]  /*4040*/  FMUL.FTZ R73, R12, R15 ;  /* 0x0000000f0c497220 */ /* 0x000fe20000410000 */
[----:B------:R-:W-:Y:S02]  /*4050*/  HADD2.F32 R81, -RZ, R160.H1_H1 ;  /* 0x300000a0ff517230 */ /* 0x000fe40000004100 */
[-C--:B------:R-:W-:Y:S01]  /*4060*/  FFMA.FTZ R79, R80, R75.reuse, -R79 ;  /* 0x0000004b504f7223 */ /* 0x080fe2000001084f */
[----:B------:R-:W-:Y:S01]  /*4070*/  FFMA.FTZ R78, R78, R75, R149 ;  /* 0x0000004b4e4e7223 */ /* 0x000fe20000010095 */
[C---:B------:R-:W-:Y:S01]  /*4080*/  FMUL.FTZ R15, R14.reuse, R15 ;  /* 0x0000000f0e0f7220 */ /* 0x040fe20000410000 */
[----:B------:R-:W-:-:S03]  /*4090*/  FFMA.FTZ R73, R14, R81, -R73 ;  /* 0x000000510e497223 */ /* 0x000fc60000010849 */
[----:B------:R-:W-:Y:S01]  /*40a0*/  FFMA.FTZ R12, R12, R81, R15 ;  /* 0x000000510c0c7223 */ /* 0x000fe2000001000f */
[----:B------:R-:W-:Y:S02]  /*40b0*/  F2FP.F16.F32.PACK_AB R78, R78, R79 ;  /* 0x0000004f4e4e723e */ /* 0x000fe400000000ff */
[----:B------:R-:W-:Y:S02]  /*40c0*/  F2FP.F16.F32.PACK_AB R15, R74, R13 ;  /* 0x0000000d4a0f723e */ /* 0x000fe400000000ff */
[----:B------:R-:W-:Y:S01]  /*40d0*/  F2FP.F16.F32.PACK_AB R14, R12, R73 ;  /* 0x000000490c0e723e */ /* 0x000fe200000000ff */
[----:B------:R-:W-:Y:S01]  /*40e0*/  IMAD.MOV.U32 R12, RZ, RZ, R78 ;  /* 0x000000ffff0c7224 */ /* 0x000fe200078e004e */
[----:B------:R-:W-:-:S07]  /*40f0*/  MOV R13, R11 ;  /* 0x0000000b000d7202 */ /* 0x000fce0000000f00 */
.L_x_1605:
[----:B------:R-:W-:Y:S05]  /*4100*/  BSYNC B3 ;  /* 0x0000000000037941 */ /* 0x000fea0003800000 */
.L_x_1604:
[----:B0-----:R0:W-:Y:S02]  /*4110*/  ST.E.128 desc[UR60][R76.64], R12 ;  /* 0x0000000c4c007985 */ /* 0x0011e4000c101d3c */
.L_x_1603:
[----:B------:R-:W-:Y:S05]  /*4120*/  BSYNC B2 ;  /* 0x0000000000027941 */ /* 0x000fea0003800000 */
.L_x_1602:
[----:B------:R-:W-:Y:S01]  /*4130*/  ISETP.NE.AND P3, PT, R10, RZ, PT ;  /* 0x000000ff0a00720c */ /* 0x000fe20003f65270 */
[----:B------:R-:W-:-:S12]  /*4140*/  BSSY B2, `(.L_x_1606) ;  /* 0x0000036000027945 */ /* 0x000fd80003800000 */
[----:B------:R-:W-:Y:S05]  /*4150*/  @!P3 BRA `(.L_x_1607) ;  /* 0x0000000000d0b947 */ /* 0x000fea0003800000 */
[----:B0---4-:R0:W4:Y:S01]  /*4160*/  LDS.128 R12, [R28+0x21000] ;  /* 0x021000001c0c7984 */ /* 0x0111220000000c00 */
[----:B------:R-:W-:Y:S01]  /*4170*/  ISETP.GE.AND P3, PT, R221, R119, PT ;  /* 0x00000077dd00720c */ /* 0x000fe20003f66270 */
[----:B------:R-:W-:Y:S01]  /*4180*/  IMAD.SHL.U32 R11, R203, 0x8, RZ ;  /* 0x00000008cb0b7824 */ /* 0x000fe200078e00ff */
[----:B------:R-:W-:Y:S01]  /*4190*/  BSSY B3, `(.L_x_1608) ;  /* 0x000002f000037945 */ /* 0x000fe20003800000 */
[----:B---3--:R-:W-:Y:S02]  /*41a0*/  IMAD.MOV.U32 R72, RZ, RZ, R83 ;  /* 0x000000ffff487224 */ /* 0x008fe400078e0053 */
[----:B--2---:R-:W-:Y:S02]  /*41b0*/  IMAD.MOV.U32 R73, RZ, RZ, R82 ;  /* 0x000000ffff497224 */ /* 0x004fe400078e0052 */
[----:B------:R-:W-:-:S06]  /*41c0*/  IMAD.WIDE R72, R11, 0x2, R72 ;  /* 0x000000020b487825 */ /* 0x000fcc00078e0248 */
[----:B0-----:R-:W-:Y:S05]  /*41d0*/  @P3 BRA `(.L_x_1609) ;  /* 0x0000000000a83947 */ /* 0x001fea0003800000 */
[----:B------:R-:W-:Y:S01]  /*41e0*/  SHF.R.U64 R11, R68, 0x10, R69 ;  /* 0x00000010440b7819 */ /* 0x000fe20000001245 */
[----:B----4-:R-:W-:Y:S01]  /*41f0*/  HADD2.F32 R78, -RZ, R13.H0_H0 ;  /* 0x2000000dff4e7230 */ /* 0x010fe20000004100 */
        /* <DEDUP_REMOVED lines=36> */
[----:B------:R-:W-:Y:S01]  /*4440*/  F2FP.F16.F32.PACK_AB R15, R70, R13 ;  /* 0x0000000d460f723e */ /* 0x000fe200000000ff */
[----:B------:R-:W-:Y:S01]  /*4450*/  IMAD.MOV.U32 R13, RZ, RZ, R11 ;  /* 0x000000ffff0d7224 */ /* 0x000fe200078e000b */
[----:B------:R-:W-:Y:S01]  /*4460*/  F2FP.F16.F32.PACK_AB R14, R12, R69 ;  /* 0x000000450c0e723e */ /* 0x000fe200000000ff */
[----:B------:R-:W-:-:S07]  /*4470*/  IMAD.MOV.U32 R12, RZ, RZ, R74 ;  /* 0x000000ffff0c7224 */ /* 0x000fce00078e004a */
.L_x_1609:
[----:B------:R-:W-:Y:S05]  /*4480*/  BSYNC B3 ;  /* 0x0000000000037941 */ /* 0x000fea0003800000 */
.L_x_1608:
[----:B----4-:R0:W-:Y:S02]  /*4490*/  ST.E.128 desc[UR60][R72.64], R12 ;  /* 0x0000000c48007985 */ /* 0x0101e4000c101d3c */
.L_x_1607:
[----:B------:R-:W-:Y:S05]  /*44a0*/  BSYNC B2 ;  /* 0x0000000000027941 */ /* 0x000fea0003800000 */
.L_x_1606:
        /* <DEDUP_REMOVED lines=10> */
[--C-:B----4-:R-:W-:Y:S01]  /*4550*/  HADD2.F32 R72, -RZ, R15.reuse.H0_H0 ;  /* 0x2000000fff487230 */ /* 0x110fe20000004100 */
[----:B------:R-:W-:Y:S02]  /*4560*/  SHF.R.U32.HI R64, RZ, 0x10, R65 ;  /* 0x00000010ff407819 */ /* 0x000fe40000011641 */
[--C-:B------:R-:W-:Y:S01]  /*4570*/  SHF.R.U64 R74, R66, 0x10, R67.reuse ;  /* 0x00000010424a7819 */ /* 0x100fe20000001243 */
[----:B------:R-:W-:Y:S01]  /*4580*/  HADD2.F32 R66, -RZ, R15.H1_H1 ;  /* 0x3000000fff427230 */ /* 0x000fe20000004100 */
[----:B------:R-:W-:Y:S01]  /*4590*/  MOV R65, R13 ;  /* 0x0000000d00417202 */ /* 0x000fe20000000f00 */
[----:B------:R-:W-:Y:S01]  /*45a0*/  HADD2.F32 R70, -RZ, R70.H0_H0 ;  /* 0x20000046ff467230 */ /* 0x000fe20000004100 */
[----:B------:R-:W-:Y:S01]  /*45b0*/  SHF.R.U32.HI R11, RZ, 0x10, R67 ;  /* 0x00000010ff0b7819 */ /* 0x000fe20000011643 */
[----:B------:R-:W-:Y:S02]  /*45c0*/  HADD2.F32 R74, -RZ, R74.H0_H0 ;  /* 0x2000004aff4a7230 */ /* 0x000fe40000004100 */
[----:B------:R-:W-:-:S02]  /*45d0*/  HADD2.F32 R13, -RZ, R65.H1_H1 ;  /* 0x30000041ff0d7230 */ /* 0x000fc40000004100 */
[----:B------:R-:W-:Y:S02]  /*45e0*/  HADD2.F32 R65, -RZ, R65.H0_H0 ;  /* 0x20000041ff417230 */ /* 0x000fe40000004100 */
[----:B------:R-:W-:Y:S02]  /*45f0*/  HADD2.F32 R11, -RZ, R11.H0_H0 ;  /* 0x2000000bff0b7230 */ /* 0x000fe40000004100 */
[----:B------:R-:W-:Y:S02]  /*4600*/  HADD2.F32 R15, -RZ, R64.H0_H0 ;  /* 0x20000040ff0f7230 */ /* 0x000fe40000004100 */
[-C--:B------:R-:W-:Y:S01]  /*4610*/  FMUL.FTZ R64, R13, R74.reuse ;  /* 0x0000004a0d407220 */ /* 0x080fe20000410000 */
[C---:B------:R-:W-:Y:S01]  /*4620*/  FMUL.FTZ R74, R65.reuse, R74 ;  /* 0x0000004a414a7220 */ /* 0x040fe20000410000 */
[-C--:B------:R-:W-:Y:S01]  /*4630*/  FMUL.FTZ R67, R66, R11.reuse ;  /* 0x0000000b42437220 */ /* 0x080fe20000410000 */
[C---:B------:R-:W-:Y:S01]  /*4640*/  FMUL.FTZ R71, R72.reuse, R11 ;  /* 0x0000000b48477220 */ /* 0x040fe20000410000 */
[-C--:B------:R-:W-:Y:S01]  /*4650*/  FFMA.FTZ R11, R65, R70.reuse, -R64 ;  /* 0x00000046410b7223 */ /* 0x080fe20000010840 */
[----:B------:R-:W-:Y:S01]  /*4660*/  FFMA.FTZ R64, R13, R70, R74 ;  /* 0x000000460d407223 */ /* 0x000fe2000001004a */
[----:B------:R-:W-:Y:S01]  /*4670*/  FFMA.FTZ R13, R72, R15, -R67 ;  /* 0x0000000f480d7223 */ /* 0x000fe20000010843 */
[----:B------:R-:W-:-:S02]  /*4680*/  HADD2.F32 R65, -RZ, R158.H0_H0 ;  /* 0x2000009eff417230 */ /* 0x000fc40000004100 */
[----:B------:R-:W-:Y:S01]  /*4690*/  FFMA.FTZ R66, R66, R15, R71 ;  /* 0x0000000f42427223 */ /* 0x000fe20000010047 */
[--C-:B------:R-:W-:Y:S01]  /*46a0*/  HADD2.F32 R70, -RZ, R12.reuse.H1_H1 ;  /* 0x3000000cff467230 */ /* 0x100fe20000004100 */
[----:B------:R-:W-:Y:S01]  /*46b0*/  F2FP.F16.F32.PACK_AB R11, R64, R11 ;  /* 0x0000000b400b723e */ /* 0x000fe200000000ff */
[----:B------:R-:W-:Y:S02]  /*46c0*/  HADD2.F32 R72, -RZ, R12.H0_H0 ;  /* 0x2000000cff487230 */ /* 0x000fe40000004100 */
[----:B------:R-:W-:Y:S02]  /*46d0*/  HADD2.F32 R67, -RZ, R158.H1_H1 ;  /* 0x3000009eff437230 */ /* 0x000fe40000004100 */
[-C--:B------:R-:W-:Y:S01]  /*46e0*/  FMUL.FTZ R71, R70, R65.reuse ;  /* 0x0000004146477220 */ /* 0x080fe20000410000 */
[----:B------:R-:W-:Y:S02]  /*46f0*/  HADD2.F32 R12, -RZ, R14.H1_H1 ;  /* 0x3000000eff0c7230 */ /* 0x000fe40000004100 */
[----:B------:R-:W-:Y:S01]  /*4700*/  FMUL.FTZ R65, R72, R65 ;  /* 0x0000004148417220 */ /* 0x000fe20000410000 */
[----:B------:R-:W-:-:S02]  /*4710*/  HADD2.F32 R15, -RZ, R157.H1_H1 ;  /* 0x3000009dff0f7230 */ /* 0x000fc40000004100 */
[----:B------:R-:W-:Y:S02]  /*4720*/  HADD2.F32 R14, -RZ, R14.H0_H0 ;  /* 0x2000000eff0e7230 */ /* 0x000fe40000004100 */
[----:B------:R-:W-:Y:S01]  /*4730*/  FMUL.FTZ R73, R12, R67 ;  /* 0x000000430c497220 */ /* 0x000fe20000410000 */
[----:B------:R-:W-:Y:S02]  /*4740*/  HADD2.F32 R157, -RZ, R157.H0_H0 ;  /* 0x2000009dff9d7230 */ /* 0x000fe40000004100 */
[-C--:B------:R-:W-:Y:S01]  /*4750*/  FFMA.FTZ R71, R72, R15.reuse, -R71 ;  /* 0x0000000f48477223 */ /* 0x080fe20000010847 */
[----:B------:R-:W-:Y:S01]  /*4760*/  FFMA.FTZ R70, R70, R15, R65 ;  /* 0x0000000f46467223 */ /* 0x000fe20000010041 */
[----:B------:R-:W-:Y:S01]  /*4770*/  FMUL.FTZ R67, R14, R67 ;  /* 0x000000430e437220 */ /* 0x000fe20000410000 */
[----:B------:R-:W-:Y:S01]  /*4780*/  F2FP.F16.F32.PACK_AB R15, R66, R13 ;  /* 0x0000000d420f723e */ /* 0x000fe200000000ff */
[----:B------:R-:W-:Y:S01]  /*4790*/  FFMA.FTZ R73, R14, R157, -R73 ;  /* 0x0000009d0e497223 */ /* 0x000fe20000010849 */
[----:B------:R-:W-:-:S02]  /*47a0*/  IMAD.MOV.U32 R13, RZ, RZ, R11 ;  /* 0x000000ffff0d7224 */ /* 0x000fc400078e000b */
[----:B------:R-:W-:Y:S01]  /*47b0*/  FFMA.FTZ R12, R12, R157, R67 ;  /* 0x0000009d0c0c7223 */ /* 0x000fe20000010043 */
[----:B------:R-:W-:-:S04]  /*47c0*/  F2FP.F16.F32.PACK_AB R70, R70, R71 ;  /* 0x000000474646723e */ /* 0x000fc800000000ff */
[----:B------:R-:W-:Y:S01]  /*47d0*/  F2FP.F16.F32.PACK_AB R14, R12, R73 ;  /* 0x000000490c0e723e */ /* 0x000fe200000000ff */
[----:B------:R-:W-:-:S07]  /*47e0*/  IMAD.MOV.U32 R12, RZ, RZ, R70 ;  /* 0x000000ffff0c7224 */ /* 0x000fce00078e0046 */
.L_x_1613:
[----:B------:R-:W-:Y:S05]  /*47f0*/  BSYNC B3 ;  /* 0x0000000000037941 */ /* 0x000fea0003800000 */
.L_x_1612:
[----:B----4-:R0:W-:Y:S02]  /*4800*/  ST.E.128 desc[UR60][R68.64], R12 ;  /* 0x0000000c44007985 */ /* 0x0101e4000c101d3c */
.L_x_1611:
[----:B------:R-:W-:Y:S05]  /*4810*/  BSYNC B2 ;  /* 0x0000000000027941 */ /* 0x000fea0003800000 */
.L_x_1610:
        /* <DEDUP_REMOVED lines=15> */
[----:B------:R-:W-:Y:S02]  /*4910*/  HADD2.F32 R12, -RZ, R13.H1_H1 ;  /* 0x3000000dff0c7230 */ /* 0x000fe40000004100 */
[----:B------:R-:W-:-:S02]  /*4920*/  HADD2.F32 R68, -RZ, R68.H0_H0 ;  /* 0x20000044ff447230 */ /* 0x000fc40000004100 */
[----:B------:R-:W-:Y:S02]  /*4930*/  HADD2.F32 R11, -RZ, R13.H0_H0 ;  /* 0x2000000dff0b7230 */ /* 0x000fe40000004100 */
[-C--:B------:R-:W-:Y:S01]  /*4940*/  FMUL.FTZ R70, R12, R63.reuse ;  /* 0x0000003f0c467220 */ /* 0x080fe20000410000 */
[--C-:B------:R-:W-:Y:S02]  /*4950*/  HADD2.F32 R61, -RZ, R15.reuse.H1_H1 ;  /* 0x3000000fff3d7230 */ /* 0x100fe40000004100 */
[----:B------:R-:W-:Y:S02]  /*4960*/  HADD2.F32 R13, -RZ, R15.H0_H0 ;  /* 0x2000000fff0d7230 */ /* 0x000fe40000004100 */
[----:B------:R-:W-:Y:S01]  /*4970*/  FMUL.FTZ R63, R11, R63 ;  /* 0x0000003f0b3f7220 */ /* 0x000fe20000410000 */
[----:B------:R-:W-:Y:S02]  /*4980*/  HADD2.F32 R62, -RZ, R67.H0_H0 ;  /* 0x20000043ff3e7230 */ /* 0x000fe40000004100 */
[----:B------:R-:W-:Y:S01]  /*4990*/  FMUL.FTZ R72, R61, R68 ;  /* 0x000000443d487220 */ /* 0x000fe20000410000 */
[----:B------:R-:W-:-:S02]  /*49a0*/  HADD2.F32 R66, -RZ, R66.H0_H0 ;  /* 0x20000042ff427230 */ /* 0x000fc40000004100 */
[----:B------:R-:W-:Y:S01]  /*49b0*/  FMUL.FTZ R68, R13, R68 ;  /* 0x000000440d447220 */ /* 0x000fe20000410000 */
[----:B------:R-:W-:Y:S02]  /*49c0*/  HADD2.F32 R15, -RZ, R60.H1_H1 ;  /* 0x3000003cff0f7230 */ /* 0x000fe40000004100 */
[----:B------:R-:W-:Y:S01]  /*49d0*/  FFMA.FTZ R12, R12, R62, R63 ;  /* 0x0000003e0c0c7223 */ /* 0x000fe2000001003f */
[----:B------:R-:W-:Y:S02]  /*49e0*/  HADD2.F32 R63, -RZ, R156.H0_H0 ;  /* 0x2000009cff3f7230 */ /* 0x000fe40000004100 */
[----:B------:R-:W-:Y:S01]  /*49f0*/  FFMA.FTZ R68, R61, R66, R68 ;  /* 0x000000423d447223 */ /* 0x000fe20000010044 */
[----:B------:R-:W-:Y:S02]  /*4a00*/  HADD2.F32 R60, -RZ, R60.H0_H0 ;  /* 0x2000003cff3c7230 */ /* 0x000fe40000004100 */
[----:B------:R-:W-:Y:S01]  /*4a10*/  FFMA.FTZ R11, R11, R62, -R70 ;  /* 0x0000003e0b0b7223 */ /* 0x000fe20000010846 */
[----:B------:R-:W-:-:S02]  /*4a20*/  HADD2.F32 R156, -RZ, R156.H1_H1 ;  /* 0x3000009cff9c7230 */ /* 0x000fc40000004100 */
[----:B------:R-:W-:Y:S01]  /*4a30*/  FFMA.FTZ R13, R13, R66, -R72 ;  /* 0x000000420d0d7223 */ /* 0x000fe20000010848 */
[--C-:B------:R-:W-:Y:S02]  /*4a40*/  HADD2.F32 R61, -RZ, R14.reuse.H1_H1 ;  /* 0x3000000eff3d7230 */ /* 0x100fe40000004100 */
[-C--:B------:R-:W-:Y:S01]  /*4a50*/  FMUL.FTZ R67, R15, R63.reuse ;  /* 0x0000003f0f437220 */ /* 0x080fe20000410000 */
[----:B------:R-:W-:Y:S02]  /*4a60*/  HADD2.F32 R14, -RZ, R14.H0_H0 ;  /* 0x2000000eff0e7230 */ /* 0x000fe40000004100 */
[----:B------:R-:W-:Y:S01]  /*4a70*/  FMUL.FTZ R66, R60, R63 ;  /* 0x0000003f3c427220 */ /* 0x000fe20000410000 */
[--C-:B------:R-:W-:Y:S02]  /*4a80*/  HADD2.F32 R62, -RZ, R155.reuse.H0_H0 ;  /* 0x2000009bff3e7230 */ /* 0x100fe40000004100 */
[----:B------:R-:W-:Y:S01]  /*4a90*/  FMUL.FTZ R63, R61, R156 ;  /* 0x0000009c3d3f7220 */ /* 0x000fe20000410000 */
[----:B------:R-:W-:-:S02]  /*4aa0*/  HADD2.F32 R155, -RZ, R155.H1_H1 ;  /* 0x3000009bff9b7230 */ /* 0x000fc40000004100 */
        /* <DEDUP_REMOVED lines=8> */
[----:B------:R-:W-:Y:S02]  /*4b30*/  F2FP.F16.F32.PACK_AB R12, R66, R67 ;  /* 0x00000043420c723e */ /* 0x000fe400000000ff */
[----:B------:R-:W-:-:S07]  /*4b40*/  F2FP.F16.F32.PACK_AB R14, R156, R63 ;  /* 0x0000003f9c0e723e */ /* 0x000fce00000000ff */
.L_x_1617:
[----:B------:R-:W-:Y:S05]  /*4b50*/  BSYNC B3 ;  /* 0x0000000000037941 */ /* 0x000fea0003800000 */
.L_x_1616:
[----:B----4-:R0:W-:Y:S02]  /*4b60*/  ST.E.128 desc[UR60][R64.64], R12 ;  /* 0x0000000c40007985 */ /* 0x0101e4000c101d3c */
.L_x_1615:
[----:B------:R-:W-:Y:S05]  /*4b70*/  BSYNC B2 ;  /* 0x0000000000027941 */ /* 0x000fea0003800000 */
.L_x_1614:
        /* <DEDUP_REMOVED lines=48> */
.L_x_1619:
[----:B------:R-:W-:Y:S05]  /*4e80*/  BSYNC B2 ;  /* 0x0000000000027941 */ /* 0x000fea0003800000 */
.L_x_1618:
[----:B----4-:R0:W-:Y:S02]  /*4e90*/  ST.E.128 desc[UR60][R60.64], R12 ;  /* 0x0000000c3c007985 */ /* 0x0101e4000c101d3c */
.L_x_1597:
[----:B------:R-:W-:Y:S05]  /*4ea0*/  BSYNC B1 ;  /* 0x0000000000017941 */ /* 0x000fea0003800000 */
.L_x_1596:
[----:B------:R-:W-:-:S03]  /*4eb0*/  UMOV UR4, 0xffffffff ;  /* 0xffffffff00047882 */ /* 0x000fc60000000000 */
[----:B------:R-:W-:Y:S05]  /*4ec0*/  BRA.DIV UR4, `(.L_x_1620) ;  /* 0x0000024a04ac7947 */ /* 0x000fea000b800000 */
[----:B-1----:R-:W1:Y:S04]  /*4ed0*/  SHFL.IDX PT, R115, R115, 0x1, 0x1c1f ;  /* 0x003c1f0073737f89 */ /* 0x002e6800000e0000 */
[----:B------:R-:W0:Y:S02]  /*4ee0*/  SHFL.IDX PT, R118, R118, 0x1, 0x1c1f ;  /* 0x003c1f0076767f89 */ /* 0x000e2400000e0000 */
.L_x_2017:
[----:B------:R-:W-:Y:S05]  /*4ef0*/  @P4 BRA `(.L_x_1621) ;  /* 0x0000005000f84947 */ /* 0x000fea0003800000 */
[----:B------:R-:W-:Y:S01]  /*4f00*/  ISETP.NE.AND P3, PT, R8, RZ, PT ;  /* 0x000000ff0800720c */ /* 0x000fe20003f65270 */
[----:B------:R-:W-:-:S12]  /*4f10*/  BSSY B1, `(.L_x_1622) ;  /* 0x0000032000017945 */ /* 0x000fd80003800000 */
[----:B------:R-:W-:Y:S05]  /*4f20*/  @!P3 BRA `(.L_x_1623) ;  /* 0x0000000000c0b947 */ /* 0x000fea0003800000 */
[----:B0---4-:R0:W4:Y:S01]  /*4f30*/  LDS.128 R12, [R28+0x20000] ;  /* 0x020000001c0c7984 */ /* 0x0111220000000c00 */
[C---:B------:R-:W-:Y:S01]  /*4f40*/  LEA R56, P3, R16.reuse, R118, 0x1 ;  /* 0x0000007610387211 */ /* 0x040fe200078608ff */
[----:B------:R-:W-:Y:S03]  /*4f50*/  BSSY B2, `(.L_x_1624) ;  /* 0x000002c000027945 */ /* 0x000fe60003800000 */
[----:B-1----:R-:W-:Y:S02]  /*4f60*/  LEA.HI.X R57, R16, R115, R17, 0x1, P3 ;  /* 0x0000007310397211 */ /* 0x002fe400018f0c11 */
        /* <DEDUP_REMOVED lines=42> */
.L_x_1625:
[----:B------:R-:W-:Y:S05]  /*5210*/  BSYNC B2 ;  /* 0x0000000000027941 */ /* 0x000fea0003800000 */
.L_x_1624:
[----:B----4-:R0:W-:Y:S02]  /*5220*/  ST.E.128 desc[UR60][R56.64], R12 ;  /* 0x0000000c38007985 */ /* 0x0101e4000c101d3c */
.L_x_1623:
[----:B------:R-:W-:Y:S05]  /*5230*/  BSYNC B1 ;  /* 0x0000000000017941 */ /* 0x000fea0003800000 */
.L_x_1622:
[----:B------:R-:W-:Y:S01]  /*5240*/  ISETP.NE.AND P3, PT, R9, RZ, PT ;  /* 0x000000ff0900720c */ /* 0x000fe20003f65270 */
[----:B------:R-:W-:-:S12]  /*5250*/  BSSY B1, `(.L_x_1626) ;  /* 0x0000034000017945 */ /* 0x000fd80003800000 */
[----:B------:R-:W-:Y:S05]  /*5260*/  @!P3 BRA `(.L_x_1627) ;  /* 0x0000000000c8b947 */ /* 0x000fea0003800000 */
[----:B0---4-:R0:W4:Y:S01]  /*5270*/  LDS.128 R12, [R29+0x20000] ;  /* 0x020000001d0c7984 */ /* 0x0111220000000c00 */
[----:B------:R-:W-:Y:S01]  /*5280*/  ISETP.GE.AND P3, PT, R223, R119, PT ;  /* 0x00000077df00720c */ /* 0x000fe20003f66270 */
[----:B------:R-:W-:Y:S01]  /*5290*/  IMAD.SHL.U32 R11, R202, 0x8, RZ ;  /* 0x00000008ca0b7824 */ /* 0x000fe200078e00ff */
[----:B------:R-:W-:Y:S01]  /*52a0*/  MOV R52, R118 ;  /* 0x0000007600347202 */ /* 0x000fe20000000f00 */
[----:B-1----:R-:W-:Y:S01]  /*52b0*/  IMAD.MOV.U32 R53, RZ, RZ, R115 ;  /* 0x000000ffff357224 */ /* 0x002fe200078e0073 */
        /* <DEDUP_REMOVED lines=43> */
.L_x_1629:
[----:B------:R-:W-:Y:S05]  /*5570*/  BSYNC B2 ;  /* 0x0000000000027941 */ /* 0x000fea0003800000 */
.L_x_1628:
[----:B----4-:R0:W-:Y:S02]  /*5580*/  ST.E.128 desc[UR60][R52.64], R12 ;  /* 0x0000000c34007985 */ /* 0x0101e4000c101d3c */
.L_x_1627:
[----:B------:R-:W-:Y:S05]  /*5590*/  BSYNC B1 ;  /* 0x0000000000017941 */ /* 0x000fea0003800000 */
.L_x_1626:
[----:B------:R-:W-:Y:S01]  /*55a0*/  ISETP.NE.AND P3, PT, R10, RZ, PT ;  /* 0x000000ff0a00720c */ /* 0x000fe20003f65270 */
[----:B------:R-:W-:-:S12]  /*55b0*/  BSSY B1, `(.L_x_1630) ;  /* 0x0000034000017945 */ /* 0x000fd80003800000 */
[----:B------:R-:W-:Y:S05]  /*55c0*/  @!P3 BRA `(.L_x_1631) ;  /* 0x0000000000c8b947 */ /* 0x000fea0003800000 */
[----:B0---4-:R0:W4:Y:S01]  /*55d0*/  LDS.128 R12, [R28+0x23000] ;  /* 0x023000001c0c7984 */ /* 0x0111220000000c00 */
[----:B------:R-:W-:Y:S01]  /*55e0*/  ISETP.GE.AND P3, PT, R221, R119, PT ;  /* 0x00000077dd00720c */ /* 0x000fe20003f66270 */
[----:B------:R-:W-:Y:S01]  /*55f0*/  IMAD.SHL.U32 R11, R203, 0x8, RZ ;  /* 0x00000008cb0b7824 */ /* 0x000fe200078e00ff */
[----:B------:R-:W-:Y:S01]  /*5600*/  BSSY B2, `(.L_x_1632) ;  /* 0x000002d000027945 */ /* 0x000fe20003800000 */
[----:B------:R-:W-:Y:S02]  /*5610*/  IMAD.MOV.U32 R48, RZ, RZ, R118 ;  /* 0x000000ffff307224 */ /* 0x000fe400078e0076 */
[----:B-1----:R-:W-:Y:S02]  /*5620*/  IMAD.MOV.U32 R49, RZ, RZ, R115 ;  /* 0x000000ffff317224 */ /* 0x002fe400078e0073 */
        /* <DEDUP_REMOVED lines=42> */
.L_x_1633:
[----:B------:R-:W-:Y:S05]  /*58d0*/  BSYNC B2 ;  /* 0x0000000000027941 */ /* 0x000fea0003800000 */
.L_x_1632:
[----:B----4-:R0:W-:Y:S02]  /*58e0*/  ST.E.128 desc[UR60][R48.64], R12 ;  /* 0x0000000c30007985 */ /* 0x0101e4000c101d3c */
.L_x_1631:
[----:B------:R-:W-:Y:S05]  /*58f0*/  BSYNC B1 ;  /* 0x0000000000017941 */ /* 0x000fea0003800000 */
.L_x_1630:
        /* <DEDUP_REMOVED lines=49> */
.L_x_1637:
[----:B------:R-:W-:Y:S05]  /*5c10*/  BSYNC B2 ;  /* 0x0000000000027941 */ /* 0x000fea0003800000 */
.L_x_1636:
[----:B----4-:R0:W-:Y:S02]  /*5c20*/  ST.E.128 desc[UR60][R44.64], R12 ;  /* 0x0000000c2c007985 */ /* 0x0101e4000c101d3c */
.L_x_1635:
[----:B------:R-:W-:Y:S05]  /*5c30*/  BSYNC B1 ;  /* 0x0000000000017941 */ /* 0x000fea0003800000 */
.L_x_1634:
        /* <DEDUP_REMOVED lines=49> */
.L_x_1641:
[----:B------:R-:W-:Y:S05]  /*5f50*/  BSYNC B2 ;  /* 0x0000000000027941 */ /* 0x000fea0003800000 */
.L_x_1640:
[----:B----4-:R0:W-:Y:S02]  /*5f60*/  ST.E.128 desc[UR60][R40.64], R12 ;  /* 0x0000000c28007985 */ /* 0x0101e4000c101d3c */
.L_x_1639:
[----:B------:R-:W-:Y:S05]  /*5f70*/  BSYNC B1 ;  /* 0x0000000000017941 */ /* 0x000fea0003800000 */
.L_x_1638:
[----:B------:R-:W-:-:S13]  /*5f80*/  ISETP.NE.AND P3, PT, R25, RZ, PT ;  /* 0x000000ff1900720c */ /* 0x000fda0003f65270 */
        /* <DEDUP_REMOVED lines=47> */
.L_x_1643:
[----:B------:R-:W-:Y:S05]  /*6280*/  BSYNC B1 ;  /* 0x0000000000017941 */ /* 0x000fea0003800000 */
.L_x_1642:
[----:B----4-:R0:W-:Y:S01]  /*6290*/  ST.E.128 desc[UR60][R36.64], R12 ;  /* 0x0000000c24007985 */ /* 0x0101e2000c101d3c */
[----:B------:R-:W-:Y:S05]  /*62a0*/  BRA `(.L_x_1621) ;  /* 0x00000040000c7947 */ /* 0x000fea0003800000 */
.L_x_1587:
        /* <DEDUP_REMOVED lines=20> */
[----:B------:R-:W-:Y:S01]  /*63f0*/  CS2R R54, SRZ ;  /* 0x0000000000367805 */ /* 0x000fe2000001ff00 */
[----:B------:R-:W-:Y:S01]  /*6400*/  IMAD.X R33, R11, 0x1, R100, P2 ;  /* 0x000000010b217824 */ /* 0x000fe200010e0664 */
[----:B------:R-:W-:Y:S02]  /*6410*/  LEA R56, P2, R32, UR4, 0x1 ;  /* 0x0000000420387c11 */ /* 0x000fe4000f8408ff */
[----:B------:R-:W-:-:S02]  /*6420*/  CS2R R52, SRZ ;  /* 0x0000000000347805 */ /* 0x000fc4000001ff00 */
[----:B------:R-:W-:Y:S01]  /*6430*/  LEA.HI.X R57, R32, UR5, R33, 0x1, P2 ;  /* 0x0000000520397c11 */ /* 0x000fe200090f0c21 */
[----:B------:R-:W-:Y:S01]  /*6440*/  ULDC.64 UR4, c[0x0][0x400] ;  /* 0x0001000000047ab9 */ /* 0x000fe20000000a00 */
[----:B------:R-:W-:-:S04]  /*6450*/  IADD3 R32, P2, R90, R12, RZ ;  /* 0x0000000c5a207210 */ /* 0x000fc80007f5e0ff */
[----:B------:R-:W-:Y:S02]  /*6460*/  IADD3.X R33, R80, R4, RZ, P2, !PT ;  /* 0x0000000450217210 */ /* 0x000fe400017fe4ff */
        /* <DEDUP_REMOVED lines=19> */
.L_x_1645:
[----:B------:R-:W-:Y:S05]  /*65a0*/  BSYNC B1 ;  /* 0x0000000000017941 */ /* 0x000fea0003800000 */
.L_x_1644:
        /* <DEDUP_REMOVED lines=48> */
.L_x_1647:
[----:B------:R-:W-:Y:S05]  /*68b0*/  BSYNC B1 ;  /* 0x0000000000017941 */ /* 0x000fea0003800000 */
.L_x_1646:
[----:B------:R-:W2:Y:S01]  /*68c0*/  LDL R11, [R1+0x38] ;  /* 0x00003800010b7983 */ /* 0x000ea20000100800 */
[----:B0-----:R-:W-:Y:S01]  /*68d0*/  IMAD.MOV.U32 R12, RZ, RZ, R33 ;  /* 0x000000ffff0c7224 */ /* 0x001fe200078e0021 */
[----:B------:R-:W-:Y:S01]  /*68e0*/  PRMT R164, R82, 0x5410, R81 ;  /* 0x0000541052a47816 */ /* 0x000fe20000000051 */
[----:B------:R-:W-:Y:S02]  /*68f0*/  IMAD.MOV.U32 R14, RZ, RZ, R37 ;  /* 0x000000ffff0e7224 */ /* 0x000fe400078e0025 */
[----:B------:R-:W-:-:S05]  /*6900*/  IMAD.MOV.U32 R13, RZ, RZ, R36 ;  /* 0x000000ffff0d7224 */ /* 0x000fca00078e0024 */
[----:B------:R-:W-:Y:S02]  /*6910*/  PRMT R168, R13, 0x7610, R168 ;  /* 0x000076100da87816 */ /* 0x000fe400000000a8 */
[----:B------:R-:W-:Y:S02]  /*6920*/  MOV R13, R40 ;  /* 0x00000028000d7202 */ /* 0x000fe40000000f00 */
[----:B--2---:R-:W-:Y:S01]  /*6930*/  R2UR UR4, R11 ;  /* 0x000000000b0472ca */ /* 0x004fe200000e0000 */
[----:B------:R-:W-:-:S05]  /*6940*/  IMAD.MOV.U32 R11, RZ, RZ, R32 ;  /* 0x000000ffff0b7224 */ /* 0x000fca00078e0020 */
[----:B------:R-:W-:Y:S01]  /*6950*/  PRMT R163, R12, 0x5410, R11 ;  /* 0x000054100ca37816 */ /* 0x000fe2000000000b */
[----:B------:R-:W-:Y:S01]  /*6960*/  IMAD.MOV.U32 R12, RZ, RZ, R39 ;  /* 0x000000ffff0c7224 */ /* 0x000fe200078e0027 */
[----:B------:R-:W-:-:S04]  /*6970*/  MOV R11, R38 ;  /* 0x00000026000b7202 */ /* 0x000fc80000000f00 */
[----:B------:R-:W-:Y:S01]  /*6980*/  PRMT R167, R167, 0x5410, R11 ;  /* 0x00005410a7a77816 */ /* 0x000fe2000000000b */
[----:B------:R-:W-:Y:S01]  /*6990*/  IMAD.MOV.U32 R11, RZ, RZ, R42 ;  /* 0x000000ffff0b7224 */ /* 0x000fe200078e002a */
[----:B------:R-:W-:Y:S01]  /*69a0*/  PRMT R169, R12, 0x5410, R14 ;  /* 0x000054100ca97816 */ /* 0x000fe2000000000e */
[----:B------:R-:W-:Y:S01]  /*69b0*/  IMAD.MOV.U32 R12, RZ, RZ, R43 ;  /* 0x000000ffff0c7224 */ /* 0x000fe200078e002b */
[----:B------:R-:W-:Y:S01]  /*69c0*/  UISETP.NE.AND UP0, UPT, UR4, 0x3, UPT ;  /* 0x000000030400788c */ /* 0x000fe2000bf05270 */
[----:B------:R-:W-:Y:S01]  /*69d0*/  IMAD.MOV.U32 R14, RZ, RZ, R41 ;  /* 0x000000ffff0e7224 */ /* 0x000fe200078e0029 */
[----:B------:R-:W-:Y:S01]  /*69e0*/  PRMT R170, R11, 0x5410, R13 ;  /* 0x000054100baa7816 */ /* 0x000fe2000000000d */
[----:B------:R-:W-:Y:S01]  /*69f0*/  IMAD.MOV.U32 R11, RZ, RZ, R46 ;  /* 0x000000ffff0b7224 */ /* 0x000fe200078e002e */
[----:B------:R-:W-:Y:S01]  /*6a00*/  PRMT R158, R12, 0x7610, R158 ;  /* 0x000076100c9e7816 */ /* 0x000fe2000000009e */
[----:B------:R-:W-:Y:S01]  /*6a10*/  IMAD.MOV.U32 R12, RZ, RZ, R47 ;  /* 0x000000ffff0c7224 */ /* 0x000fe200078e002f */
[----:B------:R-:W-:Y:S01]  /*6a20*/  PRMT R152, R14, 0x7610, R152 ;  /* 0x000076100e987816 */ /* 0x000fe20000000098 */
[----:B------:R-:W-:Y:S01]  /*6a30*/  IMAD.MOV.U32 R13, RZ, RZ, R44 ;  /* 0x000000ffff0d7224 */ /* 0x000fe200078e002c */
[----:B------:R-:W-:Y:S01]  /*6a40*/  PLOP3.LUT P2, PT, PT, PT, UP0, 0x80, 0x0 ;  /* 0x000000000000781c */ /* 0x000fe20003f4f008 */
[----:B------:R-:W-:Y:S01]  /*6a50*/  IMAD.MOV.U32 R14, RZ, RZ, R45 ;  /* 0x000000ffff0e7224 */ /* 0x000fe200078e002d */
[----:B------:R-:W-:Y:S01]  /*6a60*/  PRMT R165, R11, 0x5410, R12 ;  /* 0x000054100ba57816 */ /* 0x000fe2000000000c */
[----:B------:R-:W-:Y:S01]  /*6a70*/  IMAD.MOV.U32 R12, RZ, RZ, R51 ;  /* 0x000000ffff0c7224 */ /* 0x000fe200078e0033 */
[----:B------:R-:W-:-:S02]  /*6a80*/  MOV R11, R50 ;  /* 0x00000032000b7202 */ /* 0x000fc40000000f00 */
[----:B------:R-:W-:Y:S01]  /*6a90*/  PRMT R166, R13, 0x5410, R14 ;  /* 0x000054100da67816 */ /* 0x000fe2000000000e */
[----:B------:R-:W-:Y:S01]  /*6aa0*/  IMAD.MOV.U32 R14, RZ, RZ, R49 ;  /* 0x000000ffff0e7224 */ /* 0x000fe200078e0031 */
[----:B------:R-:W-:Y:S01]  /*6ab0*/  PRMT R167, R11, 0x7610, R167 ;  /* 0x000076100ba77816 */ /* 0x000fe200000000a7 */
[----:B------:R-:W-:Y:S02]  /*6ac0*/  IMAD.MOV.U32 R13, RZ, RZ, R48 ;  /* 0x000000ffff0d7224 */ /* 0x000fe400078e0030 */
[----:B------:R-:W-:Y:S01]  /*6ad0*/  IMAD.MOV.U32 R11, RZ, RZ, R54 ;  /* 0x000000ffff0b7224 */ /* 0x000fe200078e0036 */
[----:B------:R-:W-:Y:S01]  /*6ae0*/  PRMT R171, R12, 0x5410, R14 ;  /* 0x000054100cab7816 */ /* 0x000fe2000000000e */
[----:B------:R-:W-:Y:S01]  /*6af0*/  IMAD.MOV.U32 R12, RZ, RZ, R55 ;  /* 0x000000ffff0c7224 */ /* 0x000fe200078e0037 */
[----:B------:R-:W-:Y:S01]  /*6b00*/  PRMT R168, R168, 0x5410, R13 ;  /* 0x00005410a8a87816 */ /* 0x000fe2000000000d */
[----:B------:R-:W-:Y:S01]  /*6b10*/  IMAD.MOV.U32 R14, RZ, RZ, R53 ;  /* 0x000000ffff0e7224 */ /* 0x000fe200078e0035 */
[----:B------:R-:W-:-:S02]  /*6b20*/  MOV R13, R52 ;  /* 0x00000034000d7202 */ /* 0x000fc40000000f00 */
[----:B------:R-:W-:Y:S01]  /*6b30*/  PRMT R172, R11, 0x7610, R172 ;  /* 0x000076100bac7816 */ /* 0x000fe200000000ac */
[----:B-----5:R-:W-:Y:S01]  /*6b40*/  IMAD.MOV.U32 R11, RZ, RZ, R58 ;  /* 0x000000ffff0b7224 */ /* 0x020fe200078e003a */
        /* <DEDUP_REMOVED lines=13> */
[----:B------:R-:W-:Y:S02]  /*6c20*/  IMAD.MOV.U32 R11, RZ, RZ, R66 ;  /* 0x000000ffff0b7224 */ /* 0x000fe400078e0042 */
        /* <DEDUP_REMOVED lines=9> */
[----:B------:R-:W-:-:S03]  /*6cc0*/  IMAD.MOV.U32 R11, RZ, RZ, R69 ;  /* 0x000000ffff0b7224 */ /* 0x000fc600078e0045 */
        /* <DEDUP_REMOVED lines=16> */
.L_x_1648:
[----:B------:R-:W-:Y:S01]  /*6dd0*/  IMAD R86, R19, 0x8, R18 ;  /* 0x0000000813567824 */ /* 0x000fe200078e0212 */
[----:B------:R-:W-:Y:S01]  /*6de0*/  SHF.L.U32 R87, R219, 0x1f, RZ ;  /* 0x0000001fdb577819 */ /* 0x000fe200000006ff */
[----:B------:R-:W0:Y:S01]  /*6df0*/  LDC R130, c[0x0][0x2f4] ;  /* 0x0000bd00ff827b82 */ /* 0x000e220000000800 */
[----:B------:R-:W-:Y:S02]  /*6e00*/  BSSY B1, `(.L_x_1649) ;  /* 0x0000003000017945 */ /* 0x000fe40003800000 */
[----:B------:R-:W1:Y:S02]  /*6e10*/  SYNCS.PHASECHK.TRANS64.TRYWAIT P5, [R86+URZ+0x30890], R87 ;  /* 0x03089057560075a7 */ /* 0x000e6400080a017f */
[----:B-1----:R-:W-:Y:S05]  /*6e20*/  @!P5 BRA `(.L_x_1650) ;  /* 0x0000022c0020d947 */ /* 0x002fea0003800000 */
.L_x_2018:
[----:B------:R-:W-:Y:S05]  /*6e30*/  BSYNC B1 ;  /* 0x0000000000017941 */ /* 0x000fea0003800000 */
.L_x_1649:
[----:B------:R-:W-:Y:S01]  /*6e40*/  UMOV UR4, 0xffffffff ;  /* 0xffffffff00047882 */ /* 0x000fe20000000000 */
[----:B0-----:R-:W-:Y:S02]  /*6e50*/  IMAD.IADD R134, R130, 0x1, -R122 ;  /* 0x0000000182867824 */ /* 0x001fe400078e0a7a */
[----:B------:R-:W-:Y:S05]  /*6e60*/  BRA.DIV UR4, `(.L_x_1651) ;  /* 0x0000022e04247947 */ /* 0x000fea000b800000 */
[----:B------:R0:W2:Y:S04]  /*6e70*/  SHFL.IDX PT, R117, R115, RZ, 0x1c1f ;  /* 0x001c1fff73757589 */ /* 0x0000a800000e0000 */
[----:B------:R0:W3:Y:S02]  /*6e80*/  SHFL.IDX PT, R116, R118, RZ, 0x1c1f ;  /* 0x001c1fff76747589 */ /* 0x0000e400000e0000 */
.L_x_2022:
[----:B------:R-:W-:Y:S04]  /*6e90*/  BSSY B1, `(.L_x_1652) ;  /* 0x000015d000017945 */ /* 0x000fe80003800000 */
[----:B------:R-:W-:Y:S05]  /*6ea0*/  @P3 BRA `(.L_x_1653) ;  /* 0x00000014006c3947 */ /* 0x000fea0003800000 */
[----:B------:R-:W-:Y:S01]  /*6eb0*/  ISETP.NE.AND P3, PT, R8, RZ, PT ;  /* 0x000000ff0800720c */ /* 0x000fe20003f65270 */
[----:B------:R-:W-:-:S12]  /*6ec0*/  BSSY B2, `(.L_x_1654) ;  /* 0x0000077000027945 */ /* 0x000fd80003800000 */
[----:B------:R-:W-:Y:S05]  /*6ed0*/  @!P3 BRA `(.L_x_1655) ;  /* 0x0000000400d4b947 */ /* 0x000fea0003800000 */
[----:B------:R-:W-:Y:S01]  /*6ee0*/  SEL R11, R122, R134, !P0 ;  /* 0x000000867a0b7207 */ /* 0x000fe20004000000 */
[----:B------:R-:W-:Y:S01]  /*6ef0*/  IMAD R15, R19, 0x4800, R136 ;  /* 0x00004800130f7824 */ /* 0x000fe200078e0288 */
[C---:B---3--:R-:W-:Y:S01]  /*6f00*/  LEA R120, P3, R5.reuse, R116, 0x1 ;  /* 0x0000007405787211 */ /* 0x048fe200078608ff */
[----:B------:R-:W-:Y:S01]  /*6f10*/  BSSY B3, `(.L_x_1656) ;  /* 0x000006d000037945 */ /* 0x000fe20003800000 */
        /* <DEDUP_REMOVED lines=12> */
[----:B------:R-:W-:-:S04]  /*6fe0*/  IMAD.IADD R12, R12, 0x1, R13 ;  /* 0x000000010c0c7824 */ /* 0x000fc800078e020d */
[----:B------:R-:W-:Y:S01]  /*6ff0*/  IMAD R13, R19, 0x4800, R12 ;  /* 0x00004800130d7824 */ /* 0x000fe200078e020c */
[----:B------:R-:W-:-:S03]  /*7000*/  LEA R12, R15, R18, 0x1 ;  /* 0x000000120f0c7211 */ /* 0x000fc600078e08ff */
[----:B------:R-:W-:-:S03]  /*7010*/  IMAD R80, R13, 0x2, R18 ;  /* 0x000000020d507824 */ /* 0x000fc600078e0212 */
[----:B------:R-:W2:Y:S04]  /*7020*/  LDS.128 R12, [R12+0x1e400] ;  /* 0x01e400000c0c7984 */ /* 0x000ea80000000c00 */
[----:B------:R-:W3:Y:S01]  /*7030*/  LDS.128 R80, [R80+0x1e400] ;  /* 0x01e4000050507984 */ /* 0x000ee20000000c00 */
[----:B------:R-:W-:Y:S05]  /*7040*/  @P3 BRA `(.L_x_1657) ;  /* 0x0000000400643947 */ /* 0x000fea0003800000 */
[----:B---3--:R-:W-:Y:S01]  /*7050*/  IMAD.MOV.U32 R147, RZ, RZ, R81 ;  /* 0x000000ffff937224 */ /* 0x008fe200078e0051 */
[----:B------:R-:W-:Y:S01]  /*7060*/  SHF.R.U32.HI R154, RZ, 0x10, R53 ;  /* 0x00000010ff9a7819 */ /* 0x000fe20000011635 */
[----:B--2---:R-:W-:Y:S01]  /*7070*/  IMAD.MOV.U32 R81, RZ, RZ, R13 ;  /* 0x000000ffff517224 */ /* 0x004fe200078e000d */
[----:B------:R-:W-:Y:S01]  /*7080*/  SHF.R.U64 R52, R52, 0x10, R53 ;  /* 0x0000001034347819 */ /* 0x000fe20000001235 */
[----:B------:R-:W-:Y:S01]  /*7090*/  HADD2.F32 R149, -RZ, R149.H0_H0 ;  /* 0x20000095ff957230 */ /* 0x000fe20000004100 */
[----:B------:R-:W-:Y:S01]  /*70a0*/  SHF.R.U64 R40, R40, 0x10, R41 ;  /* 0x0000001028287819 */ /* 0x000fe20000001229 */
[----:B------:R-:W-:Y:S01]  /*70b0*/  HADD2.F32 R148, -RZ, R147.H0_H0 ;  /* 0x20000093ff947230 */ /* 0x000fe20000004100 */
[----:B------:R-:W-:Y:S01]  /*70c0*/  SHF.R.U64 R54, R54, 0x10, R55 ;  /* 0x0000001036367819 */ /* 0x000fe20000001237 */
[----:B------:R-:W-:Y:S01]  /*70d0*/  HADD2.F32 R150, -RZ, R81.H0_H0 ;  /* 0x20000051ff967230 */ /* 0x000fe20000004100 */
[----:B------:R-:W-:Y:S01]  /*70e0*/  SHF.R.U64 R42, R42, 0x10, R43 ;  /* 0x000000102a2a7819 */ /* 0x000fe2000000122b */
[----:B------:R-:W-:-:S02]  /*70f0*/  HADD2.F32 R13, -RZ, R152.H0_H0 ;  /* 0x20000098ff0d7230 */ /* 0x000fc40000004100 */
[-C--:B------:R-:W-:Y:S01]  /*7100*/  FMUL.FTZ R155, R148, R149.reuse ;  /* 0x00000095949b7220 */ /* 0x080fe20000410000 */
[----:B------:R-:W-:Y:S02]  /*7110*/  HADD2.F32 R154, -RZ, R154.H0_H0 ;  /* 0x2000009aff9a7230 */ /* 0x000fe40000004100 */
[C---:B------:R-:W-:Y:S01]  /*7120*/  FMUL.FTZ R149, R150.reuse, R149 ;  /* 0x0000009596957220 */ /* 0x040fe20000410000 */
[----:B------:R-:W-:Y:S01]  /*7130*/  SHF.R.U32.HI R152, RZ, 0x10, R41 ;  /* 0x00000010ff987819 */ /* 0x000fe20000011629 */
[-C--:B------:R-:W-:Y:S01]  /*7140*/  FFMA.FTZ R150, R150, R13.reuse, -R155 ;  /* 0x0000000d96967223 */ /* 0x080fe2000001089b */
[----:B------:R-:W-:Y:S02]  /*7150*/  HADD2.F32 R81, -RZ, R81.H1_H1 ;  /* 0x30000051ff517230 */ /* 0x000fe40000004100 */
[----:B------:R-:W-:Y:S01]  /*7160*/  FFMA.FTZ R148, R148, R13, R149 ;  /* 0x0000000d94947223 */ /* 0x000fe20000010095 */
[----:B------:R-:W-:Y:S02]  /*7170*/  HADD2.F32 R13, -RZ, R147.H1_H1 ;  /* 0x30000093ff0d7230 */ /* 0x000fe40000004100 */
[----:B------:R-:W-:-:S02]  /*7180*/  HADD2.F32 R152, -RZ, R152.H0_H0 ;  /* 0x20000098ff987230 */ /* 0x000fc40000004100 */
[----:B------:R-:W-:Y:S02]  /*7190*/  IMAD.MOV.U32 R147, RZ, RZ, R83 ;  /* 0x000000ffff937224 */ /* 0x000fe400078e0053 */
[-C--:B------:R-:W-:Y:S01]  /*71a0*/  FMUL.FTZ R156, R13, R154.reuse ;  /* 0x0000009a0d9c7220 */ /* 0x080fe20000410000 */
[----:B------:R-:W-:Y:S01]  /*71b0*/  FMUL.FTZ R154, R81, R154 ;  /* 0x0000009a519a7220 */ /* 0x000fe20000410000 */
[----:B------:R-:W-:Y:S02]  /*71c0*/  HADD2.F32 R83, -RZ, R15.H0_H0 ;  /* 0x2000000fff537230 */ /* 0x000fe40000004100 */
[----:B------:R-:W-:Y:S02]  /*71d0*/  HADD2.F32 R149, -RZ, R147.H0_H0 ;  /* 0x20000093ff957230 */ /* 0x000fe40000004100 */
[-C--:B------:R-:W-:Y:S01]  /*71e0*/  FFMA.FTZ R13, R13, R152.reuse, R154 ;  /* 0x000000980d0d7223 */ /* 0x080fe2000001009a */
[--C-:B------:R-:W-:Y:S02]  /*71f0*/  HADD2.F32 R154, -RZ, R158.reuse.H1_H1 ;  /* 0x3000009eff9a7230 */ /* 0x100fe40000004100 */
[----:B------:R-:W-:Y:S01]  /*7200*/  FFMA.FTZ R81, R81, R152, -R156 ;  /* 0x0000009851517223 */ /* 0x000fe2000001089c */
[----:B------:R-:W-:-:S02]  /*7210*/  HADD2.F32 R152, -RZ, R158.H0_H0 ;  /* 0x2000009eff987230 */ /* 0x000fc40000004100 */
[----:B------:R-:W-:Y:S02]  /*7220*/  HADD2.F32 R147, -RZ, R147.H1_H1 ;  /* 0x30000093ff937230 */ /* 0x000fe40000004100 */
[-C--:B------:R-:W-:Y:S01]  /*7230*/  FMUL.FTZ R156, R149, R154.reuse ;  /* 0x0000009a959c7220 */ /* 0x080fe20000410000 */
[----:B------:R-:W-:Y:S01]  /*7240*/  FMUL.FTZ R154, R83, R154 ;  /* 0x0000009a539a7220 */ /* 0x000fe20000410000 */
[----:B------:R-:W-:Y:S01]  /*7250*/  HADD2.F32 R15, -RZ, R15.H1_H1 ;  /* 0x3000000fff0f7230 */ /* 0x000fe20000004100 */
[----:B------:R-:W-:Y:S01]  /*7260*/  F2FP.F16.F32.PACK_AB R81, R81, R150 ;  /* 0x000000965151723e */ /* 0x000fe200000000ff */
[-C--:B------:R-:W-:Y:S01]  /*7270*/  FFMA.FTZ R83, R83, R152.reuse, -R156 ;  /* 0x0000009853537223 */ /* 0x080fe2000001089c */
[----:B------:R-:W-:Y:S01]  /*7280*/  FFMA.FTZ R154, R149, R152, R154 ;  /* 0x00000098959a7223 */ /* 0x000fe2000001009a */
[----:B------:R-:W-:Y:S01]  /*7290*/  SHF.R.U32.HI R152, RZ, 0x10, R55 ;  /* 0x00000010ff987819 */ /* 0x000fe20000011637 */
[----:B------:R-:W-:Y:S01]  /*72a0*/  HADD2.F32 R160, -RZ, R160.H0_H0 ;  /* 0x200000a0ffa07230 */ /* 0x000fe20000004100 */
[----:B------:R-:W-:Y:S01]  /*72b0*/  SHF.R.U32.HI R156, RZ, 0x10, R43 ;  /* 0x00000010ff9c7819 */ /* 0x000fe2000001162b */
[----:B------:R-:W-:Y:S01]  /*72c0*/  HADD2.F32 R53, -RZ, R12.H0_H0 ;  /* 0x2000000cff357230 */ /* 0x000fe20000004100 */
[----:B------:R-:W-:Y:S01]  /*72d0*/  F2FP.F16.F32.PACK_AB R148, R13, R148 ;  /* 0x000000940d94723e */ /* 0x000fe200000000ff */
[----:B------:R-:W-:Y:S01]  /*72e0*/  HADD2.F32 R152, -RZ, R152.H0_H0 ;  /* 0x20000098ff987230 */ /* 0x000fe20000004100 */
[----:B------:R-:W-:Y:S01]  /*72f0*/  MOV R13, R81 ;  /* 0x00000051000d7202 */ /* 0x000fe20000000f00 */
[----:B------:R-:W-:-:S02]  /*7300*/  HADD2.F32 R156, -RZ, R156.H0_H0 ;  /* 0x2000009cff9c7230 */ /* 0x000fc40000004100 */
[----:B------:R-:W-:Y:S02]  /*7310*/  HADD2.F32 R52, -RZ, R52.H0_H0 ;  /* 0x20000034ff347230 */ /* 0x000fe40000004100 */
[-C--:B------:R-:W-:Y:S01]  /*7320*/  FMUL.FTZ R158, R147, R152.reuse ;  /* 0x00000098939e7220 */ /* 0x080fe20000410000 */
[C---:B------:R-:W-:Y:S01]  /*7330*/  FMUL.FTZ R152, R15.reuse, R152 ;  /* 0x000000980f987220 */ /* 0x040fe20000410000 */
[----:B------:R-:W-:Y:S02]  /*7340*/  HADD2.F32 R41, -RZ, R12.H1_H1 ;  /* 0x3000000cff297230 */ /* 0x000fe40000004100 */
[-C--:B------:R-:W-:Y:S01]  /*7350*/  FFMA.FTZ R158, R15, R156.reuse, -R158 ;  /* 0x0000009c0f9e7223 */ /* 0x080fe2000001089e */
[----:B------:R-:W-:Y:S02]  /*7360*/  HADD2.F32 R15, -RZ, R80.H0_H0 ;  /* 0x20000050ff0f7230 */ /* 0x000fe40000004100 */
[----:B------:R-:W-:Y:S01]  /*7370*/  FFMA.FTZ R147, R147, R156, R152 ;  /* 0x0000009c93937223 */ /* 0x000fe20000010098 */
[----:B------:R-:W-:-:S02]  /*7380*/  HADD2.F32 R152, -RZ, R170.H1_H1 ;  /* 0x300000aaff987230 */ /* 0x000fc40000004100 */
[----:B------:R-:W-:Y:S02]  /*7390*/  HADD2.F32 R40, -RZ, R40.H0_H0 ;  /* 0x20000028ff287230 */ /* 0x000fe40000004100 */
[-C--:B------:R-:W-:Y:S01]  /*73a0*/  FMUL.FTZ R156, R15, R160.reuse ;  /* 0x000000a00f9c7220 */ /* 0x080fe20000410000 */
[C---:B------:R-:W-:Y:S01]  /*73b0*/  FMUL.FTZ R160, R53.reuse, R160 ;  /* 0x000000a035a07220 */ /* 0x040fe20000410000 */
[----:B------:R-:W-:Y:S01]  /*73c0*/  HADD2.F32 R149, -RZ, R172.H0_H0 ;  /* 0x200000acff957230 */ /* 0x000fe20000004100 */
[----:B------:R-:W-:Y:S01]  /*73d0*/  F2FP.F16.F32.PACK_AB R83, R158, R83 ;  /* 0x000000539e53723e */ /* 0x000fe200000000ff */
[-C--:B------:R-:W-:Y:S01]  /*73e0*/  FFMA.FTZ R156, R53, R152.reuse, -R156 ;  /* 0x00000098359c7223 */ /* 0x080fe2000001089c */
[----:B------:R-:W-:Y:S01]  /*73f0*/  FFMA.FTZ R160, R15, R152, R160 ;  /* 0x000000980fa07223 */ /* 0x000fe200000100a0 */
[----:B------:R-:W-:Y:S01]  /*7400*/  HADD2.F32 R15, -RZ, R80.H1_H1 ;  /* 0x30000050ff0f7230 */ /* 0x000fe20000004100 */
[----:B------:R-:W-:Y:S01]  /*7410*/  F2FP.F16.F32.PACK_AB R147, R147, R154 ;  /* 0x0000009a9393723e */ /* 0x000fe200000000ff */
[----:B------:R-:W-:-:S02]  /*7420*/  HADD2.F32 R53, -RZ, R170.H0_H0 ;  /* 0x200000aaff357230 */ /* 0x000fc40000004100 */
[----:B------:R-:W-:Y:S02]  /*7430*/  HADD2.F32 R54, -RZ, R54.H0_H0 ;  /* 0x20000036ff367230 */ /* 0x000fe40000004100 */
[-C--:B------:R-:W-:Y:S01]  /*7440*/  FMUL.FTZ R12, R15, R52.reuse ;  /* 0x000000340f0c7220 */ /* 0x080fe20000410000 */
[C---:B------:R-:W-:Y:S01]  /*7450*/  FMUL.FTZ R52, R41.reuse, R52 ;  /* 0x0000003429347220 */ /* 0x040fe20000410000 */
[--C-:B------:R-:W-:Y:S02]  /*7460*/  HADD2.F32 R43, -RZ, R82.reuse.H1_H1 ;  /* 0x30000052ff2b7230 */ /* 0x100fe40000004100 */
[-C--:B------:R-:W-:Y:S01]  /*7470*/  FFMA.FTZ R41, R41, R40.reuse, -R12 ;  /* 0x0000002829297223 */ /* 0x080fe2000001080c */
[----:B------:R-:W-:Y:S01]  /*7480*/  FFMA.FTZ R15, R15, R40, R52 ;  /* 0x000000280f0f7223 */ /* 0x000fe20000010034 */
[----:B------:R-:W-:Y:S02]  /*7490*/  HADD2.F32 R12, -RZ, R82.H0_H0 ;  /* 0x20000052ff0c7230 */ /* 0x000fe40000004100 */
[----:B------:R-:W-:Y:S01]  /*74a0*/  HADD2.F32 R40, -RZ, R14.H0_H0 ;  /* 0x2000000eff287230 */ /* 0x000fe20000004100 */
[----:B------:R-:W-:Y:S01]  /*74b0*/  F2FP.F16.F32.PACK_AB R80, R41, R156 ;  /* 0x0000009c2950723e */ /* 0x000fe200000000ff */
[----:B------:R-:W-:-:S02]  /*74c0*/  HADD2.F32 R42, -RZ, R42.H0_H0 ;  /* 0x2000002aff2a7230 */ /* 0x000fc40000004100 */
[-C--:B------:R-:W-:Y:S01]  /*74d0*/  FMUL.FTZ R55, R12, R149.reuse ;  /* 0x000000950c377220 */ /* 0x080fe20000410000 */
[----:B------:R-:W-:Y:S01]  /*74e0*/  F2FP.F16.F32.PACK_AB R15, R15, R160 ;  /* 0x000000a00f0f723e */ /* 0x000fe200000000ff */
[C---:B------:R-:W-:Y:S01]  /*74f0*/  FMUL.FTZ R149, R40.reuse, R149 ;  /* 0x0000009528957220 */ /* 0x040fe20000410000 */
[----:B------:R-:W-:Y:S02]  /*7500*/  IMAD.MOV.U32 R81, RZ, RZ, R148 ;  /* 0x000000ffff517224 */ /* 0x000fe400078e0094 */
[-C--:B------:R-:W-:Y:S01]  /*7510*/  FFMA.FTZ R55, R40, R53.reuse, -R55 ;  /* 0x0000003528377223 */ /* 0x080fe20000010837 */
[----:B------:R-:W-:Y:S01]  /*7520*/  FFMA.FTZ R149, R12, R53, R149 ;  /* 0x000000350c957223 */ /* 0x000fe20000010095 */
[----:B------:R-:W-:Y:S02]  /*7530*/  HADD2.F32 R53, -RZ, R14.H1_H1 ;  /* 0x3000000eff357230 */ /* 0x000fe40000004100 */
[----:B------:R-:W-:-:S03]  /*7540*/  FMUL.FTZ R12, R43, R54 ;  /* 0x000000362b0c7220 */ /* 0x000fc60000410000 */
[C---:B------:R-:W-:Y:S01]  /*7550*/  FMUL.FTZ R54, R53.reuse, R54 ;  /* 0x0000003635367220 */ /* 0x040fe20000410000 */
[----:B------:R-:W-:-:S03]  /*7560*/  FFMA.FTZ R12, R53, R42, -R12 ;  /* 0x0000002a350c7223 */ /* 0x000fc6000001080c */
[----:B------:R-:W-:Y:S02]  /*7570*/  FFMA.FTZ R54, R43, R42, R54 ;  /* 0x0000002a2b367223 */ /* 0x000fe40000010036 */
[----:B------:R-:W-:Y:S01]  /*7580*/  F2FP.F16.F32.PACK_AB R14, R12, R55 ;  /* 0x000000370c0e723e */ /* 0x000fe200000000ff */
[----:B------:R-:W-:Y:S02]  /*7590*/  IMAD.MOV.U32 R12, RZ, RZ, R80 ;  /* 0x000000ffff0c7224 */ /* 0x000fe400078e0050 */
[----:B------:R-:W-:Y:S01]  /*75a0*/  IMAD.MOV.U32 R80, RZ, RZ, R15 ;  /* 0x000000ffff507224 */ /* 0x000fe200078e000f */
[----:B------:R-:W-:Y:S01]  /*75b0*/  F2FP.F16.F32.PACK_AB R82, R54, R149 ;  /* 0x000000953652723e */ /* 0x000fe200000000ff */
[----:B------:R-:W-:Y:S02]  /*75c0*/  IMAD.MOV.U32 R15, RZ, RZ, R83 ;  /* 0x000000ffff0f7224 */ /* 0x000fe400078e0053 */
[----:B------:R-:W-:-:S07]  /*75d0*/  IMAD.MOV.U32 R83, RZ, RZ, R147 ;  /* 0x000000ffff537224 */ /* 0x000fce00078e0093 */
.L_x_1657:
[----:B------:R-:W-:Y:S05]  /*75e0*/  BSYNC B3 ;  /* 0x0000000000037941 */ /* 0x000fea0003800000 */
.L_x_1656:
[----:B------:R-:W-:Y:S01]  /*75f0*/  ISETP.GE.AND P3, PT, R11, R130, PT ;  /* 0x000000820b00720c */ /* 0x000fe20003f66270 */
[----:B--2---:R4:W-:-:S12]  /*7600*/  ST.E.128 desc[UR60][R120.64], R12 ;  /* 0x0000000c78007985 */ /* 0x0049d8000c101d3c */
[----:B------:R-:W-:-:S05]  /*7610*/  @!P3 IMAD.WIDE R40, R11, 0x2, R116 ;  /* 0x000000020b28b825 */ /* 0x000fca00078e0274 */
[----:B---3--:R4:W-:Y:S02]  /*7620*/  @!P3 ST.E.128 desc[UR60][R40.64], R80 ;  /* 0x000000502800b985 */ /* 0x0089e4000c101d3c */
.L_x_1655:
[----:B------:R-:W-:Y:S05]  /*7630*/  BSYNC B2 ;  /* 0x0000000000027941 */ /* 0x000fea0003800000 */
.L_x_1654:
[----:B------:R-:W-:Y:S01]  /*7640*/  ISETP.NE.AND P3, PT, R9, RZ, PT ;  /* 0x000000ff0900720c */ /* 0x000fe20003f65270 */
[----:B------:R-:W-:-:S12]  /*7650*/  BSSY B2, `(.L_x_1658) ;  /* 0x0000070000027945 */ /* 0x000fd80003800000 */
[----:B------:R-:W-:Y:S05]  /*7660*/  @!P3 BRA `(.L_x_1659) ;  /* 0x0000000400b8b947 */ /* 0x000fea0003800000 */
[----:B------:R-:W-:Y:S01]  /*7670*/  SEL R11, R122, R134, !P1 ;  /* 0x000000867a0b7207 */ /* 0x000fe20004800000 */
[----:B----4-:R-:W-:Y:S01]  /*7680*/  IMAD R15, R19, 0x4800, R135 ;  /* 0x00004800130f7824 */ /* 0x010fe200078e0287 */
        /* <DEDUP_REMOVED lines=13> */
[----:B------:R-:W-:-:S04]  /*7760*/  LOP3.LUT R13, R13, R228, RZ, 0x3c, !PT ;  /* 0x000000e40d0d7212 */ /* 0x000fc800078e3cff */
[----:B------:R-:W-:-:S05]  /*7770*/  IADD3 R12, R12, R13, RZ ;  /* 0x0000000d0c0c7210 */ /* 0x000fca0007ffe0ff */
[----:B------:R-:W-:Y:S02]  /*7780*/  IMAD R13, R19, 0x4800, R12 ;  /* 0x00004800130d7824 */ /* 0x000fe400078e020c */
[--C-:B------:R-:W-:Y:S02]  /*7790*/  IMAD R12, R15, 0x2, R18.reuse ;  /* 0x000000020f0c7824 */ /* 0x100fe400078e0212 */
[----:B------:R-:W-:-:S04]  /*77a0*/  IMAD R40, R13, 0x2, R18 ;  /* 0x000000020d287824 */ /* 0x000fc800078e0212 */
[----:B------:R-:W2:Y:S04]  /*77b0*/  LDS.128 R12, [R12+0x1e400] ;  /* 0x01e400000c0c7984 */ /* 0x000ea80000000c00 */
[----:B------:R-:W3:Y:S01]  /*77c0*/  LDS.128 R40, [R40+0x1e400] ;  /* 0x01e4000028287984 */ /* 0x000ee20000000c00 */
[----:B------:R-:W-:Y:S05]  /*77d0*/  @P3 BRA `(.L_x_1661) ;  /* 0x0000000400483947 */ /* 0x000fea0003800000 */
[--C-:B------:R-:W-:Y:S01]  /*77e0*/  SHF.R.U64 R36, R36, 0x10, R37.reuse ;  /* 0x0000001024247819 */ /* 0x100fe20000001225 */
[--C-:B---3--:R-:W-:Y:S01]  /*77f0*/  HADD2.F32 R80, -RZ, R41.reuse.H0_H0 ;  /* 0x20000029ff507230 */ /* 0x108fe20000004100 */
[----:B------:R-:W-:Y:S01]  /*7800*/  SHF.R.U32.HI R54, RZ, 0x10, R37 ;  /* 0x00000010ff367819 */ /* 0x000fe20000011625 */
[----:B------:R-:W-:Y:S01]  /*7810*/  HADD2.F32 R81, -RZ, R41.H1_H1 ;  /* 0x30000029ff517230 */ /* 0x000fe20000004100 */
[--C-:B------:R-:W-:Y:S01]  /*7820*/  SHF.R.U64 R37, R48, 0x10, R49.reuse ;  /* 0x0000001030257819 */ /* 0x100fe20000001231 */
[--C-:B--2---:R-:W-:Y:S01]  /*7830*/  HADD2.F32 R41, -RZ, R13.reuse.H0_H0 ;  /* 0x2000000dff297230 */ /* 0x104fe20000004100 */
[----:B------:R-:W-:Y:S01]  /*7840*/  SHF.R.U32.HI R48, RZ, 0x10, R49 ;  /* 0x00000010ff307819 */ /* 0x000fe20000011631 */
[----:B------:R-:W-:Y:S01]  /*7850*/  HADD2.F32 R13, -RZ, R13.H1_H1 ;  /* 0x3000000dff0d7230 */ /* 0x000fe20000004100 */
[--C-:B------:R-:W-:Y:S01]  /*7860*/  SHF.R.U64 R49, R50, 0x10, R51.reuse ;  /* 0x0000001032317819 */ /* 0x100fe20000001233 */
[----:B------:R-:W-:Y:S01]  /*7870*/  HADD2.F32 R82, -RZ, R54.H0_H0 ;  /* 0x20000036ff527230 */ /* 0x000fe20000004100 */
[----:B------:R-:W-:Y:S01]  /*7880*/  SHF.R.U32.HI R50, RZ, 0x10, R51 ;  /* 0x00000010ff327819 */ /* 0x000fe20000011633 */
[----:B------:R-:W-:Y:S01]  /*7890*/  IMAD.MOV.U32 R51, RZ, RZ, R42 ;  /* 0x000000ffff337224 */ /* 0x000fe200078e002a */
[--C-:B------:R-:W-:Y:S01]  /*78a0*/  SHF.R.U64 R38, R38, 0x10, R39.reuse ;  /* 0x0000001026267819 */ /* 0x100fe20000001227 */
[----:B------:R-:W-:Y:S01]  /*78b0*/  HADD2.F32 R42, -RZ, R171.H1_H1 ;  /* 0x300000abff2a7230 */ /* 0x000fe20000004100 */
[----:B------:R-:W-:Y:S01]  /*78c0*/  SHF.R.U32.HI R39, RZ, 0x10, R39 ;  /* 0x00000010ff277819 */ /* 0x000fe20000011627 */
[----:B------:R-:W-:-:S02]  /*78d0*/  HADD2.F32 R48, -RZ, R48.H0_H0 ;  /* 0x20000030ff307230 */ /* 0x000fc40000004100 */
[----:B------:R-:W-:Y:S02]  /*78e0*/  HADD2.F32 R55, -RZ, R169.H1_H1 ;  /* 0x300000a9ff377230 */ /* 0x000fe40000004100 */
[CC--:B------:R-:W-:Y:S01]  /*78f0*/  FMUL.FTZ R54, R80.reuse, R42.reuse ;  /* 0x0000002a50367220 */ /* 0x0c0fe20000410000 */
[----:B------:R-:W-:Y:S01]  /*7900*/  FMUL.FTZ R83, R41, R42 ;  /* 0x0000002a29537220 */ /* 0x000fe20000410000 */
[-C--:B------:R-:W-:Y:S01]  /*7910*/  FMUL.FTZ R42, R81, R48.reuse ;  /* 0x00000030512a7220 */ /* 0x080fe20000410000 */
[----:B------:R-:W-:Y:S01]  /*7920*/  FMUL.FTZ R48, R13, R48 ;  /* 0x000000300d307220 */ /* 0x000fe20000410000 */
[-C--:B------:R-:W-:Y:S01]  /*7930*/  FFMA.FTZ R54, R41, R55.reuse, -R54 ;  /* 0x0000003729367223 */ /* 0x080fe20000010836 */
[----:B------:R-:W-:Y:S01]  /*7940*/  FFMA.FTZ R83, R80, R55, R83 ;  /* 0x0000003750537223 */ /* 0x000fe20000010053 */
[--C-:B------:R-:W-:Y:S02]  /*7950*/  HADD2.F32 R55, -RZ, R43.reuse.H0_H0 ;  /* 0x2000002bff377230 */ /* 0x100fe40000004100 */
[----:B------:R-:W-:Y:S01]  /*7960*/  FFMA.FTZ R48, R81, R82, R48 ;  /* 0x0000005251307223 */ /* 0x000fe20000010030 */
[----:B------:R-:W-:-:S02]  /*7970*/  HADD2.F32 R80, -RZ, R43.H1_H1 ;  /* 0x3000002bff507230 */ /* 0x000fc40000004100 */
[----:B------:R-:W-:Y:S01]  /*7980*/  FFMA.FTZ R13, R13, R82, -R42 ;  /* 0x000000520d0d7223 */ /* 0x000fe2000001082a */
[----:B------:R-:W-:Y:S02]  /*7990*/  HADD2.F32 R81, -RZ, R50.H0_H0 ;  /* 0x20000032ff517230 */ /* 0x000fe40000004100 */
[----:B------:R-:W-:Y:S02]  /*79a0*/  HADD2.F32 R41, -RZ, R171.H0_H0 ;  /* 0x200000abff297230 */ /* 0x000fe40000004100 */
[--C-:B------:R-:W-:Y:S01]  /*79b0*/  HADD2.F32 R43, -RZ, R15.reuse.H0_H0 ;  /* 0x2000000fff2b7230 */ /* 0x100fe20000004100 */
[----:B------:R-:W-:Y:S01]  /*79c0*/  F2FP.F16.F32.PACK_AB R13, R13, R54 ;  /* 0x000000360d0d723e */ /* 0x000fe200000000ff */
[----:B------:R-:W-:Y:S02]  /*79d0*/  HADD2.F32 R50, -RZ, R15.H1_H1 ;  /* 0x3000000fff327230 */ /* 0x000fe40000004100 */
[----:B------:R-:W-:Y:S01]  /*79e0*/  FMUL.FTZ R15, R80, R81 ;  /* 0x00000051500f7220 */ /* 0x000fe20000410000 */
[----:B------:R-:W-:-:S02]  /*79f0*/  HADD2.F32 R42, -RZ, R169.H0_H0 ;  /* 0x200000a9ff2a7230 */ /* 0x000fc40000004100 */
[-C--:B------:R-:W-:Y:S01]  /*7a00*/  FMUL.FTZ R82, R55, R41.reuse ;  /* 0x0000002937527220 */ /* 0x080fe20000410000 */
[----:B------:R-:W-:Y:S02]  /*7a10*/  HADD2.F32 R39, -RZ, R39.H0_H0 ;  /* 0x20000027ff277230 */ /* 0x000fe40000004100 */
[C---:B------:R-:W-:Y:S01]  /*7a20*/  FMUL.FTZ R120, R43.reuse, R41 ;  /* 0x000000292b787220 */ /* 0x040fe20000410000 */
[C---:B------:R-:W-:Y:S01]  /*7a30*/  FMUL.FTZ R81, R50.reuse, R81 ;  /* 0x0000005132517220 */ /* 0x040fe20000410000 */
[-C--:B------:R-:W-:Y:S01]  /*7a40*/  FFMA.FTZ R82, R43, R42.reuse, -R82 ;  /* 0x0000002a2b527223 */ /* 0x080fe20000010852 */
[----:B------:R-:W-:Y:S02]  /*7a50*/  HADD2.F32 R37, -RZ, R37.H0_H0 ;  /* 0x20000025ff257230 */ /* 0x000fe40000004100 */
[----:B------:R-:W-:Y:S01]  /*7a60*/  FFMA.FTZ R120, R55, R42, R120 ;  /* 0x0000002a37787223 */ /* 0x000fe20000010078 */
[-C--:B------:R-:W-:Y:S01]  /*7a70*/  FFMA.FTZ R15, R50, R39.reuse, -R15 ;  /* 0x00000027320f7223 */ /* 0x080fe2000001080f */
[----:B------:R-:W-:Y:S01]  /*7a80*/  FFMA.FTZ R81, R80, R39, R81 ;  /* 0x0000002750517223 */ /* 0x000fe20000010051 */
[----:B------:R-:W-:-:S02]  /*7a90*/  HADD2.F32 R39, -RZ, R168.H1_H1 ;  /* 0x300000a8ff277230 */ /* 0x000fc40000004100 */
[----:B------:R-:W-:Y:S01]  /*7aa0*/  HADD2.F32 R50, -RZ, R40.H0_H0 ;  /* 0x20000028ff327230 */ /* 0x000fe20000004100 */
[----:B------:R-:W-:Y:S01]  /*7ab0*/  F2FP.F16.F32.PACK_AB R15, R15, R82 ;  /* 0x000000520f0f723e */ /* 0x000fe200000000ff */
[----:B------:R-:W-:Y:S01]  /*7ac0*/  HADD2.F32 R42, -RZ, R12.H0_H0 ;  /* 0x2000000cff2a7230 */ /* 0x000fe20000004100 */
[----:B------:R-:W-:Y:S01]  /*7ad0*/  F2FP.F16.F32.PACK_AB R81, R81, R120 ;  /* 0x000000785151723e */ /* 0x000fe200000000ff */
[----:B------:R-:W-:Y:S02]  /*7ae0*/  HADD2.F32 R40, -RZ, R40.H1_H1 ;  /* 0x30000028ff287230 */ /* 0x000fe40000004100 */
[-C--:B------:R-:W-:Y:S01]  /*7af0*/  FMUL.FTZ R43, R50, R39.reuse ;  /* 0x00000027322b7220 */ /* 0x080fe20000410000 */
[----:B------:R-:W-:Y:S02]  /*7b00*/  HADD2.F32 R12, -RZ, R12.H1_H1 ;  /* 0x3000000cff0c7230 */ /* 0x000fe40000004100 */
[----:B------:R-:W-:Y:S01]  /*7b10*/  FMUL.FTZ R121, R42, R39 ;  /* 0x000000272a797220 */ /* 0x000fe20000410000 */
[----:B------:R-:W-:-:S02]  /*7b20*/  HADD2.F32 R41, -RZ, R168.H0_H0 ;  /* 0x200000a8ff297230 */ /* 0x000fc40000004100 */
[-C--:B------:R-:W-:Y:S01]  /*7b30*/  FMUL.FTZ R39, R40, R37.reuse ;  /* 0x0000002528277220 */ /* 0x080fe20000410000 */
[----:B------:R-:W-:Y:S02]  /*7b40*/  HADD2.F32 R55, -RZ, R36.H0_H0 ;  /* 0x20000024ff377230 */ /* 0x000fe40000004100 */
[----:B------:R-:W-:Y:S01]  /*7b50*/  FMUL.FTZ R37, R12, R37 ;  /* 0x000000250c257220 */ /* 0x000fe20000410000 */
[----:B------:R-:W-:Y:S02]  /*7b60*/  HADD2.F32 R36, -RZ, R167.H0_H0 ;  /* 0x200000a7ff247230 */ /* 0x000fe40000004100 */
[-C--:B------:R-:W-:Y:S01]  /*7b70*/  FFMA.FTZ R43, R42, R41.reuse, -R43 ;  /* 0x000000292a2b7223 */ /* 0x080fe2000001082b */
[----:B------:R-:W-:Y:S01]  /*7b80*/  FFMA.FTZ R121, R50, R41, R121 ;  /* 0x0000002932797223 */ /* 0x000fe20000010079 */
[-C--:B------:R-:W-:Y:S01]  /*7b90*/  FFMA.FTZ R12, R12, R55.reuse, -R39 ;  /* 0x000000370c0c7223 */ /* 0x080fe20000010827 */
[----:B------:R-:W-:Y:S02]  /*7ba0*/  HADD2.F32 R49, -RZ, R49.H0_H0 ;  /* 0x20000031ff317230 */ /* 0x000fe40000004100 */
[----:B------:R-:W-:Y:S01]  /*7bb0*/  FFMA.FTZ R40, R40, R55, R37 ;  /* 0x0000003728287223 */ /* 0x000fe20000010025 */
[----:B------:R-:W-:-:S02]  /*7bc0*/  HADD2.F32 R41, -RZ, R51.H0_H0 ;  /* 0x20000033ff297230 */ /* 0x000fc40000004100 */
[--C-:B------:R-:W-:Y:S01]  /*7bd0*/  HADD2.F32 R39, -RZ, R14.reuse.H0_H0 ;  /* 0x2000000eff277230 */ /* 0x100fe20000004100 */
[----:B------:R-:W-:Y:S01]  /*7be0*/  F2FP.F16.F32.PACK_AB R12, R12, R43 ;  /* 0x0000002b0c0c723e */ /* 0x000fe200000000ff */
[----:B------:R-:W-:Y:S01]  /*7bf0*/  HADD2.F32 R42, -RZ, R51.H1_H1 ;  /* 0x30000033ff2a7230 */ /* 0x000fe20000004100 */
[----:B------:R-:W-:Y:S01]  /*7c00*/  F2FP.F16.F32.PACK_AB R40, R40, R121 ;  /* 0x000000792828723e */ /* 0x000fe200000000ff */
[----:B------:R-:W-:Y:S02]  /*7c10*/  HADD2.F32 R14, -RZ, R14.H1_H1 ;  /* 0x3000000eff0e7230 */ /* 0x000fe40000004100 */
[----:B------:R-:W-:Y:S02]  /*7c20*/  HADD2.F32 R51, -RZ, R38.H0_H0 ;  /* 0x20000026ff337230 */ /* 0x000fe40000004100 */
[-C--:B------:R-:W-:Y:S01]  /*7c30*/  FMUL.FTZ R38, R41, R36.reuse ;  /* 0x0000002429267220 */ /* 0x080fe20000410000 */
[----:B------:R-:W-:Y:S02]  /*7c40*/  HADD2.F32 R37, -RZ, R167.H1_H1 ;  /* 0x300000a7ff257230 */ /* 0x000fe40000004100 */
[-C--:B------:R-:W-:Y:S01]  /*7c50*/  FMUL.FTZ R55, R42, R49.reuse ;  /* 0x000000312a377220 */ /* 0x080fe20000410000 */
[----:B------:R-:W-:Y:S01]  /*7c60*/  FMUL.FTZ R36, R39, R36 ;  /* 0x0000002427247220 */ /* 0x000fe20000410000 */
[----:B------:R-:W-:Y:S01]  /*7c70*/  FMUL.FTZ R49, R14, R49 ;  /* 0x000000310e317220 */ /* 0x000fe20000410000 */
[----:B------:R-:W-:-:S02]  /*7c80*/  IMAD.MOV.U32 R43, RZ, RZ, R81 ;  /* 0x000000ffff2b7224 */ /* 0x000fc400078e0051 */
[-C--:B------:R-:W-:Y:S01]  /*7c90*/  FFMA.FTZ R38, R39, R37.reuse, -R38 ;  /* 0x0000002527267223 */ /* 0x080fe20000010826 */
[----:B------:R-:W-:Y:S01]  /*7ca0*/  FFMA.FTZ R36, R41, R37, R36 ;  /* 0x0000002529247223 */ /* 0x000fe20000010024 */
[-C--:B------:R-:W-:Y:S01]  /*7cb0*/  FFMA.FTZ R55, R14, R51.reuse, -R55 ;  /* 0x000000330e377223 */ /* 0x080fe20000010837 */
[----:B------:R-:W-:Y:S01]  /*7cc0*/  FFMA.FTZ R49, R42, R51, R49 ;  /* 0x000000332a317223 */ /* 0x000fe20000010031 */
[----:B------:R-:W-:-:S03]  /*7cd0*/  F2FP.F16.F32.PACK_AB R41, R48, R83 ;  /* 0x000000533029723e */ /* 0x000fc600000000ff */
[----:B------:R-:W-:Y:S02]  /*7ce0*/  F2FP.F16.F32.PACK_AB R14, R55, R38 ;  /* 0x00000026370e723e */ /* 0x000fe400000000ff */
[----:B------:R-:W-:-:S07]  /*7cf0*/  F2FP.F16.F32.PACK_AB R42, R49, R36 ;  /* 0x00000024312a723e */ /* 0x000fce00000000ff */
.L_x_1661:
[----:B------:R-:W-:Y:S05]  /*7d00*/  BSYNC B3 ;  /* 0x0000000000037941 */ /* 0x000fea0003800000 */
.L_x_1660:
[----:B------:R-:W-:Y:S01]  /*7d10*/  ISETP.GE.AND P3, PT, R11, R130, PT ;  /* 0x000000820b00720c */ /* 0x000fe20003f66270 */
[----:B--2---:R2:W-:-:S12]  /*7d20*/  ST.E.128 desc[UR60][R52.64], R12 ;  /* 0x0000000c34007985 */ /* 0x0045d8000c101d3c */
[----:B------:R-:W-:-:S05]  /*7d30*/  @!P3 IMAD.WIDE R36, R11, 0x2, R116 ;  /* 0x000000020b24b825 */ /* 0x000fca00078e0274 */
[----:B---3--:R2:W-:Y:S02]  /*7d40*/  @!P3 ST.E.128 desc[UR60][R36.64], R40 ;  /* 0x000000282400b985 */ /* 0x0085e4000c101d3c */
.L_x_1659:
[----:B------:R-:W-:Y:S05]  /*7d50*/  BSYNC B2 ;  /* 0x0000000000027941 */ /* 0x000fea0003800000 */
.L_x_1658:
[----:B------:R-:W-:-:S13]  /*7d60*/  ISETP.NE.AND P3, PT, R10, RZ, PT ;  /* 0x000000ff0a00720c */ /* 0x000fda0003f65270 */
[----:B------:R-:W-:Y:S05]  /*7d70*/  @!P3 BRA `(.L_x_1653) ;  /* 0x0000000400b8b947 */ /* 0x000fea0003800000 */
[----:B------:R-:W-:Y:S01]  /*7d80*/  LOP3.LUT P5, RZ, R22, 0x1, RZ, 0xc0, !PT ;  /* 0x0000000116ff7812 */ /* 0x000fe200078ac0ff */
[----:B------:R-:W-:Y:S01]  /*7d90*/  BSSY B2, `(.L_x_1662) ;  /* 0x0000068000027945 */ /* 0x000fe20003800000 */
[C---:B--234-:R-:W-:Y:S02]  /*7da0*/  LEA R40, P3, R7.reuse, R116, 0x1 ;  /* 0x0000007407287211 */ /* 0x05cfe400078608ff */
[----:B------:R-:W-:Y:S02]  /*7db0*/  SEL R11, R122, R134, !P5 ;  /* 0x000000867a0b7207 */ /* 0x000fe40006800000 */
[----:B------:R-:W-:Y:S02]  /*7dc0*/  LEA.HI.X R41, R7, R117, R107, 0x1, P3 ;  /* 0x0000007507297211 */ /* 0x000fe400018f0c6b */
[----:B------:R-:W-:Y:S02]  /*7dd0*/  SHF.R.S32.HI R12, RZ, 0x1f, R11 ;  /* 0x0000001fff0c7819 */ /* 0x000fe4000001140b */
[----:B------:R-:W-:-:S02]  /*7de0*/  ISETP.GE.AND P3, PT, R195, R119, PT ;  /* 0x00000077c300720c */ /* 0x000fc40003f66270 */
        /* <DEDUP_REMOVED lines=9> */
[----:B------:R-:W-:Y:S01]  /*7e80*/  IADD3 R12, R12, R13, RZ ;  /* 0x0000000d0c0c7210 */ /* 0x000fe20007ffe0ff */
[----:B------:R-:W-:-:S04]  /*7e90*/  IMAD R13, R19, 0x4800, R132 ;  /* 0x00004800130d7824 */ /* 0x000fc800078e0284 */
[----:B------:R-:W-:Y:S02]  /*7ea0*/  IMAD R15, R19, 0x4800, R12 ;  /* 0x00004800130f7824 */ /* 0x000fe400078e020c */
[--C-:B------:R-:W-:Y:S02]  /*7eb0*/  IMAD R13, R13, 0x2, R18.reuse ;  /* 0x000000020d0d7824 */ /* 0x100fe400078e0212 */
[----:B------:R-:W-:-:S04]  /*7ec0*/  IMAD R36, R15, 0x2, R18 ;  /* 0x000000020f247824 */ /* 0x000fc800078e0212 */
[----:B------:R-:W2:Y:S04]  /*7ed0*/  LDS.128 R12, [R13+0x1e400] ;  /* 0x01e400000d0c7984 */ /* 0x000ea80000000c00 */
[----:B------:R-:W3:Y:S01]  /*7ee0*/  LDS.128 R36, [R36+0x1e400] ;  /* 0x01e4000024247984 */ /* 0x000ee20000000c00 */
[----:B------:R-:W-:Y:S05]  /*7ef0*/  @P3 BRA `(.L_x_1663) ;  /* 0x0000000400443947 */ /* 0x000fea0003800000 */
[--C-:B------:R-:W-:Y:S01]  /*7f00*/  SHF.R.U64 R32, R32, 0x10, R33.reuse ;  /* 0x0000001020207819 */ /* 0x100fe20000001221 */
[----:B------:R-:W-:Y:S01]  /*7f10*/  HADD2.F32 R51, -RZ, R166.H1_H1 ;  /* 0x300000a6ff337230 */ /* 0x000fe20000004100 */
[----:B------:R-:W-:Y:S01]  /*7f20*/  SHF.R.U32.HI R42, RZ, 0x10, R33 ;  /* 0x00000010ff2a7819 */ /* 0x000fe20000011621 */
[----:B---3--:R-:W-:Y:S01]  /*7f30*/  HADD2.F32 R48, -RZ, R37.H0_H0 ;  /* 0x20000025ff307230 */ /* 0x008fe20000004100 */
[--C-:B------:R-:W-:Y:S01]  /*7f40*/  SHF.R.U64 R33, R44, 0x10, R45.reuse ;  /* 0x000000102c217819 */ /* 0x100fe2000000122d */
[----:B--2---:R-:W-:Y:S01]  /*7f50*/  HADD2.F32 R50, -RZ, R13.H0_H0 ;  /* 0x2000000dff327230 */ /* 0x004fe20000004100 */
[----:B------:R-:W-:Y:S01]  /*7f60*/  SHF.R.U32.HI R44, RZ, 0x10, R45 ;  /* 0x00000010ff2c7819 */ /* 0x000fe2000001162d */
[----:B------:R-:W-:Y:S01]  /*7f70*/  HADD2.F32 R45, -RZ, R37.H1_H1 ;  /* 0x30000025ff2d7230 */ /* 0x000fe20000004100 */
[--C-:B------:R-:W-:Y:S01]  /*7f80*/  SHF.R.U64 R43, R46, 0x10, R47.reuse ;  /* 0x000000102e2b7819 */ /* 0x100fe2000000122f */
[----:B------:R-:W-:Y:S01]  /*7f90*/  HADD2.F32 R49, -RZ, R13.H1_H1 ;  /* 0x3000000dff317230 */ /* 0x000fe20000004100 */
[----:B------:R-:W-:Y:S01]  /*7fa0*/  SHF.R.U32.HI R46, RZ, 0x10, R47 ;  /* 0x00000010ff2e7819 */ /* 0x000fe2000001162f */
[----:B------:R-:W-:-:S02]  /*7fb0*/  HADD2.F32 R52, -RZ, R44.H0_H0 ;  /* 0x2000002cff347230 */ /* 0x000fc40000004100 */
[-C--:B------:R-:W-:Y:S01]  /*7fc0*/  FMUL.FTZ R13, R48, R51.reuse ;  /* 0x00000033300d7220 */ /* 0x080fe20000410000 */
[----:B------:R-:W-:Y:S02]  /*7fd0*/  HADD2.F32 R47, -RZ, R163.H0_H0 ;  /* 0x200000a3ff2f7230 */ /* 0x000fe40000004100 */
[----:B------:R-:W-:Y:S01]  /*7fe0*/  FMUL.FTZ R37, R50, R51 ;  /* 0x0000003332257220 */ /* 0x000fe20000410000 */
[----:B------:R-:W-:Y:S02]  /*7ff0*/  HADD2.F32 R44, -RZ, R42.H0_H0 ;  /* 0x2000002aff2c7230 */ /* 0x000fe40000004100 */
[-C--:B------:R-:W-:Y:S01]  /*8000*/  FMUL.FTZ R42, R45, R52.reuse ;  /* 0x000000342d2a7220 */ /* 0x080fe20000410000 */
[--C-:B------:R-:W-:Y:S01]  /*8010*/  SHF.R.U64 R34, R34, 0x10, R35.reuse ;  /* 0x0000001022227819 */ /* 0x100fe20000001223 */
[C---:B------:R-:W-:Y:S01]  /*8020*/  FMUL.FTZ R52, R49.reuse, R52 ;  /* 0x0000003431347220 */ /* 0x040fe20000410000 */
[----:B------:R-:W-:Y:S01]  /*8030*/  SHF.R.U32.HI R35, RZ, 0x10, R35 ;  /* 0x00000010ff237819 */ /* 0x000fe20000011623 */
[-C--:B------:R-:W-:Y:S01]  /*8040*/  FFMA.FTZ R13, R50, R47.reuse, -R13 ;  /* 0x0000002f320d7223 */ /* 0x080fe2000001080d */
[----:B------:R-:W-:Y:S01]  /*8050*/  FFMA.FTZ R37, R48, R47, R37 ;  /* 0x0000002f30257223 */ /* 0x000fe20000010025 */
[----:B------:R-:W-:Y:S01]  /*8060*/  FFMA.FTZ R42, R49, R44, -R42 ;  /* 0x0000002c312a7223 */ /* 0x000fe2000001082a */
[----:B------:R-:W-:-:S02]  /*8070*/  HADD2.F32 R49, -RZ, R165.H1_H1 ;  /* 0x300000a5ff317230 */ /* 0x000fc40000004100 */
[----:B------:R-:W-:Y:S01]  /*8080*/  FFMA.FTZ R44, R45, R44, R52 ;  /* 0x0000002c2d2c7223 */ /* 0x000fe20000010034 */
[----:B------:R-:W-:Y:S02]  /*8090*/  HADD2.F32 R48, -RZ, R39.H0_H0 ;  /* 0x20000027ff307230 */ /* 0x000fe40000004100 */
[----:B------:R-:W-:Y:S01]  /*80a0*/  HADD2.F32 R50, -RZ, R15.H0_H0 ;  /* 0x2000000fff327230 */ /* 0x000fe20000004100 */
[----:B------:R-:W-:Y:S01]  /*80b0*/  F2FP.F16.F32.PACK_AB R13, R42, R13 ;  /* 0x0000000d2a0d723e */ /* 0x000fe200000000ff */
[----:B------:R-:W-:Y:S01]  /*80c0*/  HADD2.F32 R39, -RZ, R39.H1_H1 ;  /* 0x30000027ff277230 */ /* 0x000fe20000004100 */
[----:B------:R-:W-:Y:S01]  /*80d0*/  F2FP.F16.F32.PACK_AB R37, R44, R37 ;  /* 0x000000252c25723e */ /* 0x000fe200000000ff */
[----:B------:R-:W-:Y:S02]  /*80e0*/  HADD2.F32 R51, -RZ, R46.H0_H0 ;  /* 0x2000002eff337230 */ /* 0x000fe40000004100 */
[----:B------:R-:W-:Y:S02]  /*80f0*/  HADD2.F32 R46, -RZ, R15.H1_H1 ;  /* 0x3000000fff2e7230 */ /* 0x000fe40000004100 */
[----:B------:R-:W-:Y:S01]  /*8100*/  FMUL.FTZ R15, R48, R49 ;  /* 0x00000031300f7220 */ /* 0x000fe20000410000 */
[----:B------:R-:W-:-:S02]  /*8110*/  HADD2.F32 R47, -RZ, R35.H0_H0 ;  /* 0x20000023ff2f7230 */ /* 0x000fc40000004100 */
[----:B------:R-:W-:Y:S01]  /*8120*/  FMUL.FTZ R35, R50, R49 ;  /* 0x0000003132237220 */ /* 0x000fe20000410000 */
[----:B------:R-:W-:Y:S02]  /*8130*/  HADD2.F32 R45, -RZ, R164.H0_H0 ;  /* 0x200000a4ff2d7230 */ /* 0x000fe40000004100 */
[CC--:B------:R-:W-:Y:S01]  /*8140*/  FMUL.FTZ R49, R39.reuse, R51.reuse ;  /* 0x0000003327317220 */ /* 0x0c0fe20000410000 */
[----:B------:R-:W-:Y:S01]  /*8150*/  FMUL.FTZ R52, R46, R51 ;  /* 0x000000332e347220 */ /* 0x000fe20000410000 */
[----:B------:R-:W-:Y:S02]  /*8160*/  HADD2.F32 R166, -RZ, R166.H0_H0 ;  /* 0x200000a6ffa67230 */ /* 0x000fe40000004100 */
[----:B------:R-:W-:Y:S01]  /*8170*/  FFMA.FTZ R35, R48, R45, R35 ;  /* 0x0000002d30237223 */ /* 0x000fe20000010023 */
[----:B------:R-:W-:Y:S01]  /*8180*/  FFMA.FTZ R46, R46, R47, -R49 ;  /* 0x0000002f2e2e7223 */ /* 0x000fe20000010831 */
[----:B------:R-:W-:Y:S01]  /*8190*/  FFMA.FTZ R15, R50, R45, -R15 ;  /* 0x0000002d320f7223 */ /* 0x000fe2000001080f */
[----:B------:R-:W-:Y:S01]  /*81a0*/  FFMA.FTZ R48, R39, R47, R52 ;  /* 0x0000002f27307223 */ /* 0x000fe20000010034 */
[----:B------:R-:W-:-:S02]  /*81b0*/  HADD2.F32 R49, -RZ, R33.H0_H0 ;  /* 0x20000021ff317230 */ /* 0x000fc40000004100 */
[----:B------:R-:W-:Y:S01]  /*81c0*/  HADD2.F32 R39, -RZ, R36.H0_H0 ;  /* 0x20000024ff277230 */ /* 0x000fe20000004100 */
[----:B------:R-:W-:Y:S01]  /*81d0*/  F2FP.F16.F32.PACK_AB R15, R46, R15 ;  /* 0x0000000f2e0f723e */ /* 0x000fe200000000ff */
[----:B------:R-:W-:Y:S01]  /*81e0*/  HADD2.F32 R33, -RZ, R12.H0_H0 ;  /* 0x2000000cff217230 */ /* 0x000fe20000004100 */
[----:B------:R-:W-:Y:S01]  /*81f0*/  F2FP.F16.F32.PACK_AB R35, R48, R35 ;  /* 0x000000233023723e */ /* 0x000fe200000000ff */
[----:B------:R-:W-:Y:S02]  /*8200*/  HADD2.F32 R45, -RZ, R36.H1_H1 ;  /* 0x30000024ff2d7230 */ /* 0x000fe40000004100 */
[----:B------:R-:W-:Y:S02]  /*8210*/  HADD2.F32 R36, -RZ, R12.H1_H1 ;  /* 0x3000000cff247230 */ /* 0x000fe40000004100 */
[----:B------:R-:W-:Y:S01]  /*8220*/  FMUL.FTZ R12, R39, R166 ;  /* 0x000000a6270c7220 */ /* 0x000fe20000410000 */
[----:B------:R-:W-:Y:S02]  /*8230*/  HADD2.F32 R50, -RZ, R163.H1_H1 ;  /* 0x300000a3ff327230 */ /* 0x000fe40000004100 */
[----:B------:R-:W-:Y:S01]  /*8240*/  FMUL.FTZ R51, R45, R49 ;  /* 0x000000312d337220 */ /* 0x000fe20000410000 */
[----:B------:R-:W-:-:S02]  /*8250*/  HADD2.F32 R47, -RZ, R32.H0_H0 ;  /* 0x20000020ff2f7230 */ /* 0x000fc40000004100 */
[C---:B------:R-:W-:Y:S01]  /*8260*/  FMUL.FTZ R32, R33.reuse, R166 ;  /* 0x000000a621207220 */ /* 0x040fe20000410000 */
[C---:B------:R-:W-:Y:S01]  /*8270*/  FMUL.FTZ R52, R36.reuse, R49 ;  /* 0x0000003124347220 */ /* 0x040fe20000410000 */
[-C--:B------:R-:W-:Y:S01]  /*8280*/  FFMA.FTZ R12, R33, R50.reuse, -R12 ;  /* 0x00000032210c7223 */ /* 0x080fe2000001080c */
[----:B------:R-:W-:Y:S02]  /*8290*/  HADD2.F32 R165, -RZ, R165.H0_H0 ;  /* 0x200000a5ffa57230 */ /* 0x000fe40000004100 */
[----:B------:R-:W-:Y:S01]  /*82a0*/  FFMA.FTZ R32, R39, R50, R32 ;  /* 0x0000003227207223 */ /* 0x000fe20000010020 */
[-C--:B------:R-:W-:Y:S01]  /*82b0*/  FFMA.FTZ R33, R36, R47.reuse, -R51 ;  /* 0x0000002f24217223 */ /* 0x080fe20000010833 */
[----:B------:R-:W-:Y:S01]  /*82c0*/  FFMA.FTZ R39, R45, R47, R52 ;  /* 0x0000002f2d277223 */ /* 0x000fe20000010034 */
[----:B------:R-:W-:Y:S02]  /*82d0*/  HADD2.F32 R47, -RZ, R43.H0_H0 ;  /* 0x2000002bff2f7230 */ /* 0x000fe40000004100 */
[----:B------:R-:W-:Y:S01]  /*82e0*/  HADD2.F32 R43, -RZ, R38.H0_H0 ;  /* 0x20000026ff2b7230 */ /* 0x000fe20000004100 */
[----:B------:R-:W-:Y:S01]  /*82f0*/  F2FP.F16.F32.PACK_AB R12, R33, R12 ;  /* 0x0000000c210c723e */ /* 0x000fe200000000ff */
[----:B------:R-:W-:-:S02]  /*8300*/  HADD2.F32 R36, -RZ, R14.H0_H0 ;  /* 0x2000000eff247230 */ /* 0x000fc40000004100 */
[----:B------:R-:W-:Y:S02]  /*8310*/  HADD2.F32 R38, -RZ, R38.H1_H1 ;  /* 0x30000026ff267230 */ /* 0x000fe40000004100 */
[----:B------:R-:W-:Y:S01]  /*8320*/  FMUL.FTZ R49, R43, R165 ;  /* 0x000000a52b317220 */ /* 0x000fe20000410000 */
[----:B------:R-:W-:Y:S02]  /*8330*/  HADD2.F32 R14, -RZ, R14.H1_H1 ;  /* 0x3000000eff0e7230 */ /* 0x000fe40000004100 */
[----:B------:R-:W-:Y:S02]  /*8340*/  HADD2.F32 R164, -RZ, R164.H1_H1 ;  /* 0x300000a4ffa47230 */ /* 0x000fe40000004100 */
[----:B------:R-:W-:Y:S01]  /*8350*/  FMUL.FTZ R51, R38, R47 ;  /* 0x0000002f26337220 */ /* 0x000fe20000410000 */
[----:B------:R-:W-:Y:S02]  /*8360*/  HADD2.F32 R45, -RZ, R34.H0_H0 ;  /* 0x20000022ff2d7230 */ /* 0x000fe40000004100 */
[----:B------:R-:W-:Y:S01]  /*8370*/  FMUL.FTZ R34, R36, R165 ;  /* 0x000000a524227220 */ /* 0x000fe20000410000 */
[----:B------:R-:W-:Y:S01]  /*8380*/  FMUL.FTZ R47, R14, R47 ;  /* 0x0000002f0e2f7220 */ /* 0x000fe20000410000 */
[----:B------:R-:W-:Y:S01]  /*8390*/  FFMA.FTZ R49, R36, R164, -R49 ;  /* 0x000000a424317223 */ /* 0x000fe20000010831 */
[----:B------:R-:W-:Y:S01]  /*83a0*/  F2FP.F16.F32.PACK_AB R36, R39, R32 ;  /* 0x000000202724723e */ /* 0x000fe200000000ff */
[----:B------:R-:W-:Y:S01]  /*83b0*/  FFMA.FTZ R34, R43, R164, R34 ;  /* 0x000000a42b227223 */ /* 0x000fe20000010022 */
[-C--:B------:R-:W-:Y:S01]  /*83c0*/  FFMA.FTZ R14, R14, R45.reuse, -R51 ;  /* 0x0000002d0e0e7223 */ /* 0x080fe20000010833 */
[----:B------:R-:W-:Y:S01]  /*83d0*/  FFMA.FTZ R47, R38, R45, R47 ;  /* 0x0000002d262f7223 */ /* 0x000fe2000001002f */
[----:B------:R-:W-:-:S03]  /*83e0*/  IMAD.MOV.U32 R39, RZ, RZ, R35 ;  /* 0x000000ffff277224 */ /* 0x000fc600078e0023 */
[----:B------:R-:W-:Y:S02]  /*83f0*/  F2FP.F16.F32.PACK_AB R14, R14, R49 ;  /* 0x000000310e0e723e */ /* 0x000fe400000000ff */
[----:B------:R-:W-:-:S07]  /*8400*/  F2FP.F16.F32.PACK_AB R38, R47, R34 ;  /* 0x000000222f26723e */ /* 0x000fce00000000ff */
.L_x_1663:
[----:B------:R-:W-:Y:S05]  /*8410*/  BSYNC B2 ;  /* 0x0000000000027941 */ /* 0x000fea0003800000 */
.L_x_1662:
[----:B------:R-:W-:Y:S01]  /*8420*/  ISETP.GE.AND P3, PT, R11, R130, PT ;  /* 0x000000820b00720c */ /* 0x000fe20003f66270 */
[----:B--2---:R2:W-:-:S12]  /*8430*/  ST.E.128 desc[UR60][R40.64], R12 ;  /* 0x0000000c28007985 */ /* 0x0045d8000c101d3c */
[----:B------:R-:W-:-:S05]  /*8440*/  @!P3 IMAD.WIDE R116, R11, 0x2, R116 ;  /* 0x000000020b74b825 */ /* 0x000fca00078e0274 */
[----:B---3--:R2:W-:Y:S02]  /*8450*/  @!P3 ST.E.128 desc[UR60][R116.64], R36 ;  /* 0x000000247400b985 */ /* 0x0085e4000c101d3c */
.L_x_1653:
[----:B------:R-:W-:Y:S05]  /*8460*/  BSYNC B1 ;  /* 0x0000000000017941 */ /* 0x000fea0003800000 */
.L_x_1652:
[----:B------:R-:W-:-:S03]  /*8470*/  UMOV UR4, 0xffffffff ;  /* 0xffffffff00047882 */ /* 0x000fc60000000000 */
[----:B------:R-:W-:Y:S05]  /*8480*/  BRA.DIV UR4, `(.L_x_1664) ;  /* 0x0000021604e87947 */ /* 0x000fea000b800000 */
[----:B--2---:R2:W0:Y:S04]  /*8490*/  SHFL.IDX PT, R37, R115, 0x1, 0x1c1f ;  /* 0x003c1f0073257f89 */ /* 0x00442800000e0000 */
[----:B------:R2:W0:Y:S02]  /*84a0*/  SHFL.IDX PT, R36, R118, 0x1, 0x1c1f ;  /* 0x003c1f0076247f89 */ /* 0x00042400000e0000 */
.L_x_2026:
[----:B------:R-:W-:Y:S05]  /*84b0*/  @P4 BRA `(.L_x_1621) ;  /* 0x0000001c00884947 */ /* 0x000fea0003800000 */
[----:B------:R-:W-:Y:S01]  /*84c0*/  ISETP.NE.AND P3, PT, R8, RZ, PT ;  /* 0x000000ff0800720c */ /* 0x000fe20003f65270 */
[----:B------:R-:W-:-:S12]  /*84d0*/  BSSY B1, `(.L_x_1665) ;  /* 0x0000075000017945 */ /* 0x000fd80003800000 */
[----:B------:R-:W-:Y:S05]  /*84e0*/  @!P3 BRA `(.L_x_1666) ;  /* 0x0000000400ccb947 */ /* 0x000fea0003800000 */
[----:B----4-:R-:W4:Y:S01]  /*84f0*/  LDL R14, [R1+0x34] ;  /* 0x00003400010e7983 */ /* 0x010f220000100800 */
[----:B------:R-:W-:Y:S01]  /*8500*/  SEL R11, R122, R134, !P0 ;  /* 0x000000867a0b7207 */ /* 0x000fe20004000000 */
[----:B------:R-:W-:Y:S01]  /*8510*/  BSSY B2, `(.L_x_1667) ;  /* 0x000006e000027945 */ /* 0x000fe20003800000 */
[----:B------:R-:W-:Y:S02]  /*8520*/  SHF.R.U32.HI R13, RZ, 0x3, R225 ;  /* 0x00000003ff0d7819 */ /* 0x000fe400000116e1 */
[----:B------:R-:W-:Y:S02]  /*8530*/  SHF.R.S32.HI R12, RZ, 0x1f, R11 ;  /* 0x0000001fff0c7819 */ /* 0x000fe4000001140b */
[----:B0-----:R-:W-:Y:S02]  /*8540*/  LEA R38, P3, R5, R36, 0x1 ;  /* 0x0000002405267211 */ /* 0x001fe400078608ff */
        /* <DEDUP_REMOVED lines=9> */
[----:B------:R-:W-:-:S04]  /*85e0*/  LOP3.LUT R11, R225, 0x38, R41, 0xf8, !PT ;  /* 0x00000038e10b7812 */ /* 0x000fc800078ef829 */
[----:B------:R-:W-:-:S05]  /*85f0*/  LOP3.LUT R11, R11, R13, RZ, 0x3c, !PT ;  /* 0x0000000d0b0b7212 */ /* 0x000fca00078e3cff */
[----:B------:R-:W-:-:S04]  /*8600*/  @!P3 IMAD.WIDE R40, R41, 0x2, R36 ;  /* 0x000000022928b825 */ /* 0x000fc800078e0224 */
[----:B----4-:R-:W-:-:S04]  /*8610*/  IMAD R12, R12, 0x1800, R14 ;  /* 0x000018000c0c7824 */ /* 0x010fc800078e020e */
[----:B------:R-:W-:Y:S02]  /*8620*/  IMAD.IADD R12, R12, 0x1, R11 ;  /* 0x000000010c0c7824 */ /* 0x000fe400078e020b */
[C---:B------:R-:W-:Y:S02]  /*8630*/  IMAD R11, R19.reuse, 0x4800, R133 ;  /* 0x00004800130b7824 */ /* 0x040fe400078e0285 */
[----:B------:R-:W-:-:S03]  /*8640*/  IMAD R13, R19, 0x4800, R12 ;  /* 0x00004800130d7824 */ /* 0x000fc600078e020c */
[----:B------:R-:W-:Y:S01]  /*8650*/  LEA R11, R11, R18, 0x1 ;  /* 0x000000120b0b7211 */ /* 0x000fe200078e08ff */
[----:B------:R-:W-:-:S04]  /*8660*/  IMAD R32, R13, 0x2, R18 ;  /* 0x000000020d207824 */ /* 0x000fc800078e0212 */
[----:B------:R0:W4:Y:S04]  /*8670*/  LDS.128 R12, [R11+0x1e400] ;  /* 0x01e400000b0c7984 */ /* 0x0001280000000c00 */
[----:B------:R-:W0:Y:S01]  /*8680*/  LDS.128 R32, [R32+0x1e400] ;  /* 0x01e4000020207984 */ /* 0x000e220000000c00 */
[----:B------:R-:W-:Y:S05]  /*8690*/  @P4 BRA `(.L_x_1668) ;  /* 0x0000000400544947 */ /* 0x000fea0003800000 */
[----:B0-----:R-:W-:Y:S01]  /*86a0*/  IMAD.MOV.U32 R45, RZ, RZ, R33 ;  /* 0x000000ffff2d7224 */ /* 0x001fe200078e0021 */
[----:B------:R-:W-:Y:S01]  /*86b0*/  SHF.R.U32.HI R51, RZ, 0x10, R77 ;  /* 0x00000010ff337819 */ /* 0x000fe2000001164d */
[----:B------:R-:W-:Y:S01]  /*86c0*/  IMAD.MOV.U32 R47, RZ, RZ, R35 ;  /* 0x000000ffff2f7224 */ /* 0x000fe200078e0023 */
[----:B------:R-:W-:Y:S01]  /*86d0*/  SHF.R.U32.HI R49, RZ, 0x10, R65 ;  /* 0x00000010ff317819 */ /* 0x000fe20000011641 */
[----:B----4-:R-:W-:Y:S01]  /*86e0*/  IMAD.MOV.U32 R33, RZ, RZ, R15 ;  /* 0x000000ffff217224 */ /* 0x010fe200078e000f */
[--C-:B------:R-:W-:Y:S01]  /*86f0*/  SHF.R.U64 R44, R78, 0x10, R79.reuse ;  /* 0x000000104e2c7819 */ /* 0x100fe2000000124f */
        /* <DEDUP_REMOVED lines=11> */
[----:B------:R-:W-:Y:S01]  /*87b0*/  SHF.R.U64 R11, R64, 0x10, R65 ;  /* 0x00000010400b7819 */ /* 0x000fe20000001241 */
[----:B------:R-:W-:Y:S02]  /*87c0*/  HADD2.F32 R45, -RZ, R45.H1_H1 ;  /* 0x3000002dff2d7230 */ /* 0x000fe40000004100 */
[-C--:B------:R-:W-:Y:S01]  /*87d0*/  FMUL.FTZ R54, R46, R51.reuse ;  /* 0x000000332e367220 */ /* 0x080fe20000410000 */
[----:B------:R-:W-:Y:S02]  /*87e0*/  HADD2.F32 R49, -RZ, R49.H0_H0 ;  /* 0x20000031ff317230 */ /* 0x000fe40000004100 */
[-C--:B------:R-:W-:Y:S01]  /*87f0*/  FFMA.FTZ R13, R15, R48.reuse, -R52 ;  /* 0x000000300f0d7223 */ /* 0x080fe20000010834 */
[----:B------:R-:W-:Y:S01]  /*8800*/  FFMA.FTZ R15, R35, R48, R50 ;  /* 0x00000030230f7223 */ /* 0x000fe20000010032 */
[----:B------:R-:W-:Y:S01]  /*8810*/  FMUL.FTZ R53, R45, R51 ;  /* 0x000000332d357220 */ /* 0x000fe20000410000 */
[----:B------:R-:W-:-:S02]  /*8820*/  HADD2.F32 R35, -RZ, R33.H0_H0 ;  /* 0x20000021ff237230 */ /* 0x000fc40000004100 */
[-C--:B------:R-:W-:Y:S01]  /*8830*/  FFMA.FTZ R48, R45, R49.reuse, R54 ;  /* 0x000000312d307223 */ /* 0x080fe20000010036 */
[----:B------:R-:W-:Y:S02]  /*8840*/  HADD2.F32 R54, -RZ, R161.H1_H1 ;  /* 0x300000a1ff367230 */ /* 0x000fe40000004100 */
[----:B------:R-:W-:Y:S01]  /*8850*/  FFMA.FTZ R46, R46, R49, -R53 ;  /* 0x000000312e2e7223 */ /* 0x000fe20000010835 */
[--C-:B------:R-:W-:Y:S01]  /*8860*/  HADD2.F32 R45, -RZ, R47.reuse.H0_H0 ;  /* 0x2000002fff2d7230 */ /* 0x100fe20000004100 */
[----:B------:R-:W-:Y:S01]  /*8870*/  SHF.R.U64 R43, R76, 0x10, R77 ;  /* 0x000000104c2b7819 */ /* 0x000fe2000000124d */
[----:B------:R-:W-:Y:S02]  /*8880*/  HADD2.F32 R47, -RZ, R47.H1_H1 ;  /* 0x3000002fff2f7230 */ /* 0x000fe40000004100 */
[----:B------:R-:W-:Y:S02]  /*8890*/  HADD2.F32 R78, -RZ, R78.H0_H0 ;  /* 0x2000004eff4e7230 */ /* 0x000fe40000004100 */
[----:B------:R-:W-:Y:S01]  /*88a0*/  FMUL.FTZ R64, R45, R54 ;  /* 0x000000362d407220 */ /* 0x000fe20000410000 */
[----:B------:R-:W-:-:S02]  /*88b0*/  HADD2.F32 R50, -RZ, R33.H1_H1 ;  /* 0x30000021ff327230 */ /* 0x000fc40000004100 */
[----:B------:R-:W-:Y:S01]  /*88c0*/  FMUL.FTZ R54, R35, R54 ;  /* 0x0000003623367220 */ /* 0x000fe20000410000 */
[----:B------:R-:W-:Y:S02]  /*88d0*/  HADD2.F32 R52, -RZ, R157.H1_H1 ;  /* 0x3000009dff347230 */ /* 0x000fe40000004100 */
[-C--:B------:R-:W-:Y:S01]  /*88e0*/  FMUL.FTZ R49, R47, R78.reuse ;  /* 0x0000004e2f317220 */ /* 0x080fe20000410000 */
[----:B------:R-:W-:Y:S02]  /*88f0*/  HADD2.F32 R66, -RZ, R66.H0_H0 ;  /* 0x20000042ff427230 */ /* 0x000fe40000004100 */
[----:B------:R-:W-:Y:S01]  /*8900*/  FMUL.FTZ R78, R50, R78 ;  /* 0x0000004e324e7220 */ /* 0x000fe20000410000 */
[----:B------:R-:W-:Y:S02]  /*8910*/  HADD2.F32 R162, -RZ, R162.H0_H0 ;  /* 0x200000a2ffa27230 */ /* 0x000fe40000004100 */
[-C--:B------:R-:W-:Y:S01]  /*8920*/  FFMA.FTZ R33, R35, R52.reuse, -R64 ;  /* 0x0000003423217223 */ /* 0x080fe20000010840 */
[----:B------:R-:W-:Y:S01]  /*8930*/  FFMA.FTZ R35, R45, R52, R54 ;  /* 0x000000342d237223 */ /* 0x000fe20000010036 */
[----:B------:R-:W-:Y:S01]  /*8940*/  FFMA.FTZ R52, R47, R66, R78 ;  /* 0x000000422f347223 */ /* 0x000fe2000001004e */
[----:B------:R-:W-:-:S02]  /*8950*/  HADD2.F32 R47, -RZ, R43.H0_H0 ;  /* 0x2000002bff2f7230 */ /* 0x000fc40000004100 */
[----:B------:R-:W-:Y:S01]  /*8960*/  FFMA.FTZ R50, R50, R66, -R49 ;  /* 0x0000004232327223 */ /* 0x000fe20000010831 */
        /* <DEDUP_REMOVED lines=11> */
[C---:B------:R-:W-:Y:S01]  /*8a20*/  FMUL.FTZ R47, R12.reuse, R47 ;  /* 0x0000002f0c2f7220 */ /* 0x040fe20000410000 */
[----:B------:R-:W-:Y:S02]  /*8a30*/  HADD2.F32 R161, -RZ, R161.H0_H0 ;  /* 0x200000a1ffa17230 */ /* 0x000fe40000004100 */
[-C--:B------:R-:W-:Y:S01]  /*8a40*/  FFMA.FTZ R49, R12, R11.reuse, -R49 ;  /* 0x0000000b0c317223 */ /* 0x080fe20000010831 */
[----:B------:R-:W-:Y:S02]  /*8a50*/  HADD2.F32 R12, -RZ, R34.H0_H0 ;  /* 0x20000022ff0c7230 */ /* 0x000fe40000004100 */
[----:B------:R-:W-:Y:S01]  /*8a60*/  FFMA.FTZ R162, R45, R54, R162 ;  /* 0x000000362da27223 */ /* 0x000fe200000100a2 */
[----:B------:R-:W-:Y:S01]  /*8a70*/  FFMA.FTZ R47, R32, R11, R47 ;  /* 0x0000000b202f7223 */ /* 0x000fe2000001002f */
[----:B------:R-:W-:-:S02]  /*8a80*/  HADD2.F32 R45, -RZ, R44.H0_H0 ;  /* 0x2000002cff2d7230 */ /* 0x000fc40000004100 */
[----:B------:R-:W-:Y:S01]  /*8a90*/  FFMA.FTZ R64, R43, R54, -R64 ;  /* 0x000000362b407223 */ /* 0x000fe20000010840 */
[----:B------:R-:W-:Y:S02]  /*8aa0*/  HADD2.F32 R11, -RZ, R14.H0_H0 ;  /* 0x2000000eff0b7230 */ /* 0x000fe40000004100 */
[-C--:B------:R-:W-:Y:S01]  /*8ab0*/  FMUL.FTZ R32, R12, R161.reuse ;  /* 0x000000a10c207220 */ /* 0x080fe20000410000 */
        /* <DEDUP_REMOVED lines=8> */
[----:B------:R-:W-:Y:S01]  /*8b40*/  F2FP.F16.F32.PACK_AB R50, R50, R33 ;  /* 0x000000213232723e */ /* 0x000fe200000000ff */
[-C--:B------:R-:W-:Y:S01]  /*8b50*/  FFMA.FTZ R32, R11, R157.reuse, -R32 ;  /* 0x0000009d0b207223 */ /* 0x080fe20000010820 */
[----:B------:R-:W-:Y:S01]  /*8b60*/  FFMA.FTZ R161, R12, R157, R161 ;  /* 0x0000009d0ca17223 */ /* 0x000fe200000100a1 */
[-C--:B------:R-:W-:Y:S01]  /*8b70*/  FFMA.FTZ R51, R14, R43.reuse, -R51 ;  /* 0x0000002b0e337223 */ /* 0x080fe20000010833 */
[----:B------:R-:W-:Y:S01]  /*8b80*/  FFMA.FTZ R34, R34, R43, R45 ;  /* 0x0000002b22227223 */ /* 0x000fe2000001002d */
[----:B------:R-:W-:Y:S02]  /*8b90*/  F2FP.F16.F32.PACK_AB R33, R48, R15 ;  /* 0x0000000f3021723e */ /* 0x000fe400000000ff */
[----:B------:R-:W-:Y:S02]  /*8ba0*/  F2FP.F16.F32.PACK_AB R12, R49, R64 ;  /* 0x00000040310c723e */ /* 0x000fe400000000ff */
[----:B------:R-:W-:Y:S01]  /*8bb0*/  F2FP.F16.F32.PACK_AB R14, R51, R32 ;  /* 0x00000020330e723e */ /* 0x000fe200000000ff */
[----:B------:R-:W-:Y:S01]  /*8bc0*/  IMAD.MOV.U32 R32, RZ, RZ, R162 ;  /* 0x000000ffff207224 */ /* 0x000fe200078e00a2 */
[----:B------:R-:W-:-:S02]  /*8bd0*/  F2FP.F16.F32.PACK_AB R34, R34, R161 ;  /* 0x000000a12222723e */ /* 0x000fc400000000ff */
[----:B------:R-:W-:-:S07]  /*8be0*/  MOV R15, R50 ;  /* 0x00000032000f7202 */ /* 0x000fce0000000f00 */
.L_x_1668:
[----:B------:R-:W-:Y:S05]  /*8bf0*/  BSYNC B2 ;  /* 0x0000000000027941 */ /* 0x000fea0003800000 */
.L_x_1667:
[----:B----4-:R4:W-:Y:S04]  /*8c00*/  ST.E.128 desc[UR60][R38.64], R12 ;  /* 0x0000000c26007985 */ /* 0x0109e8000c101d3c */
[----:B0-----:R4:W-:Y:S02]  /*8c10*/  @!P3 ST.E.128 desc[UR60][R40.64], R32 ;  /* 0x000000202800b985 */ /* 0x0019e4000c101d3c */
.L_x_1666:
[----:B------:R-:W-:Y:S05]  /*8c20*/  BSYNC B1 ;  /* 0x0000000000017941 */ /* 0x000fea0003800000 */
.L_x_1665:
        /* <DEDUP_REMOVED lines=16> */
[----:B------:R-:W-:Y:S02]  /*8d30*/  LOP3.LUT R11, R225, 0x38, R41, 0xf8, !PT ;  /* 0x00000038e10b7812 */ /* 0x000fe400078ef829 */
[----:B------:R-:W-:Y:S02]  /*8d40*/  SHF.R.S32.HI R12, RZ, 0x3, R12 ;  /* 0x00000003ff0c7819 */ /* 0x000fe4000001140c */
[----:B------:R-:W-:Y:S02]  /*8d50*/  LOP3.LUT R11, R11, R13, RZ, 0x3c, !PT ;  /* 0x0000000d0b0b7212 */ /* 0x000fe400078e3cff */
[----:B------:R-:W-:-:S13]  /*8d60*/  ISETP.GE.AND P3, PT, R41, R130, PT ;  /* 0x000000822900720c */ /* 0x000fda0003f66270 */
[----:B------:R-:W-:-:S04]  /*8d70*/  @!P3 IMAD.WIDE R40, R41, 0x2, R36 ;  /* 0x000000022928b825 */ /* 0x000fc800078e0224 */
[----:B----4-:R-:W-:-:S04]  /*8d80*/  IMAD R12, R12, 0x1800, R14 ;  /* 0x000018000c0c7824 */ /* 0x010fc800078e020e */
[----:B------:R-:W-:Y:S02]  /*8d90*/  IMAD.IADD R12, R12, 0x1, R11 ;  /* 0x000000010c0c7824 */ /* 0x000fe400078e020b */
[C---:B------:R-:W-:Y:S02]  /*8da0*/  IMAD R11, R19.reuse, 0x4800, R131 ;  /* 0x00004800130b7824 */ /* 0x040fe400078e0283 */
[----:B------:R-:W-:Y:S02]  /*8db0*/  IMAD R13, R19, 0x4800, R12 ;  /* 0x00004800130d7824 */ /* 0x000fe400078e020c */
[--C-:B------:R-:W-:Y:S02]  /*8dc0*/  IMAD R11, R11, 0x2, R18.reuse ;  /* 0x000000020b0b7824 */ /* 0x100fe400078e0212 */
[----:B------:R-:W-:-:S03]  /*8dd0*/  IMAD R32, R13, 0x2, R18 ;  /* 0x000000020d207824 */ /* 0x000fc600078e0212 */
[----:B------:R0:W4:Y:S04]  /*8de0*/  LDS.128 R12, [R11+0x1e400] ;  /* 0x01e400000b0c7984 */ /* 0x0001280000000c00 */
[----:B------:R-:W0:Y:S01]  /*8df0*/  LDS.128 R32, [R32+0x1e400] ;  /* 0x01e4000020207984 */ /* 0x000e220000000c00 */
[----:B------:R-:W-:Y:S05]  /*8e00*/  @P4 BRA `(.L_x_1672) ;  /* 0x00000004005c4947 */ /* 0x000fea0003800000 */
[----:B----4-:R-:W-:Y:S01]  /*8e10*/  IMAD.MOV.U32 R45, RZ, RZ, R12 ;  /* 0x000000ffff2d7224 */ /* 0x010fe200078e000c */
[----:B0-----:R-:W-:Y:S01]  /*8e20*/  MOV R12, R33 ;  /* 0x00000021000c7202 */ /* 0x001fe20000000f00 */
[----:B------:R-:W-:Y:S01]  /*8e30*/  IMAD.MOV.U32 R46, RZ, RZ, R32 ;  /* 0x000000ffff2e7224 */ /* 0x000fe200078e0020 */
[----:B------:R-:W-:Y:S01]  /*8e40*/  SHF.R.U32.HI R50, RZ, 0x10, R73 ;  /* 0x00000010ff327819 */ /* 0x000fe20000011649 */
[----:B------:R-:W-:Y:S01]  /*8e50*/  IMAD.MOV.U32 R47, RZ, RZ, R35 ;  /* 0x000000ffff2f7224 */ /* 0x000fe200078e0023 */
[----:B------:R-:W-:Y:S01]  /*8e60*/  SHF.R.U32.HI R48, RZ, 0x10, R61 ;  /* 0x00000010ff307819 */ /* 0x000fe2000001163d */
[----:B------:R-:W-:Y:S01]  /*8e70*/  HADD2.F32 R51, -RZ, R153.H1_H1 ;  /* 0x30000099ff337230 */ /* 0x000fe20000004100 */
[--C-:B------:R-:W-:Y:S01]  /*8e80*/  SHF.R.U64 R42, R74, 0x10, R75.reuse ;  /* 0x000000104a2a7819 */ /* 0x100fe2000000124b */
[--C-:B------:R-:W-:Y:S01]  /*8e90*/  HADD2.F32 R32, -RZ, R12.reuse.H0_H0 ;  /* 0x2000000cff207230 */ /* 0x100fe20000004100 */
[----:B------:R-:W-:Y:S01]  /*8ea0*/  SHF.R.U32.HI R74, RZ, 0x10, R75 ;  /* 0x00000010ff4a7819 */ /* 0x000fe2000001164b */
[----:B------:R-:W-:Y:S01]  /*8eb0*/  HADD2.F32 R35, -RZ, R12.H1_H1 ;  /* 0x3000000cff237230 */ /* 0x000fe20000004100 */
[----:B------:R-:W-:Y:S01]  /*8ec0*/  SHF.R.U64 R11, R62, 0x10, R63 ;  /* 0x000000103e0b7819 */ /* 0x000fe2000000123f */
[----:B------:R-:W-:Y:S01]  /*8ed0*/  IMAD.MOV.U32 R33, RZ, RZ, R15 ;  /* 0x000000ffff217224 */ /* 0x000fe200078e000f */
[----:B------:R-:W-:Y:S01]  /*8ee0*/  SHF.R.U32.HI R62, RZ, 0x10, R63 ;  /* 0x00000010ff3e7819 */ /* 0x000fe2000001163f */
[--C-:B------:R-:W-:Y:S01]  /*8ef0*/  HADD2.F32 R12, -RZ, R13.reuse.H0_H0 ;  /* 0x2000000dff0c7230 */ /* 0x100fe20000004100 */
[----:B------:R-:W-:Y:S01]  /*8f00*/  SHF.R.U64 R43, R60, 0x10, R61 ;  /* 0x000000103c2b7819 */ /* 0x000fe2000000123d */
[----:B------:R-:W-:Y:S01]  /*8f10*/  HADD2.F32 R50, -RZ, R50.H0_H0 ;  /* 0x20000032ff327230 */ /* 0x000fe20000004100 */
[----:B------:R-:W-:Y:S01]  /*8f20*/  SHF.R.U64 R44, R72, 0x10, R73 ;  /* 0x00000010482c7819 */ /* 0x000fe20000001249 */
[----:B------:R-:W-:-:S02]  /*8f30*/  HADD2.F32 R15, -RZ, R13.H1_H1 ;  /* 0x3000000dff0f7230 */ /* 0x000fc40000004100 */
[-C--:B------:R-:W-:Y:S01]  /*8f40*/  FMUL.FTZ R13, R32, R51.reuse ;  /* 0x00000033200d7220 */ /* 0x080fe20000410000 */
[----:B------:R-:W-:Y:S02]  /*8f50*/  HADD2.F32 R49, -RZ, R146.H1_H1 ;  /* 0x30000092ff317230 */ /* 0x000fe40000004100 */
[C---:B------:R-:W-:Y:S01]  /*8f60*/  FMUL.FTZ R51, R12.reuse, R51 ;  /* 0x000000330c337220 */ /* 0x040fe20000410000 */
[----:B------:R-:W-:Y:S02]  /*8f70*/  HADD2.F32 R48, -RZ, R48.H0_H0 ;  /* 0x20000030ff307230 */ /* 0x000fe40000004100 */
[-C--:B------:R-:W-:Y:S01]  /*8f80*/  FMUL.FTZ R52, R35, R50.reuse ;  /* 0x0000003223347220 */ /* 0x080fe20000410000 */
[C---:B------:R-:W-:Y:S01]  /*8f90*/  FMUL.FTZ R50, R15.reuse, R50 ;  /* 0x000000320f327220 */ /* 0x040fe20000410000 */
[-C--:B------:R-:W-:Y:S01]  /*8fa0*/  FFMA.FTZ R12, R12, R49.reuse, -R13 ;  /* 0x000000310c0c7223 */ /* 0x080fe2000001080d */
[----:B------:R-:W-:Y:S01]  /*8fb0*/  FFMA.FTZ R13, R32, R49, R51 ;  /* 0x00000031200d7223 */ /* 0x000fe20000010033 */
[-C--:B------:R-:W-:Y:S01]  /*8fc0*/  FFMA.FTZ R15, R15, R48.reuse, -R52 ;  /* 0x000000300f0f7223 */ /* 0x080fe20000010834 */
[----:B------:R-:W-:Y:S01]  /*8fd0*/  FFMA.FTZ R32, R35, R48, R50 ;  /* 0x0000003023207223 */ /* 0x000fe20000010032 */
[----:B------:R-:W-:-:S02]  /*8fe0*/  HADD2.F32 R51, -RZ, R151.H1_H1 ;  /* 0x30000097ff337230 */ /* 0x000fc40000004100 */
[----:B------:R-:W-:Y:S01]  /*8ff0*/  HADD2.F32 R48, -RZ, R47.H0_H0 ;  /* 0x2000002fff307230 */ /* 0x000fe20000004100 */
[----:B------:R-:W-:Y:S01]  /*9000*/  F2FP.F16.F32.PACK_AB R15, R15, R12 ;  /* 0x0000000c0f0f723e */ /* 0x000fe200000000ff */
[----:B------:R-:W-:Y:S02]  /*9010*/  HADD2.F32 R35, -RZ, R33.H0_H0 ;  /* 0x20000021ff237230 */ /* 0x000fe40000004100 */
[----:B------:R-:W-:Y:S02]  /*9020*/  HADD2.F32 R47, -RZ, R47.H1_H1 ;  /* 0x3000002fff2f7230 */ /* 0x000fe40000004100 */
[-C--:B------:R-:W-:Y:S01]  /*9030*/  FMUL.FTZ R54, R48, R51.reuse ;  /* 0x0000003330367220 */ /* 0x080fe20000410000 */
[----:B------:R-:W-:Y:S02]  /*9040*/  HADD2.F32 R52, -RZ, R74.H0_H0 ;  /* 0x2000004aff347230 */ /* 0x000fe40000004100 */
[----:B------:R-:W-:Y:S01]  /*9050*/  FMUL.FTZ R51, R35, R51 ;  /* 0x0000003323337220 */ /* 0x000fe20000410000 */
[----:B------:R-:W-:-:S02]  /*9060*/  HADD2.F32 R49, -RZ, R145.H1_H1 ;  /* 0x30000091ff317230 */ /* 0x000fc40000004100 */
[----:B------:R-:W-:Y:S02]  /*9070*/  HADD2.F32 R33, -RZ, R33.H1_H1 ;  /* 0x30000021ff217230 */ /* 0x000fe40000004100 */
[-C--:B------:R-:W-:Y:S01]  /*9080*/  FMUL.FTZ R60, R47, R52.reuse ;  /* 0x000000342f3c7220 */ /* 0x080fe20000410000 */
[----:B------:R-:W-:Y:S02]  /*9090*/  HADD2.F32 R50, -RZ, R62.H0_H0 ;  /* 0x2000003eff327230 */ /* 0x000fe40000004100 */
[-C--:B------:R-:W-:Y:S01]  /*90a0*/  FFMA.FTZ R54, R35, R49.reuse, -R54 ;  /* 0x0000003123367223 */ /* 0x080fe20000010836 */
[----:B------:R-:W-:Y:S01]  /*90b0*/  FFMA.FTZ R51, R48, R49, R51 ;  /* 0x0000003130337223 */ /* 0x000fe20000010033 */
[C---:B------:R-:W-:Y:S01]  /*90c0*/  FMUL.FTZ R52, R33.reuse, R52 ;  /* 0x0000003421347220 */ /* 0x040fe20000410000 */
[----:B------:R-:W-:Y:S02]  /*90d0*/  HADD2.F32 R48, -RZ, R153.H0_H0 ;  /* 0x20000099ff307230 */ /* 0x000fe40000004100 */
[----:B------:R-:W-:Y:S01]  /*90e0*/  FFMA.FTZ R53, R33, R50, -R60 ;  /* 0x0000003221357223 */ /* 0x000fe2000001083c */
[----:B------:R-:W-:-:S02]  /*90f0*/  HADD2.F32 R35, -RZ, R46.H0_H0 ;  /* 0x2000002eff237230 */ /* 0x000fc40000004100 */
[----:B------:R-:W-:Y:S01]  /*9100*/  FFMA.FTZ R60, R47, R50, R52 ;  /* 0x000000322f3c7223 */ /* 0x000fe20000010034 */
[--C-:B------:R-:W-:Y:S02]  /*9110*/  HADD2.F32 R33, -RZ, R45.reuse.H0_H0 ;  /* 0x2000002dff217230 */ /* 0x100fe40000004100 */
[----:B------:R-:W-:Y:S02]  /*9120*/  HADD2.F32 R44, -RZ, R44.H0_H0 ;  /* 0x2000002cff2c7230 */ /* 0x000fe40000004100 */
[-C--:B------:R-:W-:Y:S01]  /*9130*/  FMUL.FTZ R50, R35, R48.reuse ;  /* 0x0000003023327220 */ /* 0x080fe20000410000 */
[----:B------:R-:W-:Y:S02]  /*9140*/  HADD2.F32 R46, -RZ, R46.H1_H1 ;  /* 0x3000002eff2e7230 */ /* 0x000fe40000004100 */
[----:B------:R-:W-:Y:S01]  /*9150*/  FMUL.FTZ R48, R33, R48 ;  /* 0x0000003021307220 */ /* 0x000fe20000410000 */
[----:B------:R-:W-:Y:S01]  /*9160*/  HADD2.F32 R45, -RZ, R45.H1_H1 ;  /* 0x3000002dff2d7230 */ /* 0x000fe20000004100 */
[----:B------:R-:W-:Y:S01]  /*9170*/  F2FP.F16.F32.PACK_AB R53, R53, R54 ;  /* 0x000000363535723e */ /* 0x000fe200000000ff */
[----:B------:R-:W-:-:S02]  /*9180*/  HADD2.F32 R146, -RZ, R146.H0_H0 ;  /* 0x20000092ff927230 */ /* 0x000fc40000004100 */
[CC--:B------:R-:W-:Y:S01]  /*9190*/  FMUL.FTZ R52, R46.reuse, R44.reuse ;  /* 0x0000002c2e347220 */ /* 0x0c0fe20000410000 */
[----:B------:R-:W-:Y:S02]  /*91a0*/  HADD2.F32 R43, -RZ, R43.H0_H0 ;  /* 0x2000002bff2b7230 */ /* 0x000fe40000004100 */
[----:B------:R-:W-:Y:S01]  /*91b0*/  FMUL.FTZ R47, R45, R44 ;  /* 0x0000002c2d2f7220 */ /* 0x000fe20000410000 */
[----:B------:R-:W-:Y:S02]  /*91c0*/  HADD2.F32 R44, -RZ, R145.H0_H0 ;  /* 0x20000091ff2c7230 */ /* 0x000fe40000004100 */
[-C--:B------:R-:W-:Y:S01]  /*91d0*/  FFMA.FTZ R48, R35, R146.reuse, R48 ;  /* 0x0000009223307223 */ /* 0x080fe20000010030 */
[----:B------:R-:W-:Y:S01]  /*91e0*/  FFMA.FTZ R50, R33, R146, -R50 ;  /* 0x0000009221327223 */ /* 0x000fe20000010832 */
[-C--:B------:R-:W-:Y:S01]  /*91f0*/  FFMA.FTZ R45, R45, R43.reuse, -R52 ;  /* 0x0000002b2d2d7223 */ /* 0x080fe20000010834 */
[----:B------:R-:W-:Y:S01]  /*9200*/  FFMA.FTZ R47, R46, R43, R47 ;  /* 0x0000002b2e2f7223 */ /* 0x000fe2000001002f */
[----:B------:R-:W-:-:S02]  /*9210*/  HADD2.F32 R35, -RZ, R34.H0_H0 ;  /* 0x20000022ff237230 */ /* 0x000fc40000004100 */
[----:B------:R-:W-:Y:S01]  /*9220*/  HADD2.F32 R46, -RZ, R151.H0_H0 ;  /* 0x20000097ff2e7230 */ /* 0x000fe20000004100 */
[----:B------:R-:W-:Y:S01]  /*9230*/  F2FP.F16.F32.PACK_AB R12, R45, R50 ;  /* 0x000000322d0c723e */ /* 0x000fe200000000ff */
[----:B------:R-:W-:Y:S02]  /*9240*/  HADD2.F32 R43, -RZ, R42.H0_H0 ;  /* 0x2000002aff2b7230 */ /* 0x000fe40000004100 */
[----:B------:R-:W-:Y:S02]  /*9250*/  HADD2.F32 R33, -RZ, R14.H0_H0 ;  /* 0x2000000eff217230 */ /* 0x000fe40000004100 */
[-C--:B------:R-:W-:Y:S01]  /*9260*/  FMUL.FTZ R42, R35, R46.reuse ;  /* 0x0000002e232a7220 */ /* 0x080fe20000410000 */
[----:B------:R-:W-:Y:S02]  /*9270*/  HADD2.F32 R34, -RZ, R34.H1_H1 ;  /* 0x30000022ff227230 */ /* 0x000fe40000004100 */
[----:B------:R-:W-:Y:S02]  /*9280*/  HADD2.F32 R14, -RZ, R14.H1_H1 ;  /* 0x3000000eff0e7230 */ /* 0x000fe40000004100 */
[----:B------:R-:W-:Y:S01]  /*9290*/  FMUL.FTZ R46, R33, R46 ;  /* 0x0000002e212e7220 */ /* 0x000fe20000410000 */
[----:B------:R-:W-:-:S02]  /*92a0*/  HADD2.F32 R11, -RZ, R11.H0_H0 ;  /* 0x2000000bff0b7230 */ /* 0x000fc40000004100 */
[-C--:B------:R-:W-:Y:S01]  /*92b0*/  FMUL.FTZ R49, R34, R43.reuse ;  /* 0x0000002b22317220 */ /* 0x080fe20000410000 */
[-C--:B------:R-:W-:Y:S01]  /*92c0*/  FFMA.FTZ R42, R33, R44.reuse, -R42 ;  /* 0x0000002c212a7223 */ /* 0x080fe2000001082a */
[C---:B------:R-:W-:Y:S01]  /*92d0*/  FMUL.FTZ R43, R14.reuse, R43 ;  /* 0x0000002b0e2b7220 */ /* 0x040fe20000410000 */
[----:B------:R-:W-:Y:S01]  /*92e0*/  FFMA.FTZ R46, R35, R44, R46 ;  /* 0x0000002c232e7223 */ /* 0x000fe2000001002e */
[----:B------:R-:W-:Y:S01]  /*92f0*/  FFMA.FTZ R49, R14, R11, -R49 ;  /* 0x0000000b0e317223 */ /* 0x000fe20000010831 */
[----:B------:R-:W-:Y:S01]  /*9300*/  F2FP.F16.F32.PACK_AB R33, R32, R13 ;  /* 0x0000000d2021723e */ /* 0x000fe200000000ff */
[----:B------:R-:W-:Y:S01]  /*9310*/  FFMA.FTZ R43, R34, R11, R43 ;  /* 0x0000000b222b7223 */ /* 0x000fe2000001002b */
[----:B------:R-:W-:Y:S01]  /*9320*/  IMAD.MOV.U32 R13, RZ, RZ, R15 ;  /* 0x000000ffff0d7224 */ /* 0x000fe200078e000f */
[----:B------:R-:W-:Y:S01]  /*9330*/  F2FP.F16.F32.PACK_AB R35, R60, R51 ;  /* 0x000000333c23723e */ /* 0x000fe200000000ff */
[----:B------:R-:W-:Y:S01]  /*9340*/  IMAD.MOV.U32 R15, RZ, RZ, R53 ;  /* 0x000000ffff0f7224 */ /* 0x000fe200078e0035 */
[----:B------:R-:W-:-:S02]  /*9350*/  F2FP.F16.F32.PACK_AB R32, R47, R48 ;  /* 0x000000302f20723e */ /* 0x000fc400000000ff */
[----:B------:R-:W-:Y:S02]  /*9360*/  F2FP.F16.F32.PACK_AB R14, R49, R42 ;  /* 0x0000002a310e723e */ /* 0x000fe400000000ff */
[----:B------:R-:W-:-:S07]  /*9370*/  F2FP.F16.F32.PACK_AB R34, R43, R46 ;  /* 0x0000002e2b22723e */ /* 0x000fce00000000ff */
.L_x_1672:
[----:B------:R-:W-:Y:S05]  /*9380*/  BSYNC B2 ;  /* 0x0000000000027941 */ /* 0x000fea0003800000 */
.L_x_1671:
[----:B----4-:R4:W-:Y:S04]  /*9390*/  ST.E.128 desc[UR60][R38.64], R12 ;  /* 0x0000000c26007985 */ /* 0x0109e8000c101d3c */
[----:B0-----:R4:W-:Y:S02]  /*93a0*/  @!P3 ST.E.128 desc[UR60][R40.64], R32 ;  /* 0x000000202800b985 */ /* 0x0019e4000c101d3c */
.L_x_1670:
[----:B------:R-:W-:Y:S05]  /*93b0*/  BSYNC B1 ;  /* 0x0000000000017941 */ /* 0x000fea0003800000 */
.L_x_1669:
[----:B------:R-:W-:-:S13]  /*93c0*/  ISETP.NE.AND P3, PT, R10, RZ, PT ;  /* 0x000000ff0a00720c */ /* 0x000fda0003f65270 */
[----:B------:R-:W-:Y:S05]  /*93d0*/  @!P3 BRA `(.L_x_1621) ;  /* 0x0000000c00c0b947 */ /* 0x000fea0003800000 */
[----:B----4-:R-:W4:Y:S01]  /*93e0*/  LDL R15, [R1+0x34] ;  /* 0x00003400010f7983 */ /* 0x010f220000100800 */
[----:B------:R-:W-:Y:S01]  /*93f0*/  LOP3.LUT P4, RZ, R22, 0x1, RZ, 0xc0, !PT ;  /* 0x0000000116ff7812 */ /* 0x000fe2000788c0ff */
[----:B------:R-:W-:Y:S01]  /*9400*/  BSSY B1, `(.L_x_1673) ;  /* 0x0000070000017945 */ /* 0x000fe20003800000 */
[----:B------:R-:W-:Y:S02]  /*9410*/  SHF.R.U32.HI R14, RZ, 0x3, R225 ;  /* 0x00000003ff0e7819 */ /* 0x000fe400000116e1 */
[----:B------:R-:W-:Y:S02]  /*9420*/  SEL R134, R122, R134, !P4 ;  /* 0x000000867a867207 */ /* 0x000fe40006000000 */
[C---:B0-----:R-:W-:Y:S02]  /*9430*/  LEA R38, P3, R7.reuse, R36, 0x1 ;  /* 0x0000002407267211 */ /* 0x041fe400078608ff */
[----:B------:R-:W-:Y:S02]  /*9440*/  SHF.R.S32.HI R11, RZ, 0x1f, R134 ;  /* 0x0000001fff0b7819 */ /* 0x000fe40000011486 */
[----:B------:R-:W-:-:S02]  /*9450*/  LEA.HI.X R39, R7, R37, R107, 0x1, P3 ;  /* 0x0000002507277211 */ /* 0x000fc400018f0c6b */
[----:B------:R-:W-:Y:S02]  /*9460*/  LEA.HI R134, R11, R134, RZ, 0x4 ;  /* 0x000000860b867211 */ /* 0x000fe400078f20ff */
[----:B------:R-:W-:Y:S02]  /*9470*/  ISETP.GE.AND P3, PT, R195, R119, PT ;  /* 0x00000077c300720c */ /* 0x000fe40003f66270 */
[----:B------:R-:W-:-:S04]  /*9480*/  LEA.HI.SX32 R134, R134, R111, 0x1c ;  /* 0x0000006f86867211 */ /* 0x000fc800078fe2ff */
[----:B------:R-:W-:-:S04]  /*9490*/  SHF.R.S32.HI R11, RZ, 0x1f, R134 ;  /* 0x0000001fff0b7819 */ /* 0x000fc80000011486 */
[----:B------:R-:W-:Y:S02]  /*94a0*/  LEA.HI R12, R11, R134, RZ, 0x3 ;  /* 0x000000860b0c7211 */ /* 0x000fe400078f18ff */
[----:B------:R-:W-:Y:S02]  /*94b0*/  SHF.L.U32 R11, R134, 0x3, RZ ;  /* 0x00000003860b7819 */ /* 0x000fe400000006ff */
[----:B------:R-:W-:Y:S02]  /*94c0*/  SHF.R.S32.HI R13, RZ, 0x3, R12 ;  /* 0x00000003ff0d7819 */ /* 0x000fe4000001140c */
[----:B------:R-:W-:-:S04]  /*94d0*/  LOP3.LUT R12, R225, 0x38, R11, 0xf8, !PT ;  /* 0x00000038e10c7812 */ /* 0x000fc800078ef80b */
[----:B------:R-:W-:Y:S01]  /*94e0*/  LOP3.LUT R12, R12, R14, RZ, 0x3c, !PT ;  /* 0x0000000e0c0c7212 */ /* 0x000fe200078e3cff */
[----:B----4-:R-:W-:-:S04]  /*94f0*/  IMAD R13, R13, 0x1800, R15 ;  /* 0x000018000d0d7824 */ /* 0x010fc800078e020f */
[----:B------:R-:W-:Y:S02]  /*9500*/  IMAD.IADD R12, R13, 0x1, R12 ;  /* 0x000000010d0c7824 */ /* 0x000fe400078e020c */
[C---:B------:R-:W-:Y:S02]  /*9510*/  IMAD R13, R19.reuse, 0x4800, R129 ;  /* 0x00004800130d7824 */ /* 0x040fe400078e0281 */
[----:B------:R-:W-:Y:S02]  /*9520*/  IMAD R15, R19, 0x4800, R12 ;  /* 0x00004800130f7824 */ /* 0x000fe400078e020c */
[--C-:B------:R-:W-:Y:S02]  /*9530*/  IMAD R13, R13, 0x2, R18.reuse ;  /* 0x000000020d0d7824 */ /* 0x100fe400078e0212 */
[----:B------:R-:W-:-:S04]  /*9540*/  IMAD R32, R15, 0x2, R18 ;  /* 0x000000020f207824 */ /* 0x000fc800078e0212 */
[----:B------:R-:W0:Y:S04]  /*9550*/  LDS.128 R12, [R13+0x1e400] ;  /* 0x01e400000d0c7984 */ /* 0x000e280000000c00 */
[----:B------:R-:W4:Y:S01]  /*9560*/  LDS.128 R32, [R32+0x1e400] ;  /* 0x01e4000020207984 */ /* 0x000f220000000c00 */
[----:B------:R-:W-:Y:S05]  /*9570*/  @P3 BRA `(.L_x_1674) ;  /* 0x0000000400603947 */ /* 0x000fea0003800000 */
[----:B------:R-:W-:Y:S01]  /*9580*/  SHF.R.U32.HI R46, RZ, 0x10, R69 ;  /* 0x00000010ff2e7819 */ /* 0x000fe20000011645 */
[----:B----4-:R-:W-:Y:S01]  /*9590*/  IMAD.MOV.U32 R41, RZ, RZ, R32 ;  /* 0x000000ffff297224 */ /* 0x010fe200078e0020 */
[----:B------:R-:W-:Y:S01]  /*95a0*/  MOV R42, R34 ;  /* 0x00000022002a7202 */ /* 0x000fe20000000f00 */
[----:B0-----:R-:W-:Y:S01]  /*95b0*/  IMAD.MOV.U32 R32, RZ, RZ, R14 ;  /* 0x000000ffff207224 */ /* 0x001fe200078e000e */
[----:B------:R-:W-:Y:S01]  /*95c0*/  SHF.R.U32.HI R44, RZ, 0x10, R57 ;  /* 0x00000010ff2c7819 */ /* 0x000fe20000011639 */
[----:B------:R-:W-:Y:S01]  /*95d0*/  HADD2.F32 R45, -RZ, R144.H1_H1 ;  /* 0x30000090ff2d7230 */ /* 0x000fe20000004100 */
[--C-:B------:R-:W-:Y:S01]  /*95e0*/  SHF.R.U64 R49, R70, 0x10, R71.reuse ;  /* 0x0000001046317819 */ /* 0x100fe20000001247 */
[----:B------:R-:W-:Y:S01]  /*95f0*/  HADD2.F32 R34, -RZ, R33.H0_H0 ;  /* 0x20000021ff227230 */ /* 0x000fe20000004100 */
[----:B------:R-:W-:Y:S01]  /*9600*/  SHF.R.U32.HI R70, RZ, 0x10, R71 ;  /* 0x00000010ff467819 */ /* 0x000fe20000011647 */
[----:B------:R-:W-:Y:S01]  /*9610*/  HADD2.F32 R14, -RZ, R13.H0_H0 ;  /* 0x2000000dff0e7230 */ /* 0x000fe20000004100 */
[----:B------:R-:W-:Y:S01]  /*9620*/  SHF.R.U64 R40, R58, 0x10, R59 ;  /* 0x000000103a287819 */ /* 0x000fe2000000123b */
[----:B------:R-:W-:-:S02]  /*9630*/  HADD2.F32 R33, -RZ, R33.H1_H1 ;  /* 0x30000021ff217230 */ /* 0x000fc40000004100 */
[-C--:B------:R-:W-:Y:S01]  /*9640*/  FMUL.FTZ R47, R34, R45.reuse ;  /* 0x0000002d222f7220 */ /* 0x080fe20000410000 */
[----:B------:R-:W-:Y:S02]  /*9650*/  HADD2.F32 R46, -RZ, R46.H0_H0 ;  /* 0x2000002eff2e7230 */ /* 0x000fe40000004100 */
[C---:B------:R-:W-:Y:S01]  /*9660*/  FMUL.FTZ R45, R14.reuse, R45 ;  /* 0x0000002d0e2d7220 */ /* 0x040fe20000410000 */
[----:B------:R-:W-:Y:S01]  /*9670*/  HADD2.F32 R43, -RZ, R142.H1_H1 ;  /* 0x3000008eff2b7230 */ /* 0x000fe20000004100 */
[----:B------:R-:W-:Y:S01]  /*9680*/  SHF.R.U32.HI R58, RZ, 0x10, R59 ;  /* 0x00000010ff3a7819 */ /* 0x000fe2000001163b */
[----:B------:R-:W-:Y:S02]  /*9690*/  HADD2.F32 R13, -RZ, R13.H1_H1 ;  /* 0x3000000dff0d7230 */ /* 0x000fe40000004100 */
[-C--:B------:R-:W-:Y:S01]  /*96a0*/  FMUL.FTZ R48, R33, R46.reuse ;  /* 0x0000002e21307220 */ /* 0x080fe20000410000 */
[----:B------:R-:W-:Y:S02]  /*96b0*/  HADD2.F32 R44, -RZ, R44.H0_H0 ;  /* 0x2000002cff2c7230 */ /* 0x000fe40000004100 */
[-C--:B------:R-:W-:Y:S01]  /*96c0*/  FFMA.FTZ R47, R14, R43.reuse, -R47 ;  /* 0x0000002b0e2f7223 */ /* 0x080fe2000001082f */
[----:B------:R-:W-:Y:S01]  /*96d0*/  FFMA.FTZ R45, R34, R43, R45 ;  /* 0x0000002b222d7223 */ /* 0x000fe2000001002d */
[----:B------:R-:W-:Y:S01]  /*96e0*/  FMUL.FTZ R46, R13, R46 ;  /* 0x0000002e0d2e7220 */ /* 0x000fe20000410000 */
[----:B------:R-:W-:-:S02]  /*96f0*/  HADD2.F32 R43, -RZ, R143.H1_H1 ;  /* 0x3000008fff2b7230 */ /* 0x000fc40000004100 */
[-C--:B------:R-:W-:Y:S01]  /*9700*/  FFMA.FTZ R48, R13, R44.reuse, -R48 ;  /* 0x0000002c0d307223 */ /* 0x080fe20000010830 */
[----:B------:R-:W-:Y:S02]  /*9710*/  HADD2.F32 R14, -RZ, R35.H0_H0 ;  /* 0x20000023ff0e7230 */ /* 0x000fe40000004100 */
[----:B------:R-:W-:Y:S01]  /*9720*/  FFMA.FTZ R46, R33, R44, R46 ;  /* 0x0000002c212e7223 */ /* 0x000fe2000001002e */
[----:B------:R-:W-:Y:S01]  /*9730*/  HADD2.F32 R13, -RZ, R15.H0_H0 ;  /* 0x2000000fff0d7230 */ /* 0x000fe20000004100 */
[----:B------:R-:W-:Y:S01]  /*9740*/  SHF.R.U64 R54, R68, 0x10, R69 ;  /* 0x0000001044367819 */ /* 0x000fe20000001245 */
[----:B------:R-:W-:Y:S02]  /*9750*/  HADD2.F32 R33, -RZ, R141.H1_H1 ;  /* 0x3000008dff217230 */ /* 0x000fe40000004100 */
[-C--:B------:R-:W-:Y:S01]  /*9760*/  FMUL.FTZ R50, R14, R43.reuse ;  /* 0x0000002b0e327220 */ /* 0x080fe20000410000 */
[----:B------:R-:W-:Y:S02]  /*9770*/  HADD2.F32 R35, -RZ, R35.H1_H1 ;  /* 0x30000023ff237230 */ /* 0x000fe40000004100 */
[----:B------:R-:W-:Y:S01]  /*9780*/  FMUL.FTZ R43, R13, R43 ;  /* 0x0000002b0d2b7220 */ /* 0x000fe20000410000 */
[----:B------:R-:W-:Y:S01]  /*9790*/  HADD2.F32 R44, -RZ, R70.H0_H0 ;  /* 0x20000046ff2c7230 */ /* 0x000fe20000004100 */
[----:B------:R-:W-:Y:S01]  /*97a0*/  SHF.R.U64 R55, R56, 0x10, R57 ;  /* 0x0000001038377819 */ /* 0x000fe20000001239 */
[----:B------:R-:W-:-:S02]  /*97b0*/  HADD2.F32 R15, -RZ, R15.H1_H1 ;  /* 0x3000000fff0f7230 */ /* 0x000fc40000004100 */
[-C--:B------:R-:W-:Y:S01]  /*97c0*/  FFMA.FTZ R51, R14, R33.reuse, R43 ;  /* 0x000000210e337223 */ /* 0x080fe2000001002b */
[----:B------:R-:W-:Y:S02]  /*97d0*/  HADD2.F32 R34, -RZ, R58.H0_H0 ;  /* 0x2000003aff227230 */ /* 0x000fe40000004100 */
[-C--:B------:R-:W-:Y:S01]  /*97e0*/  FMUL.FTZ R52, R35, R44.reuse ;  /* 0x0000002c23347220 */ /* 0x080fe20000410000 */
[----:B------:R-:W-:Y:S01]  /*97f0*/  FFMA.FTZ R50, R13, R33, -R50 ;  /* 0x000000210d327223 */ /* 0x000fe20000010832 */
[C---:B------:R-:W-:Y:S01]  /*9800*/  FMUL.FTZ R44, R15.reuse, R44 ;  /* 0x0000002c0f2c7220 */ /* 0x040fe20000410000 */
[----:B------:R-:W-:Y:S02]  /*9810*/  HADD2.F32 R144, -RZ, R144.H0_H0 ;  /* 0x20000090ff907230 */ /* 0x000fe40000004100 */
[-C--:B------:R-:W-:Y:S01]  /*9820*/  FFMA.FTZ R53, R15, R34.reuse, -R52 ;  /* 0x000000220f357223 */ /* 0x080fe20000010834 */
[--C-:B------:R-:W-:Y:S02]  /*9830*/  HADD2.F32 R14, -RZ, R41.reuse.H0_H0 ;  /* 0x20000029ff0e7230 */ /* 0x100fe40000004100 */
[----:B------:R-:W-:Y:S01]  /*9840*/  FFMA.FTZ R52, R35, R34, R44 ;  /* 0x0000002223347223 */ /* 0x000fe2000001002c */
[----:B------:R-:W-:Y:S01]  /*9850*/  HADD2.F32 R33, -RZ, R54.H0_H0 ;  /* 0x20000036ff217230 */ /* 0x000fe20000004100 */
[----:B------:R-:W-:Y:S01]  /*9860*/  F2FP.F16.F32.PACK_AB R45, R46, R45 ;  /* 0x0000002d2e2d723e */ /* 0x000fe200000000ff */
[----:B------:R-:W-:-:S02]  /*9870*/  HADD2.F32 R41, -RZ, R41.H1_H1 ;  /* 0x30000029ff297230 */ /* 0x000fc40000004100 */
[-C--:B------:R-:W-:Y:S01]  /*9880*/  FMUL.FTZ R34, R14, R144.reuse ;  /* 0x000000900e227220 */ /* 0x080fe20000410000 */
[----:B------:R-:W-:Y:S01]  /*9890*/  HADD2.F32 R142, -RZ, R142.H0_H0 ;  /* 0x2000008eff8e7230 */ /* 0x000fe20000004100 */
[----:B------:R-:W-:Y:S01]  /*98a0*/  F2FP.F16.F32.PACK_AB R51, R52, R51 ;  /* 0x000000333433723e */ /* 0x000fe200000000ff */
[--C-:B------:R-:W-:Y:S02]  /*98b0*/  HADD2.F32 R13, -RZ, R12.reuse.H0_H0 ;  /* 0x2000000cff0d7230 */ /* 0x100fe40000004100 */
[-C--:B------:R-:W-:Y:S01]  /*98c0*/  FMUL.FTZ R43, R41, R33.reuse ;  /* 0x00000021292b7220 */ /* 0x080fe20000410000 */
[----:B------:R-:W-:Y:S02]  /*98d0*/  HADD2.F32 R12, -RZ, R12.H1_H1 ;  /* 0x3000000cff0c7230 */ /* 0x000fe40000004100 */
        /* <DEDUP_REMOVED lines=12> */
[----:B------:R-:W-:-:S02]  /*99a0*/  HADD2.F32 R42, -RZ, R42.H1_H1 ;  /* 0x3000002aff2a7230 */ /* 0x000fc40000004100 */
        /* <DEDUP_REMOVED lines=13> */
[----:B------:R-:W-:-:S02]  /*9a80*/  F2FP.F16.F32.PACK_AB R15, R53, R50 ;  /* 0x00000032350f723e */ /* 0x000fc400000000ff */
[----:B------:R-:W-:Y:S01]  /*9a90*/  F2FP.F16.F32.PACK_AB R34, R32, R41 ;  /* 0x000000292022723e */ /* 0x000fe200000000ff */
[----:B------:R-:W-:Y:S01]  /*9aa0*/  IMAD.MOV.U32 R32, RZ, RZ, R44 ;  /* 0x000000ffff207224 */ /* 0x000fe200078e002c */
[----:B------:R-:W-:Y:S01]  /*9ab0*/  F2FP.F16.F32.PACK_AB R50, R33, R14 ;  /* 0x0000000e2132723e */ /* 0x000fe200000000ff */
[----:B------:R-:W-:Y:S01]  /*9ac0*/  IMAD.MOV.U32 R33, RZ, RZ, R45 ;  /* 0x000000ffff217224 */ /* 0x000fe200078e002d */
[----:B------:R-:W-:Y:S01]  /*9ad0*/  F2FP.F16.F32.PACK_AB R13, R48, R47 ;  /* 0x0000002f300d723e */ /* 0x000fe200000000ff */
[----:B------:R-:W-:Y:S02]  /*9ae0*/  IMAD.MOV.U32 R14, RZ, RZ, R34 ;  /* 0x000000ffff0e7224 */ /* 0x000fe400078e0022 */
[----:B------:R-:W-:-:S07]  /*9af0*/  IMAD.MOV.U32 R34, RZ, RZ, R50 ;  /* 0x000000ffff227224 */ /* 0x000fce00078e0032 */
.L_x_1674:
[----:B------:R-:W-:Y:S05]  /*9b00*/  BSYNC B1 ;  /* 0x0000000000017941 */ /* 0x000fea0003800000 */
.L_x_1673:
[----:B0-----:R0:W-:Y:S01]  /*9b10*/  ST.E.128 desc[UR60][R38.64], R12 ;  /* 0x0000000c26007985 */ /* 0x0011e2000c101d3c */
[----:B------:R-:W-:-:S13]  /*9b20*/  ISETP.GE.AND P3, PT, R11, R130, PT ;  /* 0x000000820b00720c */ /* 0x000fda0003f66270 */
[----:B------:R-:W-:Y:S05]  /*9b30*/  @P3 BRA `(.L_x_1621) ;  /* 0x0000000400e83947 */ /* 0x000fea0003800000 */
[----:B------:R-:W-:-:S05]  /*9b40*/  IMAD.WIDE R36, R11, 0x2, R36 ;  /* 0x000000020b247825 */ /* 0x000fca00078e0224 */
[----:B----4-:R4:W-:Y:S01]  /*9b50*/  ST.E.128 desc[UR60][R36.64], R32 ;  /* 0x0000002024007985 */ /* 0x0109e2000c101d3c */
[----:B------:R-:W-:Y:S05]  /*9b60*/  BRA `(.L_x_1621) ;  /* 0x0000000400dc7947 */ /* 0x000fea0003800000 */
.L_x_1586:
[----:B------:R-:W2:Y:S02]  /*9b70*/  LDL R11, [R1+0x38] ;  /* 0x00003800010b7983 */ /* 0x000ea40000100800 */
[----:B--2---:R-:W-:-:S13]  /*9b80*/  R2UR UR4, R11 ;  /* 0x000000000b0472ca */ /* 0x004fda00000e0000 */
[----:B------:R-:W-:-:S06]  /*9b90*/  UISETP.NE.AND UP0, UPT, UR4, 0x3, UPT ;  /* 0x000000030400788c */ /* 0x000fcc000bf05270 */
[----:B------:R-:W-:-:S13]  /*9ba0*/  PLOP3.LUT P2, PT, PT, PT, UP0, 0x80, 0x0 ;  /* 0x000000000000781c */ /* 0x000fda0003f4f008 */
[----:B------:R-:W-:Y:S05]  /*9bb0*/  @!P2 BRA `(.L_x_1675) ;  /* 0x000000000004a947 */ /* 0x000fea0003800000 */
[----:B------:R-:W-:Y:S01]  /*9bc0*/  BPT.TRAP 0x1 ;  /* 0x000000040000795c */ /* 0x000fe20000300000 */
.L_x_1675:
[----:B------:R-:W-:Y:S01]  /*9bd0*/  LEA R86, R19, R18, 0x3 ;  /* 0x0000001213567211 */ /* 0x000fe200078e18ff */
[----:B------:R-:W-:Y:S01]  /*9be0*/  BSSY B1, `(.L_x_1676) ;  /* 0x0000005000017945 */ /* 0x000fe20003800000 */
[----:B------:R-:W-:Y:S02]  /*9bf0*/  SHF.L.U32 R87, R219, 0x1f, RZ ;  /* 0x0000001fdb577819 */ /* 0x000fe400000006ff */
[----:B------:R-:W-:Y:S02]  /*9c00*/  SHF.R.S32.HI R31, RZ, 0x1f, R27 ;  /* 0x0000001fff1f7819 */ /* 0x000fe4000001141b */
[----:B------:R-:W0:Y:S02]  /*9c10*/  SYNCS.PHASECHK.TRANS64.TRYWAIT P3, [R86+URZ+0x30890], R87 ;  /* 0x03089057560075a7 */ /* 0x000e24000806017f */
[----:B0-----:R-:W-:Y:S05]  /*9c20*/  @!P3 BRA `(.L_x_1677) ;  /* 0x00000200004cb947 */ /* 0x001fea0003800000 */
.L_x_2027:
[----:B------:R-:W-:Y:S05]  /*9c30*/  BSYNC B1 ;  /* 0x0000000000017941 */ /* 0x000fea0003800000 */
.L_x_1676:
[----:B------:R-:W-:Y:S01]  /*9c40*/  ULDC.64 UR4, c[0x0][0x300] ;  /* 0x0000c00000047ab9 */ /* 0x000fe20000000a00 */
[----:B-----5:R-:W-:Y:S01]  /*9c50*/  SHF.R.S32.HI R84, RZ, 0x1f, R26 ;  /* 0x0000001fff547819 */ /* 0x020fe2000001141a */
[----:B------:R-:W-:Y:S02]  /*9c60*/  IMAD R14, R31, UR4, RZ ;  /* 0x000000041f0e7c24 */ /* 0x000fe4000f8e02ff */
[----:B------:R-:W-:-:S04]  /*9c70*/  IMAD.WIDE.U32 R12, R27, UR4, RZ ;  /* 0x000000041b0c7c25 */ /* 0x000fc8000f8e00ff */
[----:B------:R-:W-:Y:S01]  /*9c80*/  IMAD R11, R27, UR5, R14 ;  /* 0x000000051b0b7c24 */ /* 0x000fe2000f8e020e */
[----:B------:R-:W-:Y:S01]  /*9c90*/  ULDC.64 UR4, c[0x0][0x310] ;  /* 0x0000c40000047ab9 */ /* 0x000fe20000000a00 */
[----:B------:R-:W-:Y:S02]  /*9ca0*/  IMAD R85, R2, -0x60, R24 ;  /* 0xffffffa002557824 */ /* 0x000fe400078e0218 */
[----:B------:R-:W-:Y:S02]  /*9cb0*/  IMAD R15, R84, UR4, RZ ;  /* 0x00000004540f7c24 */ /* 0x000fe4000f8e02ff */
[----:B------:R-:W-:Y:S01]  /*9cc0*/  IMAD.IADD R13, R13, 0x1, R11 ;  /* 0x000000010d0d7824 */ /* 0x000fe200078e020b */
[----:B------:R-:W-:Y:S01]  /*9cd0*/  VIMNMX R85, R85, 0x60, PT ;  /* 0x0000006055557848 */ /* 0x000fe20003fe0100 */
[C---:B------:R-:W-:Y:S02]  /*9ce0*/  IMAD R15, R26.reuse, UR5, R15 ;  /* 0x000000051a0f7c24 */ /* 0x040fe4000f8e020f */
        /* <DEDUP_REMOVED lines=8> */
[C---:B------:R-:W-:Y:S01]  /*9d70*/  LEA R40, P3, R12.reuse, UR4, 0x1 ;  /* 0x000000040c287c11 */ /* 0x040fe2000f8608ff */
[----:B------:R-:W-:Y:S01]  /*9d80*/  IMAD.IADD R42, R85, 0x1, -R218 ;  /* 0x00000001552a7824 */ /* 0x000fe200078e0ada */
[----:B------:R-:W-:Y:S02]  /*9d90*/  UMOV UR4, 0xffffffff ;  /* 0xffffffff00047882 */ /* 0x000fe40000000000 */
[----:B------:R-:W-:Y:S02]  /*9da0*/  LEA.HI.X R41, R12, UR5, R11, 0x1, P3 ;  /* 0x000000050c297c11 */ /* 0x000fe400098f0c0b */
[----:B------:R-:W-:Y:S01]  /*9db0*/  ISETP.GE.AND P3, PT, R42, 0x1, PT ;  /* 0x000000012a00780c */ /* 0x000fe20003f66270 */
[----:B------:R-:W-:-:S12]  /*9dc0*/  BRA.DIV UR4, `(.L_x_1678) ;  /* 0x000001fe04f87947 */ /* 0x000fd8000b800000 */
[----:B------:R1:W2:Y:S04]  /*9dd0*/  SHFL.IDX PT, R39, R41, RZ, 0x1c1f ;  /* 0x001c1fff29277589 */ /* 0x0002a800000e0000 */
[----:B------:R1:W3:Y:S02]  /*9de0*/  SHFL.IDX PT, R38, R40, RZ, 0x1c1f ;  /* 0x001c1fff28267589 */ /* 0x0002e400000e0000 */
.L_x_2031:
        /* <DEDUP_REMOVED lines=23> */
[----:B------:R-:W-:Y:S02]  /*9f60*/  @!P5 IMAD.SHL.U32 R11, R203, 0x8, RZ ;  /* 0x00000008cb0bd824 */ /* 0x000fe400078e00ff */
[----:B--2---:R-:W-:Y:S02]  /*9f70*/  @!P5 IMAD.MOV.U32 R36, RZ, RZ, R38 ;  /* 0x000000ffff24d224 */ /* 0x004fe400078e0026 */
[----:B------:R-:W-:Y:S02]  /*9f80*/  @!P5 IMAD.MOV.U32 R37, RZ, RZ, R39 ;  /* 0x000000ffff25d224 */ /* 0x000fe400078e0027 */
        /* <DEDUP_REMOVED lines=11> */
.L_x_1680:
[----:B------:R-:W-:Y:S05]  /*a040*/  BSYNC B1 ;  /* 0x0000000000017941 */ /* 0x000fea0003800000 */
.L_x_1679:
[----:B------:R-:W-:-:S03]  /*a050*/  UMOV UR4, 0xffffffff ;  /* 0xffffffff00047882 */ /* 0x000fc60000000000 */
[----:B------:R-:W-:Y:S05]  /*a060*/  BRA.DIV UR4, `(.L_x_1681) ;  /* 0x000001fe049c7947 */ /* 0x000fea000b800000 */
[----:B--2---:R2:W0:Y:S04]  /*a070*/  SHFL.IDX PT, R39, R41, 0x1, 0x1c1f ;  /* 0x003c1f0029277f89 */ /* 0x00442800000e0000 */
[----:B---3--:R2:W3:Y:S02]  /*a080*/  SHFL.IDX PT, R38, R40, 0x1, 0x1c1f ;  /* 0x003c1f0028267f89 */ /* 0x0084e400000e0000 */
.L_x_2035:
        /* <DEDUP_REMOVED lines=23> */
[----:B------:R-:W-:Y:S02]  /*a200*/  @!P5 IMAD.SHL.U32 R11, R203, 0x8, RZ ;  /* 0x00000008cb0bd824 */ /* 0x000fe400078e00ff */
[----:B0-----:R-:W-:Y:S02]  /*a210*/  @!P5 IMAD.MOV.U32 R36, RZ, RZ, R38 ;  /* 0x000000ffff24d224 */ /* 0x001fe400078e0026 */
[----:B------:R-:W-:Y:S02]  /*a220*/  @!P5 IMAD.MOV.U32 R37, RZ, RZ, R39 ;  /* 0x000000ffff25d224 */ /* 0x000fe400078e0027 */
        /* <DEDUP_REMOVED lines=11> */
.L_x_1621:
[----:B------:R-:W-:Y:S05]  /*a2e0*/  BSYNC B0 ;  /* 0x0000000000007941 */ /* 0x000fea0003800000 */
.L_x_1585:
[----:B------:R-:W5:Y:S01]  /*a2f0*/  S2R R11, SR_TID.X ;  /* 0x00000000000b7919 */ /* 0x000f620000002100 */
[----:B------:R-:W-:Y:S01]  /*a300*/  @!PT LDS RZ, [RZ] ;  /* 0x00000000fffff984 */ /* 0x000fe20000000800 */
[----:B------:R-:W-:Y:S01]  /*a310*/  @!PT LDS RZ, [RZ] ;  /* 0x00000000fffff984 */ /* 0x000fe20000000800 */
[----:B------:R-:W-:Y:S01]  /*a320*/  @!PT LDS RZ, [RZ] ;  /* 0x00000000fffff984 */ /* 0x000fe20000000800 */
[----:B------:R-:W-:Y:S01]  /*a330*/  @!PT LDS RZ, [RZ] ;  /* 0x00000000fffff984 */ /* 0x000fe20000000800 */
[----:B------:R2:W-:Y:S06]  /*a340*/  MEMBAR.ALL.CTA ;  /* 0x0000000000007992 */ /* 0x0005ec0000008000 */
[----:B--2---:R-:W2:Y:S01]  /*a350*/  FENCE.VIEW.ASYNC.S ;  /* 0x00000000000073c6 */ /* 0x004ea20000000000 */
[----:B------:R-:W-:Y:S05]  /*a360*/  WARPSYNC.ALL ;  /* 0x0000000000007948 */ /* 0x000fea0003800000 */
[----:B------:R-:W-:Y:S01]  /*a370*/  BSSY B0, `(.L_x_1682) ;  /* 0x0000009000007945 */ /* 0x000fe20003800000 */
[----:B-----5:R-:W-:Y:S01]  /*a380*/  LOP3.LUT R11, R11, 0x7f, RZ, 0xc0, !PT ;  /* 0x0000007f0b0b7812 */ /* 0x020fe200078ec0ff */
[----:B--2---:R2:W-:Y:S03]  /*a390*/  BAR.SYNC.DEFER_BLOCKING R140, 0x80 ;  /* 0x0002008c0000751d */ /* 0x0045e60000010000 */
[----:B------:R-:W-:-:S13]  /*a3a0*/  ISETP.NE.AND P3, PT, R11, RZ, PT ;  /* 0x000000ff0b00720c */ /* 0x000fda0003f65270 */
[----:B------:R-:W-:-:S05]  /*a3b0*/  @!P3 VIADD R11, R86, 0x308a0 ;  /* 0x000308a0560bb836 */ /* 0x000fca0000000000 */
[----:B------:R-:W-:-:S04]  /*a3c0*/  @!P3 PRMT R11, RZ, 0x654, R11 ;  /* 0x00000654ff0bb816 */ /* 0x000fc8000000000b */
[----:B------:R2:W-:Y:S01]  /*a3d0*/  @!P3 SYNCS.ARRIVE.TRANS64.RED.A1T0 RZ, [R11+URZ], RZ ;  /* 0x000000ff0bffb9a7 */ /* 0x0005e2000810043f */
[----:B------:R-:W-:Y:S05]  /*a3e0*/  @!P2 BRA `(.L_x_1683) ;  /* 0x000000000004a947 */ /* 0x000fea0003800000 */
[----:B------:R-:W-:Y:S01]  /*a3f0*/  BPT.TRAP 0x1 ;  /* 0x000000040000795c */ /* 0x000fe20000300000 */
.L_x_1683:
[----:B------:R-:W-:Y:S05]  /*a400*/  BSYNC B0 ;  /* 0x0000000000007941 */ /* 0x000fea0003800000 */
.L_x_1682:
[----:B------:R-:W5:Y:S01]  /*a410*/  SYNCS.PHASECHK.TRANS64.TRYWAIT P2, [R86+URZ+0x308b0], R87 ;  /* 0x0308b057560075a7 */ /* 0x000f62000804017f */
[----:B------:R-:W-:Y:S04]  /*a420*/  BSSY B0, `(.L_x_1684) ;  /* 0x0000002000007945 */ /* 0x000fe80003800000 */
[----:B-----5:R-:W-:Y:S05]  /*a430*/  @!P2 BRA `(.L_x_1685) ;  /* 0x000001f800f4a947 */ /* 0x020fea0003800000 */
.L_x_2036:
[----:B------:R-:W-:Y:S05]  /*a440*/  BSYNC B0 ;  /* 0x0000000000007941 */ /* 0x000fea0003800000 */
.L_x_1684:
[----:B------:R-:W-:Y:S01]  /*a450*/  ULDC.64 UR4, c[0x0][0x328] ;  /* 0x0000ca0000047ab9 */ /* 0x000fe20000000a00 */
[----:B------:R-:W-:Y:S01]  /*a460*/  IMAD.IADD R85, R85, 0x1, -R218 ;  /* 0x0000000155557824 */ /* 0x000fe200078e0ada */
[----:B------:R-:W-:Y:S01]  /*a470*/  BSSY B0, `(.L_x_1686) ;  /* 0x0000037000007945 */ /* 0x000fe20003800000 */
[----:B0---4-:R-:W-:Y:S02]  /*a480*/  IMAD R14, R31, UR4, RZ ;  /* 0x000000041f0e7c24 */ /* 0x011fe4000f8e02ff */
[----:B------:R-:W-:-:S04]  /*a490*/  IMAD.WIDE.U32 R12, R27, UR4, RZ ;  /* 0x000000041b0c7c25 */ /* 0x000fc8000f8e00ff */
[----:B------:R-:W-:Y:S01]  /*a4a0*/  IMAD R27, R27, UR5, R14 ;  /* 0x000000051b1b7c24 */ /* 0x000fe2000f8e020e */
[----:B------:R-:W-:Y:S02]  /*a4b0*/  ULDC.64 UR4, c[0x0][0x338] ;  /* 0x0000ce0000047ab9 */ /* 0x000fe40000000a00 */
[----:B--2---:R-:W-:Y:S02]  /*a4c0*/  IMAD R11, R84, UR4, RZ ;  /* 0x00000004540b7c24 */ /* 0x004fe4000f8e02ff */
[----:B------:R-:W-:Y:S02]  /*a4d0*/  IADD3 R13, R13, R27, RZ ;  /* 0x0000001b0d0d7210 */ /* 0x000fe40007ffe0ff */
        /* <DEDUP_REMOVED lines=9> */
[----:B------:R-:W-:-:S04]  /*a570*/  LEA R31, P2, R12, UR4, 0x1 ;  /* 0x000000040c1f7c11 */ /* 0x000fc8000f8408ff */
[----:B------:R-:W-:Y:S01]  /*a580*/  LEA.HI.X R11, R12, UR5, R11, 0x1, P2 ;  /* 0x000000050c0b7c11 */ /* 0x000fe200090f0c0b */
[----:B------:R0:W2:Y:S01]  /*a590*/  SHFL.IDX PT, R34, R31, RZ, 0x1c1f ;  /* 0x001c1fff1f227589 */ /* 0x0000a200000e0000 */
[----:B------:R-:W-:-:S03]  /*a5a0*/  ISETP.GE.AND P2, PT, R85, 0x1, PT ;  /* 0x000000015500780c */ /* 0x000fc60003f46270 */
[----:B------:R0:W4:Y:S10]  /*a5b0*/  SHFL.IDX PT, R35, R11, RZ, 0x1c1f ;  /* 0x001c1fff0b237589 */ /* 0x00013400000e0000 */
[----:B0-----:R-:W-:Y:S05]  /*a5c0*/  @!P2 BRA `(.L_x_1687) ;  /* 0x000000000084a947 */ /* 0x001fea0003800000 */
[----:B------:R-:W-:Y:S02]  /*a5d0*/  ULDC UR4, c[0x0][0x2f4] ;  /* 0x0000bd0000047ab9 */ /* 0x000fe40000000800 */
[----:B------:R-:W-:Y:S02]  /*a5e0*/  ISETP.GE.AND P5, PT, R16, UR4, PT ;  /* 0x0000000410007c0c */ /* 0x000fe4000bfa6270 */
[----:B------:R-:W-:-:S11]  /*a5f0*/  ISETP.GE.AND P4, PT, R192, UR4, PT ;  /* 0x00000004c0007c0c */ /* 0x000fd6000bf86270 */
[----:B------:R-:W0:Y:S01]  /*a600*/  @!P5 LDS.128 R12, [R28] ;  /* 0x000000001c0cd984 */ /* 0x000e220000000c00 */
[----:B--2---:R-:W-:-:S04]  /*a610*/  @!P5 LEA R36, P2, R16, R34, 0x1 ;  /* 0x000000221024d211 */ /* 0x004fc800078408ff */
[----:B----4-:R-:W-:Y:S02]  /*a620*/  @!P5 LEA.HI.X R37, R16, R35, R17, 0x1, P2 ;  /* 0x000000231025d211 */ /* 0x010fe400010f0c11 */
[----:B------:R-:W-:-:S04]  /*a630*/  @!P4 LEA R32, P2, R192, R34, 0x1 ;  /* 0x00000022c020c211 */ /* 0x000fc800078408ff */
[----:B------:R-:W-:Y:S02]  /*a640*/  @!P4 LEA.HI.X R33, R192, R35, R216, 0x1, P2 ;  /* 0x00000023c021c211 */ /* 0x000fe400010f0cd8 */
[----:B------:R-:W-:-:S13]  /*a650*/  ISETP.GE.AND P2, PT, R23, UR4, PT ;  /* 0x0000000417007c0c */ /* 0x000fda000bf46270 */
[----:B------:R-:W-:-:S04]  /*a660*/  @!P2 LEA R26, P6, R23, R34, 0x1 ;  /* 0x00000022171aa211 */ /* 0x000fc800078c08ff */
[----:B------:R-:W-:Y:S01]  /*a670*/  @!P2 LEA.HI.X R27, R23, R35, R206, 0x1, P6 ;  /* 0x00000023171ba211 */ /* 0x000fe200030f0cce */
[----:B0-----:R0:W-:Y:S01]  /*a680*/  @!P5 ST.E.128 desc[UR60][R36.64], R12 ;  /* 0x0000000c2400d985 */ /* 0x0011e2000c101d3c */
[----:B------:R-:W-:-:S13]  /*a690*/  ISETP.GE.AND P5, PT, R198, UR4, PT ;  /* 0x00000004c6007c0c */ /* 0x000fda000bfa6270 */
[----:B------:R-:W2:Y:S01]  /*a6a0*/  @!P5 LDS.128 R12, [R29] ;  /* 0x000000001d0cd984 */ /* 0x000ea20000000c00 */
[----:B------:R-:W-:-:S04]  /*a6b0*/  @!P5 IMAD.SHL.U32 R39, R202, 0x8, RZ ;  /* 0x00000008ca27d824 */ /* 0x000fc800078e00ff */
[----:B0-----:R-:W-:-:S05]  /*a6c0*/  @!P5 IMAD.WIDE R36, R39, 0x2, R34 ;  /* 0x000000022724d825 */ /* 0x001fca00078e0222 */
[----:B--2---:R0:W-:Y:S01]  /*a6d0*/  @!P5 ST.E.128 desc[UR60][R36.64], R12 ;  /* 0x0000000c2400d985 */ /* 0x0041e2000c101d3c */
[----:B------:R-:W-:-:S13]  /*a6e0*/  ISETP.GE.AND P5, PT, R195, UR4, PT ;  /* 0x00000004c3007c0c */ /* 0x000fda000bfa6270 */
[----:B------:R-:W2:Y:S01]  /*a6f0*/  @!P5 LDS.128 R12, [R28+0x3000] ;  /* 0x003000001c0cd984 */ /* 0x000ea20000000c00 */
[----:B------:R-:W-:Y:S01]  /*a700*/  @!P5 IMAD.SHL.U32 R39, R203, 0x8, RZ ;  /* 0x00000008cb27d824 */ /* 0x000fe200078e00ff */
[----:B0-----:R-:W-:Y:S01]  /*a710*/  @!P5 MOV R36, R34 ;  /* 0x000000220024d202 */ /* 0x001fe20000000f00 */
[----:B------:R-:W-:-:S04]  /*a720*/  @!P5 IMAD.MOV.U32 R37, RZ, RZ, R35 ;  /* 0x000000ffff25d224 */ /* 0x000fc800078e0023 */
[----:B------:R-:W-:-:S05]  /*a730*/  @!P5 IMAD.WIDE R36, R39, 0x2, R36 ;  /* 0x000000022724d825 */ /* 0x000fca00078e0224 */
[----:B--2---:R-:W-:Y:S01]  /*a740*/  @!P5 ST.E.128 desc[UR60][R36.64], R12 ;  /* 0x0000000c2400d985 */ /* 0x004fe2000c101d3c */
        /* <DEDUP_REMOVED lines=9> */
.L_x_1687:
[----:B------:R-:W-:Y:S05]  /*a7e0*/  BSYNC B0 ;  /* 0x0000000000007941 */ /* 0x000fea0003800000 */
.L_x_1686:
[----:B------:R-:W-:Y:S01]  /*a7f0*/  ISETP.GE.AND P2, PT, R85, 0x41, PT ;  /* 0x000000415500780c */ /* 0x000fe20003f46270 */
[----:B0---4-:R0:W4:Y:S01]  /*a800*/  SHFL.IDX PT, R35, R11, 0x1, 0x1c1f ;  /* 0x003c1f000b237f89 */ /* 0x01112200000e0000 */
[----:B------:R-:W-:Y:S03]  /*a810*/  BSSY B0, `(.L_x_1688) ;  /* 0x0000024000007945 */ /* 0x000fe60003800000 */
[----:B--2---:R0:W2:Y:S08]  /*a820*/  SHFL.IDX PT, R34, R31, 0x1, 0x1c1f ;  /* 0x003c1f001f227f89 */ /* 0x0040b000000e0000 */
[----:B0-----:R-:W-:Y:S05]  /*a830*/  @!P2 BRA `(.L_x_1689) ;  /* 0x000000000084a947 */ /* 0x001fea0003800000 */
[----:B------:R-:W-:Y:S02]  /*a840*/  ULDC UR4, c[0x0][0x2f4] ;  /* 0x0000bd0000047ab9 */ /* 0x000fe40000000800 */
[----:B------:R-:W-:Y:S02]  /*a850*/  ISETP.GE.AND P5, PT, R16, UR4, PT ;  /* 0x0000000410007c0c */ /* 0x000fe4000bfa6270 */
[----:B------:R-:W-:-:S11]  /*a860*/  ISETP.GE.AND P4, PT, R192, UR4, PT ;  /* 0x00000004c0007c0c */ /* 0x000fd6000bf86270 */
[----:B------:R-:W0:Y:S01]  /*a870*/  @!P5 LDS.128 R12, [R28+0x2000] ;  /* 0x002000001c0cd984 */ /* 0x000e220000000c00 */
        /* <DEDUP_REMOVED lines=9> */
[----:B------:R-:W2:Y:S01]  /*a910*/  @!P5 LDS.128 R12, [R29+0x2000] ;  /* 0x002000001d0cd984 */ /* 0x000ea20000000c00 */
[----:B------:R-:W-:-:S04]  /*a920*/  @!P5 IMAD.SHL.U32 R11, R202, 0x8, RZ ;  /* 0x00000008ca0bd824 */ /* 0x000fc800078e00ff */
[----:B0-----:R-:W-:-:S05]  /*a930*/  @!P5 IMAD.WIDE R36, R11, 0x2, R34 ;  /* 0x000000020b24d825 */ /* 0x001fca00078e0222 */
[----:B--2---:R0:W-:Y:S01]  /*a940*/  @!P5 ST.E.128 desc[UR60][R36.64], R12 ;  /* 0x0000000c2400d985 */ /* 0x0041e2000c101d3c */
[----:B------:R-:W-:-:S13]  /*a950*/  ISETP.GE.AND P5, PT, R195, UR4, PT ;  /* 0x00000004c3007c0c */ /* 0x000fda000bfa6270 */
[----:B------:R-:W2:Y:S01]  /*a960*/  @!P5 LDS.128 R12, [R28+0x5000] ;  /* 0x005000001c0cd984 */ /* 0x000ea20000000c00 */
[----:B------:R-:W-:Y:S02]  /*a970*/  @!P5 IMAD.SHL.U32 R11, R203, 0x8, RZ ;  /* 0x00000008cb0bd824 */ /* 0x000fe400078e00ff */
[----:B0-----:R-:W-:Y:S02]  /*a980*/  @!P5 IMAD.MOV.U32 R36, RZ, RZ, R34 ;  /* 0x000000ffff24d224 */ /* 0x001fe400078e0022 */
[----:B------:R-:W-:Y:S02]  /*a990*/  @!P5 IMAD.MOV.U32 R37, RZ, RZ, R35 ;  /* 0x000000ffff25d224 */ /* 0x000fe400078e0023 */
        /* <DEDUP_REMOVED lines=11> */
.L_x_1689:
[----:B------:R-:W-:Y:S05]  /*aa50*/  BSYNC B0 ;  /* 0x0000000000007941 */ /* 0x000fea0003800000 */
.L_x_1688:
[----:B------:R-:W-:Y:S01]  /*aa60*/  @!PT LDS RZ, [RZ] ;  /* 0x00000000fffff984 */ /* 0x000fe20000000800 */
[----:B------:R-:W-:Y:S01]  /*aa70*/  @!PT LDS RZ, [RZ] ;  /* 0x00000000fffff984 */ /* 0x000fe20000000800 */
[----:B------:R-:W-:Y:S01]  /*aa80*/  @!PT LDS RZ, [RZ] ;  /* 0x00000000fffff984 */ /* 0x000fe20000000800 */
[----:B------:R-:W-:Y:S01]  /*aa90*/  @!PT LDS RZ, [RZ] ;  /* 0x00000000fffff984 */ /* 0x000fe20000000800 */
[----:B------:R5:W-:Y:S06]  /*aaa0*/  MEMBAR.ALL.CTA ;  /* 0x0000000000007992 */ /* 0x000bec0000008000 */
[----:B-----5:R-:W5:Y:S01]  /*aab0*/  FENCE.VIEW.ASYNC.S ;  /* 0x00000000000073c6 */ /* 0x020f620000000000 */
[----:B-1----:R-:W-:Y:S01]  /*aac0*/  @!P3 IADD3 R86, R86, 0x308c0, RZ ;  /* 0x000308c05656b810 */ /* 0x002fe20007ffe0ff */
[----:B------:R-:W-:Y:S01]  /*aad0*/  VIADD R19, R19, 0x1 ;  /* 0x0000000113137836 */ /* 0x000fe20000000000 */
[----:B-----5:R1:W-:Y:S01]  /*aae0*/  BAR.SYNC.DEFER_BLOCKING R140, 0x80 ;  /* 0x0002008c0000751d */ /* 0x0203e20000010000 */
[----:B------:R-:W-:-:S02]  /*aaf0*/  LOP3.LUT P4, RZ, R22, 0x2, RZ, 0xc0, !PT ;  /* 0x0000000216ff7812 */ /* 0x000fc4000788c0ff */
[----:B------:R-:W-:Y:S02]  /*ab00*/  @!P3 PRMT R86, RZ, 0x654, R86 ;  /* 0x00000654ff56b816 */ /* 0x000fe40000000056 */
[----:B------:R-:W-:Y:S02]  /*ab10*/  PLOP3.LUT P2, PT, PT, PT, PT, 0x8, 0x0 ;  /* 0x000000000000781c */ /* 0x000fe40003f4e170 */
[----:B------:R1:W-:Y:S01]  /*ab20*/  @!P3 SYNCS.ARRIVE.TRANS64.RED.A1T0 RZ, [R86+URZ], RZ ;  /* 0x000000ff56ffb9a7 */ /* 0x0003e2000810043f */
[----:B------:R-:W-:-:S04]  /*ab30*/  ISETP.NE.AND P3, PT, R19, 0x2, PT ;  /* 0x000000021300780c */ /* 0x000fc80003f65270 */
[----:B0-----:R-:W-:Y:S02]  /*ab40*/  SEL R12, RZ, 0x1, P3 ;  /* 0x00000001ff0c7807 */ /* 0x001fe40001800000 */
[----:B------:R-:W-:Y:S02]  /*ab50*/  SEL R19, R19, RZ, P3 ;  /* 0x000000ff13137207 */ /* 0x000fe40001800000 */
[----:B------:R-:W-:Y:S01]  /*ab60*/  LOP3.LUT R219, R219, R12, RZ, 0x3c, !PT ;  /* 0x0000000cdbdb7212 */ /* 0x000fe200078e3cff */
[----:B-1----:R-:W-:Y:S06]  /*ab70*/  @P4 BRA `(.L_x_1690) ;  /* 0xffffff7c005c4947 */ /* 0x002fec000383ffff */
.L_x_1580:
[----:B------:R-:W2:Y:S01]  /*ab80*/  LDL R11, [R1+0x30] ;  /* 0x00003000010b7983 */ /* 0x000ea20000100800 */
[----:B------:R-:W0:Y:S01]  /*ab90*/  LDC R0, c[0x0][0x448] ;  /* 0x00011200ff007b82 */ /* 0x000e220000000800 */
[----:B------:R-:W-:Y:S01]  /*aba0*/  IADD3 R5, R201, 0x1, -R200 ;  /* 0x00000001c9057810 */ /* 0x000fe20007ffe8c8 */
[----:B------:R-:W-:Y:S06]  /*abb0*/  BSSY B0, `(.L_x_1691) ;  /* 0x000000d000007945 */ /* 0x000fec0003800000 */
[----:B------:R-:W1:Y:S01]  /*abc0*/  LDC.64 R6, c[0x0][0x9e0] ;  /* 0x00027800ff067b82 */ /* 0x000e620000000a00 */
[----:B0-----:R-:W-:-:S02]  /*abd0*/  ISETP.NE.AND P1, PT, R0, 0x1, PT ;  /* 0x000000010000780c */ /* 0x001fc40003f25270 */
[----:B-1----:R-:W-:-:S11]  /*abe0*/  ISETP.GE.AND P3, PT, R7, 0x1, PT ;  /* 0x000000010700780c */ /* 0x002fd60003f66270 */
[----:B------:R-:W0:Y:S08]  /*abf0*/  @P1 LDC R3, c[0x0][0x44c] ;  /* 0x00011300ff031b82 */ /* 0x000e300000000800 */
[----:B------:R-:W1:Y:S01]  /*ac00*/  @P1 LDC R2, c[0x0][0x450] ;  /* 0x00011400ff021b82 */ /* 0x000e620000000800 */
[----:B--2---:R-:W-:-:S04]  /*ac10*/  VIADD R0, R11, 0x7f ;  /* 0x0000007f0b007836 */ /* 0x004fc80000000000 */
[----:B0-----:R-:W-:-:S05]  /*ac20*/  @P1 IMAD.HI.U32 R3, R0, R3, RZ ;  /* 0x0000000300031227 */ /* 0x001fca00078e00ff */
[----:B-1----:R-:W-:-:S05]  /*ac30*/  @P1 SHF.R.U32.HI R0, RZ, R2, R3 ;  /* 0x00000002ff001219 */ /* 0x002fca0000011603 */
[----:B------:R-:W-:Y:S01]  /*ac40*/  IMAD.IADD R3, R5, 0x1, R0 ;  /* 0x0000000105037824 */ /* 0x000fe200078e0200 */
[----:B------:R-:W-:Y:S06]  /*ac50*/  @P2 BRA `(.L_x_1692) ;  /* 0x0000000000082947 */ /* 0x000fec0003800000 */
[----:B------:R-:W0:Y:S02]  /*ac60*/  FENCE.VIEW.ASYNC.G ;  /* 0x00000000000073c6 */ /* 0x000e240000000100 */
[----:B0-----:R-:W-:Y:S06]  /*ac70*/  BAR.ARV 0xc, 0x180 ;  /* 0x0306000000007b1d */ /* 0x001fec0000002000 */
.L_x_1692:
[----:B------:R-:W-:Y:S05]  /*ac80*/  BSYNC B0 ;  /* 0x0000000000007941 */ /* 0x000fea0003800000 */
.L_x_1691:
[----:B------:R-:W-:Y:S01]  /*ac90*/  IMAD.IADD R0, R3, 0x1, R6 ;  /* 0x0000000103007824 */ /* 0x000fe200078e0206 */
[----:B------:R-:W-:Y:S06]  /*aca0*/  @!P3 BRA `(.L_x_1693) ;  /* 0x000000000048b947 */ /* 0x000fec0003800000 */
[C---:B------:R-:W-:Y:S01]  /*acb0*/  ISETP.GT.AND P0, PT, R3.reuse, RZ, PT ;  /* 0x000000ff0300720c */ /* 0x040fe20003f04270 */
[----:B------:R-:W-:Y:S01]  /*acc0*/  BSSY B0, `(.L_x_1694) ;  /* 0x000000e000007945 */ /* 0x000fe20003800000 */
[----:B------:R-:W-:-:S11]  /*acd0*/  VIADD R2, R3, 0xffffffff ;  /* 0xffffffff03027836 */ /* 0x000fd60000000000 */
[----:B------:R-:W-:Y:S05]  /*ace0*/  @P0 BRA `(.L_x_1695) ;  /* 0x00000000001c0947 */ /* 0x000fea0003800000 */
[----:B------:R-:W-:Y:S02]  /*acf0*/  ISETP.NE.AND P0, PT, R7, 0x1, PT ;  /* 0x000000010700780c */ /* 0x000fe40003f05270 */
[----:B------:R-:W-:-:S11]  /*ad00*/  IADD3 R3, -R3, RZ, RZ ;  /* 0x000000ff03037210 */ /* 0x000fd60007ffe1ff */
[----:B------:R-:W0:Y:S02]  /*ad10*/  @P0 LDC.64 R4, c[0x0][0x9e8] ;  /* 0x00027a00ff040b82 */ /* 0x000e240000000a00 */
[----:B0-----:R-:W-:-:S05]  /*ad20*/  @P0 IMAD.HI.U32 R2, R3, R4, RZ ;  /* 0x0000000403020227 */ /* 0x001fca00078e00ff */
[----:B------:R-:W-:-:S04]  /*ad30*/  @P0 SHF.R.U32.HI R3, RZ, R5, R2 ;  /* 0x00000005ff030219 */ /* 0x000fc80000011602 */
[----:B------:R-:W-:Y:S01]  /*ad40*/  LOP3.LUT R2, RZ, R3, RZ, 0x33, !PT ;  /* 0x00000003ff027212 */ /* 0x000fe200078e33ff */
[----:B------:R-:W-:Y:S06]  /*ad50*/  BRA `(.L_x_1696) ;  /* 0x0000000000107947 */ /* 0x000fec0003800000 */
.L_x_1695:
[----:B------:R-:W-:-:S13]  /*ad60*/  ISETP.NE.AND P0, PT, R7, 0x1, PT ;  /* 0x000000010700780c */ /* 0x000fda0003f05270 */
[----:B------:R-:W0:Y:S02]  /*ad70*/  @P0 LDC.64 R4, c[0x0][0x9e8] ;  /* 0x00027a00ff040b82 */ /* 0x000e240000000a00 */
[----:B0-----:R-:W-:-:S05]  /*ad80*/  @P0 IMAD.HI.U32 R4, R2, R4, RZ ;  /* 0x0000000402040227 */ /* 0x001fca00078e00ff */
[----:B------:R-:W-:-:S07]  /*ad90*/  @P0 SHF.R.U32.HI R2, RZ, R5, R4 ;  /* 0x00000005ff020219 */ /* 0x000fce0000011604 */
.L_x_1696:
[----:B------:R-:W-:Y:S05]  /*ada0*/  BSYNC B0 ;  /* 0x0000000000007941 */ /* 0x000fea0003800000 */
.L_x_1694:
[----:B------:R-:W-:-:S05]  /*adb0*/  IMAD R3, R2, R7, R7 ;  /* 0x0000000702037224 */ /* 0x000fca00078e0207 */
[----:B------:R-:W-:-:S07]  /*adc0*/  VIMNMX R0, R0, R3, PT ;  /* 0x0000000300007248 */ /* 0x000fce0003fe0100 */
.L_x_1693:
[----:B------:R-:W0:Y:S01]  /*add0*/  @P1 LDC R2, c[0x0][0x44c] ;  /* 0x00011300ff021b82 */ /* 0x000e220000000800 */
[----:B------:R-:W-:Y:S01]  /*ade0*/  VIADD R0, R0, 0x5f ;  /* 0x0000005f00007836 */ /* 0x000fe20000000000 */
[----:B------:R-:W-:-:S03]  /*adf0*/  ULDC UR4, c[0x0][0x9dc] ;  /* 0x0002770000047ab9 */ /* 0x000fc60000000800 */
[----:B------:R-:W-:-:S03]  /*ae00*/  IMAD.HI R0, R0, 0x2aaaaaab, RZ ;  /* 0x2aaaaaab00007827 */ /* 0x000fc600078e02ff */
[----:B------:R-:W1:Y:S02]  /*ae10*/  @P1 LDC R5, c[0x0][0x450] ;  /* 0x00011400ff051b82 */ /* 0x000e640000000800 */
[----:B------:R-:W-:-:S04]  /*ae20*/  SHF.R.U32.HI R3, RZ, 0x1f, R0 ;  /* 0x0000001fff037819 */ /* 0x000fc80000011600 */
[----:B------:R-:W-:Y:S01]  /*ae30*/  LEA.HI.SX32 R3, R0, R3, 0x1c ;  /* 0x0000000300037211 */ /* 0x000fe200078fe2ff */
[----:B0-----:R-:W-:-:S04]  /*ae40*/  @P1 IMAD.HI.U32 R4, R11, R2, RZ ;  /* 0x000000020b041227 */ /* 0x001fc800078e00ff */
[----:B------:R-:W-:Y:S01]  /*ae50*/  IMAD.MOV.U32 R2, RZ, RZ, R11 ;  /* 0x000000ffff027224 */ /* 0x000fe200078e000b */
[----:B-1----:R-:W-:-:S05]  /*ae60*/  @P1 SHF.R.U32.HI R2, RZ, R5, R4 ;  /* 0x00000005ff021219 */ /* 0x002fca0000011604 */
[----:B------:R-:W-:Y:S01]  /*ae70*/  IMAD.IADD R0, R139, 0x1, R2 ;  /* 0x000000018b007824 */ /* 0x000fe200078e0202 */
[----:B------:R-:W-:-:S03]  /*ae80*/  VIMNMX R2, R138, R3, PT ;  /* 0x000000038a027248 */ /* 0x000fc60003fe0100 */
        /* <DEDUP_REMOVED lines=12> */
.L_x_1699:
[----:B------:R-:W-:-:S13]  /*af50*/  ISETP.NE.AND P0, PT, R7, 0x1, PT ;  /* 0x000000010700780c */ /* 0x000fda0003f05270 */
[----:B------:R-:W0:Y:S02]  /*af60*/  @P0 LDC.64 R4, c[0x0][0x9e8] ;  /* 0x00027a00ff040b82 */ /* 0x000e240000000a00 */
[----:B0-----:R-:W-:-:S05]  /*af70*/  @P0 IMAD.HI.U32 R4, R0, R4, RZ ;  /* 0x0000000400040227 */ /* 0x001fca00078e00ff */
[----:B------:R-:W-:-:S07]  /*af80*/  @P0 SHF.R.U32.HI R0, RZ, R5, R4 ;  /* 0x00000005ff000219 */ /* 0x000fce0000011604 */
.L_x_1700:
[----:B------:R-:W-:Y:S05]  /*af90*/  BSYNC B0 ;  /* 0x0000000000007941 */ /* 0x000fea0003800000 */
.L_x_1698:
[----:B------:R-:W-:-:S05]  /*afa0*/  IMAD R0, R0, R7, RZ ;  /* 0x0000000700007224 */ /* 0x000fca00078e02ff */
[----:B------:R-:W-:-:S07]  /*afb0*/  VIMNMX R3, R3, R0, !PT ;  /* 0x0000000003037248 */ /* 0x000fce0007fe0100 */
.L_x_1697:
[----:B------:R-:W-:Y:S01]  /*afc0*/  IMAD.HI R3, R3, 0x2aaaaaab, RZ ;  /* 0x2aaaaaab03037827 */ /* 0x000fe200078e02ff */
[----:B------:R-:W-:Y:S02]  /*afd0*/  PLOP3.LUT P0, PT, PT, PT, PT, 0x80, 0x0 ;  /* 0x000000000000781c */ /* 0x000fe40003f0f070 */
[----:B------:R-:W-:Y:S02]  /*afe0*/  CS2R R4, SRZ ;  /* 0x0000000000047805 */ /* 0x000fe4000001ff00 */
[----:B------:R-:W-:Y:S02]  /*aff0*/  CS2R R6, SRZ ;  /* 0x0000000000067805 */ /* 0x000fe4000001ff00 */
[----:B------:R-:W-:Y:S02]  /*b000*/  CS2R R118, SRZ ;  /* 0x0000000000767805 */ /* 0x000fe4000001ff00 */
[----:B------:R-:W-:Y:S02]  /*b010*/  SHF.R.U32.HI R0, RZ, 0x1f, R3 ;  /* 0x0000001fff007819 */ /* 0x000fe40000011603 */
[----:B---3--:R-:W-:-:S02]  /*b020*/  CS2R R116, SRZ ;  /* 0x0000000000747805 */ /* 0x008fc4000001ff00 */
[----:B------:R-:W-:Y:S02]  /*b030*/  CS2R R114, SRZ ;  /* 0x0000000000727805 */ /* 0x000fe4000001ff00 */
[----:B------:R-:W-:Y:S02]  /*b040*/  CS2R R112, SRZ ;  /* 0x0000000000707805 */ /* 0x000fe4000001ff00 */
[----:B------:R-:W-:Y:S02]  /*b050*/  LEA.HI.SX32 R0, R3, R0, 0x1c ;  /* 0x0000000003007211 */ /* 0x000fe400078fe2ff */
[----:B------:R-:W-:Y:S01]  /*b060*/  CS2R R106, SRZ ;  /* 0x00000000006a7805 */ /* 0x000fe2000001ff00 */
[----:B------:R-:W-:Y:S01]  /*b070*/  IMAD.MOV.U32 R110, RZ, RZ, RZ ;  /* 0x000000ffff6e7224 */ /* 0x000fe200078e00ff */
[----:B------:R-:W-:Y:S02]  /*b080*/  CS2R R108, SRZ ;  /* 0x00000000006c7805 */ /* 0x000fe4000001ff00 */
[----:B------:R-:W-:-:S02]  /*b090*/  VIMNMX R8, RZ, R0, !PT ;  /* 0x00000000ff087248 */ /* 0x000fc40007fe0100 */
[----:B------:R-:W-:Y:S02]  /*b0a0*/  CS2R R78, SRZ ;  /* 0x00000000004e7805 */ /* 0x000fe4000001ff00 */
[----:B------:R-:W-:Y:S02]  /*b0b0*/  CS2R R104, SRZ ;  /* 0x0000000000687805 */ /* 0x000fe4000001ff00 */
[----:B------:R-:W-:Y:S02]  /*b0c0*/  MOV R103, RZ ;  /* 0x000000ff00677202 */ /* 0x000fe40000000f00 */
[----:B------:R-:W-:Y:S01]  /*b0d0*/  CS2R R98, SRZ ;  /* 0x0000000000627805 */ /* 0x000fe2000001ff00 */
[----:B------:R0:W-:Y:S01]  /*b0e0*/  STL [R1+0x3c], R8 ;  /* 0x00003c0801007387 */ /* 0x0001e20000100800 */
[----:B------:R-:W-:Y:S02]  /*b0f0*/  ISETP.GT.AND P1, PT, R2, R8, PT ;  /* 0x000000080200720c */ /* 0x000fe40003f24270 */
        /* <DEDUP_REMOVED lines=30> */
[----:B----4-:R-:W-:Y:S02]  /*b2e0*/  CS2R R34, SRZ ;  /* 0x0000000000227805 */ /* 0x010fe4000001ff00 */
[----:B------:R-:W-:Y:S01]  /*b2f0*/  CS2R R36, SRZ ;  /* 0x0000000000247805 */ /* 0x000fe2000001ff00 */
[----:B------:R-:W-:Y:S01]  /*b300*/  IMAD.MOV.U32 R136, RZ, RZ, RZ ;  /* 0x000000ffff887224 */ /* 0x000fe200078e00ff */
[----:B------:R-:W-:Y:S01]  /*b310*/  CS2R R32, SRZ ;  /* 0x0000000000207805 */ /* 0x000fe2000001ff00 */
[----:B------:R-:W-:Y:S01]  /*b320*/  IMAD.MOV.U32 R10, RZ, RZ, RZ ;  /* 0x000000ffff0a7224 */ /* 0x000fe200078e00ff */
[----:B------:R-:W-:Y:S01]  /*b330*/  CS2R R26, SRZ ;  /* 0x00000000001a7805 */ /* 0x000fe2000001ff00 */
[----:B------:R-:W-:Y:S01]  /*b340*/  IMAD.MOV.U32 R3, RZ, RZ, RZ ;  /* 0x000000ffff037224 */ /* 0x000fe200078e00ff */
[----:B------:R-:W-:Y:S01]  /*b350*/  MOV R138, RZ ;  /* 0x000000ff008a7202 */ /* 0x000fe20000000f00 */
[----:B------:R-:W-:Y:S01]  /*b360*/  IMAD.MOV.U32 R0, RZ, RZ, RZ ;  /* 0x000000ffff007224 */ /* 0x000fe200078e00ff */
[----:B------:R-:W-:Y:S01]  /*b370*/  CS2R R24, SRZ ;  /* 0x0000000000187805 */ /* 0x000fe2000001ff00 */
[----:B0-----:R-:W-:Y:S06]  /*b380*/  @!P1 BRA `(.L_x_1701) ;  /* 0x0000014400849947 */ /* 0x001fec0003800000 */
[----:B------:R-:W2:Y:S04]  /*b390*/  LDL R8, [R1+0x80] ;  /* 0x0000800001087983 */ /* 0x000ea80000100800 */
[----:B------:R-:W3:Y:S04]  /*b3a0*/  LDL R9, [R1+0x7c] ;  /* 0x00007c0001097983 */ /* 0x000ee80000100800 */
[----:B--2---:R-:W0:Y:S01]  /*b3b0*/  SHFL.IDX PT, R0, R8, RZ, 0x1f ;  /* 0x00001fff08007589 */ /* 0x004e2200000e0000 */
[----:B---3--:R-:W-:-:S13]  /*b3c0*/  R2UR UR4, R9 ;  /* 0x00000000090472ca */ /* 0x008fda00000e0000 */
[----:B------:R-:W-:Y:S01]  /*b3d0*/  ULOP3.LUT UP0, URZ, UR4, 0x1bf, URZ, 0xc0, !UPT ;  /* 0x000001bf043f7892 */ /* 0x000fe2000f80c03f */
[----:B0-----:R-:W-:-:S04]  /*b3e0*/  LEA.HI R3, R0, R0, RZ, 0x1 ;  /* 0x0000000000037211 */ /* 0x001fc800078f08ff */
[----:B------:R-:W-:Y:S02]  /*b3f0*/  LOP3.LUT R3, R3, 0x1e, RZ, 0xc0, !PT ;  /* 0x0000001e03037812 */ /* 0x000fe400078ec0ff */
[----:B------:R-:W-:-:S03]  /*b400*/  PLOP3.LUT P0, PT, PT, PT, UP0, 0x80, 0x0 ;  /* 0x000000000000781c */ /* 0x000fc60003f0f008 */
        /* <DEDUP_REMOVED lines=20> */
[----:B-1---5:R-:W-:Y:S05]  /*b550*/  CALL.ABS.NOINC R14 ;  /* 0x000000000e007343 */ /* 0x022fea0003c00000 */
.L_x_1702:
        /* <DEDUP_REMOVED lines=13> */
.L_x_1706:
[----:B-1----:R1:W2:Y:S02]  /*b630*/  SYNCS.PHASECHK.TRANS64.TRYWAIT P0, [R18+URZ+0x30800], R3 ;  /* 0x03080003120075a7 */ /* 0x0022a4000800017f */
[----:B--2---:R-:W-:Y:S05]  /*b640*/  @!P0 NANOSLEEP.SYNCS 0x989680 ;  /* 0x009896800000895d */ /* 0x004fea0003900000 */
[----:B------:R-:W2:Y:S02]  /*b650*/  @!P0 SYNCS.PHASECHK.TRANS64 P0, [R18+URZ+0x30800], R3 ;  /* 0x03080003120085a7 */ /* 0x000ea4000800007f */
[----:B--2---:R-:W-:Y:S05]  /*b660*/  @!P0 BRA `(.L_x_1706) ;  /* 0xfffffffc00f08947 */ /* 0x004fea000383ffff */
.L_x_1705:
[----:B------:R-:W-:Y:S05]  /*b670*/  BSYNC B0 ;  /* 0x0000000000007941 */ /* 0x000fea0003800000 */
.L_x_1704:
[----:B------:R-:W-:Y:S05]  /*b680*/  BRA `(.L_x_1707) ;  /* 0x0000006c00807947 */ /* 0x000fea0003800000 */
.L_x_1703:
[----:B------:R-:W2:Y:S01]  /*b690*/  LDL R0, [R1+0x7c] ;  /* 0x00007c0001007983 */ /* 0x000ea20000100800 */
[----:B------:R-:W-:Y:S02]  /*b6a0*/  ULDC.64 UR6, c[0x0][0x408] ;  /* 0x0001020000067ab9 */ /* 0x000fe40000000a00 */
[----:B-----5:R-:W-:Y:S01]  /*b6b0*/  IMAD.WIDE.U32 R26, R137, UR6, RZ ;  /* 0x00000006891a7c25 */ /* 0x020fe2000f8e00ff */
[----:B--2---:R-:W-:Y:S02]  /*b6c0*/  R2UR UR4, R0 ;  /* 0x00000000000472ca */ /* 0x004fe400000e0000 */
[----:B------:R-:W-:-:S11]  /*b6d0*/  SHF.R.S32.HI R0, RZ, 0x1f, R137 ;  /* 0x0000001fff007819 */ /* 0x000fd60000011489 */
[----:B------:R-:W-:-:S03]  /*b6e0*/  ULOP3.LUT UP0, URZ, UR4, 0x3ff, URZ, 0xc0, !UPT ;  /* 0x000003ff043f7892 */ /* 0x000fc6000f80c03f */
[----:B------:R-:W-:Y:S02]  /*b6f0*/  ULDC.64 UR4, c[0x0][0x3f8] ;  /* 0x0000fe0000047ab9 */ /* 0x000fe40000000a00 */
[C---:B------:R-:W-:Y:S01]  /*b700*/  IMAD R4, R0.reuse, UR4, RZ ;  /* 0x0000000400047c24 */ /* 0x040fe2000f8e02ff */
[----:B------:R-:W-:Y:S01]  /*b710*/  PLOP3.LUT P0, PT, PT, PT, UP0, 0x80, 0x0 ;  /* 0x000000000000781c */ /* 0x000fe20003f0f008 */
[----:B------:R-:W-:Y:S02]  /*b720*/  IMAD R0, R0, UR6, RZ ;  /* 0x0000000600007c24 */ /* 0x000fe4000f8e02ff */
[----:B------:R-:W-:-:S04]  /*b730*/  IMAD.WIDE.U32 R24, R137, UR4, RZ ;  /* 0x0000000489187c25 */ /* 0x000fc8000f8e00ff */
[C---:B------:R-:W-:Y:S02]  /*b740*/  IMAD R29, R137.reuse, UR5, R4 ;  /* 0x00000005891d7c24 */ /* 0x040fe4000f8e0204 */
[----:B------:R-:W-:-:S03]  /*b750*/  IMAD R31, R137, UR7, R0 ;  /* 0x00000007891f7c24 */ /* 0x000fc6000f8e0200 */
[----:B------:R-:W-:Y:S01]  /*b760*/  IADD3 R29, R29, R25, RZ ;  /* 0x000000191d1d7210 */ /* 0x000fe20007ffe0ff */
[----:B------:R-:W-:Y:S01]  /*b770*/  IMAD.IADD R31, R31, 0x1, R27 ;  /* 0x000000011f1f7824 */ /* 0x000fe200078e021b */
        /* <DEDUP_REMOVED lines=17> */
.L_x_1708:
[----:B------:R-:W2:Y:S01]  /*b890*/  LDL R89, [R1+0x30] ;  /* 0x0000300001597983 */ /* 0x000ea20000100800 */
[----:B------:R-:W-:Y:S01]  /*b8a0*/  ULDC.U8 UR4, c[0x0][0x410] ;  /* 0x0001040000047ab9 */ /* 0x000fe20000000000 */
[----:B------:R-:W-:Y:S01]  /*b8b0*/  BSSY B0, `(.L_x_1709) ;  /* 0x00006b5000007945 */ /* 0x000fe20003800000 */
[----:B------:R-:W-:Y:S01]  /*b8c0*/  ISETP.NE.AND P0, PT, RZ, UR4, PT ;  /* 0x00000004ff007c0c */ /* 0x000fe2000bf05270 */
[----:B--2---:R-:W-:-:S12]  /*b8d0*/  IMAD.IADD R9, R218, 0x1, R89 ;  /* 0x00000001da097824 */ /* 0x004fd800078e0259 */
[----:B------:R-:W-:Y:S05]  /*b8e0*/  @!P0 BRA `(.L_x_1710) ;  /* 0x0000003400908947 */ /* 0x000fea0003800000 */
[----:B------:R-:W2:Y:S01]  /*b8f0*/  LDL R20, [R1+0x5c] ;  /* 0x00005c0001147983 */ /* 0x000ea20000100800 */
[----:B------:R-:W0:Y:S01]  /*b900*/  LDC R21, c[0x0][0x448] ;  /* 0x00011200ff157b82 */ /* 0x000e220000000800 */
[----:B------:R-:W-:Y:S01]  /*b910*/  ULDC.64 UR4, c[0x0][0x3f8] ;  /* 0x0000fe0000047ab9 */ /* 0x000fe20000000a00 */
[----:B------:R-:W-:Y:S01]  /*b920*/  ULDC.64 UR6, c[0x0][0x408] ;  /* 0x0001020000067ab9 */ /* 0x000fe20000000a00 */
[----:B------:R-:W-:Y:S01]  /*b930*/  IMAD.MOV.U32 R10, RZ, RZ, R24 ;  /* 0x000000ffff0a7224 */ /* 0x000fe200078e0018 */
[----:B------:R-:W-:Y:S01]  /*b940*/  SHF.R.S32.HI R66, RZ, 0x1f, R223 ;  /* 0x0000001fff427819 */ /* 0x000fe200000114df */
[----:B------:R-:W-:Y:S01]  /*b950*/  IMAD.MOV.U32 R11, RZ, RZ, R29 ;  /* 0x000000ffff0b7224 */ /* 0x000fe200078e001d */
[----:B------:R-:W-:Y:S01]  /*b960*/  SHF.R.S32.HI R64, RZ, 0x1f, R221 ;  /* 0x0000001fff407819 */ /* 0x000fe200000114dd */
[----:B------:R-:W-:Y:S01]  /*b970*/  IMAD.MOV.U32 R12, RZ, RZ, R26 ;  /* 0x000000ffff0c7224 */ /* 0x000fe200078e001a */
[----:B------:R-:W-:Y:S01]  /*b980*/  SHF.R.S32.HI R67, RZ, 0x1f, R222 ;  /* 0x0000001fff437819 */ /* 0x000fe200000114de */
[----:B------:R-:W-:Y:S01]  /*b990*/  IMAD.MOV.U32 R13, RZ, RZ, R31 ;  /* 0x000000ffff0d7224 */ /* 0x000fe200078e001f */
[----:B------:R-:W-:-:S02]  /*b9a0*/  SHF.R.S32.HI R65, RZ, 0x1f, R220 ;  /* 0x0000001fff417819 */ /* 0x000fc400000114dc */
[----:B------:R-:W-:Y:S02]  /*b9b0*/  SHF.R.S32.HI R75, RZ, 0x1f, R224 ;  /* 0x0000001fff4b7819 */ /* 0x000fe400000114e0 */
[----:B0-----:R-:W-:-:S13]  /*b9c0*/  ISETP.NE.AND P0, PT, R21, 0x1, PT ;  /* 0x000000011500780c */ /* 0x001fda0003f05270 */
[----:B------:R-:W0:Y:S08]  /*b9d0*/  @P0 LDC R0, c[0x0][0x44c] ;  /* 0x00011300ff000b82 */ /* 0x000e300000000800 */
[----:B------:R-:W1:Y:S01]  /*b9e0*/  @P0 LDC R5, c[0x0][0x450] ;  /* 0x00011400ff050b82 */ /* 0x000e620000000800 */
[----:B--2---:R-:W-:-:S05]  /*b9f0*/  LEA R3, R20, R9, 0x6 ;  /* 0x0000000914037211 */ /* 0x004fca00078e30ff */
[----:B0-----:R-:W-:-:S05]  /*ba00*/  @P0 IMAD.HI.U32 R0, R3, R0, RZ ;  /* 0x0000000003000227 */ /* 0x001fca00078e00ff */
[----:B-1----:R-:W-:-:S04]  /*ba10*/  @P0 SHF.R.U32.HI R3, RZ, R5, R0 ;  /* 0x00000005ff030219 */ /* 0x002fc80000011600 */
[----:B------:R-:W-:Y:S01]  /*ba20*/  SHF.R.S32.HI R0, RZ, 0x1f, R3 ;  /* 0x0000001fff007819 */ /* 0x000fe20000011403 */
[----:B------:R-:W-:-:S04]  /*ba30*/  IMAD.WIDE.U32 R10, R3, UR4, R10 ;  /* 0x00000004030a7c25 */ /* 0x000fc8000f8e000a */
[C---:B------:R-:W-:Y:S02]  /*ba40*/  IMAD R4, R0.reuse, UR4, RZ ;  /* 0x0000000400047c24 */ /* 0x040fe4000f8e02ff */
[----:B------:R-:W-:Y:S02]  /*ba50*/  IMAD R0, R0, UR6, RZ ;  /* 0x0000000600007c24 */ /* 0x000fe4000f8e02ff */
[C---:B------:R-:W-:Y:S01]  /*ba60*/  IMAD R7, R3.reuse, UR5, R4 ;  /* 0x0000000503077c24 */ /* 0x040fe2000f8e0204 */
[----:B------:R-:W-:Y:S01]  /*ba70*/  ULDC.64 UR4, c[0x0][0x3e8] ;  /* 0x0000fa0000047ab9 */ /* 0x000fe20000000a00 */
[C---:B------:R-:W-:Y:S01]  /*ba80*/  IMAD.WIDE.U32 R12, R3.reuse, UR6, R12 ;  /* 0x00000006030c7c25 */ /* 0x040fe2000f8e000c */
[----:B------:R-:W-:Y:S01]  /*ba90*/  LEA R6, P0, R10, UR4, 0x1 ;  /* 0x000000040a067c11 */ /* 0x000fe2000f8008ff */
[----:B------:R-:W-:Y:S02]  /*baa0*/  UMOV UR4, 0xffffffff ;  /* 0xffffffff00047882 */ /* 0x000fe40000000000 */
[----:B------:R-:W-:Y:S01]  /*bab0*/  IMAD R3, R3, UR7, R0 ;  /* 0x0000000703037c24 */ /* 0x000fe2000f8e0200 */
[----:B------:R-:W-:Y:S01]  /*bac0*/  ULDC.64 UR6, c[0x0][0x400] ;  /* 0x0001000000067ab9 */ /* 0x000fe20000000a00 */
[----:B------:R-:W-:Y:S01]  /*bad0*/  IMAD.IADD R7, R11, 0x1, R7 ;  /* 0x000000010b077824 */ /* 0x000fe200078e0207 */
[----:B------:R-:W-:-:S02]  /*bae0*/  LEA R4, P1, R12, UR6, 0x1 ;  /* 0x000000060c047c11 */ /* 0x000fc4000f8208ff */
[----:B------:R-:W-:Y:S02]  /*baf0*/  IADD3 R3, R13, R3, RZ ;  /* 0x000000030d037210 */ /* 0x000fe40007ffe0ff */
[----:B------:R-:W-:Y:S02]  /*bb00*/  LEA.HI.X R7, R10, UR5, R7, 0x1, P0 ;  /* 0x000000050a077c11 */ /* 0x000fe400080f0c07 */
[----:B------:R-:W-:Y:S01]  /*bb10*/  LEA.HI.X R8, R12, UR7, R3, 0x1, P1 ;  /* 0x000000070c087c11 */ /* 0x000fe200088f0c03 */
[----:B------:R-:W-:Y:S06]  /*bb20*/  BRA.DIV UR4, `(.L_x_1711) ;  /* 0x000001e6044c7947 */ /* 0x000fec000b800000 */
[----:B------:R0:W1:Y:S04]  /*bb30*/  SHFL.IDX PT, R3, R7, RZ, 0x1c1f ;  /* 0x001c1fff07037589 */ /* 0x00006800000e0000 */
[----:B------:R0:W2:Y:S04]  /*bb40*/  SHFL.IDX PT, R0, R6, RZ, 0x1c1f ;  /* 0x001c1fff06007589 */ /* 0x0000a800000e0000 */
[----:B------:R0:W3:Y:S04]  /*bb50*/  SHFL.IDX PT, R5, R8, RZ, 0x1c1f ;  /* 0x001c1fff08057589 */ /* 0x0000e800000e0000 */
[----:B------:R0:W4:Y:S02]  /*bb60*/  SHFL.IDX PT, R14, R4, RZ, 0x1c1f ;  /* 0x001c1fff040e7589 */ /* 0x00012400000e0000 */
.L_x_2042:
[----:B------:R-:W-:Y:S01]  /*bb70*/  IMAD R78, R200, R21, RZ ;  /* 0x00000015c84e7224 */ /* 0x000fe200078e02ff */
        /* <DEDUP_REMOVED lines=15> */
[----:B------:R-:W-:Y:S01]  /*bc70*/  ULDC UR4, c[0x0][0x3f4] ;  /* 0x0000fd0000047ab9 */ /* 0x000fe20000000800 */
[----:B------:R-:W-:Y:S02]  /*bc80*/  CS2R R60, SRZ ;  /* 0x00000000003c7805 */ /* 0x000fe4000001ff00 */
[----:B------:R-:W-:Y:S02]  /*bc90*/  ISETP.GE.AND P3, PT, R223, UR4, PT ;  /* 0x00000004df007c0c */ /* 0x000fe4000bf66270 */
[----:B------:R-:W-:Y:S02]  /*bca0*/  CS2R R58, SRZ ;  /* 0x00000000003a7805 */ /* 0x000fe4000001ff00 */
[----:B------:R-:W-:Y:S02]  /*bcb0*/  ISETP.GE.AND P2, PT, R221, UR4, PT ;  /* 0x00000004dd007c0c */ /* 0x000fe4000bf46270 */
[----:B------:R-:W-:Y:S02]  /*bcc0*/  ISETP.GE.AND P1, PT, R222, UR4, PT ;  /* 0x00000004de007c0c */ /* 0x000fe4000bf26270 */
[----:B------:R-:W-:-:S02]  /*bcd0*/  ISETP.GE.AND P0, PT, R220, UR4, PT ;  /* 0x00000004dc007c0c */ /* 0x000fc4000bf06270 */
[----:B------:R-:W-:-:S03]  /*bce0*/  ISETP.GE.AND P4, PT, R196, UR4, PT ;  /* 0x00000004c4007c0c */ /* 0x000fc6000bf86270 */
[C---:B------:R-:W-:Y:S01]  /*bcf0*/  @!P3 IMAD.SHL.U32 R25, R223.reuse, 0x2, RZ ;  /* 0x00000002df19b824 */ /* 0x040fe200078e00ff */
[----:B------:R-:W-:-:S03]  /*bd00*/  @!P3 SHF.L.U64.HI R12, R223, 0x1, R66 ;  /* 0x00000001df0cb819 */ /* 0x000fc60000010242 */
[C---:B------:R-:W-:Y:S01]  /*bd10*/  @!P2 IMAD.SHL.U32 R29, R221.reuse, 0x2, RZ ;  /* 0x00000002dd1da824 */ /* 0x040fe200078e00ff */
[----:B------:R-:W-:Y:S01]  /*bd20*/  @!P2 SHF.L.U64.HI R10, R221, 0x1, R64 ;  /* 0x00000001dd0aa819 */ /* 0x000fe20000010240 */
[----:B------:R-:W-:Y:S01]  /*bd30*/  @!P1 IMAD.SHL.U32 R37, R222, 0x2, RZ ;  /* 0x00000002de259824 */ /* 0x000fe200078e00ff */
[-C--:B--2---:R-:W-:Y:S01]  /*bd40*/  @!P3 IADD3 R20, P6, R0, R25.reuse, RZ ;  /* 0x000000190014b210 */ /* 0x084fe20007fde0ff */
[----:B------:R-:W-:Y:S01]  /*bd50*/  @!P0 IMAD.SHL.U32 R45, R220, 0x2, RZ ;  /* 0x00000002dc2d8824 */ /* 0x000fe200078e00ff */
[----:B----4-:R-:W-:Y:S01]  /*bd60*/  @!P3 IADD3 R24, P5, R14, R25, RZ ;  /* 0x000000190e18b210 */ /* 0x010fe20007fbe0ff */
[----:B-1----:R-:W-:Y:S01]  /*bd70*/  @!P4 IMAD.MOV.U32 R11, RZ, RZ, R3 ;  /* 0x000000ffff0bc224 */ /* 0x002fe200078e0003 */
[----:B------:R-:W-:Y:S01]  /*bd80*/  @!P0 SHF.L.U64.HI R34, R220, 0x1, R65 ;  /* 0x00000001dc228819 */ /* 0x000fe20000010241 */
[--C-:B------:R-:W-:Y:S01]  /*bd90*/  @!P3 IMAD.X R21, R3, 0x1, R12.reuse, P6 ;  /* 0x000000010315b824 */ /* 0x100fe200030e060c */
[-C--:B------:R-:W-:Y:S01]  /*bda0*/  @!P2 IADD3 R26, P6, R0, R29.reuse, RZ ;  /* 0x0000001d001aa210 */ /* 0x080fe20007fde0ff */
[----:B---3--:R-:W-:Y:S01]  /*bdb0*/  @!P3 IMAD.X R25, R5, 0x1, R12, P5 ;  /* 0x000000010519b824 */ /* 0x008fe200028e060c */
[----:B------:R-:W-:Y:S01]  /*bdc0*/  @!P2 IADD3 R28, P5, R14, R29, RZ ;  /* 0x0000001d0e1ca210 */ /* 0x000fe20007fbe0ff */
[----:B------:R-:W-:Y:S01]  /*bdd0*/  @!P4 IMAD.MOV.U32 R15, RZ, RZ, R5 ;  /* 0x000000ffff0fc224 */ /* 0x000fe200078e0005 */
[----:B------:R-:W-:-:S02]  /*bde0*/  @!P2 IADD3.X R27, R3, R10, RZ, P6, !PT ;  /* 0x0000000a031ba210 */ /* 0x000fc400037fe4ff */
[----:B------:R-:W-:Y:S01]  /*bdf0*/  @!P1 SHF.L.U64.HI R12, R222, 0x1, R67 ;  /* 0x00000001de0c9819 */ /* 0x000fe20000010243 */
[----:B------:R-:W-:Y:S01]  /*be00*/  @!P2 IMAD.X R29, R5, 0x1, R10, P5 ;  /* 0x00000001051da824 */ /* 0x000fe200028e060a */
[----:B------:R-:W-:Y:S01]  /*be10*/  @!P1 IADD3 R30, P6, R0, R37, RZ ;  /* 0x00000025001e9210 */ /* 0x000fe20007fde0ff */
[----:B------:R-:W-:Y:S01]  /*be20*/  @!P4 IMAD.MOV.U32 R10, RZ, RZ, R0 ;  /* 0x000000ffff0ac224 */ /* 0x000fe200078e0000 */
[----:B------:R-:W-:-:S03]  /*be30*/  ISETP.GE.AND P5, PT, R224, UR4, PT ;  /* 0x00000004e0007c0c */ /* 0x000fc6000bfa6270 */
[----:B------:R-:W-:Y:S01]  /*be40*/  @!P1 IMAD.X R31, R3, 0x1, R12, P6 ;  /* 0x00000001031f9824 */ /* 0x000fe200030e060c */
[----:B------:R-:W-:Y:S01]  /*be50*/  @!P1 IADD3 R36, P6, R14, R37, RZ ;  /* 0x000000250e249210 */ /* 0x000fe20007fde0ff */
[----:B------:R-:W-:-:S03]  /*be60*/  @!P4 IMAD.WIDE R10, R196, 0x2, R10 ;  /* 0x00000002c40ac825 */ /* 0x000fc600078e020a */
[----:B------:R-:W-:Y:S01]  /*be70*/  @!P1 IADD3.X R37, R5, R12, RZ, P6, !PT ;  /* 0x0000000c05259210 */ /* 0x000fe200037fe4ff */
[----:B------:R-:W-:Y:S01]  /*be80*/  @!P4 IMAD.WIDE R12, R196, 0x2, R14 ;  /* 0x00000002c40cc825 */ /* 0x000fe200078e020e */
[-C--:B------:R-:W-:Y:S01]  /*be90*/  @!P0 IADD3 R38, P6, R0, R45.reuse, RZ ;  /* 0x0000002d00268210 */ /* 0x080fe20007fde0ff */
[----:B------:R1:W5:Y:S02]  /*bea0*/  @!P4 LD.E.64 R60, desc[UR60][R10.64] ;  /* 0x0000003c0a3cc980 */ /* 0x000364000c101b00 */
[----:B------:R-:W-:Y:S02]  /*beb0*/  @!P5 IMAD.SHL.U32 R15, R224, 0x2, RZ ;  /* 0x00000002e00fd824 */ /* 0x000fe400078e00ff */
[----:B------:R-:W-:Y:S01]  /*bec0*/  @!P0 IMAD.X R39, R3, 0x1, R34, P6 ;  /* 0x0000000103278824 */ /* 0x000fe200030e0622 */
[----:B------:R-:W-:Y:S01]  /*bed0*/  @!P0 IADD3 R44, P6, R14, R45, RZ ;  /* 0x0000002d0e2c8210 */ /* 0x000fe20007fde0ff */
[----:B------:R1:W5:Y:S01]  /*bee0*/  @!P4 LD.E.64 R58, desc[UR60][R12.64] ;  /* 0x0000003c0c3ac980 */ /* 0x000362000c101b00 */
[----:B------:R-:W-:-:S02]  /*bef0*/  @!P5 SHF.L.U64.HI R32, R224, 0x1, R75 ;  /* 0x00000001e020d819 */ /* 0x000fc4000001024b */
[----:B------:R-:W-:Y:S02]  /*bf00*/  CS2R R54, SRZ ;  /* 0x0000000000367805 */ /* 0x000fe4000001ff00 */
[-C--:B------:R-:W-:Y:S01]  /*bf10*/  @!P5 IADD3 R62, P4, R0, R15.reuse, RZ ;  /* 0x0000000f003ed210 */ /* 0x080fe20007f9e0ff */
[----:B------:R-:W-:Y:S01]  /*bf20*/  @!P0 IMAD.X R45, R5, 0x1, R34, P6 ;  /* 0x00000001052d8824 */ /* 0x000fe200030e0622 */
[----:B------:R-:W-:Y:S02]  /*bf30*/  @!P5 IADD3 R14, P6, R14, R15, RZ ;  /* 0x0000000f0e0ed210 */ /* 0x000fe40007fde0ff */
[----:B------:R-:W-:Y:S02]  /*bf40*/  CS2R R56, SRZ ;  /* 0x0000000000387805 */ /* 0x000fe4000001ff00 */
[----:B------:R-:W-:Y:S01]  /*bf50*/  CS2R R52, SRZ ;  /* 0x0000000000347805 */ /* 0x000fe2000001ff00 */
[----:B------:R-:W-:Y:S01]  /*bf60*/  @!P5 IMAD.X R63, R3, 0x1, R32, P4 ;  /* 0x00000001033fd824 */ /* 0x000fe200020e0620 */
[----:B------:R-:W-:-:S02]  /*bf70*/  @!P5 IADD3.X R15, R5, R32, RZ, P6, !PT ;  /* 0x00000020050fd210 */ /* 0x000fc400037fe4ff */
[----:B------:R-:W-:Y:S02]  /*bf80*/  CS2R R50, SRZ ;  /* 0x0000000000327805 */ /* 0x000fe4000001ff00 */
[----:B------:R-:W-:Y:S02]  /*bf90*/  CS2R R48, SRZ ;  /* 0x0000000000307805 */ /* 0x000fe4000001ff00 */
[----:B------:R-:W-:Y:S02]  /*bfa0*/  CS2R R46, SRZ ;  /* 0x00000000002e7805 */ /* 0x000fe4000001ff00 */
[----:B------:R-:W-:Y:S02]  /*bfb0*/  CS2R R42, SRZ ;  /* 0x00000000002a7805 */ /* 0x000fe4000001ff00 */
[----:B------:R-:W-:Y:S02]  /*bfc0*/  CS2R R40, SRZ ;  /* 0x0000000000287805 */ /* 0x000fe4000001ff00 */
[----:B------:R-:W-:-:S02]  /*bfd0*/  CS2R R32, SRZ ;  /* 0x0000000000207805 */ /* 0x000fc4000001ff00 */
[----:B------:R-:W-:Y:S01]  /*bfe0*/  CS2R R34, SRZ ;  /* 0x0000000000227805 */ /* 0x000fe2000001ff00 */
[----:B------:R1:W5:Y:S04]  /*bff0*/  @!P3 LD.E.64 R54, desc[UR60][R20.64] ;  /* 0x0000003c1436b980 */ /* 0x000368000c101b00 */
        /* <DEDUP_REMOVED lines=8> */
[----:B------:R1:W5:Y:S02]  /*c080*/  @!P5 LD.E.64 R34, desc[UR60][R14.64] ;  /* 0x0000003c0e22d980 */ /* 0x000364000c101b00 */
.L_x_1713:
[----:B------:R-:W-:Y:S05]  /*c090*/  BSYNC B1 ;  /* 0x0000000000017941 */ /* 0x000fea0003800000 */
.L_x_1712:
[----:B--2--5:R-:W-:Y:S01]  /*c0a0*/  IMAD.MOV.U32 R0, RZ, RZ, R56 ;  /* 0x000000ffff007224 */ /* 0x024fe200078e0038 */
[----:B------:R-:W-:Y:S01]  /*c0b0*/  UMOV UR4, 0xffffffff ;  /* 0xffffffff00047882 */ /* 0x000fe20000000000 */
[----:B---3--:R-:W-:Y:S01]  /*c0c0*/  IMAD.MOV.U32 R5, RZ, RZ, R58 ;  /* 0x000000ffff057224 */ /* 0x008fe200078e003a */
[----:B-1----:R-:W-:Y:S01]  /*c0d0*/  CS2R R30, SRZ ;  /* 0x00000000001e7805 */ /* 0x002fe2000001ff00 */
        /* <DEDUP_REMOVED lines=9> */
[----:B------:R-:W-:-:S04]  /*c170*/  MOV R3, R51 ;  /* 0x0000003300037202 */ /* 0x000fc80000000f00 */
        /* <DEDUP_REMOVED lines=28> */
[----:B------:R-:W-:Y:S06]  /*c340*/  BRA.DIV UR4, `(.L_x_1714) ;  /* 0x000001de04b47947 */ /* 0x000fec000b800000 */
[----:B------:R1:W2:Y:S04]  /*c350*/  SHFL.IDX PT, R3, R7, 0x1, 0x1c1f ;  /* 0x003c1f0007037f89 */ /* 0x0002a800000e0000 */
[----:B------:R1:W3:Y:S04]  /*c360*/  SHFL.IDX PT, R0, R6, 0x1, 0x1c1f ;  /* 0x003c1f0006007f89 */ /* 0x0002e800000e0000 */
[----:B------:R1:W1:Y:S04]  /*c370*/  SHFL.IDX PT, R5, R8, 0x1, 0x1c1f ;  /* 0x003c1f0008057f89 */ /* 0x00026800000e0000 */
[----:B0-----:R-:W0:Y:S02]  /*c380*/  SHFL.IDX PT, R4, R4, 0x1, 0x1c1f ;  /* 0x003c1f0004047f89 */ /* 0x001e2400000e0000 */
.L_x_2048:
[----:B-1----:R-:W5:Y:S01]  /*c390*/  LDL R6, [R1+0x48] ;  /* 0x0000480001067983 */ /* 0x002f620000100800 */
[----:B------:R-:W-:Y:S01]  /*c3a0*/  VIADD R9, R9, 0x40 ;  /* 0x0000004009097836 */ /* 0x000fe20000000000 */
[----:B------:R-:W-:Y:S01]  /*c3b0*/  LOP3.LUT R7, R227, 0x18, R16, 0xf8, !PT ;  /* 0x00000018e3077812 */ /* 0x000fe200078ef810 */
[----:B------:R-:W-:Y:S01]  /*c3c0*/  BSSY B1, `(.L_x_1715) ;  /* 0x0000053000017945 */ /* 0x000fe20003800000 */
        /* <DEDUP_REMOVED lines=10> */
[----:B----4-:R-:W-:Y:S02]  /*c470*/  CS2R R14, SRZ ;  /* 0x00000000000e7805 */ /* 0x010fe4000001ff00 */
[----:B------:R-:W-:Y:S02]  /*c480*/  CS2R R10, SRZ ;  /* 0x00000000000a7805 */ /* 0x000fe4000001ff00 */
[----:B-----5:R-:W-:Y:S02]  /*c490*/  LOP3.LUT P0, RZ, R6, 0x4, RZ, 0xc0, !PT ;  /* 0x0000000406ff7812 */ /* 0x020fe4000780c0ff */
[----:B------:R-:W-:-:S05]  /*c4a0*/  LOP3.LUT R6, R7, R228, RZ, 0x3c, !PT ;  /* 0x000000e407067212 */ /* 0x000fca00078e3cff */
[----:B------:R-:W-:-:S04]  /*c4b0*/  IMAD.IADD R7, R229, 0x1, R6 ;  /* 0x00000001e5077824 */ /* 0x000fc800078e0206 */
[----:B------:R-:W-:Y:S01]  /*c4c0*/  IMAD R62, R7, 0x2, R18 ;  /* 0x00000002073e7824 */ /* 0x000fe200078e0212 */
[----:B------:R-:W-:Y:S06]  /*c4d0*/  @P1 BRA `(.L_x_1716) ;  /* 0x0000000400041947 */ /* 0x000fec0003800000 */
[----:B------:R-:W-:Y:S01]  /*c4e0*/  ULDC UR4, c[0x0][0x3f4] ;  /* 0x0000fd0000047ab9 */ /* 0x000fe20000000800 */
[----:B------:R-:W-:Y:S02]  /*c4f0*/  CS2R R44, SRZ ;  /* 0x00000000002c7805 */ /* 0x000fe4000001ff00 */
[----:B------:R-:W-:Y:S02]  /*c500*/  ISETP.GE.AND P4, PT, R223, UR4, PT ;  /* 0x00000004df007c0c */ /* 0x000fe4000bf86270 */
[----:B------:R-:W-:Y:S02]  /*c510*/  CS2R R30, SRZ ;  /* 0x00000000001e7805 */ /* 0x000fe4000001ff00 */
[----:B------:R-:W-:Y:S02]  /*c520*/  ISETP.GE.AND P3, PT, R221, UR4, PT ;  /* 0x00000004dd007c0c */ /* 0x000fe4000bf66270 */
[----:B------:R-:W-:Y:S02]  /*c530*/  ISETP.GE.AND P2, PT, R222, UR4, PT ;  /* 0x00000004de007c0c */ /* 0x000fe4000bf46270 */
[----:B------:R-:W-:-:S05]  /*c540*/  ISETP.GE.AND P1, PT, R220, UR4, PT ;  /* 0x00000004dc007c0c */ /* 0x000fca000bf26270 */
[C---:B------:R-:W-:Y:S01]  /*c550*/  @!P4 IMAD.SHL.U32 R9, R223.reuse, 0x2, RZ ;  /* 0x00000002df09c824 */ /* 0x040fe200078e00ff */
[----:B------:R-:W-:-:S03]  /*c560*/  @!P4 SHF.L.U64.HI R66, R223, 0x1, R66 ;  /* 0x00000001df42c819 */ /* 0x000fc60000010242 */
[C---:B------:R-:W-:Y:S01]  /*c570*/  @!P3 IMAD.SHL.U32 R73, R221.reuse, 0x2, RZ ;  /* 0x00000002dd49b824 */ /* 0x040fe200078e00ff */
[----:B------:R-:W-:Y:S02]  /*c580*/  @!P3 SHF.L.U64.HI R64, R221, 0x1, R64 ;  /* 0x00000001dd40b819 */ /* 0x000fe40000010240 */
[-C--:B---3--:R-:W-:Y:S01]  /*c590*/  @!P4 IADD3 R10, P5, R0, R9.reuse, RZ ;  /* 0x00000009000ac210 */ /* 0x088fe20007fbe0ff */
[----:B------:R-:W-:Y:S01]  /*c5a0*/  @!P1 IMAD.SHL.U32 R7, R220, 0x2, RZ ;  /* 0x00000002dc079824 */ /* 0x000fe200078e00ff */
[----:B0-----:R-:W-:Y:S02]  /*c5b0*/  @!P4 IADD3 R8, P6, R4, R9, RZ ;  /* 0x000000090408c210 */ /* 0x001fe40007fde0ff */
[----:B--2---:R-:W-:Y:S02]  /*c5c0*/  @!P4 IADD3.X R11, R3, R66, RZ, P5, !PT ;  /* 0x00000042030bc210 */ /* 0x004fe40002ffe4ff */
[C---:B------:R-:W-:Y:S01]  /*c5d0*/  @!P2 SHF.L.U64.HI R6, R222.reuse, 0x1, R67 ;  /* 0x00000001de06a819 */ /* 0x040fe20000010243 */
[----:B------:R-:W-:Y:S01]  /*c5e0*/  @!P2 IMAD.SHL.U32 R67, R222, 0x2, RZ ;  /* 0x00000002de43a824 */ /* 0x000fe200078e00ff */
[-C--:B------:R-:W-:Y:S01]  /*c5f0*/  @!P3 IADD3 R76, P5, R0, R73.reuse, RZ ;  /* 0x00000049004cb210 */ /* 0x080fe20007fbe0ff */
[----:B------:R-:W-:Y:S01]  /*c600*/  @!P4 IMAD.X R9, R5, 0x1, R66, P6 ;  /* 0x000000010509c824 */ /* 0x000fe200030e0642 */
[----:B------:R-:W-:-:S02]  /*c610*/  @!P3 IADD3 R72, P6, R4, R73, RZ ;  /* 0x000000490448b210 */ /* 0x000fc40007fde0ff */
[----:B------:R-:W-:Y:S01]  /*c620*/  @!P1 SHF.L.U64.HI R12, R220, 0x1, R65 ;  /* 0x00000001dc0c9819 */ /* 0x000fe20000010241 */
[--C-:B------:R-:W-:Y:S01]  /*c630*/  @!P3 IMAD.X R77, R3, 0x1, R64.reuse, P5 ;  /* 0x00000001034db824 */ /* 0x100fe200028e0640 */
[-C--:B------:R-:W-:Y:S01]  /*c640*/  @!P2 IADD3 R70, P5, R0, R67.reuse, RZ ;  /* 0x000000430046a210 */ /* 0x080fe20007fbe0ff */
[----:B------:R-:W-:Y:S01]  /*c650*/  @!P3 IMAD.X R73, R5, 0x1, R64, P6 ;  /* 0x000000010549b824 */ /* 0x000fe200030e0640 */
[----:B------:R-:W-:Y:S02]  /*c660*/  @!P2 IADD3 R66, P6, R4, R67, RZ ;  /* 0x000000430442a210 */ /* 0x000fe40007fde0ff */
[----:B------:R-:W-:Y:S02]  /*c670*/  @!P2 IADD3.X R71, R3, R6, RZ, P5, !PT ;  /* 0x000000060347a210 */ /* 0x000fe40002ffe4ff */
[----:B------:R-:W-:Y:S01]  /*c680*/  @!P1 IADD3 R64, P5, R0, R7, RZ ;  /* 0x0000000700409210 */ /* 0x000fe20007fbe0ff */
[----:B------:R-:W-:Y:S01]  /*c690*/  @!P2 IMAD.X R67, R5, 0x1, R6, P6 ;  /* 0x000000010543a824 */ /* 0x000fe200030e0606 */
[----:B------:R-:W-:-:S03]  /*c6a0*/  ISETP.GE.AND P6, PT, R196, UR4, PT ;  /* 0x00000004c4007c0c */ /* 0x000fc6000bfc6270 */
[----:B------:R-:W-:Y:S01]  /*c6b0*/  @!P1 IMAD.X R65, R3, 0x1, R12, P5 ;  /* 0x0000000103419824 */ /* 0x000fe200028e060c */
[----:B------:R-:W-:-:S05]  /*c6c0*/  @!P1 IADD3 R6, P5, R4, R7, RZ ;  /* 0x0000000704069210 */ /* 0x000fca0007fbe0ff */
[----:B------:R-:W-:Y:S01]  /*c6d0*/  @!P1 IMAD.X R7, R5, 0x1, R12, P5 ;  /* 0x0000000105079824 */ /* 0x000fe200028e060c */
[----:B------:R-:W-:-:S03]  /*c6e0*/  ISETP.GE.AND P5, PT, R224, UR4, PT ;  /* 0x00000004e0007c0c */ /* 0x000fc6000bfa6270 */
[----:B------:R-:W-:Y:S02]  /*c6f0*/  @!P6 IMAD.MOV.U32 R12, RZ, RZ, R0 ;  /* 0x000000ffff0ce224 */ /* 0x000fe400078e0000 */
[----:B------:R-:W-:Y:S02]  /*c700*/  @!P6 IMAD.MOV.U32 R13, RZ, RZ, R3 ;  /* 0x000000ffff0de224 */ /* 0x000fe400078e0003 */
[----:B------:R-:W-:-:S04]  /*c710*/  @!P6 IMAD.WIDE R14, R196, 0x2, R4 ;  /* 0x00000002c40ee825 */ /* 0x000fc800078e0204 */
[----:B------:R-:W-:Y:S01]  /*c720*/  @!P6 IMAD.WIDE R12, R196, 0x2, R12 ;  /* 0x00000002c40ce825 */ /* 0x000fe200078e020c */
[----:B------:R0:W5:Y:S01]  /*c730*/  @!P6 LD.E.64 R30, desc[UR60][R14.64] ;  /* 0x0000003c0e1ee980 */ /* 0x000162000c101b00 */
[C---:B------:R-:W-:Y:S02]  /*c740*/  @!P5 SHF.L.U32 R21, R224.reuse, 0x1, RZ ;  /* 0x00000001e015d819 */ /* 0x040fe400000006ff */
[----:B------:R-:W-:Y:S01]  /*c750*/  @!P5 SHF.L.U64.HI R20, R224, 0x1, R75 ;  /* 0x00000001e014d819 */ /* 0x000fe2000001024b */
[----:B------:R1:W5:Y:S01]  /*c760*/  @!P6 LD.E.64 R44, desc[UR60][R12.64] ;  /* 0x0000003c0c2ce980 */ /* 0x000362000c101b00 */
[-C--:B------:R-:W-:Y:S02]  /*c770*/  @!P5 IADD3 R74, P6, R0, R21.reuse, RZ ;  /* 0x00000015004ad210 */ /* 0x080fe40007fde0ff */
[----:B------:R-:W-:Y:S02]  /*c780*/  CS2R R38, SRZ ;  /* 0x0000000000267805 */ /* 0x000fe4000001ff00 */
[----:B------:R-:W-:Y:S01]  /*c790*/  CS2R R36, SRZ ;  /* 0x0000000000247805 */ /* 0x000fe2000001ff00 */
[----:B------:R-:W-:Y:S01]  /*c7a0*/  @!P5 IMAD.X R75, R3, 0x1, R20, P6 ;  /* 0x00000001034bd824 */ /* 0x000fe200030e0614 */
[----:B------:R-:W-:-:S02]  /*c7b0*/  @!P5 IADD3 R4, P6, R4, R21, RZ ;  /* 0x000000150404d210 */ /* 0x000fc40007fde0ff */
[----:B------:R2:W5:Y:S01]  /*c7c0*/  @!P4 LD.E.64 R38, desc[UR60][R10.64] ;  /* 0x0000003c0a26c980 */ /* 0x000562000c101b00 */
[----:B------:R-:W-:Y:S02]  /*c7d0*/  CS2R R28, SRZ ;  /* 0x00000000001c7805 */ /* 0x000fe4000001ff00 */
[----:B------:R-:W-:Y:S02]  /*c7e0*/  CS2R R26, SRZ ;  /* 0x00000000001a7805 */ /* 0x000fe4000001ff00 */
[----:B------:R-:W-:Y:S01]  /*c7f0*/  CS2R R24, SRZ ;  /* 0x0000000000187805 */ /* 0x000fe2000001ff00 */
[----:B------:R-:W-:Y:S01]  /*c800*/  @!P5 IMAD.X R5, R5, 0x1, R20, P6 ;  /* 0x000000010505d824 */ /* 0x000fe200030e0614 */
[----:B------:R3:W5:Y:S01]  /*c810*/  @!P4 LD.E.64 R36, desc[UR60][R8.64] ;  /* 0x0000003c0824c980 */ /* 0x000762000c101b00 */
[----:B------:R-:W-:Y:S02]  /*c820*/  CS2R R20, SRZ ;  /* 0x0000000000147805 */ /* 0x000fe4000001ff00 */
[----:B0-----:R-:W-:-:S02]  /*c830*/  CS2R R14, SRZ ;  /* 0x00000000000e7805 */ /* 0x001fc4000001ff00 */
[----:B-1----:R-:W-:Y:S01]  /*c840*/  CS2R R12, SRZ ;  /* 0x00000000000c7805 */ /* 0x002fe2000001ff00 */
[----:B------:R1:W5:Y:S01]  /*c850*/  @!P3 LD.E.64 R28, desc[UR60][R76.64] ;  /* 0x0000003c4c1cb980 */ /* 0x000362000c101b00 */
[----:B--2---:R-:W-:-:S03]  /*c860*/  CS2R R10, SRZ ;  /* 0x00000000000a7805 */ /* 0x004fc6000001ff00 */
[----:B------:R1:W5:Y:S01]  /*c870*/  @!P3 LD.E.64 R26, desc[UR60][R72.64] ;  /* 0x0000003c481ab980 */ /* 0x000362000c101b00 */
[----:B---3--:R-:W-:-:S03]  /*c880*/  CS2R R8, SRZ ;  /* 0x0000000000087805 */ /* 0x008fc6000001ff00 */
[----:B------:R1:W5:Y:S04]  /*c890*/  @!P2 LD.E.64 R24, desc[UR60][R70.64] ;  /* 0x0000003c4618a980 */ /* 0x000368000c101b00 */
[----:B------:R1:W5:Y:S04]  /*c8a0*/  @!P2 LD.E.64 R20, desc[UR60][R66.64] ;  /* 0x0000003c4214a980 */ /* 0x000368000c101b00 */
[----:B------:R1:W5:Y:S04]  /*c8b0*/  @!P1 LD.E.64 R14, desc[UR60][R64.64] ;  /* 0x0000003c400e9980 */ /* 0x000368000c101b00 */
[----:B------:R1:W5:Y:S04]  /*c8c0*/  @!P1 LD.E.64 R12, desc[UR60][R6.64] ;  /* 0x0000003c060c9980 */ /* 0x000368000c101b00 */
[----:B------:R1:W5:Y:S04]  /*c8d0*/  @!P5 LD.E.64 R10, desc[UR60][R74.64] ;  /* 0x0000003c4a0ad980 */ /* 0x000368000c101b00 */
[----:B------:R1:W5:Y:S02]  /*c8e0*/  @!P5 LD.E.64 R8, desc[UR60][R4.64] ;  /* 0x0000003c0408d980 */ /* 0x000364000c101b00 */
.L_x_1716:
[----:B------:R-:W-:Y:S05]  /*c8f0*/  BSYNC B1 ;  /* 0x0000000000017941 */ /* 0x000fea0003800000 */
.L_x_1715:
[----:B-1----:R-:W2:Y:S01]  /*c900*/  LDL R7, [R1+0x58] ;  /* 0x0000580001077983 */ /* 0x002ea20000100800 */
[----:B------:R-:W-:Y:S01]  /*c910*/  VIADD R5, R62, 0x12400 ;  /* 0x000124003e057836 */ /* 0x000fe20000000000 */
[----:B------:R-:W-:Y:S01]  /*c920*/  VIADDMNMX R65, R78, -R89, 0x80, PT ;  /* 0x000000804e417446 */ /* 0x000fe20003800959 */
[----:B---3--:R-:W-:Y:S01]  /*c930*/  VIADD R0, R62, 0x12440 ;  /* 0x000124403e007836 */ /* 0x008fe20000000000 */
[----:B------:R-:W-:Y:S01]  /*c940*/  BSSY B1, `(.L_x_1717) ;  /* 0x0000030000017945 */ /* 0x000fe20003800000 */
[----:B-----5:R-:W-:Y:S01]  /*c950*/  IMAD.MOV.U32 R6, RZ, RZ, R37 ;  /* 0x000000ffff067224 */ /* 0x020fe200078e0025 */
[----:B------:R-:W-:Y:S01]  /*c960*/  @P0 IADD3 R0, R5, -0x40, RZ ;  /* 0xffffffc005000810 */ /* 0x000fe20007ffe0ff */
[----:B------:R-:W-:Y:S01]  /*c970*/  IMAD.MOV.U32 R5, RZ, RZ, R36 ;  /* 0x000000ffff057224 */ /* 0x000fe200078e0024 */
[----:B------:R-:W-:Y:S01]  /*c980*/  ISETP.GE.AND P1, PT, R218, R65, PT ;  /* 0x00000041da00720c */ /* 0x000fe20003f26270 */
[----:B0-----:R-:W-:Y:S02]  /*c990*/  IMAD.MOV.U32 R4, RZ, RZ, R30 ;  /* 0x000000ffff047224 */ /* 0x001fe400078e001e */
[----:B------:R-:W-:Y:S01]  /*c9a0*/  IMAD.MOV.U32 R64, RZ, RZ, R38 ;  /* 0x000000ffff407224 */ /* 0x000fe200078e0026 */
[----:B------:R-:W-:-:S02]  /*c9b0*/  PRMT R74, R5, 0x5410, R6 ;  /* 0x00005410054a7816 */ /* 0x000fc40000000006 */
[----:B------:R-:W-:Y:S01]  /*c9c0*/  PRMT R76, R4, 0x7610, R76 ;  /* 0x00007610044c7816 */ /* 0x000fe2000000004c */
[----:B------:R-:W-:Y:S01]  /*c9d0*/  IMAD.MOV.U32 R4, RZ, RZ, R31 ;  /* 0x000000ffff047224 */ /* 0x000fe200078e001f */
[----:B------:R-:W-:Y:S02]  /*c9e0*/  MOV R6, R27 ;  /* 0x0000001b00067202 */ /* 0x000fe40000000f00 */
[----:B------:R-:W-:Y:S01]  /*c9f0*/  PRMT R75, R64, 0x7610, R75 ;  /* 0x00007610404b7816 */ /* 0x000fe2000000004b */
[----:B------:R-:W-:Y:S01]  /*ca00*/  IMAD.MOV.U32 R64, RZ, RZ, R15 ;  /* 0x000000ffff407224 */ /* 0x000fe200078e000f */
[----:B------:R-:W-:Y:S01]  /*ca10*/  PRMT R76, R76, 0x5410, R4 ;  /* 0x000054104c4c7816 */ /* 0x000fe20000000004 */
[----:B------:R-:W-:-:S05]  /*ca20*/  IMAD.MOV.U32 R4, RZ, RZ, R26 ;  /* 0x000000ffff047224 */ /* 0x000fca00078e001a */
[----:B------:R-:W-:Y:S01]  /*ca30*/  PRMT R72, R4, 0x5410, R6 ;  /* 0x0000541004487816 */ /* 0x000fe20000000006 */
[----:B------:R-:W-:Y:S02]  /*ca40*/  IMAD.MOV.U32 R4, RZ, RZ, R12 ;  /* 0x000000ffff047224 */ /* 0x000fe400078e000c */
[----:B------:R-:W-:-:S05]  /*ca50*/  IMAD.MOV.U32 R6, RZ, RZ, R13 ;  /* 0x000000ffff067224 */ /* 0x000fca00078e000d */
[----:B------:R-:W-:Y:S01]  /*ca60*/  PRMT R66, R4, 0x5410, R6 ;  /* 0x0000541004427816 */ /* 0x000fe20000000006 */
[----:B------:R-:W-:Y:S01]  /*ca70*/  IMAD.MOV.U32 R6, RZ, RZ, R44 ;  /* 0x000000ffff067224 */ /* 0x000fe200078e002c */
[----:B------:R-:W-:Y:S02]  /*ca80*/  MOV R4, R9 ;  /* 0x0000000900047202 */ /* 0x000fe40000000f00 */
[----:B--2---:R-:W-:-:S04]  /*ca90*/  LEA.HI R3, R7, R7, RZ, 0x1 ;  /* 0x0000000707037211 */ /* 0x004fc800078f08ff */
[----:B------:R-:W-:-:S05]  /*caa0*/  LOP3.LUT R3, R3, 0xfffffffe, RZ, 0xc0, !PT ;  /* 0xfffffffe03037812 */ /* 0x000fca00078ec0ff */
[----:B------:R-:W-:Y:S02]  /*cab0*/  IMAD.IADD R3, R7, 0x1, -R3 ;  /* 0x0000000107037824 */ /* 0x000fe400078e0a03 */
[----:B------:R-:W-:-:S03]  /*cac0*/  IMAD.MOV.U32 R7, RZ, RZ, R20 ;  /* 0x000000ffff077224 */ /* 0x000fc600078e0014 */
[----:B------:R-:W-:Y:S01]  /*cad0*/  SHF.L.U32 R5, R3, 0x1f, RZ ;  /* 0x0000001f03057819 */ /* 0x000fe200000006ff */
[----:B------:R-:W-:Y:S01]  /*cae0*/  IMAD.MOV.U32 R3, RZ, RZ, R21 ;  /* 0x000000ffff037224 */ /* 0x000fe200078e0015 */
[----:B------:R-:W-:Y:S01]  /*caf0*/  PRMT R70, R7, 0x7610, R70 ;  /* 0x0000761007467816 */ /* 0x000fe20000000046 */
[----:B------:R-:W-:Y:S01]  /*cb00*/  IMAD.MOV.U32 R7, RZ, RZ, R8 ;  /* 0x000000ffff077224 */ /* 0x000fe200078e0008 */
[----:B------:R-:W0:Y:S02]  /*cb10*/  SYNCS.PHASECHK.TRANS64.TRYWAIT P0, [R18+URZ+0x30800], R5 ;  /* 0x03080005120075a7 */ /* 0x000e24000800017f */
[--C-:B------:R-:W-:Y:S02]  /*cb20*/  PRMT R70, R70, 0x5410, R3.reuse ;  /* 0x0000541046467816 */ /* 0x100fe40000000003 */
[----:B------:R-:W-:Y:S01]  /*cb30*/  PRMT R3, R7, 0x7610, R3 ;  /* 0x0000761007037816 */ /* 0x000fe20000000003 */
[----:B------:R-:W-:-:S03]  /*cb40*/  IMAD.MOV.U32 R7, RZ, RZ, R45 ;  /* 0x000000ffff077224 */ /* 0x000fc600078e002d */
[----:B------:R-:W-:Y:S01]  /*cb50*/  PRMT R3, R3, 0x5410, R4 ;  /* 0x0000541003037816 */ /* 0x000fe20000000004 */
[----:B------:R-:W-:Y:S01]  /*cb60*/  IMAD.MOV.U32 R4, RZ, RZ, R39 ;  /* 0x000000ffff047224 */ /* 0x000fe200078e0027 */
[----:B------:R-:W-:Y:S01]  /*cb70*/  PRMT R77, R6, 0x5410, R7 ;  /* 0x00005410064d7816 */ /* 0x000fe20000000007 */
[----:B------:R-:W-:Y:S01]  /*cb80*/  IMAD.MOV.U32 R6, RZ, RZ, R28 ;  /* 0x000000ffff067224 */ /* 0x000fe200078e001c */
[----:B------:R-:W-:Y:S02]  /*cb90*/  MOV R7, R29 ;  /* 0x0000001d00077202 */ /* 0x000fe40000000f00 */
[----:B------:R-:W-:Y:S01]  /*cba0*/  PRMT R75, R75, 0x5410, R4 ;  /* 0x000054104b4b7816 */ /* 0x000fe20000000004 */
[----:B------:R-:W-:Y:S01]  /*cbb0*/  IMAD.MOV.U32 R4, RZ, RZ, R24 ;  /* 0x000000ffff047224 */ /* 0x000fe200078e0018 */
[----:B------:R-:W-:Y:S01]  /*cbc0*/  PRMT R73, R6, 0x5410, R7 ;  /* 0x0000541006497816 */ /* 0x000fe20000000007 */
[----:B------:R-:W-:Y:S02]  /*cbd0*/  IMAD.MOV.U32 R6, RZ, RZ, R25 ;  /* 0x000000ffff067224 */ /* 0x000fe400078e0019 */
[----:B------:R-:W-:-:S03]  /*cbe0*/  IMAD.MOV.U32 R7, RZ, RZ, R14 ;  /* 0x000000ffff077224 */ /* 0x000fc600078e000e */
[----:B------:R-:W-:Y:S01]  /*cbf0*/  PRMT R71, R4, 0x5410, R6 ;  /* 0x0000541004477816 */ /* 0x000fe20000000006 */
[----:B------:R-:W-:Y:S01]  /*cc00*/  IMAD.MOV.U32 R4, RZ, RZ, R10 ;  /* 0x000000ffff047224 */ /* 0x000fe200078e000a */
[----:B------:R-:W-:Y:S02]  /*cc10*/  PRMT R67, R7, 0x5410, R64 ;  /* 0x0000541007437816 */ /* 0x000fe40000000040 */
[----:B------:R-:W-:Y:S01]  /*cc20*/  MOV R6, R11 ;  /* 0x0000000b00067202 */ /* 0x000fe20000000f00 */
[----:B0-----:R-:W-:Y:S06]  /*cc30*/  @!P0 BRA `(.L_x_1718) ;  /* 0x000001d400ec8947 */ /* 0x001fec0003800000 */
.L_x_2049:
[----:B------:R-:W-:Y:S05]  /*cc40*/  BSYNC B1 ;  /* 0x0000000000017941 */ /* 0x000fea0003800000 */
.L_x_1717:
[----:B------:R-:W-:Y:S01]  /*cc50*/  BSSY B1, `(.L_x_1719) ;  /* 0x0000116000017945 */ /* 0x000fe20003800000 */
[----:B------:R-:W-:-:S03]  /*cc60*/  PRMT R64, R4, 0x5410, R6 ;  /* 0x0000541004407816 */ /* 0x000fc60000000006 */
[----:B------:R-:W-:Y:S05]  /*cc70*/  @P1 BRA `(.L_x_1720) ;  /* 0x00000010004c1947 */ /* 0x000fea0003800000 */
[----:B0-----:R-:W0:Y:S01]  /*cc80*/  LDC R5, c[0x0][0x3f4] ;  /* 0x0000fd00ff057b82 */ /* 0x001e220000000800 */
        /* <DEDUP_REMOVED lines=9> */
[----:B------:R-:W-:Y:S01]  /*cd20*/  SHF.R.U32.HI R90, RZ, 0x10, R59 ;  /* 0x00000010ff5a7819 */ /* 0x000fe2000001163b */
[--C-:B------:R-:W-:Y:S01]  /*cd30*/  HADD2.F32 R78, -RZ, R88.reuse.H1_H1 ;  /* 0x30000058ff4e7230 */ /* 0x100fe20000004100 */
[--C-:B------:R-:W-:Y:S01]  /*cd40*/  SHF.R.U32.HI R91, RZ, 0x10, R61.reuse ;  /* 0x00000010ff5b7819 */ /* 0x100fe2000001163d */
[----:B------:R-:W-:Y:S01]  /*cd50*/  HADD2.F32 R89, -RZ, R88.H0_H0 ;  /* 0x20000058ff597230 */ /* 0x000fe20000004100 */
[----:B------:R-:W-:Y:S01]  /*cd60*/  SHF.R.U64 R95, R60, 0x10, R61 ;  /* 0x000000103c5f7819 */ /* 0x000fe2000000123d */
[----:B------:R-:W-:Y:S01]  /*cd70*/  HADD2.F32 R90, -RZ, R90.H0_H0 ;  /* 0x2000005aff5a7230 */ /* 0x000fe20000004100 */
[----:B------:R-:W-:Y:S01]  /*cd80*/  SHF.R.U64 R94, R58, 0x10, R59 ;  /* 0x000000103a5e7819 */ /* 0x000fe2000000123b */
[----:B------:R-:W-:Y:S02]  /*cd90*/  HADD2.F32 R88, -RZ, R91.H0_H0 ;  /* 0x2000005bff587230 */ /* 0x000fe40000004100 */
[----:B0-----:R-:W-:-:S02]  /*cda0*/  HADD2.F32 R61, -RZ, R7.H1_H1 ;  /* 0x30000007ff3d7230 */ /* 0x001fc40000004100 */
[----:B------:R-:W-:Y:S02]  /*cdb0*/  HADD2.F32 R60, -RZ, R7.H0_H0 ;  /* 0x20000007ff3c7230 */ /* 0x000fe40000004100 */
[--C-:B------:R-:W-:Y:S02]  /*cdc0*/  HADD2.F32 R7, -RZ, R4.reuse.H0_H0 ;  /* 0x20000004ff077230 */ /* 0x100fe40000004100 */
[C---:B------:R-:W-:Y:S01]  /*cdd0*/  FMUL.FTZ R91, R61.reuse, R90 ;  /* 0x0000005a3d5b7220 */ /* 0x040fe20000410000 */
[----:B------:R-:W-:Y:S01]  /*cde0*/  FMUL.FTZ R61, R61, R88 ;  /* 0x000000583d3d7220 */ /* 0x000fe20000410000 */
[----:B------:R-:W-:Y:S02]  /*cdf0*/  HADD2.F32 R4, -RZ, R4.H1_H1 ;  /* 0x30000004ff047230 */ /* 0x000fe40000004100 */
[--C-:B------:R-:W-:Y:S02]  /*ce00*/  HADD2.F32 R58, -RZ, R6.reuse.H0_H0 ;  /* 0x20000006ff3a7230 */ /* 0x100fe40000004100 */
[----:B------:R-:W-:Y:S01]  /*ce10*/  FFMA.FTZ R90, R60, R90, R61 ;  /* 0x0000005a3c5a7223 */ /* 0x000fe2000001003d */
[----:B------:R-:W-:-:S02]  /*ce20*/  HADD2.F32 R59, -RZ, R6.H1_H1 ;  /* 0x30000006ff3b7230 */ /* 0x000fc40000004100 */
[----:B------:R-:W-:Y:S01]  /*ce30*/  FFMA.FTZ R93, R60, R88, -R91 ;  /* 0x000000583c5d7223 */ /* 0x000fe2000001085b */
[----:B------:R-:W-:Y:S02]  /*ce40*/  HADD2.F32 R61, -RZ, R87.H0_H0 ;  /* 0x20000057ff3d7230 */ /* 0x000fe40000004100 */
[C---:B------:R-:W-:Y:S01]  /*ce50*/  FMUL.FTZ R92, R4.reuse, R89 ;  /* 0x00000059045c7220 */ /* 0x040fe20000410000 */
[----:B------:R-:W-:Y:S02]  /*ce60*/  HADD2.F32 R6, -RZ, R5.H0_H0 ;  /* 0x20000005ff067230 */ /* 0x000fe40000004100 */
[-C--:B------:R-:W-:Y:S01]  /*ce70*/  FMUL.FTZ R88, R4, R78.reuse ;  /* 0x0000004e04587220 */ /* 0x080fe20000410000 */
[----:B------:R-:W-:Y:S02]  /*ce80*/  HADD2.F32 R87, -RZ, R87.H1_H1 ;  /* 0x30000057ff577230 */ /* 0x000fe40000004100 */
[----:B------:R-:W-:Y:S01]  /*ce90*/  FFMA.FTZ R92, R7, R78, -R92 ;  /* 0x0000004e075c7223 */ /* 0x000fe2000001085c */
[----:B------:R-:W-:-:S02]  /*cea0*/  HADD2.F32 R5, -RZ, R5.H1_H1 ;  /* 0x30000005ff057230 */ /* 0x000fc40000004100 */
[----:B------:R-:W-:Y:S01]  /*ceb0*/  FFMA.FTZ R89, R7, R89, R88 ;  /* 0x0000005907597223 */ /* 0x000fe20000010058 */
[----:B------:R-:W-:Y:S02]  /*cec0*/  HADD2.F32 R60, -RZ, R94.H0_H0 ;  /* 0x2000005eff3c7230 */ /* 0x000fe40000004100 */
[C---:B------:R-:W-:Y:S01]  /*ced0*/  FMUL.FTZ R91, R59.reuse, R61 ;  /* 0x0000003d3b5b7220 */ /* 0x040fe20000410000 */
[----:B------:R-:W-:Y:S02]  /*cee0*/  HADD2.F32 R4, -RZ, R95.H0_H0 ;  /* 0x2000005fff047230 */ /* 0x000fe40000004100 */
[-C--:B------:R-:W-:Y:S01]  /*cef0*/  FMUL.FTZ R78, R59, R87.reuse ;  /* 0x000000573b4e7220 */ /* 0x080fe20000410000 */
[C---:B------:R-:W-:Y:S01]  /*cf00*/  FMUL.FTZ R7, R5.reuse, R60 ;  /* 0x0000003c05077220 */ /* 0x040fe20000410000 */
[C---:B------:R-:W-:Y:S01]  /*cf10*/  FFMA.FTZ R91, R58.reuse, R87, -R91 ;  /* 0x000000573a5b7223 */ /* 0x040fe2000001085b */
[-C--:B------:R-:W-:Y:S01]  /*cf20*/  FMUL.FTZ R59, R5, R4.reuse ;  /* 0x00000004053b7220 */ /* 0x080fe20000410000 */
[----:B------:R-:W-:Y:S01]  /*cf30*/  FFMA.FTZ R78, R58, R61, R78 ;  /* 0x0000003d3a4e7223 */ /* 0x000fe2000001004e */
[----:B------:R-:W-:Y:S01]  /*cf40*/  FFMA.FTZ R5, R6, R4, -R7 ;  /* 0x0000000406057223 */ /* 0x000fe20000010807 */
[----:B------:R-:W-:Y:S01]  /*cf50*/  F2FP.F16.F32.PACK_AB R7, R90, R93 ;  /* 0x0000005d5a07723e */ /* 0x000fe200000000ff */
[----:B------:R-:W-:Y:S01]  /*cf60*/  FFMA.FTZ R60, R6, R60, R59 ;  /* 0x0000003c063c7223 */ /* 0x000fe2000001003b */
[----:B------:R-:W-:-:S02]  /*cf70*/  F2FP.F16.F32.PACK_AB R4, R89, R92 ;  /* 0x0000005c5904723e */ /* 0x000fc400000000ff */
[----:B------:R-:W-:Y:S02]  /*cf80*/  F2FP.F16.F32.PACK_AB R6, R78, R91 ;  /* 0x0000005b4e06723e */ /* 0x000fe400000000ff */
[----:B------:R-:W-:-:S05]  /*cf90*/  F2FP.F16.F32.PACK_AB R5, R60, R5 ;  /* 0x000000053c05723e */ /* 0x000fca00000000ff */
[----:B------:R0:W-:Y:S02]  /*cfa0*/  STS.128 [R62+0x12400], R4 ;  /* 0x012400043e007388 */ /* 0x0001e40000000c00 */
.L_x_1722:
[----:B------:R-:W-:Y:S05]  /*cfb0*/  BSYNC B2 ;  /* 0x0000000000027941 */ /* 0x000fea0003800000 */
.L_x_1721:
[----:B------:R-:W-:Y:S04]  /*cfc0*/  BSSY B2, `(.L_x_1723) ;  /* 0x000002c000027945 */ /* 0x000fe80003800000 */
[----:B------:R-:W-:Y:S05]  /*cfd0*/  @P1 BRA `(.L_x_1724) ;  /* 0x0000000000a81947 */ /* 0x000fea0003800000 */
[----:B0-----:R-:W0:Y:S01]  /*cfe0*/  LDS.128 R4, [R0] ;  /* 0x0000000000047984 */ /* 0x001e220000000c00 */
[----:B------:R-:W-:Y:S01]  /*cff0*/  SHF.R.U32.HI R60, RZ, 0x10, R57 ;  /* 0x00000010ff3c7819 */ /* 0x000fe20000011639 */
[--C-:B------:R-:W-:Y:S01]  /*d000*/  HADD2.F32 R58, -RZ, R86.reuse.H1_H1 ;  /* 0x30000056ff3a7230 */ /* 0x100fe20000004100 */
[----:B------:R-:W-:Y:S01]  /*d010*/  SHF.R.U32.HI R59, RZ, 0x10, R55 ;  /* 0x00000010ff3b7819 */ /* 0x000fe20000011637 */
        /* <DEDUP_REMOVED lines=8> */
[CC--:B------:R-:W-:Y:S01]  /*d0a0*/  FMUL.FTZ R61, R57.reuse, R60.reuse ;  /* 0x0000003c393d7220 */ /* 0x0c0fe20000410000 */
[----:B------:R-:W-:Y:S01]  /*d0b0*/  FMUL.FTZ R57, R57, R59 ;  /* 0x0000003b39397220 */ /* 0x000fe20000410000 */
[----:B------:R-:W-:Y:S02]  /*d0c0*/  HADD2.F32 R4, -RZ, R4.H1_H1 ;  /* 0x30000004ff047230 */ /* 0x000fe40000004100 */
[--C-:B------:R-:W-:Y:S02]  /*d0d0*/  HADD2.F32 R54, -RZ, R6.reuse.H0_H0 ;  /* 0x20000006ff367230 */ /* 0x100fe40000004100 */
[----:B------:R-:W-:Y:S01]  /*d0e0*/  FFMA.FTZ R88, R56, R60, R57 ;  /* 0x0000003c38587223 */ /* 0x000fe20000010039 */
[----:B------:R-:W-:-:S02]  /*d0f0*/  HADD2.F32 R55, -RZ, R6.H1_H1 ;  /* 0x30000006ff377230 */ /* 0x000fc40000004100 */
[----:B------:R-:W-:Y:S01]  /*d100*/  FMUL.FTZ R78, R4, R86 ;  /* 0x00000056044e7220 */ /* 0x000fe20000410000 */
[----:B------:R-:W-:Y:S02]  /*d110*/  HADD2.F32 R57, -RZ, R85.H1_H1 ;  /* 0x30000055ff397230 */ /* 0x000fe40000004100 */
[----:B------:R-:W-:Y:S01]  /*d120*/  FFMA.FTZ R87, R56, R59, -R61 ;  /* 0x0000003b38577223 */ /* 0x000fe2000001083d */
[----:B------:R-:W-:Y:S02]  /*d130*/  HADD2.F32 R6, -RZ, R5.H0_H0 ;  /* 0x20000005ff067230 */ /* 0x000fe40000004100 */
[-C--:B------:R-:W-:Y:S01]  /*d140*/  FMUL.FTZ R60, R4, R58.reuse ;  /* 0x0000003a043c7220 */ /* 0x080fe20000410000 */
[----:B------:R-:W-:Y:S02]  /*d150*/  HADD2.F32 R85, -RZ, R85.H0_H0 ;  /* 0x20000055ff557230 */ /* 0x000fe40000004100 */
        /* <DEDUP_REMOVED lines=17> */
[----:B------:R1:W-:Y:S02]  /*d270*/  STS.128 [R0], R4 ;  /* 0x0000000400007388 */ /* 0x0003e40000000c00 */
.L_x_1724:
[----:B------:R-:W-:Y:S05]  /*d280*/  BSYNC B2 ;  /* 0x0000000000027941 */ /* 0x000fea0003800000 */
.L_x_1723:
[----:B------:R-:W-:Y:S04]  /*d290*/  BSSY B2, `(.L_x_1725) ;  /* 0x000002c000027945 */ /* 0x000fe80003800000 */
[----:B------:R-:W-:Y:S05]  /*d2a0*/  @P2 BRA `(.L_x_1726) ;  /* 0x0000000000a82947 */ /* 0x000fea0003800000 */
[----:B01----:R-:W0:Y:S01]  /*d2b0*/  LDS.128 R4, [R62+0x16400] ;  /* 0x016400003e047984 */ /* 0x003e220000000c00 */
[----:B------:R-:W-:Y:S01]  /*d2c0*/  SHF.R.U32.HI R55, RZ, 0x10, R53 ;  /* 0x00000010ff377819 */ /* 0x000fe20000011635 */
[----:B------:R-:W-:Y:S01]  /*d2d0*/  HADD2.F32 R54, -RZ, R84.H0_H0 ;  /* 0x20000054ff367230 */ /* 0x000fe20000004100 */
[----:B------:R-:W-:Y:S01]  /*d2e0*/  SHF.R.U32.HI R57, RZ, 0x10, R51 ;  /* 0x00000010ff397819 */ /* 0x000fe20000011633 */
[----:B------:R-:W-:Y:S01]  /*d2f0*/  HADD2.F32 R56, -RZ, R83.H0_H0 ;  /* 0x20000053ff387230 */ /* 0x000fe20000004100 */
[----:B------:R-:W-:Y:S01]  /*d300*/  SHF.R.U64 R85, R52, 0x10, R53 ;  /* 0x0000001034557819 */ /* 0x000fe20000001235 */
[----:B------:R-:W-:Y:S01]  /*d310*/  HADD2.F32 R55, -RZ, R55.H0_H0 ;  /* 0x20000037ff377230 */ /* 0x000fe20000004100 */
[----:B------:R-:W-:Y:S01]  /*d320*/  SHF.R.U64 R61, R50, 0x10, R51 ;  /* 0x00000010323d7819 */ /* 0x000fe20000001233 */
[----:B------:R-:W-:Y:S02]  /*d330*/  HADD2.F32 R57, -RZ, R57.H0_H0 ;  /* 0x20000039ff397230 */ /* 0x000fe40000004100 */
[----:B------:R-:W-:-:S02]  /*d340*/  HADD2.F32 R83, -RZ, R83.H1_H1 ;  /* 0x30000053ff537230 */ /* 0x000fc40000004100 */
[----:B------:R-:W-:Y:S02]  /*d350*/  HADD2.F32 R84, -RZ, R84.H1_H1 ;  /* 0x30000054ff547230 */ /* 0x000fe40000004100 */
[--C-:B0-----:R-:W-:Y:S02]  /*d360*/  HADD2.F32 R53, -RZ, R7.reuse.H1_H1 ;  /* 0x30000007ff357230 */ /* 0x101fe40000004100 */
[----:B------:R-:W-:Y:S02]  /*d370*/  HADD2.F32 R52, -RZ, R7.H0_H0 ;  /* 0x20000007ff347230 */ /* 0x000fe40000004100 */
[--C-:B------:R-:W-:Y:S02]  /*d380*/  HADD2.F32 R7, -RZ, R4.reuse.H0_H0 ;  /* 0x20000004ff077230 */ /* 0x100fe40000004100 */
[C---:B------:R-:W-:Y:S01]  /*d390*/  FMUL.FTZ R60, R53.reuse, R55 ;  /* 0x00000037353c7220 */ /* 0x040fe20000410000 */
[----:B------:R-:W-:Y:S02]  /*d3a0*/  HADD2.F32 R4, -RZ, R4.H1_H1 ;  /* 0x30000004ff047230 */ /* 0x000fe40000004100 */
[----:B------:R-:W-:Y:S01]  /*d3b0*/  FMUL.FTZ R59, R53, R57 ;  /* 0x00000039353b7220 */ /* 0x000fe20000410000 */
[----:B------:R-:W-:-:S02]  /*d3c0*/  HADD2.F32 R50, -RZ, R6.H0_H0 ;  /* 0x20000006ff327230 */ /* 0x000fc40000004100 */
[----:B------:R-:W-:Y:S01]  /*d3d0*/  FFMA.FTZ R78, R52, R57, R60 ;  /* 0x00000039344e7223 */ /* 0x000fe2000001003c */
[----:B------:R-:W-:Y:S02]  /*d3e0*/  HADD2.F32 R51, -RZ, R6.H1_H1 ;  /* 0x30000006ff337230 */ /* 0x000fe40000004100 */
[----:B------:R-:W-:Y:S01]  /*d3f0*/  FMUL.FTZ R58, R4, R56 ;  /* 0x00000038043a7220 */ /* 0x000fe20000410000 */
[--C-:B------:R-:W-:Y:S02]  /*d400*/  HADD2.F32 R6, -RZ, R5.reuse.H0_H0 ;  /* 0x20000005ff067230 */ /* 0x100fe40000004100 */
[----:B------:R-:W-:Y:S01]  /*d410*/  FFMA.FTZ R59, R52, R55, -R59 ;  /* 0x00000037343b7223 */ /* 0x000fe2000001083b */
[-C--:B------:R-:W-:Y:S01]  /*d420*/  FMUL.FTZ R60, R4, R54.reuse ;  /* 0x00000036043c7220 */ /* 0x080fe20000410000 */
[----:B------:R-:W-:Y:S02]  /*d430*/  HADD2.F32 R5, -RZ, R5.H1_H1 ;  /* 0x30000005ff057230 */ /* 0x000fe40000004100 */
[----:B------:R-:W-:Y:S01]  /*d440*/  FFMA.FTZ R58, R7, R54, -R58 ;  /* 0x00000036073a7223 */ /* 0x000fe2000001083a */
[----:B------:R-:W-:-:S02]  /*d450*/  HADD2.F32 R52, -RZ, R61.H0_H0 ;  /* 0x2000003dff347230 */ /* 0x000fc40000004100 */
[----:B------:R-:W-:Y:S01]  /*d460*/  FFMA.FTZ R53, R7, R56, R60 ;  /* 0x0000003807357223 */ /* 0x000fe2000001003c */
[----:B------:R-:W-:Y:S02]  /*d470*/  HADD2.F32 R4, -RZ, R85.H0_H0 ;  /* 0x20000055ff047230 */ /* 0x000fe40000004100 */
[CC--:B------:R-:W-:Y:S01]  /*d480*/  FMUL.FTZ R55, R51.reuse, R83.reuse ;  /* 0x0000005333377220 */ /* 0x0c0fe20000410000 */
[----:B------:R-:W-:Y:S01]  /*d490*/  FMUL.FTZ R54, R51, R84 ;  /* 0x0000005433367220 */ /* 0x000fe20000410000 */
[C---:B------:R-:W-:Y:S01]  /*d4a0*/  FMUL.FTZ R7, R5.reuse, R52 ;  /* 0x0000003405077220 */ /* 0x040fe20000410000 */
[----:B------:R-:W-:Y:S01]  /*d4b0*/  FMUL.FTZ R51, R5, R4 ;  /* 0x0000000405337220 */ /* 0x000fe20000410000 */
[C---:B------:R-:W-:Y:S01]  /*d4c0*/  FFMA.FTZ R55, R50.reuse, R84, -R55 ;  /* 0x0000005432377223 */ /* 0x040fe20000010837 */
[----:B------:R-:W-:Y:S01]  /*d4d0*/  FFMA.FTZ R54, R50, R83, R54 ;  /* 0x0000005332367223 */ /* 0x000fe20000010036 */
[C---:B------:R-:W-:Y:S01]  /*d4e0*/  FFMA.FTZ R5, R6.reuse, R4, -R7 ;  /* 0x0000000406057223 */ /* 0x040fe20000010807 */
[----:B------:R-:W-:Y:S01]  /*d4f0*/  FFMA.FTZ R52, R6, R52, R51 ;  /* 0x0000003406347223 */ /* 0x000fe20000010033 */
[----:B------:R-:W-:-:S02]  /*d500*/  F2FP.F16.F32.PACK_AB R7, R78, R59 ;  /* 0x0000003b4e07723e */ /* 0x000fc400000000ff */
[----:B------:R-:W-:Y:S02]  /*d510*/  F2FP.F16.F32.PACK_AB R6, R54, R55 ;  /* 0x000000373606723e */ /* 0x000fe400000000ff */
[----:B------:R-:W-:Y:S02]  /*d520*/  F2FP.F16.F32.PACK_AB R4, R53, R58 ;  /* 0x0000003a3504723e */ /* 0x000fe400000000ff */
[----:B------:R-:W-:-:S05]  /*d530*/  F2FP.F16.F32.PACK_AB R5, R52, R5 ;  /* 0x000000053405723e */ /* 0x000fca00000000ff */
[----:B------:R2:W-:Y:S02]  /*d540*/  STS.128 [R62+0x16400], R4 ;  /* 0x016400043e007388 */ /* 0x0005e40000000c00 */
.L_x_1726:
[----:B------:R-:W-:Y:S05]  /*d550*/  BSYNC B2 ;  /* 0x0000000000027941 */ /* 0x000fea0003800000 */
.L_x_1725:
[----:B------:R-:W-:Y:S04]  /*d560*/  BSSY B2, `(.L_x_1727) ;  /* 0x000002c000027945 */ /* 0x000fe80003800000 */
[----:B------:R-:W-:Y:S05]  /*d570*/  @P3 BRA `(.L_x_1728) ;  /* 0x0000000000a83947 */ /* 0x000fea0003800000 */
[----:B012---:R-:W0:Y:S01]  /*d580*/  LDS.128 R4, [R0+0x4000] ;  /* 0x0040000000047984 */ /* 0x007e220000000c00 */
        /* <DEDUP_REMOVED lines=41> */
.L_x_1728:
[----:B------:R-:W-:Y:S05]  /*d820*/  BSYNC B2 ;  /* 0x0000000000027941 */ /* 0x000fea0003800000 */
.L_x_1727:
[----:B------:R-:W-:Y:S04]  /*d830*/  BSSY B2, `(.L_x_1729) ;  /* 0x000002c000027945 */ /* 0x000fe80003800000 */
[----:B------:R-:W-:Y:S05]  /*d840*/  @P4 BRA `(.L_x_1730) ;  /* 0x0000000000a84947 */ /* 0x000fea0003800000 */
[----:B0123--:R-:W0:Y:S01]  /*d850*/  LDS.128 R4, [R62+0x1a400] ;  /* 0x01a400003e047984 */ /* 0x00fe220000000c00 */
        /* <DEDUP_REMOVED lines=41> */
.L_x_1730:
[----:B------:R-:W-:Y:S05]  /*daf0*/  BSYNC B2 ;  /* 0x0000000000027941 */ /* 0x000fea0003800000 */
.L_x_1729:
[----:B------:R-:W-:Y:S05]  /*db00*/  @P5 BRA `(.L_x_1720) ;  /* 0x0000000000a85947 */ /* 0x000fea0003800000 */
[----:B01234-:R-:W0:Y:S01]  /*db10*/  LDS.128 R4, [R0+0x8000] ;  /* 0x0080000000047984 */ /* 0x01fe220000000c00 */
[----:B------:R-:W-:Y:S01]  /*db20*/  SHF.R.U32.HI R41, RZ, 0x10, R33 ;  /* 0x00000010ff297819 */ /* 0x000fe20000011621 */
[----:B------:R-:W-:Y:S01]  /*db30*/  HADD2.F32 R40, -RZ, R69.H0_H0 ;  /* 0x20000045ff287230 */ /* 0x000fe20000004100 */
[--C-:B------:R-:W-:Y:S01]  /*db40*/  SHF.R.U32.HI R43, RZ, 0x10, R35.reuse ;  /* 0x00000010ff2b7819 */ /* 0x100fe20000011623 */
        /* <DEDUP_REMOVED lines=25> */
[C---:B------:R-:W-:Y:S01]  /*dce0*/  FMUL.FTZ R41, R33.reuse, R63 ;  /* 0x0000003f21297220 */ /* 0x040fe20000410000 */
[-C--:B------:R-:W-:Y:S01]  /*dcf0*/  FMUL.FTZ R40, R33, R69.reuse ;  /* 0x0000004521287220 */ /* 0x080fe20000410000 */
[C---:B------:R-:W-:Y:S01]  /*dd00*/  FMUL.FTZ R7, R5.reuse, R34 ;  /* 0x0000002205077220 */ /* 0x040fe20000410000 */
        /* <DEDUP_REMOVED lines=10> */
.L_x_1720:
[----:B------:R-:W-:Y:S05]  /*ddb0*/  BSYNC B1 ;  /* 0x0000000000017941 */ /* 0x000fea0003800000 */
.L_x_1719:
[----:B01234-:R-:W-:-:S05]  /*ddc0*/  VIADD R4, R218, 0x40 ;  /* 0x00000040da047836 */ /* 0x01ffca0000000000 */
        /* <DEDUP_REMOVED lines=13> */
[----:B------:R-:W-:Y:S01]  /*dea0*/  HADD2.F32 R34, -RZ, R77.H0_H0 ;  /* 0x2000004dff227230 */ /* 0x000fe20000004100 */
[----:B------:R-:W-:Y:S01]  /*deb0*/  SHF.R.U32.HI R41, RZ, 0x10, R31 ;  /* 0x00000010ff297819 */ /* 0x000fe2000001161f */
[--C-:B------:R-:W-:Y:S01]  /*dec0*/  HADD2.F32 R40, -RZ, R76.reuse.H0_H0 ;  /* 0x2000004cff287230 */ /* 0x100fe20000004100 */
        /* <DEDUP_REMOVED lines=37> */
.L_x_1733:
[----:B------:R-:W-:Y:S05]  /*e120*/  BSYNC B1 ;  /* 0x0000000000017941 */ /* 0x000fea0003800000 */
.L_x_1732:
[----:B------:R-:W-:Y:S04]  /*e130*/  BSSY B1, `(.L_x_1734) ;  /* 0x000002c000017945 */ /* 0x000fe80003800000 */
[----:B------:R-:W-:Y:S05]  /*e140*/  @P1 BRA `(.L_x_1735) ;  /* 0x0000000000a81947 */ /* 0x000fea0003800000 */
[----:B0-----:R-:W0:Y:S01]  /*e150*/  LDS.128 R4, [R0+0x2000] ;  /* 0x0020000000047984 */ /* 0x001e220000000c00 */
[----:B------:R-:W-:Y:S01]  /*e160*/  SHF.R.U32.HI R35, RZ, 0x10, R39 ;  /* 0x00000010ff237819 */ /* 0x000fe20000011627 */
[----:B------:R-:W-:Y:S01]  /*e170*/  HADD2.F32 R34, -RZ, R75.H0_H0 ;  /* 0x2000004bff227230 */ /* 0x000fe20000004100 */
[--C-:B------:R-:W-:Y:S01]  /*e180*/  SHF.R.U64 R41, R36, 0x10, R37.reuse ;  /* 0x0000001024297819 */ /* 0x100fe20000001225 */
[--C-:B------:R-:W-:Y:S01]  /*e190*/  HADD2.F32 R36, -RZ, R74.reuse.H0_H0 ;  /* 0x2000004aff247230 */ /* 0x100fe20000004100 */
[----:B------:R-:W-:Y:S01]  /*e1a0*/  SHF.R.U32.HI R37, RZ, 0x10, R37 ;  /* 0x00000010ff257819 */ /* 0x000fe20000011625 */
[----:B------:R-:W-:Y:S01]  /*e1b0*/  HADD2.F32 R35, -RZ, R35.H0_H0 ;  /* 0x20000023ff237230 */ /* 0x000fe20000004100 */
[----:B------:R-:W-:Y:S01]  /*e1c0*/  SHF.R.U64 R43, R38, 0x10, R39 ;  /* 0x00000010262b7819 */ /* 0x000fe20000001227 */
[----:B------:R-:W-:Y:S02]  /*e1d0*/  HADD2.F32 R74, -RZ, R74.H1_H1 ;  /* 0x3000004aff4a7230 */ /* 0x000fe40000004100 */
[----:B------:R-:W-:-:S02]  /*e1e0*/  HADD2.F32 R37, -RZ, R37.H0_H0 ;  /* 0x20000025ff257230 */ /* 0x000fc40000004100 */
        /* <DEDUP_REMOVED lines=32> */
.L_x_1735:
[----:B------:R-:W-:Y:S05]  /*e3f0*/  BSYNC B1 ;  /* 0x0000000000017941 */ /* 0x000fea0003800000 */
.L_x_1734:
[----:B------:R-:W-:Y:S04]  /*e400*/  BSSY B1, `(.L_x_1736) ;  /* 0x000002c000017945 */ /* 0x000fe80003800000 */
[----:B------:R-:W-:Y:S05]  /*e410*/  @P2 BRA `(.L_x_1737) ;  /* 0x0000000000a82947 */ /* 0x000fea0003800000 */
[----:B01----:R-:W0:Y:S01]  /*e420*/  LDS.128 R4, [R62+0x18400] ;  /* 0x018400003e047984 */ /* 0x003e220000000c00 */
        /* <DEDUP_REMOVED lines=41> */
.L_x_1737:
[----:B------:R-:W-:Y:S05]  /*e6c0*/  BSYNC B1 ;  /* 0x0000000000017941 */ /* 0x000fea0003800000 */
.L_x_1736:
[----:B------:R-:W-:Y:S04]  /*e6d0*/  BSSY B1, `(.L_x_1738) ;  /* 0x000002c000017945 */ /* 0x000fe80003800000 */
[----:B------:R-:W-:Y:S05]  /*e6e0*/  @P3 BRA `(.L_x_1739) ;  /* 0x0000000000a83947 */ /* 0x000fea0003800000 */
[----:B012---:R-:W0:Y:S01]  /*e6f0*/  LDS.128 R4, [R0+0x6000] ;  /* 0x0060000000047984 */ /* 0x007e220000000c00 */
        /* <DEDUP_REMOVED lines=41> */
.L_x_1739:
[----:B------:R-:W-:Y:S05]  /*e990*/  BSYNC B1 ;  /* 0x0000000000017941 */ /* 0x000fea0003800000 */
.L_x_1738:
[----:B------:R-:W-:Y:S04]  /*e9a0*/  BSSY B1, `(.L_x_1740) ;  /* 0x000002c000017945 */ /* 0x000fe80003800000 */
[----:B------:R-:W-:Y:S05]  /*e9b0*/  @P4 BRA `(.L_x_1741) ;  /* 0x0000000000a84947 */ /* 0x000fea0003800000 */
[----:B0123--:R-:W0:Y:S01]  /*e9c0*/  LDS.128 R4, [R62+0x1c400] ;  /* 0x01c400003e047984 */ /* 0x00fe220000000c00 */
        /* <DEDUP_REMOVED lines=41> */
.L_x_1741:
[----:B------:R-:W-:Y:S05]  /*ec60*/  BSYNC B1 ;  /* 0x0000000000017941 */ /* 0x000fea0003800000 */
.L_x_1740:
[----:B------:R-:W-:Y:S05]  /*ec70*/  @P5 BRA `(.L_x_1731) ;  /* 0x0000003400e05947 */ /* 0x000fea0003800000 */
[----:B01234-:R-:W0:Y:S01]  /*ec80*/  LDS.128 R4, [R0+0xa000] ;  /* 0x00a0000000047984 */ /* 0x01fe220000000c00 */
[----:B------:R-:W-:Y:S01]  /*ec90*/  SHF.R.U32.HI R13, RZ, 0x10, R11 ;  /* 0x00000010ff0d7819 */ /* 0x000fe2000001160b */
[--C-:B------:R-:W-:Y:S01]  /*eca0*/  HADD2.F32 R12, -RZ, R64.reuse.H0_H0 ;  /* 0x20000040ff0c7230 */ /* 0x100fe20000004100 */
[----:B------:R-:W-:Y:S01]  /*ecb0*/  SHF.R.U32.HI R15, RZ, 0x10, R9 ;  /* 0x00000010ff0f7819 */ /* 0x000fe20000011609 */
[----:B------:R-:W-:Y:S01]  /*ecc0*/  HADD2.F32 R14, -RZ, R3.H0_H0 ;  /* 0x20000003ff0e7230 */ /* 0x000fe20000004100 */
[----:B------:R-:W-:Y:S01]  /*ecd0*/  SHF.R.U64 R27, R10, 0x10, R11 ;  /* 0x000000100a1b7819 */ /* 0x000fe2000000120b */
[----:B------:R-:W-:Y:S01]  /*ece0*/  HADD2.F32 R13, -RZ, R13.H0_H0 ;  /* 0x2000000dff0d7230 */ /* 0x000fe20000004100 */
[----:B------:R-:W-:Y:S01]  /*ecf0*/  SHF.R.U64 R25, R8, 0x10, R9 ;  /* 0x0000001008197819 */ /* 0x000fe20000001209 */
[----:B------:R-:W-:Y:S02]  /*ed00*/  HADD2.F32 R15, -RZ, R15.H0_H0 ;  /* 0x2000000fff0f7230 */ /* 0x000fe40000004100 */
[----:B------:R-:W-:-:S02]  /*ed10*/  HADD2.F32 R64, -RZ, R64.H1_H1 ;  /* 0x30000040ff407230 */ /* 0x000fc40000004100 */
[--C-:B0-----:R-:W-:Y:S02]  /*ed20*/  HADD2.F32 R11, -RZ, R7.reuse.H1_H1 ;  /* 0x30000007ff0b7230 */ /* 0x101fe40000004100 */
[----:B------:R-:W-:Y:S02]  /*ed30*/  HADD2.F32 R10, -RZ, R7.H0_H0 ;  /* 0x20000007ff0a7230 */ /* 0x000fe40000004100 */
[--C-:B------:R-:W-:Y:S02]  /*ed40*/  HADD2.F32 R7, -RZ, R4.reuse.H0_H0 ;  /* 0x20000004ff077230 */ /* 0x100fe40000004100 */
[C---:B------:R-:W-:Y:S01]  /*ed50*/  FMUL.FTZ R21, R11.reuse, R15 ;  /* 0x0000000f0b157220 */ /* 0x040fe20000410000 */
[----:B------:R-:W-:Y:S02]  /*ed60*/  HADD2.F32 R4, -RZ, R4.H1_H1 ;  /* 0x30000004ff047230 */ /* 0x000fe40000004100 */
[----:B------:R-:W-:Y:S01]  /*ed70*/  FMUL.FTZ R24, R11, R13 ;  /* 0x0000000d0b187220 */ /* 0x000fe20000410000 */
[----:B------:R-:W-:-:S02]  /*ed80*/  HADD2.F32 R8, -RZ, R6.H0_H0 ;  /* 0x20000006ff087230 */ /* 0x000fc40000004100 */
[C---:B------:R-:W-:Y:S01]  /*ed90*/  FFMA.FTZ R21, R10.reuse, R13, -R21 ;  /* 0x0000000d0a157223 */ /* 0x040fe20000010815 */
[----:B------:R-:W-:Y:S02]  /*eda0*/  HADD2.F32 R9, -RZ, R6.H1_H1 ;  /* 0x30000006ff097230 */ /* 0x000fe40000004100 */
[----:B------:R-:W-:Y:S01]  /*edb0*/  FFMA.FTZ R26, R10, R15, R24 ;  /* 0x0000000f0a1a7223 */ /* 0x000fe20000010018 */
[----:B------:R-:W-:Y:S02]  /*edc0*/  HADD2.F32 R6, -RZ, R5.H0_H0 ;  /* 0x20000005ff067230 */ /* 0x000fe40000004100 */
[C---:B------:R-:W-:Y:S01]  /*edd0*/  FMUL.FTZ R20, R4.reuse, R14 ;  /* 0x0000000e04147220 */ /* 0x040fe20000410000 */
[----:B------:R-:W-:Y:S01]  /*ede0*/  FMUL.FTZ R24, R4, R12 ;  /* 0x0000000c04187220 */ /* 0x000fe20000410000 */
[----:B------:R-:W-:Y:S02]  /*edf0*/  HADD2.F32 R10, -RZ, R3.H1_H1 ;  /* 0x30000003ff0a7230 */ /* 0x000fe40000004100 */
[----:B------:R-:W-:Y:S01]  /*ee00*/  FMUL.FTZ R15, R9, R64 ;  /* 0x00000040090f7220 */ /* 0x000fe20000410000 */
[----:B------:R-:W-:-:S02]  /*ee10*/  HADD2.F32 R5, -RZ, R5.H1_H1 ;  /* 0x30000005ff057230 */ /* 0x000fc40000004100 */
[C---:B------:R-:W-:Y:S01]  /*ee20*/  FFMA.FTZ R20, R7.reuse, R12, -R20 ;  /* 0x0000000c07147223 */ /* 0x040fe20000010814 */
[----:B------:R-:W-:Y:S02]  /*ee30*/  HADD2.F32 R4, -RZ, R25.H0_H0 ;  /* 0x20000019ff047230 */ /* 0x000fe40000004100 */
[----:B------:R-:W-:Y:S01]  /*ee40*/  FFMA.FTZ R11, R7, R14, R24 ;  /* 0x0000000e070b7223 */ /* 0x000fe20000010018 */
[----:B------:R-:W-:Y:S02]  /*ee50*/  HADD2.F32 R3, -RZ, R27.H0_H0 ;  /* 0x2000001bff037230 */ /* 0x000fe40000004100 */
[-C--:B------:R-:W-:Y:S01]  /*ee60*/  FMUL.FTZ R13, R9, R10.reuse ;  /* 0x0000000a090d7220 */ /* 0x080fe20000410000 */
[C---:B------:R-:W-:Y:S01]  /*ee70*/  FFMA.FTZ R10, R8.reuse, R10, R15 ;  /* 0x0000000a080a7223 */ /* 0x040fe2000001000f */
[C---:B------:R-:W-:Y:S01]  /*ee80*/  FMUL.FTZ R7, R5.reuse, R4 ;  /* 0x0000000405077220 */ /* 0x040fe20000410000 */
[----:B------:R-:W-:Y:S01]  /*ee90*/  FMUL.FTZ R9, R5, R3 ;  /* 0x0000000305097220 */ /* 0x000fe20000410000 */
[----:B------:R-:W-:-:S02]  /*eea0*/  FFMA.FTZ R13, R8, R64, -R13 ;  /* 0x00000040080d7223 */ /* 0x000fc4000001080d */
[----:B------:R-:W-:Y:S01]  /*eeb0*/  FFMA.FTZ R5, R6, R3, -R7 ;  /* 0x0000000306057223 */ /* 0x000fe20000010807 */
[----:B------:R-:W-:Y:S01]  /*eec0*/  F2FP.F16.F32.PACK_AB R7, R26, R21 ;  /* 0x000000151a07723e */ /* 0x000fe200000000ff */
[----:B------:R-:W-:Y:S01]  /*eed0*/  FFMA.FTZ R8, R6, R4, R9 ;  /* 0x0000000406087223 */ /* 0x000fe20000010009 */
[----:B------:R-:W-:Y:S02]  /*eee0*/  F2FP.F16.F32.PACK_AB R4, R11, R20 ;  /* 0x000000140b04723e */ /* 0x000fe400000000ff */
[----:B------:R-:W-:Y:S02]  /*eef0*/  F2FP.F16.F32.PACK_AB R6, R10, R13 ;  /* 0x0000000d0a06723e */ /* 0x000fe400000000ff */
[----:B------:R-:W-:-:S05]  /*ef00*/  F2FP.F16.F32.PACK_AB R5, R8, R5 ;  /* 0x000000050805723e */ /* 0x000fca00000000ff */
[----:B------:R0:W-:Y:S01]  /*ef10*/  STS.128 [R0+0xa000], R4 ;  /* 0x00a0000400007388 */ /* 0x0001e20000000c00 */
[----:B------:R-:W-:Y:S05]  /*ef20*/  BRA `(.L_x_1731) ;  /* 0x0000003400347947 */ /* 0x000fea0003800000 */
.L_x_1710:
[----:B------:R-:W2:Y:S01]  /*ef30*/  LDL R3, [R1+0x5c] ;  /* 0x00005c0001037983 */ /* 0x000ea20000100800 */
[----:B------:R-:W0:Y:S01]  /*ef40*/  LDC R25, c[0x0][0x448] ;  /* 0x00011200ff197b82 */ /* 0x000e220000000800 */
[----:B------:R-:W-:Y:S01]  /*ef50*/  ULDC.64 UR4, c[0x0][0x3f8] ;  /* 0x0000fe0000047ab9 */ /* 0x000fe20000000a00 */
[----:B------:R-:W-:Y:S01]  /*ef60*/  ULDC.64 UR6, c[0x0][0x408] ;  /* 0x0001020000067ab9 */ /* 0x000fe20000000a00 */
[----:B------:R-:W-:Y:S01]  /*ef70*/  MOV R11, R31 ;  /* 0x0000001f000b7202 */ /* 0x000fe20000000f00 */
[----:B------:R-:W-:Y:S02]  /*ef80*/  IMAD.MOV.U32 R4, RZ, RZ, R24 ;  /* 0x000000ffff047224 */ /* 0x000fe400078e0018 */
[----:B------:R-:W-:Y:S01]  /*ef90*/  IMAD.MOV.U32 R10, RZ, RZ, R26 ;  /* 0x000000ffff0a7224 */ /* 0x000fe200078e001a */
[----:B0-----:R-:W-:-:S13]  /*efa0*/  ISETP.NE.AND P0, PT, R25, 0x1, PT ;  /* 0x000000011900780c */ /* 0x001fda0003f05270 */
[----:B------:R-:W0:Y:S08]  /*efb0*/  @P0 LDC R0, c[0x0][0x44c] ;  /* 0x00011300ff000b82 */ /* 0x000e300000000800 */
[----:B------:R-:W1:Y:S01]  /*efc0*/  @P0 LDC R5, c[0x0][0x450] ;  /* 0x00011400ff050b82 */ /* 0x000e620000000800 */
[----:B--2---:R-:W-:-:S04]  /*efd0*/  IMAD R3, R3, 0x40, R9 ;  /* 0x0000004003037824 */ /* 0x004fc800078e0209 */
[----:B0-----:R-:W-:-:S05]  /*efe0*/  @P0 IMAD.HI.U32 R0, R3, R0, RZ ;  /* 0x0000000003000227 */ /* 0x001fca00078e00ff */
[----:B-1----:R-:W-:Y:S01]  /*eff0*/  @P0 SHF.R.U32.HI R3, RZ, R5, R0 ;  /* 0x00000005ff030219 */ /* 0x002fe20000011600 */
[----:B------:R-:W-:-:S03]  /*f000*/  IMAD.MOV.U32 R5, RZ, RZ, R29 ;  /* 0x000000ffff057224 */ /* 0x000fc600078e001d */
        /* <DEDUP_REMOVED lines=12> */
[----:B------:R-:W-:Y:S01]  /*f0d0*/  LEA R20, P1, R10, UR6, 0x1 ;  /* 0x000000060a147c11 */ /* 0x000fe2000f8208ff */
[----:B------:R-:W-:-:S03]  /*f0e0*/  IMAD.IADD R21, R11, 0x1, R21 ;  /* 0x000000010b157824 */ /* 0x000fc600078e0215 */
[----:B------:R-:W-:Y:S02]  /*f0f0*/  LEA.HI.X R7, R4, UR5, R7, 0x1, P0 ;  /* 0x0000000504077c11 */ /* 0x000fe400080f0c07 */
[----:B------:R-:W-:Y:S01]  /*f100*/  LEA.HI.X R21, R10, UR7, R21, 0x1, P1 ;  /* 0x000000070a157c11 */ /* 0x000fe200088f0c15 */
[----:B------:R-:W-:Y:S06]  /*f110*/  BRA.DIV UR4, `(.L_x_1742) ;  /* 0x000001b204c87947 */ /* 0x000fec000b800000 */
[----:B------:R0:W1:Y:S04]  /*f120*/  SHFL.IDX PT, R3, R7, RZ, 0x1c1f ;  /* 0x001c1fff07037589 */ /* 0x00006800000e0000 */
[----:B------:R0:W2:Y:S04]  /*f130*/  SHFL.IDX PT, R0, R6, RZ, 0x1c1f ;  /* 0x001c1fff06007589 */ /* 0x0000a800000e0000 */
[----:B------:R0:W3:Y:S04]  /*f140*/  SHFL.IDX PT, R5, R21, RZ, 0x1c1f ;  /* 0x001c1fff15057589 */ /* 0x0000e800000e0000 */
[----:B------:R0:W4:Y:S02]  /*f150*/  SHFL.IDX PT, R14, R20, RZ, 0x1c1f ;  /* 0x001c1fff140e7589 */ /* 0x00012400000e0000 */
.L_x_2055:
        /* <DEDUP_REMOVED lines=17> */
[----:B--2---:R-:W-:Y:S01]  /*f270*/  IMAD.MOV.U32 R12, RZ, RZ, R0 ;  /* 0x000000ffff0c7224 */ /* 0x004fe200078e0000 */
[----:B------:R-:W-:Y:S01]  /*f280*/  ISETP.GE.AND P2, PT, R16, UR4, PT ;  /* 0x0000000410007c0c */ /* 0x000fe2000bf46270 */
[----:B-1----:R-:W-:Y:S01]  /*f290*/  IMAD.MOV.U32 R13, RZ, RZ, R3 ;  /* 0x000000ffff0d7224 */ /* 0x002fe200078e0003 */
[----:B------:R-:W-:Y:S01]  /*f2a0*/  ISETP.GE.AND P3, PT, R198, UR4, PT ;  /* 0x00000004c6007c0c */ /* 0x000fe2000bf66270 */
[----:B----4-:R-:W-:Y:S01]  /*f2b0*/  IMAD.MOV.U32 R24, RZ, RZ, R14 ;  /* 0x000000ffff187224 */ /* 0x010fe200078e000e */
[----:B------:R-:W-:Y:S01]  /*f2c0*/  ISETP.GE.AND P4, PT, R195, UR4, PT ;  /* 0x00000004c3007c0c */ /* 0x000fe2000bf86270 */
[----:B---3--:R-:W-:Y:S01]  /*f2d0*/  IMAD.MOV.U32 R25, RZ, RZ, R5 ;  /* 0x000000ffff197224 */ /* 0x008fe200078e0005 */
[----:B------:R-:W-:Y:S02]  /*f2e0*/  CS2R R28, SRZ ;  /* 0x00000000001c7805 */ /* 0x000fe4000001ff00 */
[----:B------:R-:W-:-:S02]  /*f2f0*/  CS2R R30, SRZ ;  /* 0x00000000001e7805 */ /* 0x000fc4000001ff00 */
[----:B------:R-:W-:Y:S02]  /*f300*/  CS2R R40, SRZ ;  /* 0x0000000000287805 */ /* 0x000fe4000001ff00 */
[----:B------:R-:W-:Y:S01]  /*f310*/  CS2R R42, SRZ ;  /* 0x00000000002a7805 */ /* 0x000fe2000001ff00 */
[----:B------:R-:W-:Y:S02]  /*f320*/  @!P2 IMAD.SHL.U32 R11, R16, 0x2, RZ ;  /* 0x00000002100ba824 */ /* 0x000fe400078e00ff */
[----:B------:R-:W-:Y:S02]  /*f330*/  @!P3 SHF.L.U32 R27, R202, 0x3, RZ ;  /* 0x00000003ca1bb819 */ /* 0x000fe400000006ff */
[----:B------:R-:W-:Y:S01]  /*f340*/  @!P4 IMAD.SHL.U32 R49, R203, 0x8, RZ ;  /* 0x00000008cb31c824 */ /* 0x000fe200078e00ff */
[-C--:B------:R-:W-:Y:S02]  /*f350*/  @!P2 IADD3 R50, P0, R0, R11.reuse, RZ ;  /* 0x0000000b0032a210 */ /* 0x080fe40007f1e0ff */
[----:B------:R-:W-:Y:S01]  /*f360*/  @!P2 IADD3 R4, P1, R14, R11, RZ ;  /* 0x0000000b0e04a210 */ /* 0x000fe20007f3e0ff */
[----:B------:R-:W-:Y:S01]  /*f370*/  @!P3 IMAD.WIDE R10, R27, 0x2, R12 ;  /* 0x000000021b0ab825 */ /* 0x000fe200078e020c */
[----:B------:R-:W-:-:S02]  /*f380*/  @!P2 SHF.L.U64.HI R0, R16, 0x1, R17 ;  /* 0x000000011000a819 */ /* 0x000fc40000010211 */
[----:B------:R-:W-:Y:S01]  /*f390*/  CS2R R36, SRZ ;  /* 0x0000000000247805 */ /* 0x000fe2000001ff00 */
[----:B------:R-:W-:Y:S01]  /*f3a0*/  @!P4 IMAD.WIDE R14, R49, 0x2, R12 ;  /* 0x00000002310ec825 */ /* 0x000fe200078e020c */
[----:B------:R-:W-:Y:S02]  /*f3b0*/  CS2R R38, SRZ ;  /* 0x0000000000267805 */ /* 0x000fe4000001ff00 */
[----:B------:R-:W-:Y:S02]  /*f3c0*/  CS2R R32, SRZ ;  /* 0x0000000000207805 */ /* 0x000fe4000001ff00 */
[----:B------:R-:W-:Y:S01]  /*f3d0*/  CS2R R34, SRZ ;  /* 0x0000000000227805 */ /* 0x000fe2000001ff00 */
[----:B------:R-:W-:Y:S01]  /*f3e0*/  @!P3 IMAD.WIDE R12, R27, 0x2, R24 ;  /* 0x000000021b0cb825 */ /* 0x000fe200078e0218 */
[----:B------:R-:W-:Y:S02]  /*f3f0*/  CS2R R26, SRZ ;  /* 0x00000000001a7805 */ /* 0x000fe4000001ff00 */
[----:B------:R-:W-:-:S02]  /*f400*/  CS2R R44, SRZ ;  /* 0x00000000002c7805 */ /* 0x000fc4000001ff00 */
[----:B------:R-:W-:Y:S01]  /*f410*/  CS2R R46, SRZ ;  /* 0x00000000002e7805 */ /* 0x000fe2000001ff00 */
[----:B------:R-:W-:Y:S01]  /*f420*/  @!P4 IMAD.WIDE R48, R49, 0x2, R24 ;  /* 0x000000023130c825 */ /* 0x000fe200078e0218 */
[----:B------:R-:W-:Y:S01]  /*f430*/  CS2R R24, SRZ ;  /* 0x0000000000187805 */ /* 0x000fe2000001ff00 */
[----:B------:R1:W5:Y:S02]  /*f440*/  @!P3 LD.E.128 R28, desc[UR60][R10.64] ;  /* 0x0000003c0a1cb980 */ /* 0x000364000c101d00 */
[--C-:B------:R-:W-:Y:S02]  /*f450*/  @!P2 IMAD.X R51, R3, 0x1, R0.reuse, P0 ;  /* 0x000000010333a824 */ /* 0x100fe400000e0600 */
[----:B------:R-:W-:Y:S01]  /*f460*/  @!P2 IMAD.X R5, R5, 0x1, R0, P1 ;  /* 0x000000010505a824 */ /* 0x000fe200008e0600 */
[----:B------:R1:W5:Y:S04]  /*f470*/  @!P3 LD.E.128 R40, desc[UR60][R12.64] ;  /* 0x0000003c0c28b980 */ /* 0x000368000c101d00 */
[----:B------:R1:W5:Y:S04]  /*f480*/  @!P4 LD.E.128 R24, desc[UR60][R14.64] ;  /* 0x0000003c0e18c980 */ /* 0x000368000c101d00 */
[----:B------:R1:W5:Y:S04]  /*f490*/  @!P4 LD.E.128 R36, desc[UR60][R48.64] ;  /* 0x0000003c3024c980 */ /* 0x000368000c101d00 */
[----:B------:R1:W5:Y:S04]  /*f4a0*/  @!P2 LD.E.128 R32, desc[UR60][R50.64] ;  /* 0x0000003c3220a980 */ /* 0x000368000c101d00 */
[----:B------:R1:W5:Y:S02]  /*f4b0*/  @!P2 LD.E.128 R44, desc[UR60][R4.64] ;  /* 0x0000003c042ca980 */ /* 0x000364000c101d00 */
.L_x_1744:
[----:B------:R-:W-:Y:S05]  /*f4c0*/  BSYNC B1 ;  /* 0x0000000000017941 */ /* 0x000fea0003800000 */
.L_x_1743:
[----:B-1-3-5:R-:W-:Y:S01]  /*f4d0*/  IMAD.MOV.U32 R5, RZ, RZ, R47 ;  /* 0x000000ffff057224 */ /* 0x02afe200078e002f */
[----:B--2---:R-:W-:Y:S01]  /*f4e0*/  MOV R0, R44 ;  /* 0x0000002c00007202 */ /* 0x004fe20000000f00 */
[----:B------:R-:W-:Y:S01]  /*f4f0*/  IMAD.MOV.U32 R3, RZ, RZ, R45 ;  /* 0x000000ffff037224 */ /* 0x000fe200078e002d */
[----:B------:R-:W-:Y:S01]  /*f500*/  UMOV UR4, 0xffffffff ;  /* 0xffffffff00047882 */ /* 0x000fe20000000000 */
[----:B------:R-:W-:Y:S01]  /*f510*/  IMAD.MOV.U32 R4, RZ, RZ, R46 ;  /* 0x000000ffff047224 */ /* 0x000fe200078e002e */
[----:B------:R-:W-:Y:S01]  /*f520*/  PRMT R89, R5, 0x7610, R89 ;  /* 0x0000761005597816 */ /* 0x000fe20000000059 */
[----:B------:R-:W-:Y:S01]  /*f530*/  IMAD.MOV.U32 R5, RZ, RZ, R43 ;  /* 0x000000ffff057224 */ /* 0x000fe200078e002b */
[----:B------:R-:W-:Y:S01]  /*f540*/  PRMT R91, R0, 0x7610, R91 ;  /* 0x00007610005b7816 */ /* 0x000fe2000000005b */
[----:B------:R-:W-:Y:S01]  /*f550*/  IMAD.MOV.U32 R0, RZ, RZ, R40 ;  /* 0x000000ffff007224 */ /* 0x000fe200078e0028 */
[----:B------:R-:W-:Y:S01]  /*f560*/  PRMT R92, R3, 0x7610, R92 ;  /* 0x00007610035c7816 */ /* 0x000fe2000000005c */
[----:B------:R-:W-:Y:S01]  /*f570*/  IMAD.MOV.U32 R3, RZ, RZ, R41 ;  /* 0x000000ffff037224 */ /* 0x000fe200078e0029 */
[----:B------:R-:W-:-:S02]  /*f580*/  PRMT R90, R90, 0x5410, R4 ;  /* 0x000054105a5a7816 */ /* 0x000fc40000000004 */
[----:B------:R-:W-:Y:S02]  /*f590*/  MOV R4, R42 ;  /* 0x0000002a00047202 */ /* 0x000fe40000000f00 */
        /* <DEDUP_REMOVED lines=26> */
[----:B------:R-:W-:Y:S02]  /*f740*/  PRMT R78, R4, 0x5410, R5 ;  /* 0x00005410044e7816 */ /* 0x000fe40000000005 */
[----:B------:R-:W-:Y:S02]  /*f750*/  CS2R R4, SRZ ;  /* 0x0000000000047805 */ /* 0x000fe4000001ff00 */
[----:B------:R-:W-:Y:S01]  /*f760*/  PRMT R77, R0, 0x5410, R3 ;  /* 0x00005410004d7816 */ /* 0x000fe20000000003 */
[----:B------:R-:W-:Y:S06]  /*f770*/  BRA.DIV UR4, `(.L_x_1745) ;  /* 0x000001ae04a07947 */ /* 0x000fec000b800000 */
[----:B------:R1:W2:Y:S04]  /*f780*/  SHFL.IDX PT, R3, R7, 0x1, 0x1c1f ;  /* 0x003c1f0007037f89 */ /* 0x0002a800000e0000 */
[----:B------:R1:W3:Y:S04]  /*f790*/  SHFL.IDX PT, R0, R6, 0x1, 0x1c1f ;  /* 0x003c1f0006007f89 */ /* 0x0002e800000e0000 */
[----:B0-----:R-:W0:Y:S04]  /*f7a0*/  SHFL.IDX PT, R21, R21, 0x1, 0x1c1f ;  /* 0x003c1f0015157f89 */ /* 0x001e2800000e0000 */
[----:B-1----:R-:W0:Y:S02]  /*f7b0*/  SHFL.IDX PT, R20, R20, 0x1, 0x1c1f ;  /* 0x003c1f0014147f89 */ /* 0x002e2400000e0000 */
.L_x_2061:
[----:B------:R-:W-:Y:S01]  /*f7c0*/  IADD3 R11, R9, 0x40, RZ ;  /* 0x00000040090b7810 */ /* 0x000fe20007ffe0ff */
[----:B------:R-:W-:Y:S01]  /*f7d0*/  BSSY B1, `(.L_x_1746) ;  /* 0x0000032000017945 */ /* 0x000fe20003800000 */
[----:B------:R-:W-:Y:S02]  /*f7e0*/  CS2R R6, SRZ ;  /* 0x0000000000067805 */ /* 0x000fe4000001ff00 */
[----:B------:R-:W-:Y:S02]  /*f7f0*/  CS2R R8, SRZ ;  /* 0x0000000000087805 */ /* 0x000fe4000001ff00 */
[----:B------:R-:W-:Y:S02]  /*f800*/  ISETP.GE.AND P0, PT, R11, R88, PT ;  /* 0x000000580b00720c */ /* 0x000fe40003f06270 */
[----:B------:R-:W-:Y:S02]  /*f810*/  CS2R R10, SRZ ;  /* 0x00000000000a7805 */ /* 0x000fe4000001ff00 */
[----:B------:R-:W-:-:S02]  /*f820*/  CS2R R12, SRZ ;  /* 0x00000000000c7805 */ /* 0x000fc4000001ff00 */
[----:B----4-:R-:W-:Y:S02]  /*f830*/  CS2R R14, SRZ ;  /* 0x00000000000e7805 */ /* 0x010fe4000001ff00 */
[----:B------:R-:W-:Y:S02]  /*f840*/  CS2R R48, SRZ ;  /* 0x0000000000307805 */ /* 0x000fe4000001ff00 */
[----:B------:R-:W-:Y:S02]  /*f850*/  CS2R R50, SRZ ;  /* 0x0000000000327805 */ /* 0x000fe4000001ff00 */
[----:B------:R-:W-:Y:S02]  /*f860*/  CS2R R52, SRZ ;  /* 0x0000000000347805 */ /* 0x000fe4000001ff00 */
[----:B------:R-:W-:Y:S02]  /*f870*/  CS2R R54, SRZ ;  /* 0x0000000000367805 */ /* 0x000fe4000001ff00 */
[----:B------:R-:W-:-:S02]  /*f880*/  CS2R R56, SRZ ;  /* 0x0000000000387805 */ /* 0x000fc4000001ff00 */
[----:B------:R-:W-:Y:S01]  /*f890*/  CS2R R58, SRZ ;  /* 0x00000000003a7805 */ /* 0x000fe2000001ff00 */
[----:B------:R-:W-:Y:S06]  /*f8a0*/  @P0 BRA `(.L_x_1747) ;  /* 0x0000000000900947 */ /* 0x000fec0003800000 */
[----:B------:R-:W-:Y:S01]  /*f8b0*/  ULDC UR4, c[0x0][0x3f4] ;  /* 0x0000fd0000047ab9 */ /* 0x000fe20000000800 */
[----:B---3--:R-:W-:Y:S01]  /*f8c0*/  IMAD.MOV.U32 R4, RZ, RZ, R0 ;  /* 0x000000ffff047224 */ /* 0x008fe200078e0000 */
[----:B------:R-:W-:Y:S01]  /*f8d0*/  ISETP.GE.AND P2, PT, R16, UR4, PT ;  /* 0x0000000410007c0c */ /* 0x000fe2000bf46270 */
[----:B--2---:R-:W-:Y:S01]  /*f8e0*/  IMAD.MOV.U32 R5, RZ, RZ, R3 ;  /* 0x000000ffff057224 */ /* 0x004fe200078e0003 */
[----:B------:R-:W-:Y:S02]  /*f8f0*/  ISETP.GE.AND P3, PT, R198, UR4, PT ;  /* 0x00000004c6007c0c */ /* 0x000fe4000bf66270 */
[----:B------:R-:W-:Y:S02]  /*f900*/  CS2R R52, SRZ ;  /* 0x0000000000347805 */ /* 0x000fe4000001ff00 */
[----:B------:R-:W-:Y:S02]  /*f910*/  ISETP.GE.AND P4, PT, R195, UR4, PT ;  /* 0x00000004c3007c0c */ /* 0x000fe4000bf86270 */
[----:B------:R-:W-:-:S02]  /*f920*/  CS2R R54, SRZ ;  /* 0x0000000000367805 */ /* 0x000fc4000001ff00 */
        /* <DEDUP_REMOVED lines=9> */
[----:B0-----:R-:W-:-:S02]  /*f9c0*/  @!P2 IADD3 R62, P1, R20, R63, RZ ;  /* 0x0000003f143ea210 */ /* 0x001fc40007f3e0ff */
        /* <DEDUP_REMOVED lines=8> */
[--C-:B------:R-:W-:Y:S01]  /*fa50*/  @!P3 IMAD.WIDE R72, R73, 0x2, R20.reuse ;  /* 0x000000024948b825 */ /* 0x100fe200078e0214 */
        /* <DEDUP_REMOVED lines=9> */
.L_x_1747:
[----:B------:R-:W-:Y:S05]  /*faf0*/  BSYNC B1 ;  /* 0x0000000000017941 */ /* 0x000fea0003800000 */
.L_x_1746:
[----:B-1----:R-:W3:Y:S04]  /*fb00*/  LDL R60, [R1+0x58] ;  /* 0x00005800013c7983 */ /* 0x002ee80000100800 */
[----:B------:R-:W4:Y:S01]  /*fb10*/  LDL R63, [R1+0x30] ;  /* 0x00003000013f7983 */ /* 0x000f220000100800 */
[----:B--2--5:R-:W-:Y:S01]  /*fb20*/  IMAD.MOV.U32 R3, RZ, RZ, R4 ;  /* 0x000000ffff037224 */ /* 0x024fe200078e0004 */
[----:B------:R-:W-:Y:S01]  /*fb30*/  BSSY B1, `(.L_x_1748) ;  /* 0x000002e000017945 */ /* 0x000fe20003800000 */
[----:B0-----:R-:W-:Y:S02]  /*fb40*/  IMAD.MOV.U32 R20, RZ, RZ, R5 ;  /* 0x000000ffff147224 */ /* 0x001fe400078e0005 */
[----:B------:R-:W-:Y:S02]  /*fb50*/  IMAD.MOV.U32 R21, RZ, RZ, R7 ;  /* 0x000000ffff157224 */ /* 0x000fe400078e0007 */
[----:B------:R-:W-:Y:S01]  /*fb60*/  IMAD.MOV.U32 R61, RZ, RZ, R49 ;  /* 0x000000ffff3d7224 */ /* 0x000fe200078e0031 */
[----:B------:R-:W-:Y:S01]  /*fb70*/  PRMT R79, R3, 0x5410, R20 ;  /* 0x00005410034f7816 */ /* 0x000fe20000000014 */
[----:B------:R-:W-:-:S02]  /*fb80*/  IMAD.MOV.U32 R3, RZ, RZ, R6 ;  /* 0x000000ffff037224 */ /* 0x000fc400078e0006 */
[----:B------:R-:W-:Y:S02]  /*fb90*/  IMAD.MOV.U32 R20, RZ, RZ, R9 ;  /* 0x000000ffff147224 */ /* 0x000fe400078e0009 */
[----:B------:R-:W-:Y:S01]  /*fba0*/  IMAD.MOV.U32 R62, RZ, RZ, R50 ;  /* 0x000000ffff3e7224 */ /* 0x000fe200078e0032 */
[----:B------:R-:W-:Y:S01]  /*fbb0*/  PRMT R80, R3, 0x5410, R21 ;  /* 0x0000541003507816 */ /* 0x000fe20000000015 */
[----:B------:R-:W-:-:S03]  /*fbc0*/  IMAD.MOV.U32 R3, RZ, RZ, R8 ;  /* 0x000000ffff037224 */ /* 0x000fc600078e0008 */
[----:B------:R-:W-:Y:S02]  /*fbd0*/  PRMT R82, R62, 0x7610, R82 ;  /* 0x000076103e527816 */ /* 0x000fe40000000052 */
[----:B------:R-:W-:Y:S01]  /*fbe0*/  PRMT R70, R3, 0x5410, R20 ;  /* 0x0000541003467816 */ /* 0x000fe20000000014 */
[----:B------:R-:W-:Y:S01]  /*fbf0*/  IMAD.MOV.U32 R3, RZ, RZ, R12 ;  /* 0x000000ffff037224 */ /* 0x000fe200078e000c */
[----:B------:R-:W-:Y:S02]  /*fc00*/  MOV R20, R13 ;  /* 0x0000000d00147202 */ /* 0x000fe40000000f00 */
[----:B------:R-:W-:Y:S02]  /*fc10*/  MOV R62, R57 ;  /* 0x00000039003e7202 */ /* 0x000fe40000000f00 */
[----:B---3--:R-:W-:-:S04]  /*fc20*/  LEA.HI R0, R60, R60, RZ, 0x1 ;  /* 0x0000003c3c007211 */ /* 0x008fc800078f08ff */
[----:B------:R-:W-:Y:S02]  /*fc30*/  LOP3.LUT R0, R0, 0xfffffffe, RZ, 0xc0, !PT ;  /* 0xfffffffe00007812 */ /* 0x000fe400078ec0ff */
[----:B----4-:R-:W-:Y:S02]  /*fc40*/  VIADDMNMX R69, R88, -R63, 0x80, PT ;  /* 0x0000008058457446 */ /* 0x010fe4000380093f */
[----:B------:R-:W-:Y:S01]  /*fc50*/  IADD3 R0, R60, -R0, RZ ;  /* 0x800000003c007210 */ /* 0x000fe20007ffe0ff */
[----:B------:R-:W-:Y:S01]  /*fc60*/  IMAD.MOV.U32 R60, RZ, RZ, R10 ;  /* 0x000000ffff3c7224 */ /* 0x000fe200078e000a */
[----:B------:R-:W-:Y:S02]  /*fc70*/  ISETP.GE.AND P1, PT, R218, R69, PT ;  /* 0x00000045da00720c */ /* 0x000fe40003f26270 */
[----:B------:R-:W-:Y:S01]  /*fc80*/  SHF.L.U32 R21, R0, 0x1f, RZ ;  /* 0x0000001f00157819 */ /* 0x000fe200000006ff */
[----:B------:R-:W-:Y:S01]  /*fc90*/  IMAD.MOV.U32 R0, RZ, RZ, R11 ;  /* 0x000000ffff007224 */ /* 0x000fe200078e000b */
[----:B------:R-:W-:Y:S01]  /*fca0*/  PRMT R71, R60, 0x7610, R71 ;  /* 0x000076103c477816 */ /* 0x000fe20000000047 */
[----:B------:R-:W-:Y:S01]  /*fcb0*/  IMAD.MOV.U32 R60, RZ, RZ, R14 ;  /* 0x000000ffff3c7224 */ /* 0x000fe200078e000e */
[----:B------:R-:W0:Y:S02]  /*fcc0*/  SYNCS.PHASECHK.TRANS64.TRYWAIT P0, [R18+URZ+0x30800], R21 ;  /* 0x03080015120075a7 */ /* 0x000e24000800017f */
[----:B------:R-:W-:-:S02]  /*fcd0*/  PRMT R71, R71, 0x5410, R0 ;  /* 0x0000541047477816 */ /* 0x000fc40000000000 */
[----:B------:R-:W-:Y:S01]  /*fce0*/  PRMT R0, R3, 0x5410, R20 ;  /* 0x0000541003007816 */ /* 0x000fe20000000014 */
[----:B------:R-:W-:Y:S01]  /*fcf0*/  IMAD.MOV.U32 R20, RZ, RZ, R15 ;  /* 0x000000ffff147224 */ /* 0x000fe200078e000f */
[----:B------:R-:W-:Y:S01]  /*fd00*/  PRMT R3, R60, 0x7610, R3 ;  /* 0x000076103c037816 */ /* 0x000fe20000000003 */
[----:B------:R-:W-:-:S03]  /*fd10*/  IMAD.MOV.U32 R60, RZ, RZ, R48 ;  /* 0x000000ffff3c7224 */ /* 0x000fc600078e0030 */
[----:B------:R-:W-:Y:S02]  /*fd20*/  PRMT R3, R3, 0x5410, R20 ;  /* 0x0000541003037816 */ /* 0x000fe40000000014 */
        /* <DEDUP_REMOVED lines=8> */
[----:B------:R-:W-:-:S03]  /*fdb0*/  IMAD.MOV.U32 R61, RZ, RZ, R56 ;  /* 0x000000ffff3d7224 */ /* 0x000fc600078e0038 */
[----:B------:R-:W-:Y:S01]  /*fdc0*/  PRMT R73, R20, 0x5410, R60 ;  /* 0x0000541014497816 */ /* 0x000fe2000000003c */
[----:B------:R-:W-:Y:S01]  /*fdd0*/  IMAD.MOV.U32 R60, RZ, RZ, R58 ;  /* 0x000000ffff3c7224 */ /* 0x000fe200078e003a */
[----:B------:R-:W-:Y:S01]  /*fde0*/  PRMT R20, R61, 0x5410, R62 ;  /* 0x000054103d147816 */ /* 0x000fe2000000003e */
[----:B------:R-:W-:Y:S01]  /*fdf0*/  IMAD.MOV.U32 R61, RZ, RZ, R59 ;  /* 0x000000ffff3d7224 */ /* 0x000fe200078e003b */
[----:B0-----:R-:W-:Y:S06]  /*fe00*/  @!P0 BRA `(.L_x_1749) ;  /* 0x000001a800708947 */ /* 0x001fec0003800000 */
.L_x_2062:
[----:B------:R-:W-:Y:S05]  /*fe10*/  BSYNC B1 ;  /* 0x0000000000017941 */ /* 0x000fea0003800000 */
.L_x_1748:
[----:B------:R-:W-:Y:S01]  /*fe20*/  BSSY B1, `(.L_x_1750) ;  /* 0x000012f000017945 */ /* 0x000fe20003800000 */
[----:B0-----:R-:W-:-:S03]  /*fe30*/  PRMT R21, R60, 0x5410, R61 ;  /* 0x000054103c157816 */ /* 0x001fc6000000003d */
[----:B------:R-:W-:Y:S05]  /*fe40*/  @P1 BRA `(.L_x_1751) ;  /* 0x0000001000b01947 */ /* 0x000fea0003800000 */
[----:B------:R-:W0:Y:S01]  /*fe50*/  LDC R75, c[0x0][0x3f4] ;  /* 0x0000fd00ff4b7b82 */ /* 0x000e220000000800 */
[----:B------:R-:W-:Y:S01]  /*fe60*/  BSSY B2, `(.L_x_1752) ;  /* 0x0000068000027945 */ /* 0x000fe20003800000 */
[-C--:B0-----:R-:W-:Y:S02]  /*fe70*/  ISETP.GE.AND P0, PT, R16, R75.reuse, PT ;  /* 0x0000004b1000720c */ /* 0x081fe40003f06270 */
[-C--:B------:R-:W-:Y:S02]  /*fe80*/  ISETP.GE.AND P1, PT, R198, R75.reuse, PT ;  /* 0x0000004bc600720c */ /* 0x080fe40003f26270 */
[----:B------:R-:W-:-:S09]  /*fe90*/  ISETP.GE.AND P2, PT, R195, R75, PT ;  /* 0x0000004bc300720c */ /* 0x000fd20003f46270 */
[----:B------:R-:W-:Y:S05]  /*fea0*/  @P0 BRA `(.L_x_1753) ;  /* 0x00000004008c0947 */ /* 0x000fea0003800000 */
[----:B------:R-:W2:Y:S01]  /*feb0*/  LDL R62, [R1+0x5c] ;  /* 0x00005c00013e7983 */ /* 0x000ea20000100800 */
[----:B------:R-:W-:Y:S01]  /*fec0*/  LOP3.LUT R61, R227, 0x38, R16, 0xf8, !PT ;  /* 0x00000038e33d7812 */ /* 0x000fe200078ef810 */
[--C-:B------:R-:W-:Y:S01]  /*fed0*/  HADD2.F32 R99, -RZ, R92.reuse.H0_H0 ;  /* 0x2000005cff637230 */ /* 0x100fe20000004100 */
[--C-:B------:R-:W-:Y:S01]  /*fee0*/  SHF.R.U64 R44, R44, 0x10, R45.reuse ;  /* 0x000000102c2c7819 */ /* 0x100fe2000000122d */
[----:B------:R-:W-:Y:S01]  /*fef0*/  HADD2.F32 R96, -RZ, R92.H1_H1 ;  /* 0x3000005cff607230 */ /* 0x000fe20000004100 */
[----:B------:R-:W-:Y:S02]  /*ff00*/  LOP3.LUT R60, R61, R228, RZ, 0x3c, !PT ;  /* 0x000000e43d3c7212 */ /* 0x000fe400078e3cff */
[----:B------:R-:W-:Y:S02]  /*ff10*/  SHF.R.U32.HI R100, RZ, 0x10, R45 ;  /* 0x00000010ff647819 */ /* 0x000fe4000001162d */
[--C-:B------:R-:W-:Y:S01]  /*ff20*/  SHF.R.U64 R32, R32, 0x10, R33.reuse ;  /* 0x0000001020207819 */ /* 0x100fe20000001221 */
[----:B------:R-:W-:Y:S01]  /*ff30*/  IMAD.IADD R87, R229, 0x1, R60 ;  /* 0x00000001e5577824 */ /* 0x000fe200078e023c */
[----:B------:R-:W-:Y:S01]  /*ff40*/  SHF.R.U32.HI R98, RZ, 0x10, R33 ;  /* 0x00000010ff627819 */ /* 0x000fe20000011621 */
[----:B------:R-:W-:Y:S01]  /*ff50*/  HADD2.F32 R100, -RZ, R100.H0_H0 ;  /* 0x20000064ff647230 */ /* 0x000fe20000004100 */
[----:B------:R-:W-:-:S02]  /*ff60*/  SHF.R.U64 R33, R34, 0x10, R35 ;  /* 0x0000001022217819 */ /* 0x000fc40000001223 */
[----:B------:R-:W-:Y:S02]  /*ff70*/  LEA R87, R87, R18, 0x1 ;  /* 0x0000001257577211 */ /* 0x000fe400078e08ff */
[----:B------:R-:W-:Y:S01]  /*ff80*/  SHF.R.U64 R34, R46, 0x10, R47 ;  /* 0x000000102e227819 */ /* 0x000fe2000000122f */
[----:B------:R-:W-:Y:S01]  /*ff90*/  HADD2.F32 R33, -RZ, R33.H0_H0 ;  /* 0x20000021ff217230 */ /* 0x000fe20000004100 */
[----:B------:R-:W-:Y:S02]  /*ffa0*/  SHF.R.U32.HI R105, RZ, 0x10, R35 ;  /* 0x00000010ff697819 */ /* 0x000fe40000011623 */
[----:B------:R-:W-:Y:S02]  /*ffb0*/  SHF.R.U32.HI R103, RZ, 0x10, R47 ;  /* 0x00000010ff677819 */ /* 0x000fe4000001162f */
[----:B--2---:R-:W-:-:S04]  /*ffc0*/  LEA.HI R62, R75, R62, RZ, 0x1d ;  /* 0x0000003e4b3e7211 */ /* 0x004fc800078fe8ff */
[----:B------:R-:W-:Y:S01]  /*ffd0*/  SHF.R.S32.HI R63, RZ, 0x1f, R62 ;  /* 0x0000001fff3f7819 */ /* 0x000fe2000001143e */
[----:B------:R-:W-:-:S03]  /*ffe0*/  IMAD.SHL.U32 R64, R62, 0x8, RZ ;  /* 0x000000083e407824 */ /* 0x000fc600078e00ff */
[----:B------:R-:W-:Y:S02]  /*fff0*/  LEA.HI R63, R63, R62, RZ, 0x3 ;  /* 0x0000003e3f3f7211 */ /* 0x000fe400078f18ff */
[----:B------:R-:W-:-:S03]  /*10000*/  LOP3.LUT R61, R227, 0x38, R64, 0xf8, !PT ;  /* 0x00000038e33d7812 */ /* 0x000fc600078ef840 */
[----:B------:R-:W-:Y:S01]  /*10010*/  IMAD.SHL.U32 R63, R63, 0x400, RZ ;  /* 0x000004003f3f7824 */ /* 0x000fe200078e00ff */
[----:B------:R-:W-:-:S04]  /*10020*/  LOP3.LUT R65, R61, R228, RZ, 0x3c, !PT ;  /* 0x000000e43d417212 */ /* 0x000fc800078e3cff */
[----:B------:R-:W-:Y:S02]  /*10030*/  LOP3.LUT R64, R63, 0x7fffe000, RZ, 0xc0, !PT ;  /* 0x7fffe0003f407812 */ /* 0x000fe400078ec0ff */
[----:B------:R-:W0:Y:S02]  /*10040*/  LDS.128 R60, [R87+0x12400] ;  /* 0x01240000573c7984 */ /* 0x000e240000000c00 */
[----:B------:R-:W-:-:S05]  /*10050*/  IADD3 R65, R65, R64, R229 ;  /* 0x0000004041417210 */ /* 0x000fca0007ffe0e5 */
[----:B------:R-:W-:-:S05]  /*10060*/  IMAD R88, R65, 0x2, R18 ;  /* 0x0000000241587824 */ /* 0x000fca00078e0212 */
[----:B------:R-:W1:Y:S01]  /*10070*/  LDS.128 R64, [R88+0x12400] ;  /* 0x0124000058407984 */ /* 0x000e620000000c00 */
[--C-:B0-----:R-:W-:Y:S02]  /*10080*/  HADD2.F32 R46, -RZ, R61.reuse.H0_H0 ;  /* 0x2000003dff2e7230 */ /* 0x101fe40000004100 */
[----:B------:R-:W-:Y:S02]  /*10090*/  HADD2.F32 R61, -RZ, R61.H1_H1 ;  /* 0x3000003dff3d7230 */ /* 0x000fe40000004100 */
[----:B------:R-:W-:Y:S02]  /*100a0*/  HADD2.F32 R35, -RZ, R60.H0_H0 ;  /* 0x2000003cff237230 */ /* 0x000fe40000004100 */
[----:B------:R-:W-:Y:S02]  /*100b0*/  HADD2.F32 R47, -RZ, R62.H0_H0 ;  /* 0x2000003eff2f7230 */ /* 0x000fe40000004100 */
[--C-:B------:R-:W-:Y:S02]  /*100c0*/  HADD2.F32 R93, -RZ, R63.reuse.H0_H0 ;  /* 0x2000003fff5d7230 */ /* 0x100fe40000004100 */
[----:B------:R-:W-:-:S02]  /*100d0*/  HADD2.F32 R63, -RZ, R63.H1_H1 ;  /* 0x3000003fff3f7230 */ /* 0x000fc40000004100 */
[--C-:B-1----:R-:W-:Y:S02]  /*100e0*/  HADD2.F32 R45, -RZ, R65.reuse.H0_H0 ;  /* 0x20000041ff2d7230 */ /* 0x102fe40000004100 */
[----:B------:R-:W-:Y:S02]  /*100f0*/  HADD2.F32 R92, -RZ, R65.H1_H1 ;  /* 0x30000041ff5c7230 */ /* 0x000fe40000004100 */
[----:B------:R-:W-:Y:S02]  /*10100*/  HADD2.F32 R65, -RZ, R64.H0_H0 ;  /* 0x20000040ff417230 */ /* 0x000fe40000004100 */
[C---:B------:R-:W-:Y:S01]  /*10110*/  FMUL.FTZ R97, R45.reuse, R99 ;  /* 0x000000632d617220 */ /* 0x040fe20000410000 */
[----:B------:R-:W-:Y:S01]  /*10120*/  FMUL.FTZ R101, R45, R96 ;  /* 0x000000602d657220 */ /* 0x000fe20000410000 */
[----:B------:R-:W-:Y:S01]  /*10130*/  FMUL.FTZ R102, R92, R100 ;  /* 0x000000645c667220 */ /* 0x000fe20000410000 */
[----:B------:R-:W-:Y:S02]  /*10140*/  HADD2.F32 R94, -RZ, R66.H0_H0 ;  /* 0x20000042ff5e7230 */ /* 0x000fe40000004100 */
[----:B------:R-:W-:Y:S01]  /*10150*/  FFMA.FTZ R45, R46, R96, -R97 ;  /* 0x000000602e2d7223 */ /* 0x000fe20000010861 */
[----:B------:R-:W-:-:S02]  /*10160*/  HADD2.F32 R97, -RZ, R98.H0_H0 ;  /* 0x20000062ff617230 */ /* 0x000fc40000004100 */
[----:B------:R-:W-:Y:S01]  /*10170*/  FFMA.FTZ R46, R46, R99, R101 ;  /* 0x000000632e2e7223 */ /* 0x000fe20000010065 */
[--C-:B------:R-:W-:Y:S02]  /*10180*/  HADD2.F32 R98, -RZ, R91.reuse.H0_H0 ;  /* 0x2000005bff627230 */ /* 0x100fe40000004100 */
[----:B------:R-:W-:Y:S02]  /*10190*/  HADD2.F32 R96, -RZ, R91.H1_H1 ;  /* 0x3000005bff607230 */ /* 0x000fe40000004100 */
[-C--:B------:R-:W-:Y:S01]  /*101a0*/  FMUL.FTZ R104, R92, R97.reuse ;  /* 0x000000615c687220 */ /* 0x080fe20000410000 */
[----:B------:R-:W-:Y:S01]  /*101b0*/  FFMA.FTZ R102, R61, R97, -R102 ;  /* 0x000000613d667223 */ /* 0x000fe20000010866 */
[C---:B------:R-:W-:Y:S01]  /*101c0*/  FMUL.FTZ R92, R65.reuse, R98 ;  /* 0x00000062415c7220 */ /* 0x040fe20000410000 */
[--C-:B------:R-:W-:Y:S02]  /*101d0*/  HADD2.F32 R91, -RZ, R90.reuse.H1_H1 ;  /* 0x3000005aff5b7230 */ /* 0x100fe40000004100 */
[----:B------:R-:W-:Y:S01]  /*101e0*/  FMUL.FTZ R97, R65, R96 ;  /* 0x0000006041617220 */ /* 0x000fe20000410000 */
[----:B------:R-:W-:-:S02]  /*101f0*/  HADD2.F32 R90, -RZ, R90.H0_H0 ;  /* 0x2000005aff5a7230 */ /* 0x000fc40000004100 */
[C---:B------:R-:W-:Y:S01]  /*10200*/  FFMA.FTZ R65, R35.reuse, R96, -R92 ;  /* 0x0000006023417223 */ /* 0x040fe2000001085c */
[----:B------:R-:W-:Y:S02]  /*10210*/  HADD2.F32 R95, -RZ, R67.H0_H0 ;  /* 0x20000043ff5f7230 */ /* 0x000fe40000004100 */
[----:B------:R-:W-:Y:S01]  /*10220*/  FFMA.FTZ R97, R35, R98, R97 ;  /* 0x0000006223617223 */ /* 0x000fe20000010061 */
[C---:B------:R-:W-:Y:S01]  /*10230*/  FMUL.FTZ R98, R94.reuse, R91 ;  /* 0x0000005b5e627220 */ /* 0x040fe20000410000 */
[--C-:B------:R-:W-:Y:S02]  /*10240*/  HADD2.F32 R96, -RZ, R89.reuse.H0_H0 ;  /* 0x20000059ff607230 */ /* 0x100fe40000004100 */
[----:B------:R-:W-:Y:S01]  /*10250*/  FFMA.FTZ R99, R61, R100, R104 ;  /* 0x000000643d637223 */ /* 0x000fe20000010068 */
[----:B------:R-:W-:Y:S02]  /*10260*/  HADD2.F32 R92, -RZ, R89.H1_H1 ;  /* 0x30000059ff5c7230 */ /* 0x000fe40000004100 */
[-C--:B------:R-:W-:Y:S01]  /*10270*/  FMUL.FTZ R100, R94, R90.reuse ;  /* 0x0000005a5e647220 */ /* 0x080fe20000410000 */
[----:B------:R-:W-:Y:S01]  /*10280*/  FFMA.FTZ R98, R47, R90, -R98 ;  /* 0x0000005a2f627223 */ /* 0x000fe20000010862 */
[----:B------:R-:W-:-:S02]  /*10290*/  HADD2.F32 R67, -RZ, R67.H1_H1 ;  /* 0x30000043ff437230 */ /* 0x000fc40000004100 */
[C---:B------:R-:W-:Y:S01]  /*102a0*/  FMUL.FTZ R104, R95.reuse, R96 ;  /* 0x000000605f687220 */ /* 0x040fe20000410000 */
[----:B------:R-:W-:Y:S02]  /*102b0*/  HADD2.F32 R94, -RZ, R103.H0_H0 ;  /* 0x20000067ff5e7230 */ /* 0x000fe40000004100 */
[-C--:B------:R-:W-:Y:S01]  /*102c0*/  FMUL.FTZ R95, R95, R92.reuse ;  /* 0x0000005c5f5f7220 */ /* 0x080fe20000410000 */
[----:B------:R-:W-:Y:S02]  /*102d0*/  HADD2.F32 R90, -RZ, R105.H0_H0 ;  /* 0x20000069ff5a7230 */ /* 0x000fe40000004100 */
[----:B------:R-:W-:Y:S01]  /*102e0*/  FFMA.FTZ R100, R47, R91, R100 ;  /* 0x0000005b2f647223 */ /* 0x000fe20000010064 */
[----:B------:R-:W-:Y:S01]  /*102f0*/  FFMA.FTZ R104, R93, R92, -R104 ;  /* 0x0000005c5d687223 */ /* 0x000fe20000010868 */
[----:B------:R-:W-:Y:S02]  /*10300*/  HADD2.F32 R64, -RZ, R64.H1_H1 ;  /* 0x30000040ff407230 */ /* 0x000fe40000004100 */
[----:B------:R-:W-:Y:S01]  /*10310*/  FMUL.FTZ R106, R67, R94 ;  /* 0x0000005e436a7220 */ /* 0x000fe20000410000 */
[----:B------:R-:W-:-:S02]  /*10320*/  HADD2.F32 R66, -RZ, R66.H1_H1 ;  /* 0x30000042ff427230 */ /* 0x000fc40000004100 */
[-C--:B------:R-:W-:Y:S01]  /*10330*/  FMUL.FTZ R92, R67, R90.reuse ;  /* 0x0000005a435c7220 */ /* 0x080fe20000410000 */
[----:B------:R-:W-:Y:S02]  /*10340*/  HADD2.F32 R47, -RZ, R44.H0_H0 ;  /* 0x2000002cff2f7230 */ /* 0x000fe40000004100 */
[C---:B------:R-:W-:Y:S01]  /*10350*/  FFMA.FTZ R89, R63.reuse, R90, -R106 ;  /* 0x0000005a3f597223 */ /* 0x040fe2000001086a */
[----:B------:R-:W-:Y:S02]  /*10360*/  HADD2.F32 R61, -RZ, R34.H0_H0 ;  /* 0x20000022ff3d7230 */ /* 0x000fe40000004100 */
[----:B------:R-:W-:Y:S01]  /*10370*/  FFMA.FTZ R92, R63, R94, R92 ;  /* 0x0000005e3f5c7223 */ /* 0x000fe2000001005c */
[----:B------:R-:W-:Y:S02]  /*10380*/  HADD2.F32 R35, -RZ, R32.H0_H0 ;  /* 0x20000020ff237230 */ /* 0x000fe40000004100 */
[----:B------:R-:W-:Y:S01]  /*10390*/  FMUL.FTZ R63, R64, R47 ;  /* 0x0000002f403f7220 */ /* 0x000fe20000410000 */
[----:B------:R-:W-:-:S02]  /*103a0*/  HADD2.F32 R60, -RZ, R60.H1_H1 ;  /* 0x3000003cff3c7230 */ /* 0x000fc40000004100 */
[----:B------:R-:W-:Y:S01]  /*103b0*/  FMUL.FTZ R67, R66, R61 ;  /* 0x0000003d42437220 */ /* 0x000fe20000410000 */
[----:B------:R-:W-:Y:S02]  /*103c0*/  HADD2.F32 R62, -RZ, R62.H1_H1 ;  /* 0x3000003eff3e7230 */ /* 0x000fe40000004100 */
[----:B------:R-:W-:Y:S01]  /*103d0*/  FMUL.FTZ R64, R64, R35 ;  /* 0x0000002340407220 */ /* 0x000fe20000410000 */
[----:B------:R-:W-:Y:S01]  /*103e0*/  FMUL.FTZ R66, R66, R33 ;  /* 0x0000002142427220 */ /* 0x000fe20000410000 */
[----:B------:R-:W-:Y:S01]  /*103f0*/  FFMA.FTZ R32, R60, R35, -R63 ;  /* 0x000000233c207223 */ /* 0x000fe2000001083f */
[----:B------:R-:W-:Y:S01]  /*10400*/  FFMA.FTZ R95, R93, R96, R95 ;  /* 0x000000605d5f7223 */ /* 0x000fe2000001005f */
        /* <DEDUP_REMOVED lines=13> */
.L_x_1753:
[----:B------:R-:W-:Y:S05]  /*104e0*/  BSYNC B2 ;  /* 0x0000000000027941 */ /* 0x000fea0003800000 */
.L_x_1752:
[----:B------:R-:W-:Y:S04]  /*104f0*/  BSSY B2, `(.L_x_1754) ;  /* 0x0000061000027945 */ /* 0x000fe80003800000 */
[----:B------:R-:W-:Y:S05]  /*10500*/  @P1 BRA `(.L_x_1755) ;  /* 0x00000004007c1947 */ /* 0x000fea0003800000 */
[----:B------:R-:W2:Y:S01]  /*10510*/  LDL R94, [R1+0x78] ;  /* 0x00007800015e7983 */ /* 0x000ea20000100800 */
[----:B0-----:R-:W-:Y:S01]  /*10520*/  LEA.HI R32, R75, R202, RZ, 0x1d ;  /* 0x000000ca4b207211 */ /* 0x001fe200078fe8ff */
[----:B------:R-:W-:Y:S01]  /*10530*/  HADD2.F32 R62, -RZ, R85.H1_H1 ;  /* 0x30000055ff3e7230 */ /* 0x000fe20000004100 */
[--C-:B------:R-:W-:Y:S01]  /*10540*/  SHF.R.U64 R87, R40, 0x10, R41.reuse ;  /* 0x0000001028577819 */ /* 0x100fe20000001229 */
[--C-:B------:R-:W-:Y:S01]  /*10550*/  HADD2.F32 R64, -RZ, R83.reuse.H1_H1 ;  /* 0x30000053ff407230 */ /* 0x100fe20000004100 */
[----:B------:R-:W-:Y:S01]  /*10560*/  SHF.R.S32.HI R33, RZ, 0x1f, R32 ;  /* 0x0000001fff217819 */ /* 0x000fe20000011420 */
[----:B------:R-:W-:Y:S01]  /*10570*/  IMAD.SHL.U32 R34, R32, 0x8, RZ ;  /* 0x0000000820227824 */ /* 0x000fe200078e00ff */
[----:B------:R-:W-:Y:S01]  /*10580*/  SHF.R.U32.HI R66, RZ, 0x10, R41 ;  /* 0x00000010ff427819 */ /* 0x000fe20000011629 */
[----:B------:R-:W-:Y:S01]  /*10590*/  HADD2.F32 R83, -RZ, R83.H0_H0 ;  /* 0x20000053ff537230 */ /* 0x000fe20000004100 */
[----:B------:R-:W-:Y:S01]  /*105a0*/  LEA.HI R32, R33, R32, RZ, 0x3 ;  /* 0x0000002021207211 */ /* 0x000fe200078f18ff */
[----:B------:R-:W-:Y:S01]  /*105b0*/  HADD2.F32 R85, -RZ, R85.H0_H0 ;  /* 0x20000055ff557230 */ /* 0x000fe20000004100 */
[----:B------:R-:W-:Y:S01]  /*105c0*/  LOP3.LUT R33, R227, 0x38, R34, 0xf8, !PT ;  /* 0x00000038e3217812 */ /* 0x000fe200078ef822 */
[----:B------:R-:W-:Y:S01]  /*105d0*/  HADD2.F32 R66, -RZ, R66.H0_H0 ;  /* 0x20000042ff427230 */ /* 0x000fe20000004100 */
[----:B------:R-:W-:Y:S01]  /*105e0*/  SHF.R.U64 R93, R28, 0x10, R29 ;  /* 0x000000101c5d7819 */ /* 0x000fe2000000121d */
[----:B------:R-:W-:Y:S01]  /*105f0*/  IMAD.SHL.U32 R32, R32, 0x400, RZ ;  /* 0x0000040020207824 */ /* 0x000fe200078e00ff */
[----:B------:R-:W-:-:S02]  /*10600*/  LOP3.LUT R45, R33, R228, RZ, 0x3c, !PT ;  /* 0x000000e4212d7212 */ /* 0x000fc400078e3cff */
[----:B------:R-:W-:Y:S02]  /*10610*/  SHF.R.U32.HI R61, RZ, 0x10, R29 ;  /* 0x00000010ff3d7819 */ /* 0x000fe4000001161d */
[----:B------:R-:W-:Y:S02]  /*10620*/  LOP3.LUT R44, R32, 0x7fffe000, RZ, 0xc0, !PT ;  /* 0x7fffe000202c7812 */ /* 0x000fe400078ec0ff */
[----:B------:R-:W-:Y:S02]  /*10630*/  SHF.R.U64 R67, R42, 0x10, R43 ;  /* 0x000000102a437819 */ /* 0x000fe4000000122b */
[----:B------:R-:W-:Y:S02]  /*10640*/  IADD3 R45, R45, R44, R229 ;  /* 0x0000002c2d2d7210 */ /* 0x000fe40007ffe0e5 */
[----:B------:R-:W-:Y:S02]  /*10650*/  SHF.R.U32.HI R65, RZ, 0x10, R43 ;  /* 0x00000010ff417819 */ /* 0x000fe4000001162b */
[--C-:B------:R-:W-:Y:S01]  /*10660*/  SHF.R.U32.HI R89, RZ, 0x10, R31.reuse ;  /* 0x00000010ff597819 */ /* 0x100fe2000001161f */
[----:B------:R-:W-:Y:S01]  /*10670*/  IMAD R60, R45, 0x2, R18 ;  /* 0x000000022d3c7824 */ /* 0x000fe200078e0212 */
[----:B------:R-:W-:-:S04]  /*10680*/  SHF.R.U64 R91, R30, 0x10, R31 ;  /* 0x000000101e5b7819 */ /* 0x000fc8000000121f */
[----:B------:R-:W0:Y:S02]  /*10690*/  LDS.128 R44, [R60+0x12400] ;  /* 0x012400003c2c7984 */ /* 0x000e240000000c00 */
[--C-:B0-----:R-:W-:Y:S02]  /*106a0*/  HADD2.F32 R41, -RZ, R45.reuse.H0_H0 ;  /* 0x2000002dff297230 */ /* 0x101fe40000004100 */
[----:B------:R-:W-:Y:S02]  /*106b0*/  HADD2.F32 R40, -RZ, R44.H0_H0 ;  /* 0x2000002cff287230 */ /* 0x000fe40000004100 */
[----:B------:R-:W-:Y:S02]  /*106c0*/  HADD2.F32 R45, -RZ, R45.H1_H1 ;  /* 0x3000002dff2d7230 */ /* 0x000fe40000004100 */
[C---:B------:R-:W-:Y:S01]  /*106d0*/  FMUL.FTZ R88, R41.reuse, R64 ;  /* 0x0000004029587220 */ /* 0x040fe20000410000 */
[----:B------:R-:W-:Y:S01]  /*106e0*/  FMUL.FTZ R90, R41, R62 ;  /* 0x0000003e295a7220 */ /* 0x000fe20000410000 */
[----:B------:R-:W-:-:S02]  /*106f0*/  HADD2.F32 R41, -RZ, R84.H0_H0 ;  /* 0x20000054ff297230 */ /* 0x000fc40000004100 */
[----:B------:R-:W-:Y:S02]  /*10700*/  HADD2.F32 R42, -RZ, R46.H0_H0 ;  /* 0x2000002eff2a7230 */ /* 0x000fe40000004100 */
[----:B------:R-:W-:Y:S01]  /*10710*/  FMUL.FTZ R92, R45, R66 ;  /* 0x000000422d5c7220 */ /* 0x000fe20000410000 */
[--C-:B------:R-:W-:Y:S02]  /*10720*/  HADD2.F32 R43, -RZ, R47.reuse.H0_H0 ;  /* 0x2000002fff2b7230 */ /* 0x100fe40000004100 */
[----:B------:R-:W-:Y:S02]  /*10730*/  HADD2.F32 R84, -RZ, R84.H1_H1 ;  /* 0x30000054ff547230 */ /* 0x000fe40000004100 */
[----:B------:R-:W-:Y:S02]  /*10740*/  HADD2.F32 R47, -RZ, R47.H1_H1 ;  /* 0x3000002fff2f7230 */ /* 0x000fe40000004100 */
[----:B------:R-:W-:Y:S02]  /*10750*/  HADD2.F32 R44, -RZ, R44.H1_H1 ;  /* 0x3000002cff2c7230 */ /* 0x000fe40000004100 */
[----:B------:R-:W-:Y:S01]  /*10760*/  HADD2.F32 R46, -RZ, R46.H1_H1 ;  /* 0x3000002eff2e7230 */ /* 0x000fe20000004100 */
[----:B--2---:R-:W0:Y:S02]  /*10770*/  LDS.128 R32, [R94] ;  /* 0x000000005e207984 */ /* 0x004e240000000c00 */
[----:B0-----:R-:W-:-:S02]  /*10780*/  HADD2.F32 R29, -RZ, R33.H0_H0 ;  /* 0x20000021ff1d7230 */ /* 0x001fc40000004100 */
[----:B------:R-:W-:Y:S02]  /*10790*/  HADD2.F32 R28, -RZ, R32.H0_H0 ;  /* 0x20000020ff1c7230 */ /* 0x000fe40000004100 */
[----:B------:R-:W-:Y:S02]  /*107a0*/  HADD2.F32 R33, -RZ, R33.H1_H1 ;  /* 0x30000021ff217230 */ /* 0x000fe40000004100 */
[C---:B------:R-:W-:Y:S01]  /*107b0*/  FFMA.FTZ R88, R29.reuse, R62, -R88 ;  /* 0x0000003e1d587223 */ /* 0x040fe20000010858 */
[----:B------:R-:W-:Y:S01]  /*107c0*/  FFMA.FTZ R90, R29, R64, R90 ;  /* 0x000000401d5a7223 */ /* 0x000fe2000001005a */
[----:B------:R-:W-:Y:S02]  /*107d0*/  HADD2.F32 R62, -RZ, R61.H0_H0 ;  /* 0x2000003dff3e7230 */ /* 0x000fe40000004100 */
[C---:B------:R-:W-:Y:S01]  /*107e0*/  FMUL.FTZ R29, R40.reuse, R83 ;  /* 0x00000053281d7220 */ /* 0x040fe20000410000 */
[----:B------:R-:W-:Y:S01]  /*107f0*/  FMUL.FTZ R40, R40, R85 ;  /* 0x0000005528287220 */ /* 0x000fe20000410000 */
[----:B------:R-:W-:-:S02]  /*10800*/  HADD2.F32 R30, -RZ, R34.H0_H0 ;  /* 0x20000022ff1e7230 */ /* 0x000fc40000004100 */
[C---:B------:R-:W-:Y:S01]  /*10810*/  FFMA.FTZ R85, R28.reuse, R85, -R29 ;  /* 0x000000551c557223 */ /* 0x040fe2000001081d */
[-C--:B------:R-:W-:Y:S01]  /*10820*/  FMUL.FTZ R64, R45, R62.reuse ;  /* 0x0000003e2d407220 */ /* 0x080fe20000410000 */
[--C-:B------:R-:W-:Y:S02]  /*10830*/  HADD2.F32 R29, -RZ, R86.reuse.H0_H0 ;  /* 0x20000056ff1d7230 */ /* 0x100fe40000004100 */
[C---:B------:R-:W-:Y:S01]  /*10840*/  FFMA.FTZ R45, R33.reuse, R62, -R92 ;  /* 0x0000003e212d7223 */ /* 0x040fe2000001085c */
[----:B------:R-:W-:Y:S02]  /*10850*/  HADD2.F32 R86, -RZ, R86.H1_H1 ;  /* 0x30000056ff567230 */ /* 0x000fe40000004100 */
[----:B------:R-:W-:Y:S01]  /*10860*/  FFMA.FTZ R61, R33, R66, R64 ;  /* 0x00000042213d7223 */ /* 0x000fe20000010040 */
[----:B------:R-:W-:Y:S01]  /*10870*/  FFMA.FTZ R83, R28, R83, R40 ;  /* 0x000000531c537223 */ /* 0x000fe20000010028 */
[----:B------:R-:W-:Y:S02]  /*10880*/  HADD2.F32 R31, -RZ, R35.H0_H0 ;  /* 0x20000023ff1f7230 */ /* 0x000fe40000004100 */
[C---:B------:R-:W-:Y:S01]  /*10890*/  FMUL.FTZ R33, R42.reuse, R41 ;  /* 0x000000292a217220 */ /* 0x040fe20000410000 */
[----:B------:R-:W-:Y:S01]  /*108a0*/  FMUL.FTZ R63, R42, R29 ;  /* 0x0000001d2a3f7220 */ /* 0x000fe20000410000 */
[----:B------:R-:W-:-:S02]  /*108b0*/  HADD2.F32 R40, -RZ, R65.H0_H0 ;  /* 0x20000041ff287230 */ /* 0x000fc40000004100 */
[C---:B------:R-:W-:Y:S01]  /*108c0*/  FMUL.FTZ R62, R43.reuse, R84 ;  /* 0x000000542b3e7220 */ /* 0x040fe20000410000 */
[----:B------:R-:W-:Y:S02]  /*108d0*/  HADD2.F32 R28, -RZ, R89.H0_H0 ;  /* 0x20000059ff1c7230 */ /* 0x000fe40000004100 */
[----:B------:R-:W-:Y:S01]  /*108e0*/  FMUL.FTZ R43, R43, R86 ;  /* 0x000000562b2b7220 */ /* 0x000fe20000410000 */
[----:B------:R-:W-:Y:S02]  /*108f0*/  HADD2.F32 R35, -RZ, R35.H1_H1 ;  /* 0x30000023ff237230 */ /* 0x000fe40000004100 */
[C---:B------:R-:W-:Y:S01]  /*10900*/  FFMA.FTZ R42, R30.reuse, R29, -R33 ;  /* 0x0000001d1e2a7223 */ /* 0x040fe20000010821 */
[----:B------:R-:W-:Y:S01]  /*10910*/  FFMA.FTZ R63, R30, R41, R63 ;  /* 0x000000291e3f7223 */ /* 0x000fe2000001003f */
[----:B------:R-:W-:Y:S01]  /*10920*/  FMUL.FTZ R30, R47, R40 ;  /* 0x000000282f1e7220 */ /* 0x000fe20000410000 */
[C---:B------:R-:W-:Y:S01]  /*10930*/  FFMA.FTZ R62, R31.reuse, R86, -R62 ;  /* 0x000000561f3e7223 */ /* 0x040fe2000001083e */
[----:B------:R-:W-:Y:S01]  /*10940*/  FFMA.FTZ R84, R31, R84, R43 ;  /* 0x000000541f547223 */ /* 0x000fe2000001002b */
[----:B------:R-:W-:Y:S01]  /*10950*/  FMUL.FTZ R64, R47, R28 ;  /* 0x0000001c2f407220 */ /* 0x000fe20000410000 */
[----:B------:R-:W-:-:S02]  /*10960*/  HADD2.F32 R33, -RZ, R87.H0_H0 ;  /* 0x20000057ff217230 */ /* 0x000fc40000004100 */
[C---:B------:R-:W-:Y:S01]  /*10970*/  FFMA.FTZ R47, R35.reuse, R28, -R30 ;  /* 0x0000001c232f7223 */ /* 0x040fe2000001081e */
[----:B------:R-:W-:Y:S02]  /*10980*/  HADD2.F32 R41, -RZ, R67.H0_H0 ;  /* 0x20000043ff297230 */ /* 0x000fe40000004100 */
[----:B------:R-:W-:Y:S01]  /*10990*/  FFMA.FTZ R65, R35, R40, R64 ;  /* 0x0000002823417223 */ /* 0x000fe20000010040 */
[----:B------:R-:W-:Y:S02]  /*109a0*/  HADD2.F32 R29, -RZ, R93.H0_H0 ;  /* 0x2000005dff1d7230 */ /* 0x000fe40000004100 */
[----:B------:R-:W-:Y:S01]  /*109b0*/  FMUL.FTZ R35, R44, R33 ;  /* 0x000000212c237220 */ /* 0x000fe20000410000 */
[----:B------:R-:W-:Y:S02]  /*109c0*/  HADD2.F32 R31, -RZ, R91.H0_H0 ;  /* 0x2000005bff1f7230 */ /* 0x000fe40000004100 */
[----:B------:R-:W-:Y:S01]  /*109d0*/  FMUL.FTZ R43, R46, R41 ;  /* 0x000000292e2b7220 */ /* 0x000fe20000410000 */
[----:B------:R-:W-:-:S02]  /*109e0*/  HADD2.F32 R32, -RZ, R32.H1_H1 ;  /* 0x30000020ff207230 */ /* 0x000fc40000004100 */
[----:B------:R-:W-:Y:S01]  /*109f0*/  FMUL.FTZ R44, R44, R29 ;  /* 0x0000001d2c2c7220 */ /* 0x000fe20000410000 */
[----:B------:R-:W-:Y:S02]  /*10a00*/  HADD2.F32 R34, -RZ, R34.H1_H1 ;  /* 0x30000022ff227230 */ /* 0x000fe40000004100 */
[----:B------:R-:W-:Y:S01]  /*10a10*/  FMUL.FTZ R46, R46, R31 ;  /* 0x0000001f2e2e7220 */ /* 0x000fe20000410000 */
[C---:B------:R-:W-:Y:S01]  /*10a20*/  FFMA.FTZ R28, R32.reuse, R29, -R35 ;  /* 0x0000001d201c7223 */ /* 0x040fe20000010823 */
[----:B------:R-:W-:Y:S01]  /*10a30*/  FFMA.FTZ R32, R32, R33, R44 ;  /* 0x0000002120207223 */ /* 0x000fe2000001002c */
[C---:B------:R-:W-:Y:S01]  /*10a40*/  FFMA.FTZ R43, R34.reuse, R31, -R43 ;  /* 0x0000001f222b7223 */ /* 0x040fe2000001082b */
[----:B------:R-:W-:Y:S01]  /*10a50*/  FFMA.FTZ R34, R34, R41, R46 ;  /* 0x0000002922227223 */ /* 0x000fe2000001002e */
[----:B------:R-:W-:Y:S02]  /*10a60*/  F2FP.F16.F32.PACK_AB R31, R47, R62 ;  /* 0x0000003e2f1f723e */ /* 0x000fe400000000ff */
        /* <DEDUP_REMOVED lines=9> */
.L_x_1755:
[----:B------:R-:W-:Y:S05]  /*10b00*/  BSYNC B2 ;  /* 0x0000000000027941 */ /* 0x000fea0003800000 */
.L_x_1754:
[----:B------:R-:W-:Y:S05]  /*10b10*/  @P2 BRA `(.L_x_1751) ;  /* 0x00000004007c2947 */ /* 0x000fea0003800000 */
[----:B------:R-:W2:Y:S01]  /*10b20*/  LDL R66, [R1+0x70] ;  /* 0x0000700001427983 */ /* 0x000ea20000100800 */
[----:B------:R-:W-:Y:S01]  /*10b30*/  LEA.HI R75, R75, R203, RZ, 0x1d ;  /* 0x000000cb4b4b7211 */ /* 0x000fe200078fe8ff */
[--C-:B------:R-:W-:Y:S01]  /*10b40*/  HADD2.F32 R41, -RZ, R77.reuse.H1_H1 ;  /* 0x3000004dff297230 */ /* 0x100fe20000004100 */
[----:B------:R-:W-:Y:S01]  /*10b50*/  SHF.R.U64 R61, R36, 0x10, R37 ;  /* 0x00000010243d7819 */ /* 0x000fe20000001225 */
[--C-:B------:R-:W-:Y:S01]  /*10b60*/  HADD2.F32 R42, -RZ, R74.reuse.H1_H1 ;  /* 0x3000004aff2a7230 */ /* 0x100fe20000004100 */
[----:B-1----:R-:W-:Y:S01]  /*10b70*/  SHF.R.S32.HI R30, RZ, 0x1f, R75 ;  /* 0x0000001fff1e7819 */ /* 0x002fe2000001144b */
[----:B------:R-:W-:Y:S01]  /*10b80*/  IMAD.SHL.U32 R28, R75, 0x8, RZ ;  /* 0x000000084b1c7824 */ /* 0x000fe200078e00ff */
[----:B------:R-:W-:Y:S01]  /*10b90*/  SHF.R.U64 R65, R24, 0x10, R25 ;  /* 0x0000001018417819 */ /* 0x000fe20000001219 */
[----:B------:R-:W-:Y:S01]  /*10ba0*/  HADD2.F32 R74, -RZ, R74.H0_H0 ;  /* 0x2000004aff4a7230 */ /* 0x000fe20000004100 */
[----:B------:R-:W-:Y:S01]  /*10bb0*/  LEA.HI R30, R30, R75, RZ, 0x3 ;  /* 0x0000004b1e1e7211 */ /* 0x000fe200078f18ff */
[----:B------:R-:W-:Y:S01]  /*10bc0*/  HADD2.F32 R77, -RZ, R77.H0_H0 ;  /* 0x2000004dff4d7230 */ /* 0x000fe20000004100 */
[----:B------:R-:W-:-:S02]  /*10bd0*/  LOP3.LUT R29, R227, 0x38, R28, 0xf8, !PT ;  /* 0x00000038e31d7812 */ /* 0x000fc400078ef81c */
[----:B------:R-:W-:Y:S02]  /*10be0*/  SHF.L.U32 R30, R30, 0xa, RZ ;  /* 0x0000000a1e1e7819 */ /* 0x000fe400000006ff */
[----:B0-----:R-:W-:Y:S02]  /*10bf0*/  LOP3.LUT R33, R29, R228, RZ, 0x3c, !PT ;  /* 0x000000e41d217212 */ /* 0x001fe400078e3cff */
[----:B------:R-:W-:Y:S02]  /*10c00*/  LOP3.LUT R32, R30, 0x7fffe000, RZ, 0xc0, !PT ;  /* 0x7fffe0001e207812 */ /* 0x000fe400078ec0ff */
[----:B------:R-:W-:Y:S02]  /*10c10*/  SHF.R.U32.HI R43, RZ, 0x10, R25 ;  /* 0x00000010ff2b7819 */ /* 0x000fe40000011619 */
[----:B------:R-:W-:Y:S02]  /*10c20*/  IADD3 R33, R33, R32, R229 ;  /* 0x0000002021217210 */ /* 0x000fe40007ffe0e5 */
[----:B------:R-:W-:-:S02]  /*10c30*/  SHF.R.U32.HI R44, RZ, 0x10, R37 ;  /* 0x00000010ff2c7819 */ /* 0x000fc40000011625 */
[--C-:B------:R-:W-:Y:S01]  /*10c40*/  SHF.R.U64 R47, R38, 0x10, R39.reuse ;  /* 0x00000010262f7819 */ /* 0x100fe20000001227 */
[----:B------:R-:W-:Y:S01]  /*10c50*/  IMAD R40, R33, 0x2, R18 ;  /* 0x0000000221287824 */ /* 0x000fe200078e0212 */
[----:B------:R-:W-:Y:S01]  /*10c60*/  SHF.R.U32.HI R45, RZ, 0x10, R39 ;  /* 0x00000010ff2d7819 */ /* 0x000fe20000011627 */
[----:B------:R-:W-:Y:S01]  /*10c70*/  HADD2.F32 R44, -RZ, R44.H0_H0 ;  /* 0x2000002cff2c7230 */ /* 0x000fe20000004100 */
[--C-:B------:R-:W-:Y:S02]  /*10c80*/  SHF.R.U32.HI R63, RZ, 0x10, R27.reuse ;  /* 0x00000010ff3f7819 */ /* 0x100fe4000001161b */
[----:B------:R-:W0:Y:S01]  /*10c90*/  LDS.128 R32, [R40+0x12400] ;  /* 0x0124000028207984 */ /* 0x000e220000000c00 */
[----:B------:R-:W-:Y:S01]  /*10ca0*/  SHF.R.U64 R64, R26, 0x10, R27 ;  /* 0x000000101a407819 */ /* 0x000fe2000000121b */
[--C-:B0-----:R-:W-:Y:S02]  /*10cb0*/  HADD2.F32 R36, -RZ, R33.reuse.H0_H0 ;  /* 0x20000021ff247230 */ /* 0x101fe40000004100 */
[----:B------:R-:W-:-:S02]  /*10cc0*/  HADD2.F32 R37, -RZ, R33.H1_H1 ;  /* 0x30000021ff257230 */ /* 0x000fc40000004100 */
[----:B------:R-:W-:Y:S02]  /*10cd0*/  HADD2.F32 R33, -RZ, R32.H0_H0 ;  /* 0x20000020ff217230 */ /* 0x000fe40000004100 */
[C---:B------:R-:W-:Y:S01]  /*10ce0*/  FMUL.FTZ R46, R36.reuse, R42 ;  /* 0x0000002a242e7220 */ /* 0x040fe20000410000 */
[----:B------:R-:W-:Y:S01]  /*10cf0*/  FMUL.FTZ R60, R36, R41 ;  /* 0x00000029243c7220 */ /* 0x000fe20000410000 */
[----:B------:R-:W-:Y:S02]  /*10d00*/  HADD2.F32 R36, -RZ, R43.H0_H0 ;  /* 0x2000002bff247230 */ /* 0x000fe40000004100 */
[----:B------:R-:W-:Y:S01]  /*10d10*/  FMUL.FTZ R62, R37, R44 ;  /* 0x0000002c253e7220 */ /* 0x000fe20000410000 */
[----:B------:R-:W-:Y:S02]  /*10d20*/  HADD2.F32 R38, -RZ, R34.H0_H0 ;  /* 0x20000022ff267230 */ /* 0x000fe40000004100 */
[--C-:B------:R-:W-:Y:S02]  /*10d30*/  HADD2.F32 R39, -RZ, R35.reuse.H0_H0 ;  /* 0x20000023ff277230 */ /* 0x100fe40000004100 */
[----:B------:R-:W-:-:S02]  /*10d40*/  HADD2.F32 R35, -RZ, R35.H1_H1 ;  /* 0x30000023ff237230 */ /* 0x000fc40000004100 */
[----:B------:R-:W-:Y:S02]  /*10d50*/  HADD2.F32 R32, -RZ, R32.H1_H1 ;  /* 0x30000020ff207230 */ /* 0x000fe40000004100 */
[----:B------:R-:W-:Y:S01]  /*10d60*/  HADD2.F32 R34, -RZ, R34.H1_H1 ;  /* 0x30000022ff227230 */ /* 0x000fe20000004100 */
[----:B--2---:R-:W0:Y:S02]  /*10d70*/  LDS.128 R28, [R66] ;  /* 0x00000000421c7984 */ /* 0x004e240000000c00 */
[--C-:B0-----:R-:W-:Y:S02]  /*10d80*/  HADD2.F32 R25, -RZ, R29.reuse.H0_H0 ;  /* 0x2000001dff197230 */ /* 0x101fe40000004100 */
[----:B------:R-:W-:Y:S02]  /*10d90*/  HADD2.F32 R24, -RZ, R28.H0_H0 ;  /* 0x2000001cff187230 */ /* 0x000fe40000004100 */
[----:B------:R-:W-:Y:S02]  /*10da0*/  HADD2.F32 R29, -RZ, R29.H1_H1 ;  /* 0x3000001dff1d7230 */ /* 0x000fe40000004100 */
[C---:B------:R-:W-:Y:S01]  /*10db0*/  FFMA.FTZ R46, R25.reuse, R41, -R46 ;  /* 0x00000029192e7223 */ /* 0x040fe2000001082e */
[----:B------:R-:W-:Y:S01]  /*10dc0*/  FFMA.FTZ R60, R25, R42, R60 ;  /* 0x0000002a193c7223 */ /* 0x000fe2000001003c */
[----:B------:R-:W-:Y:S01]  /*10dd0*/  FMUL.FTZ R25, R33, R74 ;  /* 0x0000004a21197220 */ /* 0x000fe20000410000 */
[----:B------:R-:W-:Y:S01]  /*10de0*/  FMUL.FTZ R42, R37, R36 ;  /* 0x00000024252a7220 */ /* 0x000fe20000410000 */
[----:B------:R-:W-:Y:S01]  /*10df0*/  FMUL.FTZ R33, R33, R77 ;  /* 0x0000004d21217220 */ /* 0x000fe20000410000 */
[----:B------:R-:W-:-:S02]  /*10e00*/  HADD2.F32 R37, -RZ, R76.H0_H0 ;  /* 0x2000004cff257230 */ /* 0x000fc40000004100 */
[C---:B------:R-:W-:Y:S01]  /*10e10*/  FFMA.FTZ R77, R24.reuse, R77, -R25 ;  /* 0x0000004d184d7223 */ /* 0x040fe20000010819 */
[----:B------:R-:W-:Y:S02]  /*10e20*/  HADD2.F32 R25, -RZ, R78.H0_H0 ;  /* 0x2000004eff197230 */ /* 0x000fe40000004100 */
[C---:B------:R-:W-:Y:S01]  /*10e30*/  FFMA.FTZ R41, R29.reuse, R36, -R62 ;  /* 0x000000241d297223 */ /* 0x040fe2000001083e */
[----:B------:R-:W-:Y:S02]  /*10e40*/  HADD2.F32 R76, -RZ, R76.H1_H1 ;  /* 0x3000004cff4c7230 */ /* 0x000fe40000004100 */
[----:B------:R-:W-:Y:S01]  /*10e50*/  FFMA.FTZ R43, R29, R44, R42 ;  /* 0x0000002c1d2b7223 */ /* 0x000fe2000001002a */
[----:B------:R-:W-:Y:S02]  /*10e60*/  HADD2.F32 R78, -RZ, R78.H1_H1 ;  /* 0x3000004eff4e7230 */ /* 0x000fe40000004100 */
[----:B------:R-:W-:Y:S01]  /*10e70*/  FFMA.FTZ R74, R24, R74, R33 ;  /* 0x0000004a184a7223 */ /* 0x000fe20000010021 */
[----:B------:R-:W-:-:S02]  /*10e80*/  HADD2.F32 R26, -RZ, R30.H0_H0 ;  /* 0x2000001eff1a7230 */ /* 0x000fc40000004100 */
[C---:B------:R-:W-:Y:S01]  /*10e90*/  FMUL.FTZ R29, R38.reuse, R37 ;  /* 0x00000025261d7220 */ /* 0x040fe20000410000 */
[----:B------:R-:W-:Y:S02]  /*10ea0*/  HADD2.F32 R27, -RZ, R31.H0_H0 ;  /* 0x2000001fff1b7230 */ /* 0x000fe40000004100 */
[----:B------:R-:W-:Y:S01]  /*10eb0*/  FMUL.FTZ R33, R38, R25 ;  /* 0x0000001926217220 */ /* 0x000fe20000410000 */
[----:B------:R-:W-:Y:S02]  /*10ec0*/  HADD2.F32 R36, -RZ, R45.H0_H0 ;  /* 0x2000002dff247230 */ /* 0x000fe40000004100 */
[C---:B------:R-:W-:Y:S01]  /*10ed0*/  FMUL.FTZ R42, R39.reuse, R76 ;  /* 0x0000004c272a7220 */ /* 0x040fe20000410000 */
[----:B------:R-:W-:Y:S02]  /*10ee0*/  HADD2.F32 R24, -RZ, R63.H0_H0 ;  /* 0x2000003fff187230 */ /* 0x000fe40000004100 */
[----:B------:R-:W-:Y:S01]  /*10ef0*/  FMUL.FTZ R39, R39, R78 ;  /* 0x0000004e27277220 */ /* 0x000fe20000410000 */
[----:B------:R-:W-:-:S02]  /*10f00*/  HADD2.F32 R31, -RZ, R31.H1_H1 ;  /* 0x3000001fff1f7230 */ /* 0x000fc40000004100 */
[C---:B------:R-:W-:Y:S01]  /*10f10*/  FFMA.FTZ R38, R26.reuse, R25, -R29 ;  /* 0x000000191a267223 */ /* 0x040fe2000001081d */
[----:B------:R-:W-:Y:S01]  /*10f20*/  FFMA.FTZ R37, R26, R37, R33 ;  /* 0x000000251a257223 */ /* 0x000fe20000010021 */
[----:B------:R-:W-:Y:S01]  /*10f30*/  FMUL.FTZ R26, R35, R36 ;  /* 0x00000024231a7220 */ /* 0x000fe20000410000 */
[C---:B------:R-:W-:Y:S01]  /*10f40*/  FFMA.FTZ R42, R27.reuse, R78, -R42 ;  /* 0x0000004e1b2a7223 */ /* 0x040fe2000001082a */
[----:B------:R-:W-:Y:S01]  /*10f50*/  FFMA.FTZ R76, R27, R76, R39 ;  /* 0x0000004c1b4c7223 */ /* 0x000fe20000010027 */
[-C--:B------:R-:W-:Y:S01]  /*10f60*/  FMUL.FTZ R44, R35, R24.reuse ;  /* 0x00000018232c7220 */ /* 0x080fe20000410000 */
[----:B------:R-:W-:Y:S02]  /*10f70*/  HADD2.F32 R29, -RZ, R61.H0_H0 ;  /* 0x2000003dff1d7230 */ /* 0x000fe40000004100 */
[C---:B------:R-:W-:Y:S01]  /*10f80*/  FFMA.FTZ R45, R31.reuse, R24, -R26 ;  /* 0x000000181f2d7223 */ /* 0x040fe2000001081a */
[----:B------:R-:W-:Y:S02]  /*10f90*/  HADD2.F32 R33, -RZ, R47.H0_H0 ;  /* 0x2000002fff217230 */ /* 0x000fe40000004100 */
[----:B------:R-:W-:Y:S01]  /*10fa0*/  FFMA.FTZ R47, R31, R36, R44 ;  /* 0x000000241f2f7223 */ /* 0x000fe2000001002c */
[----:B------:R-:W-:-:S02]  /*10fb0*/  HADD2.F32 R25, -RZ, R65.H0_H0 ;  /* 0x20000041ff197230 */ /* 0x000fc40000004100 */
[----:B------:R-:W-:Y:S01]  /*10fc0*/  FMUL.FTZ R31, R32, R29 ;  /* 0x0000001d201f7220 */ /* 0x000fe20000410000 */
[----:B------:R-:W-:Y:S02]  /*10fd0*/  HADD2.F32 R27, -RZ, R64.H0_H0 ;  /* 0x20000040ff1b7230 */ /* 0x000fe40000004100 */
[----:B------:R-:W-:Y:S01]  /*10fe0*/  FMUL.FTZ R39, R34, R33 ;  /* 0x0000002122277220 */ /* 0x000fe20000410000 */
[----:B------:R-:W-:Y:S02]  /*10ff0*/  HADD2.F32 R28, -RZ, R28.H1_H1 ;  /* 0x3000001cff1c7230 */ /* 0x000fe40000004100 */
[----:B------:R-:W-:Y:S01]  /*11000*/  FMUL.FTZ R32, R32, R25 ;  /* 0x0000001920207220 */ /* 0x000fe20000410000 */
[----:B------:R-:W-:Y:S02]  /*11010*/  HADD2.F32 R30, -RZ, R30.H1_H1 ;  /* 0x3000001eff1e7230 */ /* 0x000fe40000004100 */
        /* <DEDUP_REMOVED lines=15> */
.L_x_1751:
[----:B------:R-:W-:Y:S05]  /*11110*/  BSYNC B1 ;  /* 0x0000000000017941 */ /* 0x000fea0003800000 */
.L_x_1750:
[----:B--2---:R-:W-:-:S05]  /*11120*/  VIADD R24, R218, 0x40 ;  /* 0x00000040da187836 */ /* 0x004fca0000000000 */
[----:B------:R-:W-:-:S13]  /*11130*/  ISETP.GE.AND P0, PT, R24, R69, PT ;  /* 0x000000451800720c */ /* 0x000fda0003f06270 */
[----:B------:R-:W-:Y:S05]  /*11140*/  @P0 BRA `(.L_x_1731) ;  /* 0x0000001000ac0947 */ /* 0x000fea0003800000 */
[----:B------:R2:W5:Y:S01]  /*11150*/  LDL R61, [R1+0x34] ;  /* 0x00003400013d7983 */ /* 0x0005620000100800 */
[----:B01----:R-:W0:Y:S01]  /*11160*/  LDC R33, c[0x0][0x3f4] ;  /* 0x0000fd00ff217b82 */ /* 0x003e220000000800 */
[----:B------:R-:W-:Y:S01]  /*11170*/  BSSY B1, `(.L_x_1756) ;  /* 0x0000066000017945 */ /* 0x000fe20003800000 */
[----:B------:R-:W-:Y:S02]  /*11180*/  SHF.R.U32.HI R62, RZ, 0x3, R225 ;  /* 0x00000003ff3e7819 */ /* 0x000fe400000116e1 */
[-C--:B0-----:R-:W-:Y:S02]  /*11190*/  ISETP.GE.AND P0, PT, R16, R33.reuse, PT ;  /* 0x000000211000720c */ /* 0x081fe40003f06270 */
[-C--:B------:R-:W-:Y:S02]  /*111a0*/  ISETP.GE.AND P1, PT, R198, R33.reuse, PT ;  /* 0x00000021c600720c */ /* 0x080fe40003f26270 */
[----:B------:R-:W-:-:S09]  /*111b0*/  ISETP.GE.AND P2, PT, R195, R33, PT ;  /* 0x00000021c300720c */ /* 0x000fd20003f46270 */
[----:B--2---:R-:W-:Y:S05]  /*111c0*/  @P0 BRA `(.L_x_1757) ;  /* 0x0000000400800947 */ /* 0x004fea0003800000 */
[----:B------:R-:W2:Y:S04]  /*111d0*/  LDL R24, [R1+0x5c] ;  /* 0x00005c0001187983 */ /* 0x000ea80000100800 */
[----:B------:R-:W3:Y:S01]  /*111e0*/  LDL R63, [R1+0x74] ;  /* 0x00007400013f7983 */ /* 0x000ee20000100800 */
[----:B------:R-:W-:Y:S01]  /*111f0*/  SHF.R.U32.HI R40, RZ, 0x10, R5 ;  /* 0x00000010ff287819 */ /* 0x000fe20000011605 */
[----:B------:R-:W-:Y:S01]  /*11200*/  HADD2.F32 R39, -RZ, R79.H1_H1 ;  /* 0x3000004fff277230 */ /* 0x000fe20000004100 */
[----:B------:R-:W-:Y:S01]  /*11210*/  SHF.R.U64 R60, R48, 0x10, R49 ;  /* 0x00000010303c7819 */ /* 0x000fe20000001231 */
[----:B------:R-:W-:Y:S01]  /*11220*/  HADD2.F32 R38, -RZ, R81.H1_H1 ;  /* 0x30000051ff267230 */ /* 0x000fe20000004100 */
[----:B------:R-:W-:Y:S01]  /*11230*/  SHF.R.U64 R47, R4, 0x10, R5 ;  /* 0x00000010042f7819 */ /* 0x000fe20000001205 */
[----:B------:R-:W-:Y:S01]  /*11240*/  HADD2.F32 R40, -RZ, R40.H0_H0 ;  /* 0x20000028ff287230 */ /* 0x000fe20000004100 */
[----:B------:R-:W-:Y:S01]  /*11250*/  SHF.R.U32.HI R49, RZ, 0x10, R49 ;  /* 0x00000010ff317819 */ /* 0x000fe20000011631 */
[----:B------:R-:W-:Y:S01]  /*11260*/  HADD2.F32 R79, -RZ, R79.H0_H0 ;  /* 0x2000004fff4f7230 */ /* 0x000fe20000004100 */
[--C-:B------:R-:W-:Y:S01]  /*11270*/  SHF.R.U64 R48, R50, 0x10, R51.reuse ;  /* 0x0000001032307819 */ /* 0x100fe20000001233 */
[----:B------:R-:W-:Y:S01]  /*11280*/  HADD2.F32 R81, -RZ, R81.H0_H0 ;  /* 0x20000051ff517230 */ /* 0x000fe20000004100 */
[----:B------:R-:W-:-:S02]  /*11290*/  SHF.R.U32.HI R50, RZ, 0x10, R51 ;  /* 0x00000010ff327819 */ /* 0x000fc40000011633 */
[--C-:B------:R-:W-:Y:S02]  /*112a0*/  SHF.R.U32.HI R43, RZ, 0x10, R7.reuse ;  /* 0x00000010ff2b7819 */ /* 0x100fe40000011607 */
[----:B------:R-:W-:Y:S02]  /*112b0*/  SHF.R.U64 R45, R6, 0x10, R7 ;  /* 0x00000010062d7819 */ /* 0x000fe40000001207 */
        /* <DEDUP_REMOVED lines=8> */
[----:B---3--:R-:W0:Y:S02]  /*11340*/  LDS.128 R24, [R63] ;  /* 0x000000003f187984 */ /* 0x008e240000000c00 */
[----:B-----5:R-:W-:-:S05]  /*11350*/  IADD3 R29, R28, R29, R61 ;  /* 0x0000001d1c1d7210 */ /* 0x020fca0007ffe03d */
        /* <DEDUP_REMOVED lines=11> */
[CC--:B------:R-:W-:Y:S01]  /*11410*/  FMUL.FTZ R42, R34.reuse, R39.reuse ;  /* 0x00000027222a7220 */ /* 0x0c0fe20000410000 */
[-C--:B------:R-:W-:Y:S01]  /*11420*/  FMUL.FTZ R44, R34, R38.reuse ;  /* 0x00000026222c7220 */ /* 0x080fe20000410000 */
[----:B------:R-:W-:Y:S02]  /*11430*/  HADD2.F32 R34, -RZ, R49.H0_H0 ;  /* 0x20000031ff227230 */ /* 0x000fe40000004100 */
[----:B------:R-:W-:Y:S01]  /*11440*/  FFMA.FTZ R42, R5, R38, -R42 ;  /* 0x00000026052a7223 */ /* 0x000fe2000001082a */
[----:B------:R-:W-:Y:S01]  /*11450*/  FMUL.FTZ R38, R35, R40 ;  /* 0x0000002823267220 */ /* 0x000fe20000410000 */
[----:B------:R-:W-:Y:S01]  /*11460*/  FFMA.FTZ R44, R5, R39, R44 ;  /* 0x00000027052c7223 */ /* 0x000fe2000001002c */
[----:B------:R-:W-:Y:S01]  /*11470*/  FMUL.FTZ R5, R29, R79 ;  /* 0x0000004f1d057220 */ /* 0x000fe20000410000 */
[-C--:B------:R-:W-:Y:S01]  /*11480*/  FMUL.FTZ R46, R35, R34.reuse ;  /* 0x00000022232e7220 */ /* 0x080fe20000410000 */
[----:B------:R-:W-:Y:S01]  /*11490*/  FFMA.FTZ R39, R25, R34, -R38 ;  /* 0x0000002219277223 */ /* 0x000fe20000010826 */
[----:B------:R-:W-:Y:S01]  /*114a0*/  FMUL.FTZ R34, R29, R81 ;  /* 0x000000511d227220 */ /* 0x000fe20000410000 */
[----:B------:R-:W-:-:S02]  /*114b0*/  HADD2.F32 R35, -RZ, R80.H0_H0 ;  /* 0x20000050ff237230 */ /* 0x000fc40000004100 */
[C---:B------:R-:W-:Y:S01]  /*114c0*/  FFMA.FTZ R81, R4.reuse, R81, -R5 ;  /* 0x0000005104517223 */ /* 0x040fe20000010805 */
        /* <DEDUP_REMOVED lines=8> */
[-C--:B------:R-:W-:Y:S01]  /*11550*/  FMUL.FTZ R29, R36, R5.reuse ;  /* 0x00000005241d7220 */ /* 0x080fe20000410000 */
[----:B------:R-:W-:Y:S02]  /*11560*/  HADD2.F32 R31, -RZ, R31.H1_H1 ;  /* 0x3000001fff1f7230 */ /* 0x000fe40000004100 */
[C---:B------:R-:W-:Y:S01]  /*11570*/  FMUL.FTZ R38, R37.reuse, R80 ;  /* 0x0000005025267220 */ /* 0x040fe20000410000 */
[----:B------:R-:W-:Y:S02]  /*11580*/  HADD2.F32 R34, -RZ, R43.H0_H0 ;  /* 0x2000002bff227230 */ /* 0x000fe40000004100 */
[----:B------:R-:W-:Y:S01]  /*11590*/  FMUL.FTZ R37, R37, R82 ;  /* 0x0000005225257220 */ /* 0x000fe20000410000 */
[----:B------:R-:W-:Y:S02]  /*115a0*/  HADD2.F32 R4, -RZ, R50.H0_H0 ;  /* 0x20000032ff047230 */ /* 0x000fe40000004100 */
[C---:B------:R-:W-:Y:S01]  /*115b0*/  FFMA.FTZ R36, R6.reuse, R5, -R25 ;  /* 0x0000000506247223 */ /* 0x040fe20000010819 */
[----:B------:R-:W-:Y:S01]  /*115c0*/  FFMA.FTZ R35, R6, R35, R29 ;  /* 0x0000002306237223 */ /* 0x000fe2000001001d */
[----:B------:R-:W-:-:S02]  /*115d0*/  HADD2.F32 R28, -RZ, R28.H1_H1 ;  /* 0x3000001cff1c7230 */ /* 0x000fc40000004100 */
[----:B------:R-:W-:Y:S01]  /*115e0*/  FMUL.FTZ R6, R31, R34 ;  /* 0x000000221f067220 */ /* 0x000fe20000410000 */
[----:B------:R-:W-:Y:S02]  /*115f0*/  HADD2.F32 R30, -RZ, R30.H1_H1 ;  /* 0x3000001eff1e7230 */ /* 0x000fe40000004100 */
        /* <DEDUP_REMOVED lines=29> */
.L_x_1757:
[----:B------:R-:W-:Y:S05]  /*117d0*/  BSYNC B1 ;  /* 0x0000000000017941 */ /* 0x000fea0003800000 */
.L_x_1756:
[----:B------:R-:W-:Y:S04]  /*117e0*/  BSSY B1, `(.L_x_1758) ;  /* 0x0000061000017945 */ /* 0x000fe80003800000 */
[----:B------:R-:W-:Y:S05]  /*117f0*/  @P1 BRA `(.L_x_1759) ;  /* 0x00000004007c1947 */ /* 0x000fea0003800000 */
[----:B------:R-:W2:Y:S01]  /*11800*/  LDL R47, [R1+0x6c] ;  /* 0x00006c00012f7983 */ /* 0x000ea20000100800 */
[----:B0-----:R-:W-:Y:S01]  /*11810*/  LEA.HI R4, R33, R202, RZ, 0x1d ;  /* 0x000000ca21047211 */ /* 0x001fe200078fe8ff */
[----:B------:R-:W-:Y:S01]  /*11820*/  HADD2.F32 R35, -RZ, R70.H1_H1 ;  /* 0x30000046ff237230 */ /* 0x000fe20000004100 */
[----:B------:R-:W-:Y:S01]  /*11830*/  SHF.R.U32.HI R36, RZ, 0x10, R9 ;  /* 0x00000010ff247819 */ /* 0x000fe20000011609 */
[----:B------:R-:W-:Y:S01]  /*11840*/  HADD2.F32 R34, -RZ, R72.H1_H1 ;  /* 0x30000048ff227230 */ /* 0x000fe20000004100 */
[----:B------:R-:W-:Y:S01]  /*11850*/  SHF.R.S32.HI R5, RZ, 0x1f, R4 ;  /* 0x0000001fff057819 */ /* 0x000fe20000011404 */
[----:B------:R-:W-:Y:S01]  /*11860*/  HADD2.F32 R70, -RZ, R70.H0_H0 ;  /* 0x20000046ff467230 */ /* 0x000fe20000004100 */
[----:B------:R-:W-:Y:S01]  /*11870*/  SHF.L.U32 R6, R4, 0x3, RZ ;  /* 0x0000000304067819 */ /* 0x000fe200000006ff */
[----:B------:R-:W-:Y:S01]  /*11880*/  HADD2.F32 R36, -RZ, R36.H0_H0 ;  /* 0x20000024ff247230 */ /* 0x000fe20000004100 */
[----:B------:R-:W-:Y:S01]  /*11890*/  LEA.HI R5, R5, R4, RZ, 0x3 ;  /* 0x0000000405057211 */ /* 0x000fe200078f18ff */
[----:B------:R-:W-:Y:S01]  /*118a0*/  HADD2.F32 R72, -RZ, R72.H0_H0 ;  /* 0x20000048ff487230 */ /* 0x000fe20000004100 */
[----:B------:R-:W-:-:S02]  /*118b0*/  LOP3.LUT R4, R225, 0x38, R6, 0xf8, !PT ;  /* 0x00000038e1047812 */ /* 0x000fc400078ef806 */
[----:B------:R-:W-:Y:S01]  /*118c0*/  SHF.R.U64 R46, R52, 0x10, R53 ;  /* 0x00000010342e7819 */ /* 0x000fe20000001235 */
[----:B------:R-:W-:Y:S01]  /*118d0*/  IMAD.SHL.U32 R5, R5, 0x400, RZ ;  /* 0x0000040005057824 */ /* 0x000fe200078e00ff */
[----:B------:R-:W-:Y:S02]  /*118e0*/  LOP3.LUT R24, R4, R62, RZ, 0x3c, !PT ;  /* 0x0000003e04187212 */ /* 0x000fe400078e3cff */
[----:B------:R-:W-:Y:S02]  /*118f0*/  SHF.R.U64 R44, R8, 0x10, R9 ;  /* 0x00000010082c7819 */ /* 0x000fe40000001209 */
[----:B------:R-:W-:Y:S02]  /*11900*/  LOP3.LUT R25, R5, 0x7fffe000, RZ, 0xc0, !PT ;  /* 0x7fffe00005197812 */ /* 0x000fe400078ec0ff */
[----:B------:R-:W-:Y:S02]  /*11910*/  SHF.R.U32.HI R52, RZ, 0x10, R53 ;  /* 0x00000010ff347819 */ /* 0x000fe40000011635 */
[----:B-----5:R-:W-:-:S02]  /*11920*/  IADD3 R25, R24, R25, R61 ;  /* 0x0000001918197210 */ /* 0x020fc40007ffe03d */
[--C-:B------:R-:W-:Y:S02]  /*11930*/  SHF.R.U64 R43, R10, 0x10, R11.reuse ;  /* 0x000000100a2b7819 */ /* 0x100fe4000000120b */
[----:B------:R-:W-:Y:S01]  /*11940*/  SHF.R.U32.HI R38, RZ, 0x10, R11 ;  /* 0x00000010ff267819 */ /* 0x000fe2000001160b */
[----:B------:R-:W-:Y:S01]  /*11950*/  IMAD R28, R25, 0x2, R18 ;  /* 0x00000002191c7824 */ /* 0x000fe200078e0212 */
[--C-:B------:R-:W-:Y:S02]  /*11960*/  SHF.R.U64 R45, R54, 0x10, R55.reuse ;  /* 0x00000010362d7819 */ /* 0x100fe40000001237 */
[----:B------:R-:W-:Y:S02]  /*11970*/  SHF.R.U32.HI R54, RZ, 0x10, R55 ;  /* 0x00000010ff367819 */ /* 0x000fe40000011637 */
[----:B------:R-:W0:Y:S02]  /*11980*/  LDS.128 R24, [R28+0x12400] ;  /* 0x012400001c187984 */ /* 0x000e240000000c00 */
[----:B0-----:R-:W-:-:S02]  /*11990*/  HADD2.F32 R29, -RZ, R25.H0_H0 ;  /* 0x20000019ff1d7230 */ /* 0x001fc40000004100 */
[----:B------:R-:W-:Y:S02]  /*119a0*/  HADD2.F32 R30, -RZ, R25.H1_H1 ;  /* 0x30000019ff1e7230 */ /* 0x000fe40000004100 */
[----:B------:R-:W-:Y:S02]  /*119b0*/  HADD2.F32 R25, -RZ, R24.H0_H0 ;  /* 0x20000018ff197230 */ /* 0x000fe40000004100 */
[C---:B------:R-:W-:Y:S01]  /*119c0*/  FMUL.FTZ R37, R29.reuse, R35 ;  /* 0x000000231d257220 */ /* 0x040fe20000410000 */
[----:B------:R-:W-:Y:S01]  /*119d0*/  FMUL.FTZ R39, R29, R34 ;  /* 0x000000221d277220 */ /* 0x000fe20000410000 */
[----:B------:R-:W-:Y:S02]  /*119e0*/  HADD2.F32 R29, -RZ, R52.H0_H0 ;  /* 0x20000034ff1d7230 */ /* 0x000fe40000004100 */
[----:B------:R-:W-:Y:S02]  /*119f0*/  HADD2.F32 R31, -RZ, R26.H0_H0 ;  /* 0x2000001aff1f7230 */ /* 0x000fe40000004100 */
[----:B------:R-:W-:-:S02]  /*11a00*/  HADD2.F32 R32, -RZ, R27.H0_H0 ;  /* 0x2000001bff207230 */ /* 0x000fc40000004100 */
[----:B------:R-:W-:Y:S02]  /*11a10*/  HADD2.F32 R27, -RZ, R27.H1_H1 ;  /* 0x3000001bff1b7230 */ /* 0x000fe40000004100 */
[----:B------:R-:W-:Y:S02]  /*11a20*/  HADD2.F32 R24, -RZ, R24.H1_H1 ;  /* 0x30000018ff187230 */ /* 0x000fe40000004100 */
[----:B------:R-:W-:Y:S01]  /*11a30*/  HADD2.F32 R26, -RZ, R26.H1_H1 ;  /* 0x3000001aff1a7230 */ /* 0x000fe20000004100 */
[----:B--2---:R-:W0:Y:S02]  /*11a40*/  LDS.128 R4, [R47] ;  /* 0x000000002f047984 */ /* 0x004e240000000c00 */
[--C-:B0-----:R-:W-:Y:S02]  /*11a50*/  HADD2.F32 R8, -RZ, R5.reuse.H0_H0 ;  /* 0x20000005ff087230 */ /* 0x101fe40000004100 */
[----:B------:R-:W-:Y:S02]  /*11a60*/  HADD2.F32 R9, -RZ, R5.H1_H1 ;  /* 0x30000005ff097230 */ /* 0x000fe40000004100 */
[----:B------:R-:W-:-:S02]  /*11a70*/  HADD2.F32 R5, -RZ, R4.H0_H0 ;  /* 0x20000004ff057230 */ /* 0x000fc40000004100 */
[----:B------:R-:W-:Y:S01]  /*11a80*/  FFMA.FTZ R37, R8, R34, -R37 ;  /* 0x0000002208257223 */ /* 0x000fe20000010825 */
[----:B------:R-:W-:Y:S01]  /*11a90*/  FMUL.FTZ R34, R30, R36 ;  /* 0x000000241e227220 */ /* 0x000fe20000410000 */
[----:B------:R-:W-:Y:S01]  /*11aa0*/  FFMA.FTZ R39, R8, R35, R39 ;  /* 0x0000002308277223 */ /* 0x000fe20000010027 */
[----:B------:R-:W-:Y:S01]  /*11ab0*/  FMUL.FTZ R8, R25, R70 ;  /* 0x0000004619087220 */ /* 0x000fe20000410000 */
[-C--:B------:R-:W-:Y:S01]  /*11ac0*/  FMUL.FTZ R30, R30, R29.reuse ;  /* 0x0000001d1e1e7220 */ /* 0x080fe20000410000 */
[----:B------:R-:W-:Y:S01]  /*11ad0*/  FFMA.FTZ R34, R9, R29, -R34 ;  /* 0x0000001d09227223 */ /* 0x000fe20000010822 */
[----:B------:R-:W-:Y:S02]  /*11ae0*/  HADD2.F32 R29, -RZ, R71.H0_H0 ;  /* 0x20000047ff1d7230 */ /* 0x000fe40000004100 */
[-C--:B------:R-:W-:Y:S01]  /*11af0*/  FMUL.FTZ R25, R25, R72.reuse ;  /* 0x0000004819197220 */ /* 0x080fe20000410000 */
[----:B------:R-:W-:Y:S01]  /*11b00*/  FFMA.FTZ R72, R5, R72, -R8 ;  /* 0x0000004805487223 */ /* 0x000fe20000010808 */
[----:B------:R-:W-:-:S02]  /*11b10*/  HADD2.F32 R8, -RZ, R73.H0_H0 ;  /* 0x20000049ff087230 */ /* 0x000fc40000004100 */
[----:B------:R-:W-:Y:S01]  /*11b20*/  FFMA.FTZ R36, R9, R36, R30 ;  /* 0x0000002409247223 */ /* 0x000fe2000001001e */
[----:B------:R-:W-:Y:S02]  /*11b30*/  HADD2.F32 R10, -RZ, R6.H0_H0 ;  /* 0x20000006ff0a7230 */ /* 0x000fe40000004100 */
[----:B------:R-:W-:Y:S01]  /*11b40*/  FFMA.FTZ R70, R5, R70, R25 ;  /* 0x0000004605467223 */ /* 0x000fe20000010019 */
[----:B------:R-:W-:Y:S02]  /*11b50*/  HADD2.F32 R71, -RZ, R71.H1_H1 ;  /* 0x30000047ff477230 */ /* 0x000fe40000004100 */
[C---:B------:R-:W-:Y:S01]  /*11b60*/  FMUL.FTZ R5, R31.reuse, R29 ;  /* 0x0000001d1f057220 */ /* 0x040fe20000410000 */
[----:B------:R-:W-:Y:S02]  /*11b70*/  HADD2.F32 R73, -RZ, R73.H1_H1 ;  /* 0x30000049ff497230 */ /* 0x000fe40000004100 */
[----:B------:R-:W-:Y:S01]  /*11b80*/  FMUL.FTZ R9, R31, R8 ;  /* 0x000000081f097220 */ /* 0x000fe20000410000 */
[----:B------:R-:W-:-:S02]  /*11b90*/  HADD2.F32 R30, -RZ, R38.H0_H0 ;  /* 0x20000026ff1e7230 */ /* 0x000fc40000004100 */
[----:B------:R-:W-:Y:S01]  /*11ba0*/  FFMA.FTZ R31, R10, R8, -R5 ;  /* 0x000000080a1f7223 */ /* 0x000fe20000010805 */
[--C-:B------:R-:W-:Y:S02]  /*11bb0*/  HADD2.F32 R11, -RZ, R7.reuse.H0_H0 ;  /* 0x20000007ff0b7230 */ /* 0x100fe40000004100 */
[C---:B------:R-:W-:Y:S01]  /*11bc0*/  FMUL.FTZ R38, R32.reuse, R71 ;  /* 0x0000004720267220 */ /* 0x040fe20000410000 */
[----:B------:R-:W-:Y:S02]  /*11bd0*/  HADD2.F32 R8, -RZ, R54.H0_H0 ;  /* 0x20000036ff087230 */ /* 0x000fe40000004100 */
[-C--:B------:R-:W-:Y:S01]  /*11be0*/  FMUL.FTZ R32, R32, R73.reuse ;  /* 0x0000004920207220 */ /* 0x080fe20000410000 */
[----:B------:R-:W-:Y:S02]  /*11bf0*/  HADD2.F32 R7, -RZ, R7.H1_H1 ;  /* 0x30000007ff077230 */ /* 0x000fe40000004100 */
[----:B------:R-:W-:Y:S01]  /*11c00*/  FFMA.FTZ R38, R11, R73, -R38 ;  /* 0x000000490b267223 */ /* 0x000fe20000010826 */
[----:B------:R-:W-:Y:S01]  /*11c10*/  FMUL.FTZ R40, R27, R30 ;  /* 0x0000001e1b287220 */ /* 0x000fe20000410000 */
[----:B------:R-:W-:Y:S01]  /*11c20*/  FFMA.FTZ R32, R11, R71, R32 ;  /* 0x000000470b207223 */ /* 0x000fe20000010020 */
[----:B------:R-:W-:Y:S01]  /*11c30*/  FMUL.FTZ R42, R27, R8 ;  /* 0x000000081b2a7220 */ /* 0x000fe20000410000 */
[----:B------:R-:W-:-:S02]  /*11c40*/  HADD2.F32 R11, -RZ, R44.H0_H0 ;  /* 0x2000002cff0b7230 */ /* 0x000fc40000004100 */
[----:B------:R-:W-:Y:S01]  /*11c50*/  FFMA.FTZ R10, R10, R29, R9 ;  /* 0x0000001d0a0a7223 */ /* 0x000fe20000010009 */
        /* <DEDUP_REMOVED lines=9> */
[C---:B------:R-:W-:Y:S01]  /*11cf0*/  FMUL.FTZ R35, R26.reuse, R25 ;  /* 0x000000191a237220 */ /* 0x040fe20000410000 */
[----:B------:R-:W-:Y:S01]  /*11d00*/  FMUL.FTZ R26, R26, R9 ;  /* 0x000000091a1a7220 */ /* 0x000fe20000410000 */
[C---:B------:R-:W-:Y:S01]  /*11d10*/  FFMA.FTZ R29, R4.reuse, R11, R24 ;  /* 0x0000000b041d7223 */ /* 0x040fe20000010018 */
[----:B------:R-:W-:Y:S01]  /*11d20*/  FFMA.FTZ R27, R4, R5, -R7 ;  /* 0x00000005041b7223 */ /* 0x000fe20000010807 */
        /* <DEDUP_REMOVED lines=12> */
.L_x_1759:
[----:B------:R-:W-:Y:S05]  /*11df0*/  BSYNC B1 ;  /* 0x0000000000017941 */ /* 0x000fea0003800000 */
.L_x_1758:
[----:B------:R-:W-:Y:S05]  /*11e00*/  @P2 BRA `(.L_x_1731) ;  /* 0x00000004007c2947 */ /* 0x000fea0003800000 */
[----:B------:R-:W2:Y:S01]  /*11e10*/  LDL R41, [R1+0x68] ;  /* 0x0000680001297983 */ /* 0x000ea20000100800 */
[----:B------:R-:W-:Y:S01]  /*11e20*/  LEA.HI R33, R33, R203, RZ, 0x1d ;  /* 0x000000cb21217211 */ /* 0x000fe200078fe8ff */
[----:B------:R-:W-:Y:S01]  /*11e30*/  HADD2.F32 R29, -RZ, R20.H1_H1 ;  /* 0x30000014ff1d7230 */ /* 0x000fe20000004100 */
[----:B0-----:R-:W-:Y:S01]  /*11e40*/  SHF.R.U32.HI R32, RZ, 0x10, R13 ;  /* 0x00000010ff207819 */ /* 0x001fe2000001160d */
[----:B------:R-:W-:Y:S01]  /*11e50*/  HADD2.F32 R31, -RZ, R0.H1_H1 ;  /* 0x30000000ff1f7230 */ /* 0x000fe20000004100 */
[----:B-1----:R-:W-:Y:S01]  /*11e60*/  SHF.R.S32.HI R6, RZ, 0x1f, R33 ;  /* 0x0000001fff067819 */ /* 0x002fe20000011421 */
[----:B------:R-:W-:Y:S01]  /*11e70*/  IMAD.SHL.U32 R4, R33, 0x8, RZ ;  /* 0x0000000821047824 */ /* 0x000fe200078e00ff */
[--C-:B------:R-:W-:Y:S01]  /*11e80*/  SHF.R.U64 R40, R56, 0x10, R57.reuse ;  /* 0x0000001038287819 */ /* 0x100fe20000001239 */
[----:B------:R-:W-:Y:S01]  /*11e90*/  HADD2.F32 R32, -RZ, R32.H0_H0 ;  /* 0x20000020ff207230 */ /* 0x000fe20000004100 */
[----:B------:R-:W-:Y:S01]  /*11ea0*/  LEA.HI R6, R6, R33, RZ, 0x3 ;  /* 0x0000002106067211 */ /* 0x000fe200078f18ff */
[----:B------:R-:W-:Y:S01]  /*11eb0*/  HADD2.F32 R30, -RZ, R0.H0_H0 ;  /* 0x20000000ff1e7230 */ /* 0x000fe20000004100 */
[----:B------:R-:W-:Y:S01]  /*11ec0*/  LOP3.LUT R4, R225, 0x38, R4, 0xf8, !PT ;  /* 0x00000038e1047812 */ /* 0x000fe200078ef804 */
[----:B------:R-:W-:Y:S01]  /*11ed0*/  HADD2.F32 R20, -RZ, R20.H0_H0 ;  /* 0x20000014ff147230 */ /* 0x000fe20000004100 */
[----:B------:R-:W-:Y:S01]  /*11ee0*/  SHF.R.U32.HI R56, RZ, 0x10, R57 ;  /* 0x00000010ff387819 */ /* 0x000fe20000011639 */
[----:B------:R-:W-:Y:S01]  /*11ef0*/  IMAD.SHL.U32 R6, R6, 0x400, RZ ;  /* 0x0000040006067824 */ /* 0x000fe200078e00ff */
[----:B------:R-:W-:-:S02]  /*11f00*/  LOP3.LUT R8, R4, R62, RZ, 0x3c, !PT ;  /* 0x0000003e04087212 */ /* 0x000fc400078e3cff */
[----:B------:R-:W-:Y:S02]  /*11f10*/  SHF.R.U64 R38, R12, 0x10, R13 ;  /* 0x000000100c267819 */ /* 0x000fe4000000120d */
[----:B------:R-:W-:Y:S02]  /*11f20*/  LOP3.LUT R9, R6, 0x7fffe000, RZ, 0xc0, !PT ;  /* 0x7fffe00006097812 */ /* 0x000fe400078ec0ff */
[----:B------:R-:W-:Y:S02]  /*11f30*/  SHF.R.U64 R37, R14, 0x10, R15 ;  /* 0x000000100e257819 */ /* 0x000fe4000000120f */
[----:B-----5:R-:W-:Y:S02]  /*11f40*/  IADD3 R9, R8, R9, R61 ;  /* 0x0000000908097210 */ /* 0x020fe40007ffe03d */
[--C-:B------:R-:W-:Y:S02]  /*11f50*/  SHF.R.U64 R39, R58, 0x10, R59.reuse ;  /* 0x000000103a277819 */ /* 0x100fe4000000123b */
[----:B------:R-:W-:Y:S01]  /*11f60*/  SHF.R.U32.HI R58, RZ, 0x10, R59 ;  /* 0x00000010ff3a7819 */ /* 0x000fe2000001163b */
[----:B------:R-:W-:Y:S01]  /*11f70*/  IMAD R24, R9, 0x2, R18 ;  /* 0x0000000209187824 */ /* 0x000fe200078e0212 */
[----:B------:R-:W-:-:S04]  /*11f80*/  SHF.R.U32.HI R36, RZ, 0x10, R15 ;  /* 0x00000010ff247819 */ /* 0x000fc8000001160f */
        /* <DEDUP_REMOVED lines=8> */
[----:B------:R-:W-:Y:S02]  /*12010*/  HADD2.F32 R27, -RZ, R10.H0_H0 ;  /* 0x2000000aff1b7230 */ /* 0x000fe40000004100 */
[--C-:B------:R-:W-:Y:S02]  /*12020*/  HADD2.F32 R28, -RZ, R11.reuse.H0_H0 ;  /* 0x2000000bff1c7230 */ /* 0x100fe40000004100 */
[----:B------:R-:W-:Y:S01]  /*12030*/  FMUL.FTZ R34, R26, R25 ;  /* 0x000000191a227220 */ /* 0x000fe20000410000 */
[----:B------:R-:W-:Y:S02]  /*12040*/  HADD2.F32 R11, -RZ, R11.H1_H1 ;  /* 0x3000000bff0b7230 */ /* 0x000fe40000004100 */
[----:B------:R-:W-:Y:S02]  /*12050*/  HADD2.F32 R8, -RZ, R8.H1_H1 ;  /* 0x30000008ff087230 */ /* 0x000fe40000004100 */
[----:B------:R-:W-:Y:S01]  /*12060*/  HADD2.F32 R10, -RZ, R10.H1_H1 ;  /* 0x3000000aff0a7230 */ /* 0x000fe20000004100 */
[----:B--2---:R-:W0:Y:S02]  /*12070*/  LDS.128 R4, [R41] ;  /* 0x0000000029047984 */ /* 0x004e240000000c00 */
[----:B0-----:R-:W-:-:S02]  /*12080*/  HADD2.F32 R13, -RZ, R5.H1_H1 ;  /* 0x30000005ff0d7230 */ /* 0x001fc40000004100 */
[----:B------:R-:W-:Y:S02]  /*12090*/  HADD2.F32 R12, -RZ, R5.H0_H0 ;  /* 0x20000005ff0c7230 */ /* 0x000fe40000004100 */
[----:B------:R-:W-:Y:S02]  /*120a0*/  HADD2.F32 R5, -RZ, R4.H0_H0 ;  /* 0x20000004ff057230 */ /* 0x000fe40000004100 */
[----:B------:R-:W-:Y:S01]  /*120b0*/  FFMA.FTZ R26, R13, R25, -R0 ;  /* 0x000000190d1a7223 */ /* 0x000fe20000010800 */
[C---:B------:R-:W-:Y:S01]  /*120c0*/  FMUL.FTZ R0, R9.reuse, R30 ;  /* 0x0000001e09007220 */ /* 0x040fe20000410000 */
[C---:B------:R-:W-:Y:S01]  /*120d0*/  FFMA.FTZ R33, R12.reuse, R29, -R33 ;  /* 0x0000001d0c217223 */ /* 0x040fe20000010821 */
[----:B------:R-:W-:Y:S01]  /*120e0*/  FFMA.FTZ R35, R12, R31, R35 ;  /* 0x0000001f0c237223 */ /* 0x000fe20000010023 */
[----:B------:R-:W-:Y:S02]  /*120f0*/  HADD2.F32 R12, -RZ, R3.H0_H0 ;  /* 0x20000003ff0c7230 */ /* 0x000fe40000004100 */
[----:B------:R-:W-:Y:S01]  /*12100*/  FMUL.FTZ R9, R9, R20 ;  /* 0x0000001409097220 */ /* 0x000fe20000410000 */
[----:B------:R-:W-:Y:S01]  /*12110*/  FFMA.FTZ R34, R13, R32, R34 ;  /* 0x000000200d227223 */ /* 0x000fe20000010022 */
[----:B------:R-:W-:Y:S01]  /*12120*/  FFMA.FTZ R13, R5, R20, -R0 ;  /* 0x00000014050d7223 */ /* 0x000fe20000010800 */
[----:B------:R-:W-:-:S02]  /*12130*/  HADD2.F32 R14, -RZ, R6.H0_H0 ;  /* 0x20000006ff0e7230 */ /* 0x000fc40000004100 */
[----:B------:R-:W-:Y:S01]  /*12140*/  FFMA.FTZ R30, R5, R30, R9 ;  /* 0x0000001e051e7223 */ /* 0x000fe20000010009 */
[----:B------:R-:W-:Y:S02]  /*12150*/  HADD2.F32 R0, -RZ, R21.H0_H0 ;  /* 0x20000015ff007230 */ /* 0x000fe40000004100 */
[C---:B------:R-:W-:Y:S01]  /*12160*/  FMUL.FTZ R5, R27.reuse, R12 ;  /* 0x0000000c1b057220 */ /* 0x040fe20000410000 */
[----:B------:R-:W-:Y:S02]  /*12170*/  HADD2.F32 R3, -RZ, R3.H1_H1 ;  /* 0x30000003ff037230 */ /* 0x000fe40000004100 */
[----:B------:R-:W-:Y:S02]  /*12180*/  HADD2.F32 R21, -RZ, R21.H1_H1 ;  /* 0x30000015ff157230 */ /* 0x000fe40000004100 */
[-C--:B------:R-:W-:Y:S01]  /*12190*/  FMUL.FTZ R27, R27, R0.reuse ;  /* 0x000000001b1b7220 */ /* 0x080fe20000410000 */
[----:B------:R-:W-:Y:S01]  /*121a0*/  FFMA.FTZ R25, R14, R0, -R5 ;  /* 0x000000000e197223 */ /* 0x000fe20000010805 */
[----:B------:R-:W-:-:S02]  /*121b0*/  HADD2.F32 R20, -RZ, R36.H0_H0 ;  /* 0x20000024ff147230 */ /* 0x000fc40000004100 */
[C---:B------:R-:W-:Y:S01]  /*121c0*/  FMUL.FTZ R32, R28.reuse, R3 ;  /* 0x000000031c207220 */ /* 0x040fe20000410000 */
[----:B------:R-:W-:Y:S02]  /*121d0*/  HADD2.F32 R0, -RZ, R58.H0_H0 ;  /* 0x2000003aff007230 */ /* 0x000fe40000004100 */
[----:B------:R-:W-:Y:S01]  /*121e0*/  FMUL.FTZ R28, R28, R21 ;  /* 0x000000151c1c7220 */ /* 0x000fe20000410000 */
[--C-:B------:R-:W-:Y:S02]  /*121f0*/  HADD2.F32 R15, -RZ, R7.reuse.H0_H0 ;  /* 0x20000007ff0f7230 */ /* 0x100fe40000004100 */
[----:B------:R-:W-:Y:S01]  /*12200*/  FFMA.FTZ R27, R14, R12, R27 ;  /* 0x0000000c0e1b7223 */ /* 0x000fe2000001001b */
[----:B------:R-:W-:Y:S02]  /*12210*/  HADD2.F32 R7, -RZ, R7.H1_H1 ;  /* 0x30000007ff077230 */ /* 0x000fe40000004100 */
[C---:B------:R-:W-:Y:S01]  /*12220*/  FMUL.FTZ R12, R11.reuse, R20 ;  /* 0x000000140b0c7220 */ /* 0x040fe20000410000 */
[----:B------:R-:W-:Y:S01]  /*12230*/  FMUL.FTZ R14, R11, R0 ;  /* 0x000000000b0e7220 */ /* 0x000fe20000410000 */
[----:B------:R-:W-:Y:S01]  /*12240*/  FFMA.FTZ R28, R15, R3, R28 ;  /* 0x000000030f1c7223 */ /* 0x000fe2000001001c */
[----:B------:R-:W-:-:S02]  /*12250*/  HADD2.F32 R9, -RZ, R38.H0_H0 ;  /* 0x20000026ff097230 */ /* 0x000fc40000004100 */
[----:B------:R-:W-:Y:S01]  /*12260*/  FFMA.FTZ R32, R15, R21, -R32 ;  /* 0x000000150f207223 */ /* 0x000fe20000010820 */
        /* <DEDUP_REMOVED lines=25> */
.L_x_1731:
[----:B------:R-:W-:Y:S05]  /*12400*/  BSYNC B0 ;  /* 0x0000000000007941 */ /* 0x000fea0003800000 */
.L_x_1709:
[----:B------:R-:W-:Y:S01]  /*12410*/  @!PT LDS RZ, [RZ] ;  /* 0x00000000fffff984 */ /* 0x000fe20000000800 */
[----:B------:R-:W-:Y:S01]  /*12420*/  @!PT LDS RZ, [RZ] ;  /* 0x00000000fffff984 */ /* 0x000fe20000000800 */
[----:B------:R-:W-:Y:S01]  /*12430*/  @!PT LDS RZ, [RZ] ;  /* 0x00000000fffff984 */ /* 0x000fe20000000800 */
[----:B------:R-:W-:Y:S01]  /*12440*/  @!PT LDS RZ, [RZ] ;  /* 0x00000000fffff984 */ /* 0x000fe20000000800 */
[----:B------:R1:W-:Y:S06]  /*12450*/  MEMBAR.ALL.CTA ;  /* 0x0000000000007992 */ /* 0x0003ec0000008000 */
[----:B-1----:R-:W1:Y:S01]  /*12460*/  FENCE.VIEW.ASYNC.S ;  /* 0x00000000000073c6 */ /* 0x002e620000000000 */
[----:B------:R-:W-:Y:S05]  /*12470*/  WARPSYNC.ALL ;  /* 0x0000000000007948 */ /* 0x000fea0003800000 */
[----:B-1----:R-:W-:Y:S06]  /*12480*/  BAR.SYNC.DEFER_BLOCKING 0xd, 0x100 ;  /* 0x0344000000007b1d */ /* 0x002fec0000010000 */
.L_x_1707:
[----:B0--3--:R-:W3:Y:S02]  /*12490*/  LDL R0, [R1+0x38] ;  /* 0x0000380001007983 */ /* 0x009ee40000100800 */
[----:B---3--:R-:W-:-:S13]  /*124a0*/  R2UR UR4, R0 ;  /* 0x00000000000472ca */ /* 0x008fda00000e0000 */
[----:B------:R-:W-:-:S04]  /*124b0*/  MOV R0, UR4 ;  /* 0x0000000400007c02 */ /* 0x000fc80008000f00 */
[----:B------:R-:W-:-:S13]  /*124c0*/  ISETP.NE.AND P0, PT, R0, 0x3, PT ;  /* 0x000000030000780c */ /* 0x000fda0003f05270 */
[----:B------:R-:W-:Y:S05]  /*124d0*/  @!P0 BRA `(.L_x_1760) ;  /* 0x0000000000048947 */ /* 0x000fea0003800000 */
[----:B------:R-:W-:Y:S01]  /*124e0*/  BPT.TRAP 0x1 ;  /* 0x000000040000795c */ /* 0x000fe20000300000 */
.L_x_1760:
[----:B--2-4-:R-:W-:Y:S01]  /*124f0*/  IMAD R7, R194, 0x8, R18 ;  /* 0x00000008c2077824 */ /* 0x014fe200078e0212 */
[----:B------:R-:W-:-:S04]  /*12500*/  SHF.L.U32 R0, R199, 0x1f, RZ ;  /* 0x0000001fc7007819 */ /* 0x000fc800000006ff */
[----:B------:R0:W2:Y:S01]  /*12510*/  SYNCS.PHASECHK.TRANS64.TRYWAIT P1, [R7+URZ+0x30830], R0 ;  /* 0x03083000070075a7 */ /* 0x0000a2000802017f */
[----:B------:R-:W-:Y:S05]  /*12520*/  @!P0 BRA `(.L_x_1761) ;  /* 0x0000000000048947 */ /* 0x000fea0003800000 */
[----:B------:R-:W-:Y:S01]  /*12530*/  BPT.TRAP 0x1 ;  /* 0x000000040000795c */ /* 0x000fe20000300000 */
.L_x_1761:
[----:B--2---:R-:W-:Y:S05]  /*12540*/  @P1 BRA `(.L_x_1762) ;  /* 0x0000000000081947 */ /* 0x004fea0003800000 */
[----:B------:R-:W2:Y:S02]  /*12550*/  SYNCS.PHASECHK.TRANS64.TRYWAIT P1, [R7+URZ+0x30830], R0 ;  /* 0x03083000070075a7 */ /* 0x000ea4000802017f */
[----:B--2---:R-:W-:Y:S05]  /*12560*/  @!P1 BRA `(.L_x_1763) ;  /* 0x0000018000ac9947 */ /* 0x004fea0003800000 */
.L_x_1762:
[----:B------:R-:W-:Y:S05]  /*12570*/  WARPSYNC.ALL ;  /* 0x0000000000007948 */ /* 0x000fea0003800000 */
[----:B0-2---:R-:W-:Y:S01]  /*12580*/  VIADD R0, R18, 0x1e400 ;  /* 0x0001e40012007836 */ /* 0x005fe20000000000 */
[----:B------:R-:W-:Y:S01]  /*12590*/  R2UR UR4, R68 ;  /* 0x00000000440472ca */ /* 0x000fe200000e0000 */
[----:B------:R-:W-:Y:S01]  /*125a0*/  IMAD.MOV.U32 R5, RZ, RZ, 0x40000040 ;  /* 0x40000040ff057424 */ /* 0x000fe200078e00ff */
[----:B-----5:R-:W-:Y:S01]  /*125b0*/  WARPGROUP.ARRIVE ;  /* 0x00000000000079c5 */ /* 0x020fe20000000000 */
[----:B------:R-:W-:Y:S01]  /*125c0*/  UMOV UR9, 0x40000040 ;  /* 0x4000004000097882 */ /* 0x000fe20000000000 */
[----:B------:R-:W-:Y:S01]  /*125d0*/  SHF.R.U32.HI R0, RZ, 0x4, R0 ;  /* 0x00000004ff007819 */ /* 0x000fe20000011600 */
[----:B------:R-:W-:Y:S01]  /*125e0*/  IMAD.MOV.U32 R9, RZ, RZ, 0x40000040 ;  /* 0x40000040ff097424 */ /* 0x000fe200078e00ff */
[----:B------:R-:W-:Y:S01]  /*125f0*/  R2UR UR11, R5 ;  /* 0x00000000050b72ca */ /* 0x000fe200000e0000 */
[----:B------:R-:W-:Y:S01]  /*12600*/  IMAD.U32 R11, RZ, RZ, UR9 ;  /* 0x00000009ff0b7e24 */ /* 0x000fe2000f8e00ff */
[----:B------:R-:W-:Y:S01]  /*12610*/  LOP3.LUT R0, R0, 0x3fff, RZ, 0xc0, !PT ;  /* 0x00003fff00007812 */ /* 0x000fe200078ec0ff */
[----:B------:R-:W-:Y:S01]  /*12620*/  UMOV UR57, 0x40000040 ;  /* 0x4000004000397882 */ /* 0x000fe20000000000 */
[----:B------:R-:W-:Y:S01]  /*12630*/  UMOV UR53, 0x40000040 ;  /* 0x4000004000357882 */ /* 0x000fe20000000000 */
        /* <DEDUP_REMOVED lines=10> */
[----:B------:R-:W-:Y:S01]  /*126e0*/  UIADD3 UR56, UR4, 0x404, URZ ;  /* 0x0000040404387890 */ /* 0x000fe2000fffe03f */
[C---:B------:R-:W-:Y:S01]  /*126f0*/  R2UR UR10, R4.reuse ;  /* 0x00000000040a72ca */ /* 0x040fe200000e0000 */
[----:B------:R-:W-:Y:S01]  /*12700*/  IMAD.U32 R10, RZ, RZ, UR8 ;  /* 0x00000008ff0a7e24 */ /* 0x000fe2000f8e00ff */
[----:B------:R-:W-:Y:S01]  /*12710*/  IADD3 R8, R4, 0x2, RZ ;  /* 0x0000000204087810 */ /* 0x000fe20007ffe0ff */
[----:B------:R-:W-:-:S02]  /*12720*/  UIADD3 UR52, UR4, 0x406, URZ ;  /* 0x0000040604347890 */ /* 0x000fc4000fffe03f */
[----:B------:R-:W-:Y:S01]  /*12730*/  UIADD3 UR48, UR4, 0x800, URZ ;  /* 0x0000080004307890 */ /* 0x000fe2000fffe03f */
[----:B------:R0:W-:Y:S01]  /*12740*/  STL.64 [R1+0x28], R10 ;  /* 0x0000280a01007387 */ /* 0x0001e20000100a00 */
[----:B------:R-:W-:Y:S02]  /*12750*/  UIADD3 UR44, UR4, 0x802, URZ ;  /* 0x00000802042c7890 */ /* 0x000fe4000fffe03f */
[----:B------:R-:W-:Y:S02]  /*12760*/  UIADD3 UR40, UR4, 0x804, URZ ;  /* 0x0000080404287890 */ /* 0x000fe4000fffe03f */
[----:B------:R-:W-:Y:S02]  /*12770*/  UIADD3 UR36, UR4, 0x806, URZ ;  /* 0x0000080604247890 */ /* 0x000fe4000fffe03f */
[----:B------:R-:W-:Y:S01]  /*12780*/  HGMMA.64x96x16.F32 R24, gdesc[UR8], RZ, !UPT, gsb0 ;  /* 0x01600000081879f0 */ /* 0x000fe2000c0008ff */
[----:B------:R-:W-:Y:S01]  /*12790*/  R2UR UR10, R8 ;  /* 0x00000000080a72ca */ /* 0x000fe200000e0000 */
[----:B------:R-:W-:Y:S01]  /*127a0*/  UMOV UR8, UR5 ;  /* 0x0000000500087c82 */ /* 0x000fe20008000000 */
[----:B------:R-:W-:Y:S01]  /*127b0*/  R2UR UR11, R9 ;  /* 0x00000000090b72ca */ /* 0x000fe200000e0000 */
[----:B------:R-:W-:Y:S01]  /*127c0*/  UMOV UR9, 0x40000040 ;  /* 0x4000004000097882 */ /* 0x000fe20000000000 */
[----:B------:R-:W-:Y:S01]  /*127d0*/  VIADD R8, R4, 0x4 ;  /* 0x0000000404087836 */ /* 0x000fe20000000000 */
[----:B------:R-:W-:Y:S01]  /*127e0*/  UIADD3 UR5, UR4, 0x4, URZ ;  /* 0x0000000404057890 */ /* 0x000fe2000fffe03f */
[----:B------:R-:W-:Y:S01]  /*127f0*/  IMAD.MOV.U32 R9, RZ, RZ, 0x40000040 ;  /* 0x40000040ff097424 */ /* 0x000fe200078e00ff */
[----:B------:R-:W-:Y:S01]  /*12800*/  UMOV UR37, 0x40000040 ;  /* 0x4000004000257882 */ /* 0x000fe20000000000 */
[----:B0-----:R-:W-:-:S02]  /*12810*/  IMAD.U32 R10, RZ, RZ, UR8 ;  /* 0x00000008ff0a7e24 */ /* 0x001fc4000f8e00ff */
        /* <DEDUP_REMOVED lines=37> */
[----:B------:R-:W-:Y:S02]  /*12a70*/  IMAD.MOV.U32 R9, RZ, RZ, 0x40000040 ;  /* 0x40000040ff097424 */ /* 0x000fe400078e00ff */
        /* <DEDUP_REMOVED lines=11> */
[----:B0-----:R-:W-:Y:S01]  /*12b30*/  MOV R10, UR8 ;  /* 0x00000008000a7c02 */ /* 0x001fe20008000f00 */
[----:B------:R-:W-:Y:S02]  /*12b40*/  IMAD.MOV.U32 R9, RZ, RZ, 0x40000040 ;  /* 0x40000040ff097424 */ /* 0x000fe400078e00ff */
[----:B------:R-:W-:Y:S01]  /*12b50*/  IMAD.U32 R11, RZ, RZ, UR9 ;  /* 0x00000009ff0b7e24 */ /* 0x000fe2000f8e00ff */
[----:B------:R-:W-:Y:S01]  /*12b60*/  R2UR UR58, R8 ;  /* 0x00000000083a72ca */ /* 0x000fe200000e0000 */
[----:B------:R-:W-:Y:S01]  /*12b70*/  VIADD R8, R4, 0x306 ;  /* 0x0000030604087836 */ /* 0x000fe20000000000 */
[----:B------:R-:W-:Y:S01]  /*12b80*/  R2UR UR59, R9 ;  /* 0x00000000093b72ca */ /* 0x000fe200000e0000 */
[----:B------:R-:W-:Y:S01]  /*12b90*/  IMAD.MOV.U32 R9, RZ, RZ, 0x40000040 ;  /* 0x40000040ff097424 */ /* 0x000fe200078e00ff */
[----:B------:R0:W-:Y:S02]  /*12ba0*/  STL.64 [R1], R10 ;  /* 0x0000000a01007387 */ /* 0x0001e40000100a00 */
[----:B------:R-:W-:-:S02]  /*12bb0*/  R2UR UR54, R8 ;  /* 0x00000000083672ca */ /* 0x000fc400000e0000 */
[----:B------:R-:W-:Y:S01]  /*12bc0*/  R2UR UR55, R9 ;  /* 0x00000000093772ca */ /* 0x000fe200000e0000 */
[----:B------:R-:W-:Y:S01]  /*12bd0*/  IMAD.MOV.U32 R9, RZ, RZ, 0x40000040 ;  /* 0x40000040ff097424 */ /* 0x000fe200078e00ff */
[----:B------:R-:W-:-:S04]  /*12be0*/  IADD3 R8, R4, 0x600, RZ ;  /* 0x0000060004087810 */ /* 0x000fc80007ffe0ff */
[----:B------:R-:W-:Y:S01]  /*12bf0*/  R2UR UR50, R8 ;  /* 0x00000000083272ca */ /* 0x000fe200000e0000 */
[----:B------:R-:W-:Y:S01]  /*12c00*/  VIADD R8, R4, 0x602 ;  /* 0x0000060204087836 */ /* 0x000fe20000000000 */
[----:B------:R-:W-:Y:S01]  /*12c10*/  R2UR UR51, R9 ;  /* 0x00000000093372ca */ /* 0x000fe200000e0000 */
[----:B------:R-:W-:-:S03]  /*12c20*/  IMAD.MOV.U32 R9, RZ, RZ, 0x40000040 ;  /* 0x40000040ff097424 */ /* 0x000fc600078e00ff */
[----:B------:R-:W-:Y:S01]  /*12c30*/  R2UR UR46, R8 ;  /* 0x00000000082e72ca */ /* 0x000fe200000e0000 */
[C---:B------:R-:W-:Y:S01]  /*12c40*/  VIADD R8, R4.reuse, 0x604 ;  /* 0x0000060404087836 */ /* 0x040fe20000000000 */
[----:B------:R-:W-:Y:S01]  /*12c50*/  R2UR UR47, R9 ;  /* 0x00000000092f72ca */ /* 0x000fe200000e0000 */
[----:B------:R-:W-:Y:S01]  /*12c60*/  IMAD.MOV.U32 R9, RZ, RZ, 0x40000040 ;  /* 0x40000040ff097424 */ /* 0x000fe200078e00ff */
[----:B------:R-:W-:Y:S02]  /*12c70*/  IADD3 R4, R4, 0x606, RZ ;  /* 0x0000060604047810 */ /* 0x000fe40007ffe0ff */
        /* <DEDUP_REMOVED lines=27> */
.L_x_1764:
[----:B------:R-:W2:Y:S01]  /*12e30*/  LDL R0, [R1+0x44] ;  /* 0x0000440001007983 */ /* 0x000ea20000100800 */
[----:B------:R-:W0:Y:S03]  /*12e40*/  LDC R92, c[0x0][0x448] ;  /* 0x00011200ff5c7b82 */ /* 0x000e260000000800 */
[----:B------:R-:W2:Y:S04]  /*12e50*/  LDL R90, [R1+0x30] ;  /* 0x00003000015a7983 */ /* 0x000ea80000100800 */
[----:B------:R-:W3:Y:S01]  /*12e60*/  LDL R8, [R1+0x40] ;  /* 0x0000400001087983 */ /* 0x000ee20000100800 */
[----:B------:R-:W4:Y:S01]  /*12e70*/  LDC.64 R10, c[0x0][0x9e0] ;  /* 0x00027800ff0a7b82 */ /* 0x000f220000000a00 */
[----:B------:R-:W-:Y:S01]  /*12e80*/  IMAD.MOV.U32 R5, RZ, RZ, -0x60 ;  /* 0xffffffa0ff057424 */ /* 0x000fe200078e00ff */
[----:B------:R-:W-:Y:S01]  /*12e90*/  LOP3.LUT R22, R22, 0xffefffff, RZ, 0xc0, !PT ;  /* 0xffefffff16167812 */ /* 0x000fe200078ec0ff */
[----:B------:R-:W-:Y:S01]  /*12ea0*/  ULDC UR4, c[0x0][0x9dc] ;  /* 0x0002770000047ab9 */ /* 0x000fe20000000800 */
[----:B0-----:R-:W-:-:S13]  /*12eb0*/  ISETP.NE.AND P1, PT, R92, 0x1, PT ;  /* 0x000000015c00780c */ /* 0x001fda0003f25270 */
[----:B-1----:R-:W0:Y:S08]  /*12ec0*/  @P1 LDC R3, c[0x0][0x44c] ;  /* 0x00011300ff031b82 */ /* 0x002e300000000800 */
[----:B------:R-:W1:Y:S01]  /*12ed0*/  @P1 LDC R6, c[0x0][0x450] ;  /* 0x00011400ff061b82 */ /* 0x000e620000000800 */
[----:B------:R-:W-:Y:S02]  /*12ee0*/  @P1 LOP3.LUT R22, R22, 0x100000, RZ, 0xfc, !PT ;  /* 0x0010000016161812 */ /* 0x000fe400078efcff */
[----:B------:R-:W-:-:S02]  /*12ef0*/  MOV R9, UR4 ;  /* 0x0000000400097c02 */ /* 0x000fc40008000f00 */
[----:B------:R-:W-:Y:S01]  /*12f00*/  LOP3.LUT R22, R22, 0xfff7ffff, RZ, 0xc0, !PT ;  /* 0xfff7ffff16167812 */ /* 0x000fe200078ec0ff */
[----:B--2---:R-:W-:-:S04]  /*12f10*/  IMAD.IADD R0, R0, 0x1, R90 ;  /* 0x0000000100007824 */ /* 0x004fc800078e025a */
[----:B0-----:R-:W-:-:S04]  /*12f20*/  @P1 IMAD.HI.U32 R3, R0, R3, RZ ;  /* 0x0000000300031227 */ /* 0x001fc800078e00ff */
[----:B------:R-:W-:Y:S01]  /*12f30*/  IMAD.MOV.U32 R4, RZ, RZ, R0 ;  /* 0x000000ffff047224 */ /* 0x000fe200078e0000 */
[----:B-1----:R-:W-:Y:S01]  /*12f40*/  @P1 SHF.R.U32.HI R4, RZ, R6, R3 ;  /* 0x00000006ff041219 */ /* 0x002fe20000011603 */
[----:B------:R-:W-:-:S04]  /*12f50*/  VIADD R3, R7, 0x30840 ;  /* 0x0003084007037836 */ /* 0x000fc80000000000 */
[----:B------:R-:W0:Y:S01]  /*12f60*/  SHFL.IDX PT, R13, R4, RZ, 0x1c1f ;  /* 0x001c1fff040d7589 */ /* 0x000e2200000e0000 */
[----:B------:R-:W-:-:S04]  /*12f70*/  PRMT R3, R204, 0x654, R3 ;  /* 0x00000654cc037816 */ /* 0x000fc80000000003 */
[----:B------:R1:W-:Y:S01]  /*12f80*/  SYNCS.ARRIVE.TRANS64.RED.A1T0 RZ, [R3+URZ], RZ ;  /* 0x000000ff03ff79a7 */ /* 0x0003e2000810043f */
[----:B----4-:R-:W-:Y:S01]  /*12f90*/  ISETP.GE.AND P1, PT, R11, 0x1, PT ;  /* 0x000000010b00780c */ /* 0x010fe20003f26270 */
[C---:B------:R-:W-:Y:S02]  /*12fa0*/  IMAD R0, R2.reuse, -0x60, R201 ;  /* 0xffffffa002007824 */ /* 0x040fe400078e02c9 */
[----:B-1----:R-:W-:-:S04]  /*12fb0*/  IMAD R3, R2, R5, 0x61 ;  /* 0x0000006102037424 */ /* 0x002fc800078e0205 */
[----:B---3--:R-:W-:Y:S01]  /*12fc0*/  IMAD R5, R8, -0x2, R3 ;  /* 0xfffffffe08057824 */ /* 0x008fe200078e0203 */
[----:B------:R-:W-:Y:S01]  /*12fd0*/  LOP3.LUT R6, RZ, R9, RZ, 0x33, !PT ;  /* 0x00000009ff067212 */ /* 0x000fe200078e33ff */
[----:B------:R-:W-:-:S03]  /*12fe0*/  VIADD R0, R0, 0x60 ;  /* 0x0000006000007836 */ /* 0x000fc60000000000 */
[----:B------:R-:W-:Y:S01]  /*12ff0*/  IADD3 R7, -R200, R5, R201 ;  /* 0x00000005c8077210 */ /* 0x000fe20007ffe1c9 */
[----:B------:R-:W-:-:S04]  /*13000*/  IMAD R12, R8, -0x2, R0 ;  /* 0xfffffffe080c7824 */ /* 0x000fc800078e0200 */
[C---:B------:R-:W-:Y:S02]  /*13010*/  IMAD.IADD R14, R7.reuse, 0x1, R6 ;  /* 0x00000001070e7824 */ /* 0x040fe400078e0206 */
[----:B------:R-:W-:Y:S01]  /*13020*/  IMAD.IADD R75, R7, 0x1, R10 ;  /* 0x00000001074b7824 */ /* 0x000fe200078e020a */
[----:B------:R-:W-:Y:S01]  /*13030*/  @P1 LOP3.LUT R22, R22, 0x80000, RZ, 0xfc, !PT ;  /* 0x0008000016161812 */ /* 0x000fe200078efcff */
[----:B------:R-:W-:Y:S01]  /*13040*/  VIADD R20, R3, 0xffffffff ;  /* 0xffffffff03147836 */ /* 0x000fe20000000000 */
[----:B0-----:R-:W-:Y:S01]  /*13050*/  IADD3 R6, R14, R13, RZ ;  /* 0x0000000d0e067210 */ /* 0x001fe20007ffe0ff */
[----:B------:R-:W-:Y:S01]  /*13060*/  VIADD R72, R5, 0xffffffff ;  /* 0xffffffff05487836 */ /* 0x000fe20000000000 */
[----:B------:R-:W-:Y:S01]  /*13070*/  VIADDMNMX R0, R13, R75, R12, PT ;  /* 0x0000004b0d007246 */ /* 0x000fe2000380010c */
[----:B------:R-:W-:Y:S06]  /*13080*/  @!P1 BRA `(.L_x_1765) ;  /* 0x00000000004c9947 */ /* 0x000fec0003800000 */
[----:B------:R-:W-:Y:S01]  /*13090*/  IADD3 R3, -R200, R201, R13 ;  /* 0x000000c9c8037210 */ /* 0x000fe20007ffe10d */
[----:B------:R-:W-:Y:S03]  /*130a0*/  BSSY B0, `(.L_x_1766) ;  /* 0x000000e000007945 */ /* 0x000fe60003800000 */
        /* <DEDUP_REMOVED lines=9> */
.L_x_1767:
[----:B------:R-:W-:-:S13]  /*13140*/  ISETP.NE.AND P1, PT, R11, 0x1, PT ;  /* 0x000000010b00780c */ /* 0x000fda0003f25270 */
[----:B------:R-:W0:Y:S02]  /*13150*/  @P1 LDC.64 R76, c[0x0][0x9e8] ;  /* 0x00027a00ff4c1b82 */ /* 0x000e240000000a00 */
[----:B0-----:R-:W-:-:S05]  /*13160*/  @P1 IMAD.HI.U32 R8, R3, R76, RZ ;  /* 0x0000004c03081227 */ /* 0x001fca00078e00ff */
[----:B------:R-:W-:-:S07]  /*13170*/  @P1 SHF.R.U32.HI R3, RZ, R77, R8 ;  /* 0x0000004dff031219 */ /* 0x000fce0000011608 */
.L_x_1768:
[----:B------:R-:W-:Y:S05]  /*13180*/  BSYNC B0 ;  /* 0x0000000000007941 */ /* 0x000fea0003800000 */
.L_x_1766:
[----:B------:R-:W-:-:S05]  /*13190*/  IMAD R3, R3, R11, R72 ;  /* 0x0000000b03037224 */ /* 0x000fca00078e0248 */
[----:B------:R-:W-:Y:S02]  /*131a0*/  VIMNMX R6, R6, R3, !PT ;  /* 0x0000000306067248 */ /* 0x000fe40007fe0100 */
[----:B------:R-:W-:-:S07]  /*131b0*/  VIADDMNMX R0, R3, R11, R0, PT ;  /* 0x0000000b03007246 */ /* 0x000fce0003800100 */
.L_x_1765:
[C---:B------:R-:W-:Y:S02]  /*131c0*/  ISETP.GE.AND P6, PT, R20.reuse, 0x9, PT ;  /* 0x000000091400780c */ /* 0x040fe40003fc6270 */
[----:B------:R-:W-:Y:S02]  /*131d0*/  ISETP.GE.AND P1, PT, R20, 0x2, PT ;  /* 0x000000021400780c */ /* 0x000fe40003f26270 */
[C---:B------:R-:W-:Y:S02]  /*131e0*/  ISETP.GT.AND P2, PT, R6.reuse, 0x8, !P6 ;  /* 0x000000080600780c */ /* 0x040fe40007744270 */
[----:B------:R-:W-:Y:S02]  /*131f0*/  ISETP.GT.AND P3, PT, R6, 0x1, !P1 ;  /* 0x000000010600780c */ /* 0x000fe40004f64270 */
[----:B------:R-:W-:Y:S02]  /*13200*/  ISETP.LT.OR P2, PT, R0, 0x9, P2 ;  /* 0x000000090000780c */ /* 0x000fe40001741670 */
[----:B------:R-:W-:-:S02]  /*13210*/  ISETP.GE.AND P4, PT, R20, 0xa, PT ;  /* 0x0000000a1400780c */ /* 0x000fc40003f86270 */
[----:B------:R-:W-:Y:S02]  /*13220*/  FSEL R99, R28, -INF , !P2 ;  /* 0xff8000001c637808 */ /* 0x000fe40005000000 */
[----:B------:R-:W-:Y:S02]  /*13230*/  ISETP.LT.OR P3, PT, R0, 0x2, P3 ;  /* 0x000000020000780c */ /* 0x000fe40001f61670 */
[----:B------:R-:W-:Y:S02]  /*13240*/  ISETP.GT.AND P2, PT, R6, 0x9, !P4 ;  /* 0x000000090600780c */ /* 0x000fe40006744270 */
[----:B------:R-:W-:Y:S02]  /*13250*/  FSEL R93, R25, -INF , !P3 ;  /* 0xff800000195d7808 */ /* 0x000fe40005800000 */
[----:B------:R-:W-:Y:S02]  /*13260*/  ISETP.LT.OR P2, PT, R0, 0xa, P2 ;  /* 0x0000000a0000780c */ /* 0x000fe40001741670 */
[----:B------:R-:W-:-:S02]  /*13270*/  ISETP.GE.AND P3, PT, R20, 0x11, PT ;  /* 0x000000111400780c */ /* 0x000fc40003f66270 */
[----:B------:R-:W-:Y:S02]  /*13280*/  FSEL R95, R29, -INF , !P2 ;  /* 0xff8000001d5f7808 */ /* 0x000fe40005000000 */
[----:B------:R-:W-:Y:S01]  /*13290*/  ISETP.GT.AND P2, PT, R6, 0x10, !P3 ;  /* 0x000000100600780c */ /* 0x000fe20005f44270 */
[----:B------:R-:W0:Y:S01]  /*132a0*/  SHFL.IDX PT, R29, R4, 0x1, 0x1c1f ;  /* 0x003c1f00041d7f89 */ /* 0x000e2200000e0000 */
        /* <DEDUP_REMOVED lines=11> */
[----:B------:R-:W-:Y:S01]  /*13360*/  ISETP.LT.OR P2, PT, R0, 0x19, P2 ;  /* 0x000000190000780c */ /* 0x000fe20001741670 */
[----:B0-----:R-:W-:Y:S01]  /*13370*/  IMAD.IADD R8, R14, 0x1, R29 ;  /* 0x000000010e087824 */ /* 0x001fe200078e021d */
        /* <DEDUP_REMOVED lines=87> */
[----:B------:R-:W-:Y:S02]  /*138f0*/  VIADDMNMX R6, R29, R75, R12, PT ;  /* 0x0000004b1d067246 */ /* 0x000fe4000380010c */
[----:B------:R-:W-:-:S04]  /*13900*/  ISETP.LT.OR P5, PT, R0, 0x5a, P5 ;  /* 0x0000005a0000780c */ /* 0x000fc80002fa1670 */
[----:B------:R-:W-:Y:S02]  /*13910*/  FSEL R69, R69, -INF , !P5 ;  /* 0xff80000045457808 */ /* 0x000fe40006800000 */
[----:B------:R-:W-:-:S13]  /*13920*/  ISETP.GE.AND P5, PT, R11, 0x1, PT ;  /* 0x000000010b00780c */ /* 0x000fda0003fa6270 */
[----:B------:R-:W-:Y:S05]  /*13930*/  @!P5 BRA `(.L_x_1769) ;  /* 0x00000000004cd947 */ /* 0x000fea0003800000 */
        /* <DEDUP_REMOVED lines=11> */
.L_x_1771:
[----:B------:R-:W-:-:S13]  /*139f0*/  ISETP.NE.AND P5, PT, R11, 0x1, PT ;  /* 0x000000010b00780c */ /* 0x000fda0003fa5270 */
[----:B------:R-:W0:Y:S02]  /*13a00*/  @P5 LDC.64 R28, c[0x0][0x9e8] ;  /* 0x00027a00ff1c5b82 */ /* 0x000e240000000a00 */
[----:B0-----:R-:W-:-:S05]  /*13a10*/  @P5 IMAD.HI.U32 R28, R0, R28, RZ ;  /* 0x0000001c001c5227 */ /* 0x001fca00078e00ff */
[----:B------:R-:W-:-:S07]  /*13a20*/  @P5 SHF.R.U32.HI R0, RZ, R29, R28 ;  /* 0x0000001dff005219 */ /* 0x000fce000001161c */
.L_x_1772:
[----:B------:R-:W-:Y:S05]  /*13a30*/  BSYNC B0 ;  /* 0x0000000000007941 */ /* 0x000fea0003800000 */
.L_x_1770:
[----:B------:R-:W-:-:S05]  /*13a40*/  IMAD R29, R0, R11, R72 ;  /* 0x0000000b001d7224 */ /* 0x000fca00078e0248 */
[----:B------:R-:W-:Y:S02]  /*13a50*/  VIMNMX R8, R8, R29, !PT ;  /* 0x0000001d08087248 */ /* 0x000fe40007fe0100 */
[----:B------:R-:W-:-:S07]  /*13a60*/  VIADDMNMX R6, R29, R11, R6, PT ;  /* 0x0000000b1d067246 */ /* 0x000fce0003800106 */
.L_x_1769:
        /* <DEDUP_REMOVED lines=31> */
[----:B------:R-:W-:Y:S01]  /*13c60*/  FSEL R37, R38, -INF , !P1 ;  /* 0xff80000026257808 */ /* 0x000fe20004800000 */
[----:B------:R-:W-:Y:S01]  /*13c70*/  IMAD.MOV.U32 R38, RZ, RZ, R90 ;  /* 0x000000ffff267224 */ /* 0x000fe200078e005a */
        /* <DEDUP_REMOVED lines=34> */
[----:B------:R-:W-:Y:S01]  /*13ea0*/  FMNMX.FTZ R12, R69, R0, !PT ;  /* 0x00000000450c7209 */ /* 0x000fe20007810000 */
[----:B------:R-:W-:Y:S01]  /*13eb0*/  IMAD.U32 R0, RZ, RZ, UR4 ;  /* 0x00000004ff007e24 */ /* 0x000fe2000f8e00ff */
[----:B------:R-:W-:-:S02]  /*13ec0*/  ISETP.GT.AND P1, PT, R8, 0x30, !P1 ;  /* 0x000000300800780c */ /* 0x000fc40004f24270 */
[----:B------:R-:W-:Y:S01]  /*13ed0*/  ISETP.NE.AND P5, PT, R83, RZ, PT ;  /* 0x000000ff5300720c */ /* 0x000fe20003fa5270 */
[----:B------:R-:W0:Y:S01]  /*13ee0*/  SHFL.BFLY PT, R101, R12, 0x2, 0x1f ;  /* 0x0c401f000c657f89 */ /* 0x000e2200000e0000 */
[----:B------:R-:W-:Y:S02]  /*13ef0*/  ISETP.LT.OR P1, PT, R6, 0x31, P1 ;  /* 0x000000310600780c */ /* 0x000fe40000f21670 */
[----:B------:R-:W-:Y:S02]  /*13f00*/  ISETP.GT.AND P4, PT, R8, RZ, !P4 ;  /* 0x000000ff0800720c */ /* 0x000fe40006784270 */
[----:B------:R-:W-:Y:S02]  /*13f10*/  FSEL R83, R50, -INF , !P1 ;  /* 0xff80000032537808 */ /* 0x000fe40004800000 */
[----:B------:R-:W-:Y:S02]  /*13f20*/  ISETP.NE.AND P1, PT, R48, RZ, PT ;  /* 0x000000ff3000720c */ /* 0x000fe40003f25270 */
[----:B------:R-:W-:-:S02]  /*13f30*/  ISETP.LT.OR P4, PT, R6, 0x1, P4 ;  /* 0x000000010600780c */ /* 0x000fc40002781670 */
[----:B------:R-:W-:Y:S02]  /*13f40*/  ISETP.GT.AND P1, PT, R8, 0x31, !P1 ;  /* 0x000000310800780c */ /* 0x000fe40004f24270 */
[----:B------:R-:W-:Y:S02]  /*13f50*/  FSEL R26, R26, -INF , !P4 ;  /* 0xff8000001a1a7808 */ /* 0x000fe40006000000 */
[----:B------:R-:W-:Y:S02]  /*13f60*/  ISETP.LT.OR P1, PT, R6, 0x32, P1 ;  /* 0x000000320600780c */ /* 0x000fe40000f21670 */
[----:B------:R-:W-:Y:S02]  /*13f70*/  ISETP.NE.AND P6, PT, R56, RZ, PT ;  /* 0x000000ff3800720c */ /* 0x000fe40003fc5270 */
[----:B------:R-:W-:Y:S02]  /*13f80*/  FSEL R51, R51, -INF , !P1 ;  /* 0xff80000033337808 */ /* 0x000fe40004800000 */
[----:B------:R-:W-:-:S02]  /*13f90*/  ISETP.NE.AND P1, PT, R84, RZ, PT ;  /* 0x000000ff5400720c */ /* 0x000fc40003f25270 */
[C---:B------:R-:W-:Y:S02]  /*13fa0*/  ISETP.GT.AND P2, PT, R8.reuse, 0x51, !P2 ;  /* 0x000000510800780c */ /* 0x040fe40005744270 */
[----:B------:R-:W-:Y:S02]  /*13fb0*/  ISETP.GT.AND P1, PT, R8, 0x38, !P1 ;  /* 0x000000380800780c */ /* 0x000fe40004f24270 */
[----:B0-----:R-:W-:Y:S02]  /*13fc0*/  FMNMX.FTZ R101, R12, R101, !PT ;  /* 0x000000650c657209 */ /* 0x001fe40007810000 */
[----:B------:R-:W-:Y:S02]  /*13fd0*/  FMNMX.FTZ R12, R26, R33, !PT ;  /* 0x000000211a0c7209 */ /* 0x000fe40007810000 */
[----:B------:R-:W-:Y:S01]  /*13fe0*/  ISETP.LT.OR P1, PT, R6, 0x39, P1 ;  /* 0x000000390600780c */ /* 0x000fe20000f21670 */
[----:B------:R-:W0:Y:S01]  /*13ff0*/  SHFL.BFLY PT, R4, R101, 0x1, 0x1f ;  /* 0x0c201f0065047f89 */ /* 0x000e2200000e0000 */
        /* <DEDUP_REMOVED lines=21> */
[----:B------:R-:W-:Y:S02]  /*14150*/  FMNMX.FTZ R12, R47, R12, !PT ;  /* 0x0000000c2f0c7209 */ /* 0x000fe40007810000 */
[----:B------:R-:W-:Y:S02]  /*14160*/  ISETP.GT.AND P1, PT, R8, 0x48, !P5 ;  /* 0x000000480800780c */ /* 0x000fe40006f24270 */
[----:B0-----:R-:W-:Y:S02]  /*14170*/  FMNMX.FTZ R4, R101, R4, !PT ;  /* 0x0000000465047209 */ /* 0x001fe40007810000 */
[----:B------:R-:W-:-:S02]  /*14180*/  FMNMX.FTZ R12, R83, R12, !PT ;  /* 0x0000000c530c7209 */ /* 0x000fc40007810000 */
[----:B------:R-:W-:Y:S01]  /*14190*/  ISETP.LT.OR P1, PT, R6, 0x49, P1 ;  /* 0x000000490600780c */ /* 0x000fe20000f21670 */
[----:B------:R-:W-:Y:S01]  /*141a0*/  FMUL.FTZ R14, R4, R0 ;  /* 0x00000000040e7220 */ /* 0x000fe20000410000 */
[----:B------:R-:W-:Y:S02]  /*141b0*/  FMNMX.FTZ R12, R51, R12, !PT ;  /* 0x0000000c330c7209 */ /* 0x000fe40007810000 */
[----:B------:R-:W-:Y:S02]  /*141c0*/  FSEL R91, R62, -INF , !P1 ;  /* 0xff8000003e5b7808 */ /* 0x000fe40004800000 */
[----:B------:R-:W-:Y:S02]  /*141d0*/  FSETP.NEU.FTZ.AND P1, PT, R4, -INF , PT ;  /* 0xff8000000400780b */ /* 0x000fe40003f3d000 */
[----:B------:R-:W-:Y:S02]  /*141e0*/  ISETP.NE.AND P5, PT, R60, RZ, PT ;  /* 0x000000ff3c00720c */ /* 0x000fe40003fa5270 */
[----:B------:R-:W-:-:S02]  /*141f0*/  FMNMX.FTZ R12, R87, R12, !PT ;  /* 0x0000000c570c7209 */ /* 0x000fc40007810000 */
        /* <DEDUP_REMOVED lines=11> */
[-CC-:B------:R-:W-:Y:S01]  /*142b0*/  FFMA.FTZ R93, R93, R0.reuse, -R14.reuse ;  /* 0x000000005d5d7223 */ /* 0x180fe2000001080e */
[----:B------:R-:W-:Y:S01]  /*142c0*/  ISETP.GT.AND P1, PT, R8, 0x50, !P6 ;  /* 0x000000500800780c */ /* 0x000fe20007724270 */
[--C-:B------:R-:W-:Y:S01]  /*142d0*/  FFMA.FTZ R190, R99, R0, -R14.reuse ;  /* 0x0000000063be7223 */ /* 0x100fe2000001080e */
[----:B------:R-:W-:Y:S01]  /*142e0*/  FMNMX.FTZ R12, R59, R12, !PT ;  /* 0x0000000c3b0c7209 */ /* 0x000fe20007810000 */
[----:B------:R-:W-:Y:S01]  /*142f0*/  MUFU.EX2 R188, R188 ;  /* 0x000000bc00bc7308 */ /* 0x000fe20000000800 */
[----:B------:R-:W-:Y:S01]  /*14300*/  ISETP.LT.OR P1, PT, R6, 0x51, P1 ;  /* 0x000000510600780c */ /* 0x000fe20000f21670 */
[--C-:B------:R-:W-:Y:S01]  /*14310*/  FFMA.FTZ R95, R95, R0, -R14.reuse ;  /* 0x000000005f5f7223 */ /* 0x100fe2000001080e */
[----:B------:R-:W-:Y:S01]  /*14320*/  FMNMX.FTZ R12, R91, R12, !PT ;  /* 0x0000000c5b0c7209 */ /* 0x000fe20007810000 */
[-CC-:B------:R-:W-:Y:S01]  /*14330*/  FFMA.FTZ R184, R97, R0.reuse, -R14.reuse ;  /* 0x0000000061b87223 */ /* 0x180fe2000001080e */
[----:B------:R-:W-:Y:S01]  /*14340*/  ISETP.NE.AND P5, PT, R20, RZ, PT ;  /* 0x000000ff1400720c */ /* 0x000fe20003fa5270 */
[-CC-:B------:R-:W-:Y:S01]  /*14350*/  FFMA.FTZ R85, R85, R0.reuse, -R14.reuse ;  /* 0x0000000055557223 */ /* 0x180fe2000001080e */
[----:B------:R-:W-:Y:S01]  /*14360*/  ISETP.GT.AND P3, PT, R8, 0x58, !P3 ;  /* 0x000000580800780c */ /* 0x000fe20005f64270 */
[----:B------:R-:W0:Y:S01]  /*14370*/  MUFU.EX2 R93, R93 ;  /* 0x0000005d005d7308 */ /* 0x000e220000000800 */
[----:B------:R-:W-:Y:S01]  /*14380*/  ISETP.LT.OR P2, PT, R6, 0x52, P2 ;  /* 0x000000520600780c */ /* 0x000fe20001741670 */
[-CC-:B------:R-:W-:Y:S01]  /*14390*/  FFMA.FTZ R77, R77, R0.reuse, -R14.reuse ;  /* 0x000000004d4d7223 */ /* 0x180fe2000001080e */
[----:B------:R-:W-:Y:S01]  /*143a0*/  FSEL R73, R66, -INF , !P1 ;  /* 0xff80000042497808 */ /* 0x000fe20004800000 */
[--C-:B------:R-:W-:Y:S01]  /*143b0*/  FFMA.FTZ R41, R41, R0, -R14.reuse ;  /* 0x0000000029297223 */ /* 0x100fe2000001080e */
[----:B------:R-:W-:Y:S01]  /*143c0*/  FMNMX.FTZ R12, R63, R12, !PT ;  /* 0x0000000c3f0c7209 */ /* 0x000fe20007810000 */
[-CC-:B------:R-:W-:Y:S01]  /*143d0*/  FFMA.FTZ R176, R21, R0.reuse, -R14.reuse ;  /* 0x0000000015b07223 */ /* 0x180fe2000001080e */
[----:B------:R-:W-:Y:S01]  /*143e0*/  ISETP.GT.AND P4, PT, R8, 0x59, !P5 ;  /* 0x000000590800780c */ /* 0x000fe20006f84270 */
[----:B------:R-:W1:Y:S01]  /*143f0*/  MUFU.EX2 R190, R190 ;  /* 0x000000be00be7308 */ /* 0x000e620000000800 */
[C---:B------:R-:W-:Y:S01]  /*14400*/  ISETP.LT.OR P3, PT, R6.reuse, 0x59, P3 ;  /* 0x000000590600780c */ /* 0x040fe20001f61670 */
[-CC-:B------:R-:W-:Y:S01]  /*14410*/  FFMA.FTZ R178, R7, R0.reuse, -R14.reuse ;  /* 0x0000000007b27223 */ /* 0x180fe2000001080e */
[----:B------:R-:W-:Y:S01]  /*14420*/  FSEL R67, R67, -INF , !P2 ;  /* 0xff80000043437808 */ /* 0x000fe20005000000 */
[--C-:B------:R-:W-:Y:S01]  /*14430*/  FFMA.FTZ R172, R15, R0, -R14.reuse ;  /* 0x000000000fac7223 */ /* 0x100fe2000001080e */
[----:B------:R-:W-:Y:S01]  /*14440*/  FMNMX.FTZ R12, R73, R12, !PT ;  /* 0x0000000c490c7209 */ /* 0x000fe20007810000 */
[-CC-:B------:R-:W-:Y:S01]  /*14450*/  FFMA.FTZ R174, R25, R0.reuse, -R14.reuse ;  /* 0x0000000019ae7223 */ /* 0x180fe2000001080e */
[----:B------:R-:W-:Y:S01]  /*14460*/  ISETP.LT.OR P4, PT, R6, 0x5a, P4 ;  /* 0x0000005a0600780c */ /* 0x000fe20002781670 */
[----:B------:R-:W2:Y:S01]  /*14470*/  MUFU.EX2 R95, R95 ;  /* 0x0000005f005f7308 */ /* 0x000ea20000000800 */
[----:B------:R-:W-:Y:S01]  /*14480*/  FSEL R81, R70, -INF , !P3 ;  /* 0xff80000046517808 */ /* 0x000fe20005800000 */
[--C-:B------:R-:W-:Y:S01]  /*14490*/  FFMA.FTZ R168, R13, R0, -R14.reuse ;  /* 0x000000000da87223 */ /* 0x100fe2000001080e */
[----:B------:R-:W-:Y:S01]  /*144a0*/  FMNMX.FTZ R12, R67, R12, !PT ;  /* 0x0000000c430c7209 */ /* 0x000fe20007810000 */
[-CC-:B------:R-:W-:Y:S01]  /*144b0*/  FFMA.FTZ R170, R5, R0.reuse, -R14.reuse ;  /* 0x0000000005aa7223 */ /* 0x180fe2000001080e */
[----:B------:R-:W-:Y:S01]  /*144c0*/  FSEL R71, R71, -INF , !P4 ;  /* 0xff80000047477808 */ /* 0x000fe20006000000 */
[--C-:B------:R-:W-:Y:S01]  /*144d0*/  FFMA.FTZ R45, R45, R0, -R14.reuse ;  /* 0x000000002d2d7223 */ /* 0x100fe2000001080e */
[----:B------:R-:W-:Y:S01]  /*144e0*/  FMNMX.FTZ R12, R81, R12, !PT ;  /* 0x0000000c510c7209 */ /* 0x000fe20007810000 */
[----:B------:R-:W3:Y:S01]  /*144f0*/  MUFU.EX2 R184, R184 ;  /* 0x000000b800b87308 */ /* 0x000ee20000000800 */
[-CC-:B------:R-:W-:Y:S01]  /*14500*/  FFMA.FTZ R21, R49, R0.reuse, -R14.reuse ;  /* 0x0000000031157223 */ /* 0x180fe2000001080e */
[--C-:B------:R-:W-:Y:S01]  /*14510*/  FFMA.FTZ R7, R53, R0, -R14.reuse ;  /* 0x0000000035077223 */ /* 0x100fe2000001080e */
[----:B------:R-:W-:Y:S01]  /*14520*/  FMNMX.FTZ R12, R71, R12, !PT ;  /* 0x0000000c470c7209 */ /* 0x000fe20007810000 */
[-CC-:B------:R-:W-:Y:S01]  /*14530*/  FFMA.FTZ R15, R57, R0.reuse, -R14.reuse ;  /* 0x00000000390f7223 */ /* 0x180fe2000001080e */
[-CC-:B------:R-:W-:Y:S01]  /*14540*/  FFMA.FTZ R25, R61, R0.reuse, -R14.reuse ;  /* 0x000000003d197223 */ /* 0x180fe2000001080e */
[-CC-:B------:R-:W-:Y:S01]  /*14550*/  FFMA.FTZ R13, R65, R0.reuse, -R14.reuse ;  /* 0x00000000410d7223 */ /* 0x180fe2000001080e */
[----:B------:R-:W-:Y:S01]  /*14560*/  FFMA.FTZ R5, R69, R0, -R14 ;  /* 0x0000000045057223 */ /* 0x000fe2000001080e */
[----:B------:R-:W4:Y:S01]  /*14570*/  SHFL.BFLY PT, R3, R12, 0x2, 0x1f ;  /* 0x0c401f000c037f89 */ /* 0x000f2200000e0000 */
[----:B------:R-:W5:Y:S01]  /*14580*/  MUFU.EX2 R85, R85 ;  /* 0x0000005500557308 */ /* 0x000f620000000800 */
[----:B------:R-:W-:-:S07]  /*14590*/  ISETP.NE.AND P5, PT, R92, 0x1, PT ;  /* 0x000000015c00780c */ /* 0x000fce0003fa5270 */
[----:B------:R-:W5:Y:S06]  /*145a0*/  MUFU.EX2 R186, R186 ;  /* 0x000000ba00ba7308 */ /* 0x000f6c0000000800 */
[----:B------:R-:W5:Y:S02]  /*145b0*/  @P5 LDC R40, c[0x0][0x450] ;  /* 0x00011400ff285b82 */ /* 0x000f640000000800 */
[----:B------:R-:W5:Y:S01]  /*145c0*/  MUFU.EX2 R77, R77 ;  /* 0x0000004d004d7308 */ /* 0x000f620000000800 */
[----:B----4-:R-:W-:-:S07]  /*145d0*/  FMNMX.FTZ R6, R12, R3, !PT ;  /* 0x000000030c067209 */ /* 0x010fce0007810000 */
[----:B------:R-:W-:Y:S01]  /*145e0*/  MUFU.EX2 R180, R180 ;  /* 0x000000b400b47308 */ /* 0x000fe20000000800 */
[----:B------:R-:W4:Y:S07]  /*145f0*/  SHFL.BFLY PT, R3, R6, 0x1, 0x1f ;  /* 0x0c201f0006037f89 */ /* 0x000f2e00000e0000 */
[----:B------:R-:W-:Y:S08]  /*14600*/  MUFU.EX2 R41, R41 ;  /* 0x0000002900297308 */ /* 0x000ff00000000800 */
[----:B------:R-:W-:Y:S08]  /*14610*/  MUFU.EX2 R182, R182 ;  /* 0x000000b600b67308 */ /* 0x000ff00000000800 */
[----:B------:R-:W-:Y:S01]  /*14620*/  MUFU.EX2 R45, R45 ;  /* 0x0000002d002d7308 */ /* 0x000fe20000000800 */
[----:B----4-:R-:W-:-:S04]  /*14630*/  FMNMX.FTZ R3, R6, R3, !PT ;  /* 0x0000000306037209 */ /* 0x010fc80007810000 */
[C---:B------:R-:W-:Y:S01]  /*14640*/  FSETP.NEU.FTZ.AND P1, PT, R3.reuse, -INF , PT ;  /* 0xff8000000300780b */ /* 0x040fe20003f3d000 */
[----:B------:R-:W-:Y:S02]  /*14650*/  FMUL.FTZ R6, R3, R0 ;  /* 0x0000000003067220 */ /* 0x000fe40000410000 */
[----:B------:R-:W-:Y:S03]  /*14660*/  MUFU.EX2 R176, R176 ;  /* 0x000000b000b07308 */ /* 0x000fe60000000800 */
[----:B------:R-:W-:-:S05]  /*14670*/  FSEL R8, R6, RZ, P1 ;  /* 0x000000ff06087208 */ /* 0x000fca0000800000 */
[----:B------:R-:W-:Y:S01]  /*14680*/  MUFU.EX2 R21, R21 ;  /* 0x0000001500157308 */ /* 0x000fe20000000800 */
[-CC-:B------:R-:W-:Y:S01]  /*14690*/  FFMA.FTZ R189, R26, R0.reuse, -R8.reuse ;  /* 0x000000001abd7223 */ /* 0x180fe20000010808 */
[-CC-:B------:R-:W-:Y:S01]  /*146a0*/  FFMA.FTZ R6, R33, R0.reuse, -R8.reuse ;  /* 0x0000000021067223 */ /* 0x180fe20000010808 */
[-CC-:B------:R-:W-:Y:S01]  /*146b0*/  FFMA.FTZ R191, R27, R0.reuse, -R8.reuse ;  /* 0x000000001bbf7223 */ /* 0x180fe20000010808 */
[-CC-:B------:R-:W-:Y:S01]  /*146c0*/  FFMA.FTZ R12, R31, R0.reuse, -R8.reuse ;  /* 0x000000001f0c7223 */ /* 0x180fe20000010808 */
[----:B0-----:R-:W-:Y:S01]  /*146d0*/  FADD.FTZ R27, R188, R93 ;  /* 0x0000005dbc1b7221 */ /* 0x001fe20000010000 */
[-CC-:B------:R-:W-:Y:S01]  /*146e0*/  FFMA.FTZ R185, R29, R0.reuse, -R8.reuse ;  /* 0x000000001db97223 */ /* 0x180fe20000010808 */
[-CC-:B------:R-:W-:Y:S01]  /*146f0*/  FFMA.FTZ R35, R35, R0.reuse, -R8.reuse ;  /* 0x0000000023237223 */ /* 0x180fe20000010808 */
[----:B------:R-:W-:Y:S01]  /*14700*/  MUFU.EX2 R189, R189 ;  /* 0x000000bd00bd7308 */ /* 0x000fe20000000800 */
[----:B-1----:R-:W-:Y:S01]  /*14710*/  FADD.FTZ R30, R190, R27 ;  /* 0x0000001bbe1e7221 */ /* 0x002fe20000010000 */
[-CC-:B------:R-:W-:Y:S01]  /*14720*/  FFMA.FTZ R37, R37, R0.reuse, -R8.reuse ;  /* 0x0000000025257223 */ /* 0x180fe20000010808 */
[-CC-:B------:R-:W-:Y:S01]  /*14730*/  FFMA.FTZ R39, R39, R0.reuse, -R8.reuse ;  /* 0x0000000027277223 */ /* 0x180fe20000010808 */
[-C--:B------:R-:W-:Y:S01]  /*14740*/  FFMA.FTZ R75, R75, R0.reuse, -R8 ;  /* 0x000000004b4b7223 */ /* 0x080fe20000010808 */
[----:B--2---:R-:W-:Y:S01]  /*14750*/  FADD.FTZ R27, R95, R30 ;  /* 0x0000001e5f1b7221 */ /* 0x004fe20000010000 */
[-CC-:B------:R-:W-:Y:S01]  /*14760*/  FFMA.FTZ R43, R43, R0.reuse, -R8.reuse ;  /* 0x000000002b2b7223 */ /* 0x180fe20000010808 */
[-CC-:B------:R-:W-:Y:S01]  /*14770*/  FFMA.FTZ R79, R79, R0.reuse, -R8.reuse ;  /* 0x000000004f4f7223 */ /* 0x180fe20000010808 */
[----:B------:R-:W0:Y:S01]  /*14780*/  MUFU.EX2 R6, R6 ;  /* 0x0000000600067308 */ /* 0x000e220000000800 */
[----:B---3--:R-:W-:Y:S01]  /*14790*/  FADD.FTZ R32, R184, R27 ;  /* 0x0000001bb8207221 */ /* 0x008fe20000010000 */
[-CC-:B------:R-:W-:Y:S01]  /*147a0*/  FFMA.FTZ R47, R47, R0.reuse, -R8.reuse ;  /* 0x000000002f2f7223 */ /* 0x180fe20000010808 */
[----:B------:R-:W1:Y:S01]  /*147b0*/  @P5 LDC R31, c[0x0][0x44c] ;  /* 0x00011300ff1f5b82 */ /* 0x000e620000000800 */
[-C--:B------:R-:W-:Y:S01]  /*147c0*/  FFMA.FTZ R83, R83, R0.reuse, -R8 ;  /* 0x0000000053537223 */ /* 0x080fe20000010808 */
[----:B-----5:R-:W-:Y:S01]  /*147d0*/  FADD.FTZ R29, R85, R32 ;  /* 0x00000020551d7221 */ /* 0x020fe20000010000 */
[-CC-:B------:R-:W-:Y:S01]  /*147e0*/  FFMA.FTZ R51, R51, R0.reuse, -R8.reuse ;  /* 0x0000000033337223 */ /* 0x180fe20000010808 */
[-CC-:B------:R-:W-:Y:S01]  /*147f0*/  FFMA.FTZ R87, R87, R0.reuse, -R8.reuse ;  /* 0x0000000057577223 */ /* 0x180fe20000010808 */
[----:B------:R-:W2:Y:S01]  /*14800*/  MUFU.EX2 R191, R191 ;  /* 0x000000bf00bf7308 */ /* 0x000ea20000000800 */
[----:B------:R-:W-:Y:S01]  /*14810*/  FADD.FTZ R34, R186, R29 ;  /* 0x0000001dba227221 */ /* 0x000fe20000010000 */
[-CC-:B------:R-:W-:Y:S01]  /*14820*/  FFMA.FTZ R55, R55, R0.reuse, -R8.reuse ;  /* 0x0000000037377223 */ /* 0x180fe20000010808 */
[-CC-:B------:R-:W-:Y:S01]  /*14830*/  FFMA.FTZ R89, R89, R0.reuse, -R8.reuse ;  /* 0x0000000059597223 */ /* 0x180fe20000010808 */
[-C--:B------:R-:W-:Y:S01]  /*14840*/  FFMA.FTZ R59, R59, R0.reuse, -R8 ;  /* 0x000000003b3b7223 */ /* 0x080fe20000010808 */
[----:B------:R-:W-:Y:S01]  /*14850*/  FADD.FTZ R29, R77, R34 ;  /* 0x000000224d1d7221 */ /* 0x000fe20000010000 */
[-CC-:B------:R-:W-:Y:S01]  /*14860*/  FFMA.FTZ R91, R91, R0.reuse, -R8.reuse ;  /* 0x000000005b5b7223 */ /* 0x180fe20000010808 */
[-C--:B------:R-:W-:Y:S01]  /*14870*/  FFMA.FTZ R63, R63, R0.reuse, -R8 ;  /* 0x000000003f3f7223 */ /* 0x080fe20000010808 */
[----:B------:R-:W3:Y:S01]  /*14880*/  MUFU.EX2 R12, R12 ;  /* 0x0000000c000c7308 */ /* 0x000ee20000000800 */
[----:B0-----:R-:W-:Y:S01]  /*14890*/  FADD.FTZ R30, R189, R6 ;  /* 0x00000006bd1e7221 */ /* 0x001fe20000010000 */
[----:B------:R-:W-:Y:S01]  /*148a0*/  FADD.FTZ R34, R180, R29 ;  /* 0x0000001db4227221 */ /* 0x000fe20000010000 */
[-CC-:B------:R-:W-:Y:S01]  /*148b0*/  FFMA.FTZ R73, R73, R0.reuse, -R8.reuse ;  /* 0x0000000049497223 */ /* 0x180fe20000010808 */
[-CC-:B------:R-:W-:Y:S01]  /*148c0*/  FFMA.FTZ R67, R67, R0.reuse, -R8.reuse ;  /* 0x0000000043437223 */ /* 0x180fe20000010808 */
[-C--:B------:R-:W-:Y:S01]  /*148d0*/  FFMA.FTZ R81, R81, R0.reuse, -R8 ;  /* 0x0000000051517223 */ /* 0x080fe20000010808 */
[----:B------:R-:W-:Y:S01]  /*148e0*/  FADD.FTZ R29, R41, R34 ;  /* 0x00000022291d7221 */ /* 0x000fe20000010000 */
[----:B------:R-:W-:Y:S01]  /*148f0*/  FFMA.FTZ R71, R71, R0, -R8 ;  /* 0x0000000047477223 */ /* 0x000fe20000010808 */
[----:B------:R-:W0:Y:S01]  /*14900*/  MUFU.EX2 R185, R185 ;  /* 0x000000b900b97308 */ /* 0x000e220000000800 */
[----:B--2---:R-:W-:Y:S01]  /*14910*/  FADD.FTZ R27, R191, R30 ;  /* 0x0000001ebf1b7221 */ /* 0x004fe20000010000 */
[----:B------:R-:W-:Y:S01]  /*14920*/  FADD.FTZ R36, R182, R29 ;  /* 0x0000001db6247221 */ /* 0x000fe20000010000 */
[----:B-1----:R-:W-:Y:S01]  /*14930*/  @P5 IMAD.HI.U32 R31, R90, R31, RZ ;  /* 0x0000001f5a1f5227 */ /* 0x002fe200078e00ff */
[----:B------:R-:W-:-:S03]  /*14940*/  F2FP.F16.F32.PACK_AB R189, R6, R189 ;  /* 0x000000bd06bd723e */ /* 0x000fc600000000ff */
[----:B------:R-:W-:Y:S01]  /*14950*/  FADD.FTZ R29, R45, R36 ;  /* 0x000000242d1d7221 */ /* 0x000fe20000010000 */
[----:B------:R-:W-:Y:S01]  /*14960*/  F2FP.F16.F32.PACK_AB R188, R93, R188 ;  /* 0x000000bc5dbc723e */ /* 0x000fe200000000ff */
[----:B------:R-:W1:Y:S01]  /*14970*/  MUFU.EX2 R14, R35 ;  /* 0x00000023000e7308 */ /* 0x000e620000000800 */
[----:B---3--:R-:W-:Y:S01]  /*14980*/  FADD.FTZ R32, R12, R27 ;  /* 0x0000001b0c207221 */ /* 0x008fe20000010000 */
[----:B------:R-:W-:Y:S01]  /*14990*/  FADD.FTZ R36, R176, R29 ;  /* 0x0000001db0247221 */ /* 0x000fe20000010000 */
[----:B------:R-:W-:Y:S02]  /*149a0*/  @P5 SHF.R.U32.HI R38, RZ, R40, R31 ;  /* 0x00000028ff265219 */ /* 0x000fe4000001161f */
[C---:B------:R-:W-:Y:S01]  /*149b0*/  F2FP.F16.F32.PACK_AB R176, R21.reuse, R176 ;  /* 0x000000b015b0723e */ /* 0x040fe200000000ff */
[----:B------:R-:W-:Y:S01]  /*149c0*/  FADD.FTZ R29, R21, R36 ;  /* 0x00000024151d7221 */ /* 0x000fe20000010000 */
[----:B------:R-:W-:Y:S01]  /*149d0*/  ISETP.GE.AND P5, PT, R11, 0x1, PT ;  /* 0x000000010b00780c */ /* 0x000fe20003fa6270 */
[----:B------:R-:W2:Y:S01]  /*149e0*/  MUFU.EX2 R37, R37 ;  /* 0x0000002500257308 */ /* 0x000ea20000000800 */
[----:B0-----:R-:W-:Y:S01]  /*149f0*/  FADD.FTZ R27, R185, R32 ;  /* 0x00000020b91b7221 */ /* 0x001fe20000010000 */
[----:B------:R-:W-:Y:S01]  /*14a00*/  IMAD.IADD R139, R139, 0x1, R38 ;  /* 0x000000018b8b7824 */ /* 0x000fe200078e0226 */
[----:B------:R-:W-:-:S02]  /*14a10*/  F2FP.F16.F32.PACK_AB R190, R95, R190 ;  /* 0x000000be5fbe723e */ /* 0x000fc400000000ff */
[----:B------:R-:W-:Y:S02]  /*14a20*/  F2FP.F16.F32.PACK_AB R184, R85, R184 ;  /* 0x000000b855b8723e */ /* 0x000fe400000000ff */
[----:B------:R-:W-:Y:S01]  /*14a30*/  F2FP.F16.F32.PACK_AB R186, R77, R186 ;  /* 0x000000ba4dba723e */ /* 0x000fe200000000ff */
[----:B------:R-:W0:Y:S01]  /*14a40*/  MUFU.EX2 R20, R39 ;  /* 0x0000002700147308 */ /* 0x000e220000000800 */
[----:B-1----:R-:W-:Y:S01]  /*14a50*/  FADD.FTZ R32, R14, R27 ;  /* 0x0000001b0e207221 */ /* 0x002fe20000010000 */
[----:B------:R-:W-:Y:S02]  /*14a60*/  F2FP.F16.F32.PACK_AB R180, R41, R180 ;  /* 0x000000b429b4723e */ /* 0x000fe400000000ff */
[----:B------:R-:W-:Y:S02]  /*14a70*/  F2FP.F16.F32.PACK_AB R182, R45, R182 ;  /* 0x000000b62db6723e */ /* 0x000fe400000000ff */
[----:B------:R-:W-:Y:S02]  /*14a80*/  F2FP.F16.F32.PACK_AB R191, R12, R191 ;  /* 0x000000bf0cbf723e */ /* 0x000fe400000000ff */
[----:B------:R-:W1:Y:S01]  /*14a90*/  MUFU.EX2 R75, R75 ;  /* 0x0000004b004b7308 */ /* 0x000e620000000800 */
[----:B--2---:R-:W-:Y:S01]  /*14aa0*/  FADD.FTZ R27, R37, R32 ;  /* 0x00000020251b7221 */ /* 0x004fe20000010000 */
[----:B------:R-:W-:-:S02]  /*14ab0*/  F2FP.F16.F32.PACK_AB R185, R14, R185 ;  /* 0x000000b90eb9723e */ /* 0x000fc400000000ff */
[----:B------:R-:W-:-:S04]  /*14ac0*/  IADD3 R10, R139, R10, RZ ;  /* 0x0000000a8b0a7210 */ /* 0x000fc80007ffe0ff */
        /* <DEDUP_REMOVED lines=24> */
[----:B------:R-:W-:-:S06]  /*14c50*/  F2FP.F16.F32.PACK_AB R177, R28, R83 ;  /* 0x000000531cb1723e */ /* 0x000fcc00000000ff */
        /* <DEDUP_REMOVED lines=36> */
[C---:B0-----:R-:W-:Y:S01]  /*14ea0*/  FADD.FTZ R6, R36.reuse, R5 ;  /* 0x0000000524067221 */ /* 0x041fe20000010000 */
[----:B------:R-:W-:Y:S01]  /*14eb0*/  F2FP.F16.F32.PACK_AB R169, R36, R73 ;  /* 0x0000004924a9723e */ /* 0x000fe200000000ff */
[----:B------:R-:W-:Y:S02]  /*14ec0*/  VIADD R5, R2, 0xfffffffe ;  /* 0xfffffffe02057836 */ /* 0x000fe40000000000 */
[----:B-1----:R-:W-:-:S04]  /*14ed0*/  FADD.FTZ R7, R81, R6 ;  /* 0x0000000651077221 */ /* 0x002fc80000010000 */
[C---:B--2---:R-:W-:Y:S01]  /*14ee0*/  FADD.FTZ R7, R38.reuse, R7 ;  /* 0x0000000726077221 */ /* 0x044fe20000010000 */
[----:B------:R-:W-:Y:S01]  /*14ef0*/  F2FP.F16.F32.PACK_AB R171, R38, R81 ;  /* 0x0000005126ab723e */ /* 0x000fe200000000ff */
[----:B------:R-:W-:Y:S06]  /*14f00*/  @!P5 BRA `(.L_x_1773) ;  /* 0x000000000048d947 */ /* 0x000fec0003800000 */
        /* <DEDUP_REMOVED lines=11> */
.L_x_1775:
[----:B------:R-:W-:-:S13]  /*14fc0*/  ISETP.NE.AND P1, PT, R11, 0x1, PT ;  /* 0x000000010b00780c */ /* 0x000fda0003f25270 */
[----:B------:R-:W0:Y:S02]  /*14fd0*/  @P1 LDC.64 R12, c[0x0][0x9e8] ;  /* 0x00027a00ff0c1b82 */ /* 0x000e240000000a00 */
[----:B0-----:R-:W-:-:S05]  /*14fe0*/  @P1 IMAD.HI.U32 R6, R2, R12, RZ ;  /* 0x0000000c02061227 */ /* 0x001fca00078e00ff */
[----:B------:R-:W-:-:S07]  /*14ff0*/  @P1 SHF.R.U32.HI R2, RZ, R13, R6 ;  /* 0x0000000dff021219 */ /* 0x000fce0000011606 */
.L_x_1776:
[----:B------:R-:W-:Y:S05]  /*15000*/  BSYNC B0 ;  /* 0x0000000000007941 */ /* 0x000fea0003800000 */
.L_x_1774:
[----:B------:R-:W-:-:S05]  /*15010*/  IMAD R11, R2, R11, R11 ;  /* 0x0000000b020b7224 */ /* 0x000fca00078e020b */
[----:B------:R-:W-:-:S07]  /*15020*/  VIMNMX R10, R10, R11, PT ;  /* 0x0000000b0a0a7248 */ /* 0x000fce0003fe0100 */
.L_x_1773:
[----:B------:R-:W2:Y:S01]  /*15030*/  LDL R12, [R1+0x3c] ;  /* 0x00003c00010c7983 */ /* 0x000ea20000100800 */
[----:B------:R-:W-:Y:S01]  /*15040*/  IMAD.HI R10, R10, 0x2aaaaaab, RZ ;  /* 0x2aaaaaab0a0a7827 */ /* 0x000fe200078e02ff */
[----:B------:R-:W-:Y:S01]  /*15050*/  ULDC UR39, c[0x0][0x9e4] ;  /* 0x0002790000277ab9 */ /* 0x000fe20000000800 */
[----:B------:R-:W-:Y:S01]  /*15060*/  ULDC UR38, c[0x0][0x9e4] ;  /* 0x0002790000267ab9 */ /* 0x000fe20000000800 */
[----:B------:R-:W-:Y:S01]  /*15070*/  ULDC UR50, c[0x0][0x9dc] ;  /* 0x0002770000327ab9 */ /* 0x000fe20000000800 */
[----:B------:R-:W-:Y:S01]  /*15080*/  ULDC UR42, c[0x0][0x9dc] ;  /* 0x00027700002a7ab9 */ /* 0x000fe20000000800 */
[----:B------:R-:W-:Y:S01]  /*15090*/  SHF.R.U32.HI R11, RZ, 0x1f, R10 ;  /* 0x0000001fff0b7819 */ /* 0x000fe2000001160a */
[----:B------:R-:W-:Y:S01]  /*150a0*/  ULDC UR43, c[0x0][0x988] ;  /* 0x00026200002b7ab9 */ /* 0x000fe20000000800 */
[----:B------:R-:W-:Y:S01]  /*150b0*/  ULDC UR47, c[0x0][0x988] ;  /* 0x00026200002f7ab9 */ /* 0x000fe20000000800 */
[----:B------:R-:W-:Y:S01]  /*150c0*/  ULDC UR46, c[0x0][0x988] ;  /* 0x00026200002e7ab9 */ /* 0x000fe20000000800 */
[----:B------:R-:W-:Y:S01]  /*150d0*/  LEA.HI.SX32 R11, R10, R11, 0x1c ;  /* 0x0000000b0a0b7211 */ /* 0x000fe200078fe2ff */
[----:B------:R-:W-:Y:S01]  /*150e0*/  ULDC UR54, c[0x0][0x9e0] ;  /* 0x0002780000367ab9 */ /* 0x000fe20000000800 */
[----:B------:R-:W-:Y:S01]  /*150f0*/  ULDC UR51, c[0x0][0x9e0] ;  /* 0x0002780000337ab9 */ /* 0x000fe20000000800 */
[----:B------:R-:W-:Y:S01]  /*15100*/  BSSY B1, `(.L_x_1777) ;  /* 0x000039b000017945 */ /* 0x000fe20003800000 */
[----:B------:R-:W-:Y:S01]  /*15110*/  IMAD.MOV.U32 R2, RZ, RZ, 0x3f800000 ;  /* 0x3f800000ff027424 */ /* 0x000fe200078e00ff */
[----:B------:R-:W-:Y:S01]  /*15120*/  CS2R R118, SRZ ;  /* 0x0000000000767805 */ /* 0x000fe2000001ff00 */
[----:B------:R-:W-:Y:S01]  /*15130*/  IMAD.MOV.U32 R6, RZ, RZ, 0x3f800000 ;  /* 0x3f800000ff067424 */ /* 0x000fe200078e00ff */
        /* <DEDUP_REMOVED lines=47> */
[----:B--2---:R-:W-:-:S04]  /*15430*/  VIMNMX R226, R12, R11, !PT ;  /* 0x0000000b0ce27248 */ /* 0x004fc80007fe0100 */
[----:B------:R-:W-:-:S13]  /*15440*/  ISETP.GE.AND P1, PT, R5, R226, PT ;  /* 0x000000e20500720c */ /* 0x000fda0003f26270 */
[----:B------:R-:W-:Y:S05]  /*15450*/  @!P1 BRA `(.L_x_1778) ;  /* 0x0000003400949947 */ /* 0x000fea0003800000 */
[----:B------:R-:W-:Y:S01]  /*15460*/  BSSY B0, `(.L_x_1779) ;  /* 0x0000360000007945 */ /* 0x000fe20003800000 */
[----:B------:R-:W-:Y:S01]  /*15470*/  IMAD.MOV.U32 R2, RZ, RZ, 0x3f800000 ;  /* 0x3f800000ff027424 */ /* 0x000fe200078e00ff */
[----:B------:R-:W-:-:S07]  /*15480*/  MOV R119, RZ ;  /* 0x000000ff00777202 */ /* 0x000fce0000000f00 */
.L_x_1800:
[----:B------:R-:W-:-:S05]  /*15490*/  VIADD R10, R194, 0x1 ;  /* 0x00000001c20a7836 */ /* 0x000fca0000000000 */
[----:B------:R-:W-:-:S04]  /*154a0*/  ISETP.NE.AND P1, PT, R10, 0x2, PT ;  /* 0x000000020a00780c */ /* 0x000fc80003f25270 */
[----:B------:R-:W-:Y:S02]  /*154b0*/  SEL R0, RZ, 0x1, P1 ;  /* 0x00000001ff007807 */ /* 0x000fe40000800000 */
[----:B------:R-:W-:Y:S02]  /*154c0*/  SEL R10, R10, RZ, P1 ;  /* 0x000000ff0a0a7207 */ /* 0x000fe40000800000 */
[----:B------:R-:W-:Y:S01]  /*154d0*/  LOP3.LUT R11, R199, R0, RZ, 0x3c, !PT ;  /* 0x00000000c70b7212 */ /* 0x000fe200078e3cff */
[----:B------:R-:W-:Y:S06]  /*154e0*/  @!P0 BRA `(.L_x_1780) ;  /* 0x0000000000048947 */ /* 0x000fec0003800000 */
[----:B------:R-:W-:Y:S01]  /*154f0*/  BPT.TRAP 0x1 ;  /* 0x000000040000795c */ /* 0x000fe20000300000 */
.L_x_1780:
[----:B------:R-:W-:Y:S01]  /*15500*/  IMAD R0, R10, 0x8, R18 ;  /* 0x000000080a007824 */ /* 0x000fe200078e0212 */
[----:B------:R-:W-:-:S04]  /*15510*/  SHF.L.U32 R9, R11, 0x1f, RZ ;  /* 0x0000001f0b097819 */ /* 0x000fc800000006ff */
[----:B------:R0:W1:Y:S01]  /*15520*/  SYNCS.PHASECHK.TRANS64.TRYWAIT P1, [R0+URZ+0x30830], R9 ;  /* 0x03083009000075a7 */ /* 0x000062000802017f */
[----:B------:R-:W-:Y:S05]  /*15530*/  @!P0 BRA `(.L_x_1781) ;  /* 0x0000000000048947 */ /* 0x000fea0003800000 */
[----:B------:R-:W-:Y:S01]  /*15540*/  BPT.TRAP 0x1 ;  /* 0x000000040000795c */ /* 0x000fe20000300000 */
.L_x_1781:
[----:B------:R-:W-:Y:S01]  /*15550*/  IMAD R126, R10, 0x900, R217 ;  /* 0x000009000a7e7824 */ /* 0x000fe200078e02d9 */
[----:B------:R-:W-:Y:S03]  /*15560*/  BSSY B2, `(.L_x_1782) ;  /* 0x0000006000027945 */ /* 0x000fe60003800000 */
[C---:B------:R-:W-:Y:S02]  /*15570*/  VIADD R122, R126.reuse, 0x2 ;  /* 0x000000027e7a7836 */ /* 0x040fe40000000000 */
[----:B------:R-:W-:Y:S01]  /*15580*/  VIADD R124, R126, 0x4 ;  /* 0x000000047e7c7836 */ /* 0x000fe20000000000 */
[----:B-1----:R-:W-:Y:S06]  /*15590*/  @P1 BRA `(.L_x_1783) ;  /* 0x0000000000081947 */ /* 0x002fec0003800000 */
[----:B------:R-:W1:Y:S02]  /*155a0*/  SYNCS.PHASECHK.TRANS64.TRYWAIT P1, [R0+URZ+0x30830], R9 ;  /* 0x03083009000075a7 */ /* 0x000e64000802017f */
[----:B-1----:R-:W-:Y:S05]  /*155b0*/  @!P1 BRA `(.L_x_1784) ;  /* 0x0000015000ac9947 */ /* 0x002fea0003800000 */
.L_x_1783:
[----:B------:R-:W-:Y:S05]  /*155c0*/  BSYNC B2 ;  /* 0x0000000000027941 */ /* 0x000fea0003800000 */
.L_x_1782:
[----:B------:R-:W2:Y:S01]  /*155d0*/  LDL.64 R128, [R1+0x28] ;  /* 0x0000280001807983 */ /* 0x000ea20000100a00 */
[----:B------:R-:W-:Y:S01]  /*155e0*/  IMAD.MOV.U32 R120, RZ, RZ, R126 ;  /* 0x000000ffff787224 */ /* 0x000fe200078e007e */
[----:B------:R-:W-:Y:S01]  /*155f0*/  MOV R213, UR50 ;  /* 0x0000003200d57c02 */ /* 0x000fe20008000f00 */
[----:B------:R-:W-:Y:S01]  /*15600*/  IMAD.MOV.U32 R123, RZ, RZ, 0x40000040 ;  /* 0x40000040ff7b7424 */ /* 0x000fe200078e00ff */
[----:B------:R-:W-:Y:S01]  /*15610*/  MOV R209, UR46 ;  /* 0x0000002e00d17c02 */ /* 0x000fe20008000f00 */
[----:B------:R-:W-:Y:S01]  /*15620*/  IMAD.MOV.U32 R125, RZ, RZ, 0x40000040 ;  /* 0x40000040ff7d7424 */ /* 0x000fe200078e00ff */
[----:B------:R-:W-:Y:S01]  /*15630*/  R2UR UR50, R120 ;  /* 0x00000000783272ca */ /* 0x000fe200000e0000 */
[----:B------:R-:W-:Y:S01]  /*15640*/  VIADD R120, R126, 0x6 ;  /* 0x000000067e787836 */ /* 0x000fe20000000000 */
[----:B------:R-:W-:Y:S01]  /*15650*/  MOV R12, UR38 ;  /* 0x00000026000c7c02 */ /* 0x000fe20008000f00 */
[-C--:B------:R-:W-:Y:S01]  /*15660*/  FMUL.FTZ R24, R24, R6.reuse ;  /* 0x0000000618187220 */ /* 0x080fe20000410000 */
[----:B------:R-:W-:Y:S01]  /*15670*/  R2UR UR46, R122 ;  /* 0x000000007a2e72ca */ /* 0x000fe200000e0000 */
[----:B------:R-:W-:Y:S01]  /*15680*/  VIADD R122, R126, 0x300 ;  /* 0x000003007e7a7836 */ /* 0x000fe20000000000 */
        /* <DEDUP_REMOVED lines=8> */
[----:B------:R-:W-:Y:S01]  /*15710*/  R2UR UR42, R124 ;  /* 0x000000007c2a72ca */ /* 0x000fe200000e0000 */
[-C--:B------:R-:W-:Y:S01]  /*15720*/  FMUL.FTZ R28, R28, R6.reuse ;  /* 0x000000061c1c7220 */ /* 0x080fe20000410000 */
[----:B------:R-:W-:Y:S01]  /*15730*/  MOV R121, 0x40000040 ;  /* 0x4000004000797802 */ /* 0x000fe20000000f00 */
[-C--:B------:R-:W-:Y:S01]  /*15740*/  FMUL.FTZ R29, R29, R6.reuse ;  /* 0x000000061d1d7220 */ /* 0x080fe20000410000 */
[----:B------:R-:W-:Y:S01]  /*15750*/  IADD3 R124, R126, 0x304, RZ ;  /* 0x000003047e7c7810 */ /* 0x000fe20007ffe0ff */
[-C--:B------:R-:W-:Y:S01]  /*15760*/  FMUL.FTZ R32, R32, R6.reuse ;  /* 0x0000000620207220 */ /* 0x080fe20000410000 */
[----:B------:R-:W-:Y:S01]  /*15770*/  MOV R212, UR51 ;  /* 0x0000003300d47c02 */ /* 0x000fe20008000f00 */
[-C--:B------:R-:W-:Y:S01]  /*15780*/  FMUL.FTZ R33, R33, R6.reuse ;  /* 0x0000000621217220 */ /* 0x080fe20000410000 */
[----:B------:R-:W-:Y:S01]  /*15790*/  MOV R214, UR49 ;  /* 0x0000003100d67c02 */ /* 0x000fe20008000f00 */
[-C--:B------:R-:W-:Y:S01]  /*157a0*/  FMUL.FTZ R36, R36, R6.reuse ;  /* 0x0000000624247220 */ /* 0x080fe20000410000 */
[----:B------:R-:W-:Y:S01]  /*157b0*/  MOV R215, UR48 ;  /* 0x0000003000d77c02 */ /* 0x000fe20008000f00 */
[-C--:B------:R-:W-:Y:S01]  /*157c0*/  FMUL.FTZ R37, R37, R6.reuse ;  /* 0x0000000625257220 */ /* 0x080fe20000410000 */
[----:B------:R-:W-:Y:S01]  /*157d0*/  R2UR UR51, R121 ;  /* 0x00000000793372ca */ /* 0x000fe200000e0000 */
[-C--:B------:R-:W-:Y:S01]  /*157e0*/  FMUL.FTZ R40, R40, R6.reuse ;  /* 0x0000000628287220 */ /* 0x080fe20000410000 */
[----:B------:R-:W-:Y:S01]  /*157f0*/  R2UR UR26, R124 ;  /* 0x000000007c1a72ca */ /* 0x000fe200000e0000 */
[----:B------:R-:W-:Y:S01]  /*15800*/  VIADD R124, R126, 0x606 ;  /* 0x000006067e7c7836 */ /* 0x000fe20000000000 */
[----:B------:R-:W-:Y:S01]  /*15810*/  R2UR UR22, R122 ;  /* 0x000000007a1672ca */ /* 0x000fe200000e0000 */
[----:B------:R-:W-:Y:S01]  /*15820*/  VIADD R122, R126, 0x604 ;  /* 0x000006047e7a7836 */ /* 0x000fe20000000000 */
[----:B------:R-:W-:Y:S01]  /*15830*/  R2UR UR18, R120 ;  /* 0x00000000781272ca */ /* 0x000fe200000e0000 */
[----:B------:R-:W-:Y:S01]  /*15840*/  VIADD R120, R126, 0x602 ;  /* 0x000006027e787836 */ /* 0x000fe20000000000 */
[----:B------:R-:W-:Y:S01]  /*15850*/  MOV R208, UR47 ;  /* 0x0000002f00d07c02 */ /* 0x000fe20008000f00 */
[-C--:B------:R-:W-:Y:S01]  /*15860*/  FMUL.FTZ R41, R41, R6.reuse ;  /* 0x0000000629297220 */ /* 0x080fe20000410000 */
[----:B------:R-:W-:Y:S01]  /*15870*/  MOV R15, UR43 ;  /* 0x0000002b000f7c02 */ /* 0x000fe20008000f00 */
[-C--:B------:R-:W-:Y:S01]  /*15880*/  FMUL.FTZ R44, R44, R6.reuse ;  /* 0x000000062c2c7220 */ /* 0x080fe20000410000 */
[----:B01----:R-:W-:Y:S01]  /*15890*/  MOV R9, UR39 ;  /* 0x0000002700097c02 */ /* 0x003fe20008000f00 */
[-C--:B------:R-:W-:Y:S01]  /*158a0*/  FMUL.FTZ R45, R45, R6.reuse ;  /* 0x000000062d2d7220 */ /* 0x080fe20000410000 */
[----:B------:R-:W-:Y:S01]  /*158b0*/  R2UR UR47, R123 ;  /* 0x000000007b2f72ca */ /* 0x000fe200000e0000 */
        /* <DEDUP_REMOVED lines=27> */
[----:B------:R-:W-:Y:S01]  /*15a70*/  MOV R210, UR45 ;  /* 0x0000002d00d27c02 */ /* 0x000fe20008000f00 */
        /* <DEDUP_REMOVED lines=75> */
[----:B--2---:R-:W-:-:S02]  /*15f30*/  R2UR UR48, R128 ;  /* 0x00000000803072ca */ /* 0x004fc400000e0000 */
[----:B------:R-:W-:Y:S02]  /*15f40*/  R2UR UR49, R129 ;  /* 0x00000000813172ca */ /* 0x000fe400000e0000 */
[----:B------:R-:W-:-:S11]  /*15f50*/  WARPGROUP.ARRIVE ;  /* 0x00000000000079c5 */ /* 0x000fd60000000000 */
[----:B------:R-:W-:Y:S01]  /*15f60*/  HGMMA.64x96x16.F32 R120, gdesc[UR48], RZ, !UPT, gsb0 ;  /* 0x01600000307879f0 */ /* 0x000fe2000c0008ff */
[----:B------:R-:W-:Y:S02]  /*15f70*/  R2UR UR51, R212 ;  /* 0x00000000d43372ca */ /* 0x000fe400000e0000 */
[----:B------:R-:W-:Y:S02]  /*15f80*/  R2UR UR50, R213 ;  /* 0x00000000d53272ca */ /* 0x000fe400000e0000 */
[----:B------:R-:W2:Y:S01]  /*15f90*/  LDL.64 R212, [R1+0x20] ;  /* 0x0000200001d47983 */ /* 0x000ea20000100a00 */
[----:B------:R-:W-:Y:S02]  /*15fa0*/  WARPGROUP.DEPBAR.LE gsb0, 0x0 ;  /* 0x00008000000079c5 */ /* 0x000fe40000010000 */
[----:B------:R-:W-:Y:S01]  /*15fb0*/  WARPGROUP.ARRIVE ;  /* 0x00000000000079c5 */ /* 0x000fe20000000000 */
[----:B--2---:R-:W-:Y:S02]  /*15fc0*/  R2UR UR44, R212 ;  /* 0x00000000d42c72ca */ /* 0x004fe400000e0000 */
[----:B------:R-:W-:-:S02]  /*15fd0*/  R2UR UR45, R213 ;  /* 0x00000000d52d72ca */ /* 0x000fc400000e0000 */
[----:B------:R-:W-:Y:S01]  /*15fe0*/  R2UR UR49, R214 ;  /* 0x00000000d63172ca */ /* 0x000fe200000e0000 */
[----:B------:R-:W2:Y:S10]  /*15ff0*/  LDL.64 R212, [R1] ;  /* 0x0000000001d47983 */ /* 0x000eb40000100a00 */
[----:B------:R-:W-:Y:S01]  /*16000*/  HGMMA.64x96x16.F32 R120, gdesc[UR44], R120, gsb0 ;  /* 0x016000002c7879f0 */ /* 0x000fe20008000878 */
[----:B------:R-:W-:-:S02]  /*16010*/  R2UR UR45, R210 ;  /* 0x00000000d22d72ca */ /* 0x000fc400000e0000 */
[----:B------:R-:W-:Y:S02]  /*16020*/  R2UR UR44, R211 ;  /* 0x00000000d32c72ca */ /* 0x000fe400000e0000 */
[----:B------:R-:W3:Y:S01]  /*16030*/  LDL.64 R210, [R1+0x18] ;  /* 0x0000180001d27983 */ /* 0x000ee20000100a00 */
[----:B------:R-:W-:Y:S02]  /*16040*/  R2UR UR47, R208 ;  /* 0x00000000d02f72ca */ /* 0x000fe400000e0000 */
[----:B------:R-:W-:Y:S02]  /*16050*/  R2UR UR46, R209 ;  /* 0x00000000d12e72ca */ /* 0x000fe400000e0000 */
[----:B------:R-:W4:Y:S01]  /*16060*/  LDL.64 R208, [R1+0x10] ;  /* 0x0000100001d07983 */ /* 0x000f220000100a00 */
[----:B------:R-:W-:-:S03]  /*16070*/  R2UR UR48, R215 ;  /* 0x00000000d73072ca */ /* 0x000fc600000e0000 */
[----:B------:R-:W5:Y:S01]  /*16080*/  LDL.64 R214, [R1+0x8] ;  /* 0x0000080001d67983 */ /* 0x000f620000100a00 */
[----:B------:R-:W-:Y:S02]  /*16090*/  WARPGROUP.DEPBAR.LE gsb0, 0x0 ;  /* 0x00008000000079c5 */ /* 0x000fe40000010000 */
[----:B------:R-:W-:Y:S01]  /*160a0*/  WARPGROUP.ARRIVE ;  /* 0x00000000000079c5 */ /* 0x000fe20000000000 */
[----:B---3--:R-:W-:Y:S02]  /*160b0*/  R2UR UR40, R210 ;  /* 0x00000000d22872ca */ /* 0x008fe400000e0000 */
[----:B------:R-:W-:-:S13]  /*160c0*/  R2UR UR41, R211 ;  /* 0x00000000d32972ca */ /* 0x000fda00000e0000 */
[----:B------:R-:W-:Y:S01]  /*160d0*/  HGMMA.64x96x16.F32 R120, gdesc[UR40], R120, gsb0 ;  /* 0x01600000287879f0 */ /* 0x000fe20008000878 */
[----:B----4-:R-:W-:Y:S02]  /*160e0*/  R2UR UR36, R208 ;  /* 0x00000000d02472ca */ /* 0x010fe400000e0000 */
[----:B------:R-:W-:Y:S02]  /*160f0*/  R2UR UR37, R209 ;  /* 0x00000000d12572ca */ /* 0x000fe400000e0000 */
[----:B-----5:R-:W-:Y:S02]  /*16100*/  R2UR UR32, R214 ;  /* 0x00000000d62072ca */ /* 0x020fe400000e0000 */
[----:B------:R-:W-:Y:S01]  /*16110*/  R2UR UR33, R215 ;  /* 0x00000000d72172ca */ /* 0x000fe200000e0000 */
[----:B------:R-:W-:Y:S02]  /*16120*/  WARPGROUP.DEPBAR.LE gsb0, 0x0 ;  /* 0x00008000000079c5 */ /* 0x000fe40000010000 */
[----:B------:R-:W-:-:S06]  /*16130*/  WARPGROUP.ARRIVE ;  /* 0x00000000000079c5 */ /* 0x000fcc0000000000 */
[----:B------:R-:W-:Y:S01]  /*16140*/  HGMMA.64x96x16.F32 R120, gdesc[UR36], R120, gsb0 ;  /* 0x01600000247879f0 */ /* 0x000fe20008000878 */
[----:B--2---:R-:W-:Y:S02]  /*16150*/  R2UR UR28, R212 ;  /* 0x00000000d41c72ca */ /* 0x004fe400000e0000 */
[----:B------:R-:W-:Y:S01]  /*16160*/  R2UR UR29, R213 ;  /* 0x00000000d51d72ca */ /* 0x000fe200000e0000 */
        /* <DEDUP_REMOVED lines=23> */
[----:B------:R-:W-:Y:S02]  /*162e0*/  R2UR UR41, R21 ;  /* 0x00000000152972ca */ /* 0x000fe400000e0000 */
[----:B------:R-:W-:Y:S01]  /*162f0*/  R2UR UR40, R207 ;  /* 0x00000000cf2872ca */ /* 0x000fe200000e0000 */
[----:B------:R-:W-:Y:S02]  /*16300*/  WARPGROUP.DEPBAR.LE gsb0, 0x0 ;  /* 0x00008000000079c5 */ /* 0x000fe40000010000 */
[----:B------:R-:W-:-:S06]  /*16310*/  WARPGROUP.ARRIVE ;  /* 0x00000000000079c5 */ /* 0x000fcc0000000000 */
[----:B------:R-:W-:Y:S04]  /*16320*/  HGMMA.64x96x16.F32 R120, gdesc[UR12], R120, gsb0 ;  /* 0x016000000c7879f0 */ /* 0x000fe80008000878 */
        /* <DEDUP_REMOVED lines=15> */
[----:B------:R-:W-:Y:S01]  /*16420*/  R2UR UR38, R12 ;  /* 0x000000000c2672ca */ /* 0x000fe200000e0000 */
[----:B------:R-:W-:Y:S02]  /*16430*/  WARPGROUP.DEPBAR.LE gsb0, 0x0 ;  /* 0x00008000000079c5 */ /* 0x000fe40000010000 */
[----:B------:R-:W-:-:S12]  /*16440*/  @!P0 BRA `(.L_x_1785) ;  /* 0x0000000000048947 */ /* 0x000fd80003800000 */
[----:B------:R-:W-:Y:S01]  /*16450*/  BPT.TRAP 0x1 ;  /* 0x000000040000795c */ /* 0x000fe20000300000 */
.L_x_1785:
[----:B------:R-:W-:Y:S02]  /*16460*/  SHF.L.U32 R2, R199, 0x1f, RZ ;  /* 0x0000001fc7027819 */ /* 0x000fe400000006ff */
[----:B------:R-:W-:-:S04]  /*16470*/  LEA R20, R194, R18, 0x3 ;  /* 0x00000012c2147211 */ /* 0x000fc800078e18ff */
[----:B------:R0:W1:Y:S01]  /*16480*/  SYNCS.PHASECHK.TRANS64.TRYWAIT P1, [R20+URZ+0x30850], R2 ;  /* 0x03085002140075a7 */ /* 0x000062000802017f */
[----:B------:R-:W-:Y:S05]  /*16490*/  @!P0 BRA `(.L_x_1786) ;  /* 0x0000000000048947 */ /* 0x000fea0003800000 */
[----:B------:R-:W-:Y:S01]  /*164a0*/  BPT.TRAP 0x1 ;  /* 0x000000040000795c */ /* 0x000fe20000300000 */
.L_x_1786:
[----:B------:R-:W-:Y:S04]  /*164b0*/  BSSY B2, `(.L_x_1787) ;  /* 0x0000004000027945 */ /* 0x000fe80003800000 */
[----:B-1----:R-:W-:Y:S05]  /*164c0*/  @P1 BRA `(.L_x_1788) ;  /* 0x0000000000081947 */ /* 0x002fea0003800000 */
[----:B------:R-:W1:Y:S02]  /*164d0*/  SYNCS.PHASECHK.TRANS64.TRYWAIT P1, [R20+URZ+0x30850], R2 ;  /* 0x03085002140075a7 */ /* 0x000e64000802017f */
[----:B-1----:R-:W-:Y:S05]  /*164e0*/  @!P1 BRA `(.L_x_1789) ;  /* 0x0000014000f49947 */ /* 0x002fea0003800000 */
.L_x_1788:
[----:B------:R-:W-:Y:S05]  /*164f0*/  BSYNC B2 ;  /* 0x0000000000027941 */ /* 0x000fea0003800000 */
.L_x_1787:
[----:B01----:R-:W-:Y:S01]  /*16500*/  VIADD R2, R18, 0x400 ;  /* 0x0000040012027836 */ /* 0x003fe20000000000 */
[----:B------:R-:W-:Y:S01]  /*16510*/  WARPGROUP.ARRIVE ;  /* 0x00000000000079c5 */ /* 0x000fe20000000000 */
[----:B------:R-:W-:Y:S02]  /*16520*/  IMAD.MOV.U32 R13, RZ, RZ, 0x40000040 ;  /* 0x40000040ff0d7424 */ /* 0x000fe400078e00ff */
[----:B------:R-:W-:Y:S01]  /*16530*/  IMAD.MOV.U32 R15, RZ, RZ, 0x40000040 ;  /* 0x40000040ff0f7424 */ /* 0x000fe200078e00ff */
[----:B------:R-:W-:Y:S02]  /*16540*/  SHF.R.U32.HI R2, RZ, 0x4, R2 ;  /* 0x00000004ff027819 */ /* 0x000fe40000011602 */
[----:B------:R-:W-:Y:S02]  /*16550*/  R2UR UR7, R13 ;  /* 0x000000000d0772ca */ /* 0x000fe400000e0000 */
[----:B------:R-:W-:Y:S02]  /*16560*/  LOP3.LUT R2, R2, 0x3fff, RZ, 0xc0, !PT ;  /* 0x00003fff02027812 */ /* 0x000fe400078ec0ff */
[----:B------:R-:W-:-:S02]  /*16570*/  MOV R13, 0x40000040 ;  /* 0x40000040000d7802 */ /* 0x000fc40000000f00 */
[----:B------:R-:W-:-:S05]  /*16580*/  LOP3.LUT R2, R2, 0x3000000, RZ, 0xfc, !PT ;  /* 0x0300000002027812 */ /* 0x000fca00078efcff */
[----:B------:R-:W-:-:S04]  /*16590*/  IMAD R12, R194, 0x900, R2 ;  /* 0x00000900c20c7824 */ /* 0x000fc800078e0202 */
[C---:B------:R-:W-:Y:S01]  /*165a0*/  VIADD R14, R12.reuse, 0x80 ;  /* 0x000000800c0e7836 */ /* 0x040fe20000000000 */
[----:B------:R-:W-:-:S13]  /*165b0*/  R2UR UR6, R12 ;  /* 0x000000000c0672ca */ /* 0x000fda00000e0000 */
        /* <DEDUP_REMOVED lines=15> */
[----:B------:R-:W-:Y:S01]  /*166b0*/  R2UR UR6, R14 ;  /* 0x000000000e0672ca */ /* 0x000fe200000e0000 */
[C---:B------:R-:W-:Y:S01]  /*166c0*/  VIADD R14, R12.reuse, 0x200 ;  /* 0x000002000c0e7836 */ /* 0x040fe20000000000 */
[----:B------:R-:W-:Y:S01]  /*166d0*/  R2UR UR7, R15 ;  /* 0x000000000f0772ca */ /* 0x000fe200000e0000 */
[----:B------:R-:W-:Y:S02]  /*166e0*/  IMAD.MOV.U32 R15, RZ, RZ, 0x40000040 ;  /* 0x40000040ff0f7424 */ /* 0x000fe400078e00ff */
[----:B------:R-:W-:Y:S01]  /*166f0*/  VIADD R12, R12, 0x280 ;  /* 0x000002800c0c7836 */ /* 0x000fe20000000000 */
[----:B------:R-:W-:Y:S02]  /*16700*/  WARPGROUP.DEPBAR.LE gsb0, 0x0 ;  /* 0x00008000000079c5 */ /* 0x000fe40000010000 */
[----:B------:R-:W-:-:S11]  /*16710*/  WARPGROUP.ARRIVE ;  /* 0x00000000000079c5 */ /* 0x000fd60000000000 */
        /* <DEDUP_REMOVED lines=14> */
.L_x_1790:
[----:B------:R-:W2:Y:S01]  /*16800*/  LDL R13, [R1+0x30] ;  /* 0x00003000010d7983 */ /* 0x000ea20000100800 */
[----:B------:R-:W0:Y:S03]  /*16810*/  LDC R6, c[0x0][0x448] ;  /* 0x00011200ff067b82 */ /* 0x000e260000000800 */
[----:B------:R-:W2:Y:S04]  /*16820*/  LDL R2, [R1+0x44] ;  /* 0x0000440001027983 */ /* 0x000ea80000100800 */
[----:B------:R-:W3:Y:S01]  /*16830*/  LDL R12, [R1+0x40] ;  /* 0x00004000010c7983 */ /* 0x000ee20000100800 */
[----:B0-----:R-:W-:-:S13]  /*16840*/  ISETP.NE.AND P2, PT, R6, 0x1, PT ;  /* 0x000000010600780c */ /* 0x001fda0003f45270 */
[----:B------:R-:W0:Y:S08]  /*16850*/  @P2 LDC R9, c[0x0][0x44c] ;  /* 0x00011300ff092b82 */ /* 0x000e300000000800 */
[----:B------:R-:W1:Y:S01]  /*16860*/  @P2 LDC R6, c[0x0][0x450] ;  /* 0x00011400ff062b82 */ /* 0x000e620000000800 */
[----:B------:R-:W-:Y:S01]  /*16870*/  IMAD R168, R5, -0x60, RZ ;  /* 0xffffffa005a87824 */ /* 0x000fe200078e02ff */
[----:B------:R-:W-:Y:S01]  /*16880*/  LOP3.LUT P1, RZ, R22, 0x80000, RZ, 0xc0, !PT ;  /* 0x0008000016ff7812 */ /* 0x000fe2000782c0ff */
[----:B--2---:R-:W-:-:S04]  /*16890*/  IMAD.IADD R2, R2, 0x1, R13 ;  /* 0x0000000102027824 */ /* 0x004fc800078e020d */
[----:B0-----:R-:W-:-:S05]  /*168a0*/  @P2 IMAD.HI.U32 R9, R2, R9, RZ ;  /* 0x0000000902092227 */ /* 0x001fca00078e00ff */
[----:B-1----:R-:W-:Y:S01]  /*168b0*/  @P2 SHF.R.U32.HI R2, RZ, R6, R9 ;  /* 0x00000006ff022219 */ /* 0x002fe20000011609 */
[----:B------:R-:W-:-:S04]  /*168c0*/  VIADD R9, R0, 0x30840 ;  /* 0x0003084000097836 */ /* 0x000fc80000000000 */
[----:B------:R-:W0:Y:S01]  /*168d0*/  SHFL.IDX PT, R169, R2, RZ, 0x1c1f ;  /* 0x001c1fff02a97589 */ /* 0x000e2200000e0000 */
[----:B------:R-:W-:Y:S01]  /*168e0*/  PRMT R0, R204, 0x654, R9 ;  /* 0x00000654cc007816 */ /* 0x000fe20000000009 */
[----:B------:R-:W-:Y:S02]  /*168f0*/  VIADD R6, R168, 0x1 ;  /* 0x00000001a8067836 */ /* 0x000fe40000000000 */
[----:B------:R-:W-:Y:S01]  /*16900*/  IMAD.U32 R9, RZ, RZ, UR50 ;  /* 0x00000032ff097e24 */ /* 0x000fe2000f8e00ff */
[----:B------:R3:W-:Y:S02]  /*16910*/  SYNCS.ARRIVE.TRANS64.RED.A1T0 RZ, [R0+URZ], RZ ;  /* 0x000000ff00ff79a7 */ /* 0x0007e4000810043f */
[----:B---3--:R-:W-:Y:S02]  /*16920*/  IMAD R0, R12, -0x2, R6 ;  /* 0xfffffffe0c007824 */ /* 0x008fe400078e0206 */
[----:B------:R-:W-:-:S03]  /*16930*/  LOP3.LUT R21, RZ, R9, RZ, 0x33, !PT ;  /* 0x00000009ff157212 */ /* 0x000fc600078e33ff */
[----:B------:R-:W-:-:S05]  /*16940*/  IADD3 R15, -R200, R0, R201 ;  /* 0x00000000c80f7210 */ /* 0x000fca0007ffe1c9 */
[----:B------:R-:W-:Y:S01]  /*16950*/  IMAD.IADD R21, R21, 0x1, R15 ;  /* 0x0000000115157824 */ /* 0x000fe200078e020f */
[----:B------:R-:W-:Y:S01]  /*16960*/  IADD3 R15, R15, UR54, RZ ;  /* 0x000000360f0f7c10 */ /* 0x000fe2000fffe0ff */
[----:B------:R-:W-:Y:S02]  /*16970*/  VIADD R0, R0, 0xffffffff ;  /* 0xffffffff00007836 */ /* 0x000fe40000000000 */
        /* <DEDUP_REMOVED lines=15> */
.L_x_1793:
[----:B------:R-:W-:-:S05]  /*16a70*/  IMAD.U32 R170, RZ, RZ, UR39 ;  /* 0x00000027ffaa7e24 */ /* 0x000fca000f8e00ff */
[----:B------:R-:W-:-:S13]  /*16a80*/  ISETP.NE.AND P1, PT, R170, 0x1, PT ;  /* 0x00000001aa00780c */ /* 0x000fda0003f25270 */
[----:B------:R-:W0:Y:S02]  /*16a90*/  @P1 LDC.64 R12, c[0x0][0x9e8] ;  /* 0x00027a00ff0c1b82 */ /* 0x000e240000000a00 */
[----:B0-----:R-:W-:-:S05]  /*16aa0*/  @P1 IMAD.HI.U32 R12, R169, R12, RZ ;  /* 0x0000000ca90c1227 */ /* 0x001fca00078e00ff */
[----:B------:R-:W-:-:S07]  /*16ab0*/  @P1 SHF.R.U32.HI R169, RZ, R13, R12 ;  /* 0x0000000dffa91219 */ /* 0x000fce000001160c */
.L_x_1794:
[----:B------:R-:W-:Y:S05]  /*16ac0*/  BSYNC B2 ;  /* 0x0000000000027941 */ /* 0x000fea0003800000 */
.L_x_1792:
[----:B------:R-:W-:-:S05]  /*16ad0*/  IMAD R169, R169, R170, R0 ;  /* 0x000000aaa9a97224 */ /* 0x000fca00078e0200 */
[----:B------:R-:W-:Y:S02]  /*16ae0*/  VIADDMNMX R14, R169, R170, R14, PT ;  /* 0x000000aaa90e7246 */ /* 0x000fe4000380010e */
[----:B------:R-:W-:-:S07]  /*16af0*/  VIMNMX R6, R6, R169, !PT ;  /* 0x000000a906067248 */ /* 0x000fce0007fe0100 */
.L_x_1791:
        /* <DEDUP_REMOVED lines=13> */
[----:B------:R-:W-:Y:S01]  /*16bd0*/  @P5 LOP3.LUT R22, R22, 0x4, RZ, 0xfc, !PT ;  /* 0x0000000416165812 */ /* 0x000fe200078efcff */
[----:B0-----:R-:W-:Y:S01]  /*16be0*/  IMAD.IADD R21, R21, 0x1, R2 ;  /* 0x0000000115157824 */ /* 0x001fe200078e0202 */
        /* <DEDUP_REMOVED lines=9> */
[----:B------:R-:W-:Y:S02]  /*16c80*/  ISETP.GT.AND P3, PT, R6, 0x11, !P4 ;  /* 0x000000110600780c */ /* 0x000fe40006764270 */
[----:B------:R-:W-:-:S02]  /*16c90*/  IADD3 R15, R15, R2, RZ ;  /* 0x000000020f0f7210 */ /* 0x000fc40007ffe0ff */
        /* <DEDUP_REMOVED lines=108> */
[----:B------:R-:W-:-:S04]  /*17360*/  ISETP.GT.AND P6, PT, R6, 0x59, !P6 ;  /* 0x000000590600780c */ /* 0x000fc800077c4270 */
[----:B------:R-:W-:-:S04]  /*17370*/  ISETP.LT.OR P6, PT, R14, 0x5a, P6 ;  /* 0x0000005a0e00780c */ /* 0x000fc800037c1670 */
        /* <DEDUP_REMOVED lines=15> */
.L_x_1797:
[----:B------:R-:W-:-:S05]  /*17470*/  IMAD.U32 R6, RZ, RZ, UR39 ;  /* 0x00000027ff067e24 */ /* 0x000fca000f8e00ff */
[----:B------:R-:W-:-:S13]  /*17480*/  ISETP.NE.AND P6, PT, R6, 0x1, PT ;  /* 0x000000010600780c */ /* 0x000fda0003fc5270 */
[----:B------:R-:W0:Y:S02]  /*17490*/  @P6 LDC.64 R12, c[0x0][0x9e8] ;  /* 0x00027a00ff0c6b82 */ /* 0x000e240000000a00 */
[----:B0-----:R-:W-:-:S05]  /*174a0*/  @P6 IMAD.HI.U32 R12, R2, R12, RZ ;  /* 0x0000000c020c6227 */ /* 0x001fca00078e00ff */
[----:B------:R-:W-:-:S07]  /*174b0*/  @P6 SHF.R.U32.HI R2, RZ, R13, R12 ;  /* 0x0000000dff026219 */ /* 0x000fce000001160c */
.L_x_1798:
[----:B------:R-:W-:Y:S05]  /*174c0*/  BSYNC B2 ;  /* 0x0000000000027941 */ /* 0x000fea0003800000 */
.L_x_1796:
[----:B------:R-:W-:-:S05]  /*174d0*/  IMAD R0, R2, R6, R0 ;  /* 0x0000000602007224 */ /* 0x000fca00078e0200 */
[----:B------:R-:W-:Y:S02]  /*174e0*/  VIADDMNMX R15, R0, R6, R15, PT ;  /* 0x00000006000f7246 */ /* 0x000fe4000380010f */
[----:B------:R-:W-:-:S07]  /*174f0*/  VIMNMX R21, R21, R0, !PT ;  /* 0x0000000015157248 */ /* 0x000fce0007fe0100 */
.L_x_1795:
        /* <DEDUP_REMOVED lines=8> */
[C---:B------:R-:W-:Y:S02]  /*17580*/  LOP3.LUT P2, RZ, R22.reuse, 0x20000, RZ, 0xc0, !PT ;  /* 0x0002000016ff7812 */ /* 0x040fe4000784c0ff */
        /* <DEDUP_REMOVED lines=75> */
[----:B0-----:R-:W-:Y:S01]  /*17a40*/  FMNMX.FTZ R2, R0, R2, !PT ;  /* 0x0000000200027209 */ /* 0x001fe20007810000 */
[----:B------:R-:W-:Y:S01]  /*17a50*/  IMAD.U32 R0, RZ, RZ, UR47 ;  /* 0x0000002fff007e24 */ /* 0x000fe2000f8e00ff */
[----:B------:R-:W-:-:S02]  /*17a60*/  FSEL R150, R150, -INF , !P1 ;  /* 0xff80000096967808 */ /* 0x000fc40004800000 */
[----:B------:R-:W-:Y:S01]  /*17a70*/  LOP3.LUT P1, RZ, R22, 0x200, RZ, 0xc0, !PT ;  /* 0x0000020016ff7812 */ /* 0x000fe2000782c0ff */
[----:B------:R-:W0:Y:S01]  /*17a80*/  SHFL.BFLY PT, R12, R2, 0x1, 0x1f ;  /* 0x0c201f00020c7f89 */ /* 0x000e2200000e0000 */
[C---:B------:R-:W-:Y:S02]  /*17a90*/  ISETP.GT.AND P5, PT, R21.reuse, 0x58, !P5 ;  /* 0x000000581500780c */ /* 0x040fe40006fa4270 */
[----:B------:R-:W-:Y:S02]  /*17aa0*/  ISETP.GT.AND P1, PT, R21, 0x39, !P1 ;  /* 0x000000391500780c */ /* 0x000fe40004f24270 */
[C---:B------:R-:W-:Y:S02]  /*17ab0*/  ISETP.LT.OR P4, PT, R15.reuse, 0x52, P4 ;  /* 0x000000520f00780c */ /* 0x040fe40002781670 */
[C---:B------:R-:W-:Y:S02]  /*17ac0*/  ISETP.LT.OR P1, PT, R15.reuse, 0x3a, P1 ;  /* 0x0000003a0f00780c */ /* 0x040fe40000f21670 */
[----:B------:R-:W-:-:S02]  /*17ad0*/  ISETP.LT.OR P5, PT, R15, 0x59, P5 ;  /* 0x000000590f00780c */ /* 0x000fc40002fa1670 */
[----:B------:R-:W-:Y:S02]  /*17ae0*/  FSEL R151, R151, -INF , !P1 ;  /* 0xff80000097977808 */ /* 0x000fe40004800000 */
[----:B------:R-:W-:Y:S02]  /*17af0*/  LOP3.LUT P1, RZ, R22, 0x100, RZ, 0xc0, !PT ;  /* 0x0000010016ff7812 */ /* 0x000fe4000782c0ff */
[----:B------:R-:W-:Y:S02]  /*17b00*/  FSEL R163, R163, -INF , !P4 ;  /* 0xff800000a3a37808 */ /* 0x000fe40006000000 */
[----:B------:R-:W-:Y:S02]  /*17b10*/  ISETP.GT.AND P1, PT, R21, 0x40, !P1 ;  /* 0x000000401500780c */ /* 0x000fe40004f24270 */
[----:B------:R-:W-:Y:S02]  /*17b20*/  FSEL R166, R166, -INF , !P5 ;  /* 0xff800000a6a67808 */ /* 0x000fe40006800000 */
[----:B------:R-:W-:-:S02]  /*17b30*/  ISETP.LT.OR P1, PT, R15, 0x41, P1 ;  /* 0x000000410f00780c */ /* 0x000fc40000f21670 */
[----:B0-----:R-:W-:Y:S02]  /*17b40*/  FMNMX.FTZ R12, R2, R12, !PT ;  /* 0x0000000c020c7209 */ /* 0x001fe40007810000 */
[----:B------:R-:W-:Y:S02]  /*17b50*/  FSEL R154, R154, -INF , !P1 ;  /* 0xff8000009a9a7808 */ /* 0x000fe40004800000 */
[----:B------:R-:W-:Y:S01]  /*17b60*/  LOP3.LUT P1, RZ, R22, 0x80, RZ, 0xc0, !PT ;  /* 0x0000008016ff7812 */ /* 0x000fe2000782c0ff */
[----:B------:R-:W-:-:S03]  /*17b70*/  FMUL.FTZ R13, R12, R0 ;  /* 0x000000000c0d7220 */ /* 0x000fc60000410000 */
[----:B------:R-:W-:-:S04]  /*17b80*/  ISETP.GT.AND P1, PT, R21, 0x41, !P1 ;  /* 0x000000411500780c */ /* 0x000fc80004f24270 */
[----:B------:R-:W-:-:S04]  /*17b90*/  ISETP.LT.OR P1, PT, R15, 0x42, P1 ;  /* 0x000000420f00780c */ /* 0x000fc80000f21670 */
[----:B------:R-:W-:Y:S02]  /*17ba0*/  FSEL R155, R155, -INF , !P1 ;  /* 0xff8000009b9b7808 */ /* 0x000fe40004800000 */
[----:B------:R-:W-:Y:S02]  /*17bb0*/  ISETP.GT.AND P1, PT, R21, 0x48, !P2 ;  /* 0x000000481500780c */ /* 0x000fe40005724270 */
[----:B------:R-:W-:Y:S02]  /*17bc0*/  LOP3.LUT P2, RZ, R22, 0x2, RZ, 0xc0, !PT ;  /* 0x0000000216ff7812 */ /* 0x000fe4000784c0ff */
[----:B------:R-:W-:-:S04]  /*17bd0*/  ISETP.LT.OR P1, PT, R15, 0x49, P1 ;  /* 0x000000490f00780c */ /* 0x000fc80000f21670 */
[----:B------:R-:W-:Y:S02]  /*17be0*/  FSEL R158, R158, -INF , !P1 ;  /* 0xff8000009e9e7808 */ /* 0x000fe40004800000 */
[----:B------:R-:W-:Y:S02]  /*17bf0*/  ISETP.GT.AND P1, PT, R21, 0x49, !P6 ;  /* 0x000000491500780c */ /* 0x000fe40007724270 */
[----:B------:R-:W-:Y:S02]  /*17c00*/  LOP3.LUT P6, RZ, R22, 0x1, RZ, 0xc0, !PT ;  /* 0x0000000116ff7812 */ /* 0x000fe400078cc0ff */
[----:B------:R-:W-:-:S04]  /*17c10*/  ISETP.LT.OR P1, PT, R15, 0x4a, P1 ;  /* 0x0000004a0f00780c */ /* 0x000fc80000f21670 */
[----:B------:R-:W-:Y:S02]  /*17c20*/  FSEL R159, R159, -INF , !P1 ;  /* 0xff8000009f9f7808 */ /* 0x000fe40004800000 */
[C---:B------:R-:W-:Y:S02]  /*17c30*/  ISETP.GT.AND P1, PT, R21.reuse, RZ, !P2 ;  /* 0x000000ff1500720c */ /* 0x040fe40005724270 */
[----:B------:R-:W-:Y:S02]  /*17c40*/  ISETP.GT.AND P2, PT, R21, 0x59, !P6 ;  /* 0x000000591500780c */ /* 0x000fe40007744270 */
[C---:B------:R-:W-:Y:S02]  /*17c50*/  ISETP.LT.OR P1, PT, R15.reuse, 0x1, P1 ;  /* 0x000000010f00780c */ /* 0x040fe40000f21670 */
[----:B------:R-:W-:Y:S02]  /*17c60*/  ISETP.LT.OR P2, PT, R15, 0x5a, P2 ;  /* 0x0000005a0f00780c */ /* 0x000fe40001741670 */
[----:B------:R-:W-:-:S02]  /*17c70*/  FSEL R122, R122, -INF , !P1 ;  /* 0xff8000007a7a7808 */ /* 0x000fc40004800000 */
[----:B------:R-:W-:Y:S02]  /*17c80*/  FSEL R167, R167, -INF , !P2 ;  /* 0xff800000a7a77808 */ /* 0x000fe40005000000 */
[----:B------:R-:W-:Y:S02]  /*17c90*/  FMNMX.FTZ R2, R122, R3, !PT ;  /* 0x000000037a027209 */ /* 0x000fe40007810000 */
[----:B------:R-:W-:Y:S02]  /*17ca0*/  FSETP.NEU.FTZ.AND P1, PT, R12, -INF , PT ;  /* 0xff8000000c00780b */ /* 0x000fe40003f3d000 */
[----:B------:R-:W-:Y:S02]  /*17cb0*/  FMNMX.FTZ R2, R123, R2, !PT ;  /* 0x000000027b027209 */ /* 0x000fe40007810000 */
[----:B------:R-:W-:Y:S02]  /*17cc0*/  FSEL R13, R13, RZ, P1 ;  /* 0x000000ff0d0d7208 */ /* 0x000fe40000800000 */
[----:B------:R-:W-:-:S03]  /*17cd0*/  FMNMX.FTZ R2, R126, R2, !PT ;  /* 0x000000027e027209 */ /* 0x000fc60007810000 */
        /* <DEDUP_REMOVED lines=56> */
[----:B0-----:R-:W-:-:S07]  /*18060*/  FMNMX.FTZ R2, R2, R6, !PT ;  /* 0x0000000602027209 */ /* 0x001fce0007810000 */
[----:B------:R-:W-:Y:S01]  /*18070*/  MUFU.EX2 R182, R182 ;  /* 0x000000b600b67308 */ /* 0x000fe20000000800 */
[----:B------:R-:W0:Y:S07]  /*18080*/  SHFL.BFLY PT, R6, R2, 0x1, 0x1f ;  /* 0x0c201f0002067f89 */ /* 0x000e2e00000e0000 */
[----:B------:R-:W-:Y:S08]  /*18090*/  MUFU.EX2 R124, R124 ;  /* 0x0000007c007c7308 */ /* 0x000ff00000000800 */
[----:B------:R-:W-:Y:S08]  /*180a0*/  MUFU.EX2 R176, R176 ;  /* 0x000000b000b07308 */ /* 0x000ff00000000800 */
[----:B------:R-:W-:Y:S01]  /*180b0*/  MUFU.EX2 R133, R133 ;  /* 0x0000008500857308 */ /* 0x000fe20000000800 */
[----:B0-----:R-:W-:-:S02]  /*180c0*/  FMNMX.FTZ R13, R2, R6, !PT ;  /* 0x00000006020d7209 */ /* 0x001fc40007810000 */
[----:B------:R-:W-:Y:S02]  /*180d0*/  FSEL R2, R12, RZ, P1 ;  /* 0x000000ff0c027208 */ /* 0x000fe40000800000 */
[C---:B------:R-:W-:Y:S01]  /*180e0*/  FSETP.NEU.FTZ.AND P1, PT, R13.reuse, -INF , PT ;  /* 0xff8000000d00780b */ /* 0x040fe20003f3d000 */
[-C--:B------:R-:W-:Y:S02]  /*180f0*/  FMUL.FTZ R137, R13, R0.reuse ;  /* 0x000000000d897220 */ /* 0x080fe40000410000 */
[----:B------:R-:W-:Y:S01]  /*18100*/  MUFU.EX2 R178, R178 ;  /* 0x000000b200b27308 */ /* 0x000fe20000000800 */
[----:B------:R-:W-:Y:S02]  /*18110*/  FADD.FTZ R2, -R2, R4 ;  /* 0x0000000402027221 */ /* 0x000fe40000010100 */
[----:B------:R-:W-:Y:S02]  /*18120*/  FSEL R137, R137, RZ, P1 ;  /* 0x000000ff89897208 */ /* 0x000fe40000800000 */
[----:B------:R-:W-:-:S03]  /*18130*/  FMUL.FTZ R2, R2, R0 ;  /* 0x0000000002027220 */ /* 0x000fc60000410000 */
        /* <DEDUP_REMOVED lines=8> */
[----:B------:R0:W1:Y:S01]  /*181c0*/  MUFU.EX2 R6, R2 ;  /* 0x0000000200067308 */ /* 0x0000620000000800 */
        /* <DEDUP_REMOVED lines=8> */
[----:B0-----:R-:W-:Y:S01]  /*18250*/  FSEL R2, R13, RZ, P1 ;  /* 0x000000ff0d027208 */ /* 0x001fe20000800000 */
[-CC-:B------:R-:W-:Y:S01]  /*18260*/  FFMA.FTZ R179, R150, R0.reuse, -R137.reuse ;  /* 0x0000000096b37223 */ /* 0x180fe20000010889 */
[-CC-:B------:R-:W-:Y:S01]  /*18270*/  FFMA.FTZ R134, R151, R0.reuse, -R137.reuse ;  /* 0x0000000097867223 */ /* 0x180fe20000010889 */
[-CC-:B------:R-:W-:Y:S01]  /*18280*/  FFMA.FTZ R173, R154, R0.reuse, -R137.reuse ;  /* 0x000000009aad7223 */ /* 0x180fe20000010889 */
[-C--:B------:R-:W-:Y:S01]  /*18290*/  FFMA.FTZ R131, R155, R0.reuse, -R137 ;  /* 0x000000009b837223 */ /* 0x080fe20000010889 */
[----:B------:R-:W-:Y:S01]  /*182a0*/  FADD.FTZ R2, -R2, R3 ;  /* 0x0000000302027221 */ /* 0x000fe20000010100 */
[--C-:B------:R-:W-:Y:S01]  /*182b0*/  FFMA.FTZ R175, R158, R0, -R137.reuse ;  /* 0x000000009eaf7223 */ /* 0x100fe20000010889 */
[----:B------:R-:W-:Y:S01]  /*182c0*/  MUFU.EX2 R136, R136 ;  /* 0x0000008800887308 */ /* 0x000fe20000000800 */
[----:B-1----:R-:W-:Y:S01]  /*182d0*/  FFMA.FTZ R8, R6, R8, R188 ;  /* 0x0000000806087223 */ /* 0x002fe200000100bc */
[-C--:B------:R-:W-:Y:S01]  /*182e0*/  FMUL.FTZ R2, R2, R0.reuse ;  /* 0x0000000002027220 */ /* 0x080fe20000410000 */
[-CC-:B------:R-:W-:Y:S01]  /*182f0*/  FFMA.FTZ R130, R159, R0.reuse, -R137.reuse ;  /* 0x000000009f827223 */ /* 0x180fe20000010889 */
[-CC-:B------:R-:W-:Y:S01]  /*18300*/  FFMA.FTZ R169, R162, R0.reuse, -R137.reuse ;  /* 0x00000000a2a97223 */ /* 0x180fe20000010889 */
[----:B------:R-:W-:Y:S01]  /*18310*/  FADD.FTZ R8, R121, R8 ;  /* 0x0000000879087221 */ /* 0x000fe20000010000 */
[-CC-:B------:R-:W-:Y:S01]  /*18320*/  FFMA.FTZ R3, R163, R0.reuse, -R137.reuse ;  /* 0x00000000a3037223 */ /* 0x180fe20000010889 */
[-CC-:B------:R-:W-:Y:S01]  /*18330*/  FFMA.FTZ R171, R166, R0.reuse, -R137.reuse ;  /* 0x00000000a6ab7223 */ /* 0x180fe20000010889 */
[----:B------:R-:W0:Y:S01]  /*18340*/  MUFU.EX2 R2, R2 ;  /* 0x0000000200027308 */ /* 0x000e220000000800 */
[----:B------:R-:W-:Y:S01]  /*18350*/  FADD.FTZ R8, R190, R8 ;  /* 0x00000008be087221 */ /* 0x000fe20000010000 */
[----:B------:R-:W-:-:S03]  /*18360*/  FFMA.FTZ R137, R167, R0, -R137 ;  /* 0x00000000a7897223 */ /* 0x000fc60000010889 */
[----:B------:R-:W-:-:S03]  /*18370*/  FADD.FTZ R8, R120, R8 ;  /* 0x0000000878087221 */ /* 0x000fc60000010000 */
[----:B------:R-:W1:Y:S01]  /*18380*/  MUFU.EX2 R191, R191 ;  /* 0x000000bf00bf7308 */ /* 0x000e620000000800 */
[----:B------:R-:W-:-:S04]  /*18390*/  FADD.FTZ R8, R184, R8 ;  /* 0x00000008b8087221 */ /* 0x000fc80000010000 */
[----:B------:R-:W-:-:S03]  /*183a0*/  FADD.FTZ R8, R21, R8 ;  /* 0x0000000815087221 */ /* 0x000fc60000010000 */
[----:B------:R-:W2:Y:S01]  /*183b0*/  MUFU.EX2 R127, R127 ;  /* 0x0000007f007f7308 */ /* 0x000ea20000000800 */
[----:B0-----:R-:W-:Y:S01]  /*183c0*/  FFMA.FTZ R7, R2, R7, R189 ;  /* 0x0000000702077223 */ /* 0x001fe200000100bd */
[----:B------:R-:W-:-:S03]  /*183d0*/  FADD.FTZ R8, R186, R8 ;  /* 0x00000008ba087221 */ /* 0x000fc60000010000 */
[----:B------:R-:W-:Y:S01]  /*183e0*/  FADD.FTZ R7, R136, R7 ;  /* 0x0000000788077221 */ /* 0x000fe20000010000 */
[----:B------:R-:W-:Y:S02]  /*183f0*/  FADD.FTZ R8, R15, R8 ;  /* 0x000000080f087221 */ /* 0x000fe40000010000 */
[----:B------:R-:W0:Y:S01]  /*18400*/  MUFU.EX2 R185, R185 ;  /* 0x000000b900b97308 */ /* 0x000e220000000800 */
[----:B-1----:R-:W-:Y:S01]  /*18410*/  FADD.FTZ R7, R191, R7 ;  /* 0x00000007bf077221 */ /* 0x002fe20000010000 */
[----:B------:R-:W-:-:S04]  /*18420*/  FADD.FTZ R8, R180, R8 ;  /* 0x00000008b4087221 */ /* 0x000fc80000010000 */
[----:B------:R-:W-:Y:S02]  /*18430*/  FADD.FTZ R8, R14, R8 ;  /* 0x000000080e087221 */ /* 0x000fe40000010000 */
[----:B------:R-:W1:Y:S01]  /*18440*/  MUFU.EX2 R126, R126 ;  /* 0x0000007e007e7308 */ /* 0x000e620000000800 */
[----:B--2---:R-:W-:Y:S01]  /*18450*/  FADD.FTZ R7, R127, R7 ;  /* 0x000000077f077221 */ /* 0x004fe20000010000 */
[----:B------:R-:W-:-:S04]  /*18460*/  FADD.FTZ R8, R182, R8 ;  /* 0x00000008b6087221 */ /* 0x000fc80000010000 */
[----:B------:R-:W-:Y:S02]  /*18470*/  FADD.FTZ R8, R124, R8 ;  /* 0x000000087c087221 */ /* 0x000fe40000010000 */
[----:B------:R-:W2:Y:S01]  /*18480*/  MUFU.EX2 R187, R187 ;  /* 0x000000bb00bb7308 */ /* 0x000ea20000000800 */
[----:B0-----:R-:W-:Y:S01]  /*18490*/  FADD.FTZ R7, R185, R7 ;  /* 0x00000007b9077221 */ /* 0x001fe20000010000 */
[----:B------:R-:W-:-:S04]  /*184a0*/  FADD.FTZ R8, R176, R8 ;  /* 0x00000008b0087221 */ /* 0x000fc80000010000 */
        /* <DEDUP_REMOVED lines=57> */
.L_x_1799:
[----:B------:R-:W-:Y:S01]  /*18840*/  ISETP.GT.AND P1, PT, R5, R226, PT ;  /* 0x000000e20500720c */ /* 0x000fe20003f24270 */
[----:B------:R-:W-:Y:S01]  /*18850*/  VIADD R139, R20, 0x30860 ;  /* 0x00030860148b7836 */ /* 0x000fe20000000000 */
[----:B------:R-:W-:Y:S01]  /*18860*/  F2FP.F16.F32.PACK_AB R169, R3, R169 ;  /* 0x000000a903a9723e */ /* 0x000fe200000000ff */
[----:B------:R-:W-:Y:S01]  /*18870*/  IMAD.MOV.U32 R3, RZ, RZ, R13 ;  /* 0x000000ffff037224 */ /* 0x000fe200078e000d */
[----:B------:R-:W-:Y:S01]  /*18880*/  F2FP.F16.F32.PACK_AB R170, R4, R170 ;  /* 0x000000aa04aa723e */ /* 0x000fe200000000ff */
[----:B------:R-:W-:Y:S01]  /*18890*/  IMAD.MOV.U32 R4, RZ, RZ, R12 ;  /* 0x000000ffff047224 */ /* 0x000fe200078e000c */
[----:B------:R-:W-:Y:S01]  /*188a0*/  PRMT R20, R204, 0x654, R139 ;  /* 0x00000654cc147816 */ /* 0x000fe2000000008b */
[----:B------:R-:W-:Y:S01]  /*188b0*/  IMAD.MOV.U32 R199, RZ, RZ, R11 ;  /* 0x000000ffffc77224 */ /* 0x000fe200078e000b */
[----:B------:R-:W-:Y:S01]  /*188c0*/  F2FP.F16.F32.PACK_AB R188, R121, R188 ;  /* 0x000000bc79bc723e */ /* 0x000fe200000000ff */
[----:B------:R-:W-:Y:S01]  /*188d0*/  IMAD.MOV.U32 R194, RZ, RZ, R10 ;  /* 0x000000ffffc27224 */ /* 0x000fe200078e000a */
[----:B------:R0:W-:Y:S01]  /*188e0*/  SYNCS.ARRIVE.TRANS64.RED.A1T0 RZ, [R20+URZ], RZ ;  /* 0x000000ff14ff79a7 */ /* 0x0001e2000810043f */
        /* <DEDUP_REMOVED lines=21> */
[----:B------:R-:W-:Y:S01]  /*18a40*/  IADD3 R5, R5, -0x1, RZ ;  /* 0xffffffff05057810 */ /* 0x000fe20007ffe0ff */
[----:B0-----:R-:W-:Y:S06]  /*18a50*/  @P1 BRA `(.L_x_1800) ;  /* 0xffffffc8008c1947 */ /* 0x001fec000383ffff */
[----:B------:R-:W-:Y:S05]  /*18a60*/  BSYNC B0 ;  /* 0x0000000000007941 */ /* 0x000fea0003800000 */
.L_x_1779:
[----:B------:R-:W-:Y:S01]  /*18a70*/  IMAD.MOV.U32 R3, RZ, RZ, R13 ;  /* 0x000000ffff037224 */ /* 0x000fe200078e000d */
[----:B------:R-:W-:Y:S01]  /*18a80*/  MOV R4, R12 ;  /* 0x0000000c00047202 */ /* 0x000fe20000000f00 */
[----:B------:R-:W-:Y:S02]  /*18a90*/  IMAD.MOV.U32 R194, RZ, RZ, R10 ;  /* 0x000000ffffc27224 */ /* 0x000fe400078e000a */
[----:B------:R-:W-:-:S07]  /*18aa0*/  IMAD.MOV.U32 R199, RZ, RZ, R11 ;  /* 0x000000ffffc77224 */ /* 0x000fce00078e000b */
.L_x_1778:
[----:B------:R-:W-:Y:S05]  /*18ab0*/  BSYNC B1 ;  /* 0x0000000000017941 */ /* 0x000fea0003800000 */
.L_x_1777:
[----:B------:R-:W2:Y:S01]  /*18ac0*/  LDL R10, [R1+0x30] ;  /* 0x00003000010a7983 */ /* 0x000ea20000100800 */
[----:B------:R-:W0:Y:S01]  /*18ad0*/  LDC R11, c[0x0][0x448] ;  /* 0x00011200ff0b7b82 */ /* 0x000e220000000800 */
[----:B------:R-:W-:Y:S02]  /*18ae0*/  LOP3.LUT R22, R22, 0xfff7ffff, RZ, 0xc0, !PT ;  /* 0xfff7ffff16167812 */ /* 0x000fe400078ec0ff */
[----:B------:R-:W-:-:S05]  /*18af0*/  IADD3 R13, R201, 0x1, -R200 ;  /* 0x00000001c90d7810 */ /* 0x000fca0007ffe8c8 */
[----:B------:R-:W1:Y:S01]  /*18b00*/  LDC R14, c[0x0][0x9e4] ;  /* 0x00027900ff0e7b82 */ /* 0x000e620000000800 */
[----:B0-----:R-:W-:-:S13]  /*18b10*/  ISETP.NE.AND P1, PT, R11, 0x1, PT ;  /* 0x000000010b00780c */ /* 0x001fda0003f25270 */
[----:B------:R-:W0:Y:S01]  /*18b20*/  @P1 LDC R11, c[0x0][0x44c] ;  /* 0x00011300ff0b1b82 */ /* 0x000e220000000800 */
[----:B------:R-:W-:-:S04]  /*18b30*/  @P1 LOP3.LUT R22, R22, 0x80000, RZ, 0xfc, !PT ;  /* 0x0008000016161812 */ /* 0x000fc800078efcff */
[----:B------:R-:W-:-:S03]  /*18b40*/  LOP3.LUT R22, R22, 0xffefffff, RZ, 0xc0, !PT ;  /* 0xffefffff16167812 */ /* 0x000fc600078ec0ff */
[----:B------:R-:W3:Y:S01]  /*18b50*/  @P1 LDC R12, c[0x0][0x450] ;  /* 0x00011400ff0c1b82 */ /* 0x000ee20000000800 */
[----:B--2---:R-:W-:-:S04]  /*18b60*/  VIADD R10, R10, 0x7f ;  /* 0x0000007f0a0a7836 */ /* 0x004fc80000000000 */
[----:B0-----:R-:W-:-:S05]  /*18b70*/  @P1 IMAD.HI.U32 R11, R10, R11, RZ ;  /* 0x0000000b0a0b1227 */ /* 0x001fca00078e00ff */
[----:B---3--:R-:W-:Y:S02]  /*18b80*/  @P1 SHF.R.U32.HI R10, RZ, R12, R11 ;  /* 0x0000000cff0a1219 */ /* 0x008fe4000001160b */
[----:B-1----:R-:W-:-:S03]  /*18b90*/  ISETP.GE.AND P1, PT, R14, 0x1, PT ;  /* 0x000000010e00780c */ /* 0x002fc60003f26270 */
[----:B------:R-:W-:-:S04]  /*18ba0*/  IMAD.IADD R10, R13, 0x1, R10 ;  /* 0x000000010d0a7824 */ /* 0x000fc800078e020a */
[----:B------:R-:W-:-:S06]  /*18bb0*/  IMAD.IADD R12, R10, 0x1, -R9 ;  /* 0x000000010a0c7824 */ /* 0x000fcc00078e0a09 */
[----:B------:R-:W-:Y:S01]  /*18bc0*/  @P1 LOP3.LUT R22, R22, 0x100000, RZ, 0xfc, !PT ;  /* 0x0010000016161812 */ /* 0x000fe200078efcff */
[----:B------:R-:W-:Y:S06]  /*18bd0*/  @!P1 BRA `(.L_x_1801) ;  /* 0x0000000000489947 */ /* 0x000fec0003800000 */
[----:B------:R-:W-:Y:S01]  /*18be0*/  MOV R9, R10 ;  /* 0x0000000a00097202 */ /* 0x000fe20000000f00 */
        /* <DEDUP_REMOVED lines=10> */
.L_x_1803:
[----:B------:R-:W-:-:S13]  /*18c90*/  ISETP.NE.AND P1, PT, R14, 0x1, PT ;  /* 0x000000010e00780c */ /* 0x000fda0003f25270 */
[----:B------:R-:W0:Y:S02]  /*18ca0*/  @P1 LDC.64 R10, c[0x0][0x9e8] ;  /* 0x00027a00ff0a1b82 */ /* 0x000e240000000a00 */
[----:B0-----:R-:W-:-:S05]  /*18cb0*/  @P1 IMAD.HI.U32 R10, R9, R10, RZ ;  /* 0x0000000a090a1227 */ /* 0x001fca00078e00ff */
[----:B------:R-:W-:-:S07]  /*18cc0*/  @P1 SHF.R.U32.HI R9, RZ, R11, R10 ;  /* 0x0000000bff091219 */ /* 0x000fce000001160a */
.L_x_1804:
[----:B------:R-:W-:Y:S05]  /*18cd0*/  BSYNC B0 ;  /* 0x0000000000007941 */ /* 0x000fea0003800000 */
.L_x_1802:
[----:B------:R-:W-:-:S05]  /*18ce0*/  IMAD R9, R9, R14, RZ ;  /* 0x0000000e09097224 */ /* 0x000fca00078e02ff */
[----:B------:R-:W-:-:S07]  /*18cf0*/  VIMNMX R12, R12, R9, !PT ;  /* 0x000000090c0c7248 */ /* 0x000fce0007fe0100 */
.L_x_1801:
[----:B------:R-:W2:Y:S01]  /*18d00*/  LDL R10, [R1+0x3c] ;  /* 0x00003c00010a7983 */ /* 0x000ea20000100800 */
[----:B------:R-:W-:Y:S01]  /*18d10*/  VIADD R12, R12, 0x5f ;  /* 0x0000005f0c0c7836 */ /* 0x000fe20000000000 */
[----:B------:R-:W-:Y:S03]  /*18d20*/  BSSY B0, `(.L_x_1805) ;  /* 0x000023d000007945 */ /* 0x000fe60003800000 */
[----:B------:R-:W-:-:S05]  /*18d30*/  IMAD.HI R12, R12, 0x2aaaaaab, RZ ;  /* 0x2aaaaaab0c0c7827 */ /* 0x000fca00078e02ff */
[----:B------:R-:W-:-:S04]  /*18d40*/  SHF.R.U32.HI R9, RZ, 0x1f, R12 ;  /* 0x0000001fff097819 */ /* 0x000fc8000001160c */
[----:B------:R-:W-:-:S04]  /*18d50*/  LEA.HI.SX32 R9, R12, R9, 0x1c ;  /* 0x000000090c097211 */ /* 0x000fc800078fe2ff */
[----:B--2---:R-:W-:-:S04]  /*18d60*/  VIMNMX R226, R10, R9, !PT ;  /* 0x000000090ae27248 */ /* 0x004fc80007fe0100 */
[----:B------:R-:W-:-:S13]  /*18d70*/  ISETP.GE.AND P1, PT, R5, R226, PT ;  /* 0x000000e20500720c */ /* 0x000fda0003f26270 */
[----:B------:R-:W-:Y:S05]  /*18d80*/  @!P1 BRA `(.L_x_1806) ;  /* 0x0000002000d89947 */ /* 0x000fea0003800000 */
[----:B------:R-:W-:Y:S01]  /*18d90*/  BSSY B1, `(.L_x_1806) ;  /* 0x0000235000017945 */ /* 0x000fe20003800000 */
[----:B------:R-:W-:Y:S02]  /*18da0*/  IMAD.MOV.U32 R9, RZ, RZ, R3 ;  /* 0x000000ffff097224 */ /* 0x000fe400078e0003 */
[----:B------:R-:W-:Y:S02]  /*18db0*/  IMAD.MOV.U32 R10, RZ, RZ, R4 ;  /* 0x000000ffff0a7224 */ /* 0x000fe400078e0004 */
[----:B------:R-:W-:Y:S02]  /*18dc0*/  IMAD.MOV.U32 R12, RZ, RZ, R199 ;  /* 0x000000ffff0c7224 */ /* 0x000fe400078e00c7 */
[----:B------:R-:W-:-:S07]  /*18dd0*/  IMAD.MOV.U32 R13, RZ, RZ, R194 ;  /* 0x000000ffff0d7224 */ /* 0x000fce00078e00c2 */
.L_x_1819:
[----:B------:R-:W-:-:S04]  /*18de0*/  ISETP.NE.AND P1, PT, R13, 0x1, PT ;  /* 0x000000010d00780c */ /* 0x000fc80003f25270 */
[----:B------:R-:W-:-:S04]  /*18df0*/  SEL R199, RZ, 0x1, P1 ;  /* 0x00000001ffc77807 */ /* 0x000fc80000800000 */
[----:B------:R-:W-:Y:S01]  /*18e00*/  LOP3.LUT R199, R12, R199, RZ, 0x3c, !PT ;  /* 0x000000c70cc77212 */ /* 0x000fe200078e3cff */
[----:B------:R-:W-:Y:S06]  /*18e10*/  @!P0 BRA `(.L_x_1807) ;  /* 0x0000000000048947 */ /* 0x000fec0003800000 */
[----:B------:R-:W-:Y:S01]  /*18e20*/  BPT.TRAP 0x1 ;  /* 0x000000040000795c */ /* 0x000fe20000300000 */
.L_x_1807:
[----:B------:R-:W-:Y:S02]  /*18e30*/  IADD3 R194, R13, 0x1, RZ ;  /* 0x000000010dc27810 */ /* 0x000fe40007ffe0ff */
[----:B------:R-:W-:Y:S02]  /*18e40*/  SHF.L.U32 R0, R199, 0x1f, RZ ;  /* 0x0000001fc7007819 */ /* 0x000fe400000006ff */
[----:B------:R-:W-:-:S04]  /*18e50*/  ISETP.NE.AND P1, PT, R194, 0x2, PT ;  /* 0x00000002c200780c */ /* 0x000fc80003f25270 */
[----:B------:R-:W-:-:S05]  /*18e60*/  SEL R194, R194, RZ, P1 ;  /* 0x000000ffc2c27207 */ /* 0x000fca0000800000 */
[----:B------:R-:W-:-:S04]  /*18e70*/  IMAD R11, R194, 0x8, R18 ;  /* 0x00000008c20b7824 */ /* 0x000fc800078e0212 */
[----:B------:R0:W1:Y:S01]  /*18e80*/  SYNCS.PHASECHK.TRANS64.TRYWAIT P1, [R11+URZ+0x30830], R0 ;  /* 0x030830000b0075a7 */ /* 0x000062000802017f */
[----:B------:R-:W-:Y:S05]  /*18e90*/  @!P0 BRA `(.L_x_1808) ;  /* 0x0000000000048947 */ /* 0x000fea0003800000 */
[----:B------:R-:W-:Y:S01]  /*18ea0*/  BPT.TRAP 0x1 ;  /* 0x000000040000795c */ /* 0x000fe20000300000 */
.L_x_1808:
[----:B------:R-:W-:Y:S01]  /*18eb0*/  IMAD R126, R194, 0x900, R217 ;  /* 0x00000900c27e7824 */ /* 0x000fe200078e02d9 */
[----:B------:R-:W-:Y:S03]  /*18ec0*/  BSSY B2, `(.L_x_1809) ;  /* 0x0000006000027945 */ /* 0x000fe60003800000 */
[C---:B------:R-:W-:Y:S02]  /*18ed0*/  VIADD R122, R126.reuse, 0x2 ;  /* 0x000000027e7a7836 */ /* 0x040fe40000000000 */
[----:B------:R-:W-:Y:S01]  /*18ee0*/  VIADD R124, R126, 0x4 ;  /* 0x000000047e7c7836 */ /* 0x000fe20000000000 */
[----:B-1----:R-:W-:Y:S06]  /*18ef0*/  @P1 BRA `(.L_x_1810) ;  /* 0x0000000000081947 */ /* 0x002fec0003800000 */
[----:B------:R-:W1:Y:S02]  /*18f00*/  SYNCS.PHASECHK.TRANS64.TRYWAIT P1, [R11+URZ+0x30830], R0 ;  /* 0x030830000b0075a7 */ /* 0x000e64000802017f */
[----:B-1----:R-:W-:Y:S05]  /*18f10*/  @!P1 BRA `(.L_x_1811) ;  /* 0x00000118007c9947 */ /* 0x002fea0003800000 */
.L_x_1810:
[----:B------:R-:W-:Y:S05]  /*18f20*/  BSYNC B2 ;  /* 0x0000000000027941 */ /* 0x000fea0003800000 */
.L_x_1809:
[----:B------:R-:W2:Y:S01]  /*18f30*/  LDL.64 R128, [R1+0x28] ;  /* 0x0000280001807983 */ /* 0x000ea20000100a00 */
[----:B------:R-:W-:Y:S01]  /*18f40*/  IMAD.MOV.U32 R120, RZ, RZ, R126 ;  /* 0x000000ffff787224 */ /* 0x000fe200078e007e */
[----:B------:R-:W-:Y:S01]  /*18f50*/  MOV R213, UR50 ;  /* 0x0000003200d57c02 */ /* 0x000fe20008000f00 */
[----:B------:R-:W-:Y:S01]  /*18f60*/  IMAD.MOV.U32 R121, RZ, RZ, 0x40000040 ;  /* 0x40000040ff797424 */ /* 0x000fe200078e00ff */
[----:B------:R-:W-:Y:S01]  /*18f70*/  MOV R3, UR38 ;  /* 0x0000002600037c02 */ /* 0x000fe20008000f00 */
[----:B------:R-:W-:Y:S01]  /*18f80*/  IMAD.MOV.U32 R123, RZ, RZ, 0x40000040 ;  /* 0x40000040ff7b7424 */ /* 0x000fe200078e00ff */
[----:B------:R-:W-:Y:S01]  /*18f90*/  R2UR UR50, R120 ;  /* 0x00000000783272ca */ /* 0x000fe200000e0000 */
[----:B------:R-:W-:Y:S01]  /*18fa0*/  IMAD.MOV.U32 R125, RZ, RZ, 0x40000040 ;  /* 0x40000040ff7d7424 */ /* 0x000fe200078e00ff */
[----:B------:R-:W-:Y:S01]  /*18fb0*/  IADD3 R120, R126, 0x6, RZ ;  /* 0x000000067e787810 */ /* 0x000fe20007ffe0ff */
[-C--:B------:R-:W-:Y:S01]  /*18fc0*/  FMUL.FTZ R24, R24, R6.reuse ;  /* 0x0000000618187220 */ /* 0x080fe20000410000 */
        /* <DEDUP_REMOVED lines=223> */
.L_x_1812:
[----:B------:R-:W-:Y:S01]  /*19dc0*/  SHF.L.U32 R0, R12, 0x1f, RZ ;  /* 0x0000001f0c007819 */ /* 0x000fe200000006ff */
[----:B------:R-:W-:-:S04]  /*19dd0*/  IMAD R14, R13, 0x8, R18 ;  /* 0x000000080d0e7824 */ /* 0x000fc800078e0212 */
[----:B------:R0:W1:Y:S01]  /*19de0*/  SYNCS.PHASECHK.TRANS64.TRYWAIT P1, [R14+URZ+0x30850], R0 ;  /* 0x030850000e0075a7 */ /* 0x000062000802017f */
[----:B------:R-:W-:Y:S05]  /*19df0*/  @!P0 BRA `(.L_x_1813) ;  /* 0x0000000000048947 */ /* 0x000fea0003800000 */
[----:B------:R-:W-:Y:S01]  /*19e00*/  BPT.TRAP 0x1 ;  /* 0x000000040000795c */ /* 0x000fe20000300000 */
.L_x_1813:
[----:B------:R-:W-:Y:S04]  /*19e10*/  BSSY B2, `(.L_x_1814) ;  /* 0x0000004000027945 */ /* 0x000fe80003800000 */
[----:B-1----:R-:W-:Y:S05]  /*19e20*/  @P1 BRA `(.L_x_1815) ;  /* 0x0000000000081947 */ /* 0x002fea0003800000 */
[----:B------:R-:W1:Y:S02]  /*19e30*/  SYNCS.PHASECHK.TRANS64.TRYWAIT P1, [R14+URZ+0x30850], R0 ;  /* 0x030850000e0075a7 */ /* 0x000e64000802017f */
[----:B-1----:R-:W-:Y:S05]  /*19e40*/  @!P1 BRA `(.L_x_1816) ;  /* 0x0000010800c49947 */ /* 0x002fea0003800000 */
.L_x_1815:
[----:B------:R-:W-:Y:S05]  /*19e50*/  BSYNC B2 ;  /* 0x0000000000027941 */ /* 0x000fea0003800000 */
.L_x_1814:
[----:B01----:R-:W-:Y:S01]  /*19e60*/  IADD3 R0, R18, 0x400, RZ ;  /* 0x0000040012007810 */ /* 0x003fe20007ffe0ff */
[----:B------:R-:W-:Y:S01]  /*19e70*/  IMAD.MOV.U32 R3, RZ, RZ, 0x40000040 ;  /* 0x40000040ff037424 */ /* 0x000fe200078e00ff */
[----:B------:R-:W-:Y:S02]  /*19e80*/  WARPGROUP.ARRIVE ;  /* 0x00000000000079c5 */ /* 0x000fe40000000000 */
[----:B------:R-:W-:Y:S02]  /*19e90*/  SHF.R.U32.HI R0, RZ, 0x4, R0 ;  /* 0x00000004ff007819 */ /* 0x000fe40000011600 */
[----:B------:R-:W-:Y:S01]  /*19ea0*/  R2UR UR7, R3 ;  /* 0x00000000030772ca */ /* 0x000fe200000e0000 */
[----:B------:R-:W-:Y:S01]  /*19eb0*/  IMAD.MOV.U32 R3, RZ, RZ, 0x40000040 ;  /* 0x40000040ff037424 */ /* 0x000fe200078e00ff */
[----:B------:R-:W-:-:S04]  /*19ec0*/  LOP3.LUT R0, R0, 0x3fff, RZ, 0xc0, !PT ;  /* 0x00003fff00007812 */ /* 0x000fc800078ec0ff */
[----:B------:R-:W-:-:S05]  /*19ed0*/  LOP3.LUT R0, R0, 0x3000000, RZ, 0xfc, !PT ;  /* 0x0300000000007812 */ /* 0x000fca00078efcff */
[----:B------:R-:W-:Y:S02]  /*19ee0*/  IMAD R2, R13, 0x900, R0 ;  /* 0x000009000d027824 */ /* 0x000fe400078e0200 */
[----:B------:R-:W-:Y:S02]  /*19ef0*/  IMAD.MOV.U32 R13, RZ, RZ, 0x40000040 ;  /* 0x40000040ff0d7424 */ /* 0x000fe400078e00ff */
        /* <DEDUP_REMOVED lines=38> */
.L_x_1817:
[----:B------:R-:W-:Y:S01]  /*1a160*/  FMNMX.FTZ R0, R122, R9, !PT ;  /* 0x000000097a007209 */ /* 0x000fe20007810000 */
[----:B------:R-:W-:Y:S01]  /*1a170*/  VIADD R11, R11, 0x30840 ;  /* 0x000308400b0b7836 */ /* 0x000fe20000000000 */
        /* <DEDUP_REMOVED lines=47> */
[----:B------:R-:W-:Y:S01]  /*1a470*/  PRMT R11, R204, 0x654, R11 ;  /* 0x00000654cc0b7816 */ /* 0x000fe2000000000b */
[----:B------:R-:W0:Y:S03]  /*1a480*/  SHFL.BFLY PT, R0, R3, 0x2, 0x1f ;  /* 0x0c401f0003007f89 */ /* 0x000e2600000e0000 */
[----:B------:R1:W-:Y:S01]  /*1a490*/  SYNCS.ARRIVE.TRANS64.RED.A1T0 RZ, [R11+URZ], RZ ;  /* 0x000000ff0bff79a7 */ /* 0x0003e2000810043f */
[----:B------:R-:W2:Y:S01]  /*1a4a0*/  SHFL.BFLY PT, R2, R4, 0x2, 0x1f ;  /* 0x0c401f0004027f89 */ /* 0x000ea200000e0000 */
[----:B0-----:R-:W-:Y:S02]  /*1a4b0*/  FMNMX.FTZ R3, R3, R0, !PT ;  /* 0x0000000003037209 */ /* 0x001fe40007810000 */
[----:B--2---:R-:W-:-:S03]  /*1a4c0*/  FMNMX.FTZ R4, R4, R2, !PT ;  /* 0x0000000204047209 */ /* 0x004fc60007810000 */
[----:B------:R-:W0:Y:S04]  /*1a4d0*/  SHFL.BFLY PT, R0, R3, 0x1, 0x1f ;  /* 0x0c201f0003007f89 */ /* 0x000e2800000e0000 */
[----:B------:R-:W2:Y:S01]  /*1a4e0*/  SHFL.BFLY PT, R2, R4, 0x1, 0x1f ;  /* 0x0c201f0004027f89 */ /* 0x000ea200000e0000 */
[----:B0-----:R-:W-:Y:S02]  /*1a4f0*/  FMNMX.FTZ R3, R3, R0, !PT ;  /* 0x0000000003037209 */ /* 0x001fe40007810000 */
[----:B------:R-:W-:Y:S02]  /*1a500*/  MOV R0, UR46 ;  /* 0x0000002e00007c02 */ /* 0x000fe40008000f00 */
[----:B--2---:R-:W-:Y:S01]  /*1a510*/  FMNMX.FTZ R4, R4, R2, !PT ;  /* 0x0000000204047209 */ /* 0x004fe20007810000 */
[----:B------:R-:W-:-:S04]  /*1a520*/  FADD.FTZ R2, -R3, R9 ;  /* 0x0000000903027221 */ /* 0x000fc80000010100 */
[CC--:B------:R-:W-:Y:S01]  /*1a530*/  FMUL.FTZ R9, R4.reuse, R0.reuse ;  /* 0x0000000004097220 */ /* 0x0c0fe20000410000 */
[----:B------:R-:W-:Y:S01]  /*1a540*/  FADD.FTZ R6, -R4, R10 ;  /* 0x0000000a04067221 */ /* 0x000fe20000010100 */
[-C--:B------:R-:W-:Y:S02]  /*1a550*/  FMUL.FTZ R2, R2, R0.reuse ;  /* 0x0000000002027220 */ /* 0x080fe40000410000 */
[-CC-:B------:R-:W-:Y:S01]  /*1a560*/  FFMA.FTZ R190, R124, R0.reuse, -R9.reuse ;  /* 0x000000007cbe7223 */ /* 0x180fe20000010809 */
[-CC-:B------:R-:W-:Y:S01]  /*1a570*/  FFMA.FTZ R124, R129, R0.reuse, -R9.reuse ;  /* 0x00000000817c7223 */ /* 0x180fe20000010809 */
[-C--:B------:R-:W-:Y:S01]  /*1a580*/  FMUL.FTZ R129, R3, R0.reuse ;  /* 0x0000000003817220 */ /* 0x080fe20000410000 */
[-C--:B------:R-:W-:Y:S01]  /*1a590*/  FMUL.FTZ R6, R6, R0.reuse ;  /* 0x0000000006067220 */ /* 0x080fe20000410000 */
[-CC-:B------:R-:W-:Y:S01]  /*1a5a0*/  FFMA.FTZ R188, R120, R0.reuse, -R9.reuse ;  /* 0x0000000078bc7223 */ /* 0x180fe20000010809 */
[-C--:B------:R-:W-:Y:S01]  /*1a5b0*/  FFMA.FTZ R182, R140, R0.reuse, -R9 ;  /* 0x000000008cb67223 */ /* 0x080fe20000010809 */
[-C--:B------:R-:W-:Y:S01]  /*1a5c0*/  FFMA.FTZ R189, R122, R0.reuse, -R129 ;  /* 0x000000007abd7223 */ /* 0x080fe20000010881 */
[-C--:B------:R-:W-:Y:S01]  /*1a5d0*/  FFMA.FTZ R169, R121, R0.reuse, -R9 ;  /* 0x0000000079a97223 */ /* 0x080fe20000010809 */
[-CC-:B------:R-:W-:Y:S01]  /*1a5e0*/  FFMA.FTZ R140, R123, R0.reuse, -R129.reuse ;  /* 0x000000007b8c7223 */ /* 0x180fe20000010881 */
[----:B------:R-:W-:Y:S01]  /*1a5f0*/  MUFU.EX2 R6, R6 ;  /* 0x0000000600067308 */ /* 0x000fe20000000800 */
        /* <DEDUP_REMOVED lines=12> */
[-CC-:B------:R-:W-:Y:S01]  /*1a6c0*/  FFMA.FTZ R133, R135, R0.reuse, -R129.reuse ;  /* 0x0000000087857223 */ /* 0x180fe20000010881 */
[-CC-:B------:R-:W-:Y:S01]  /*1a6d0*/  FFMA.FTZ R181, R138, R0.reuse, -R129.reuse ;  /* 0x000000008ab57223 */ /* 0x180fe20000010881 */
[-CC-:B------:R-:W-:Y:S01]  /*1a6e0*/  FFMA.FTZ R132, R139, R0.reuse, -R129.reuse ;  /* 0x000000008b847223 */ /* 0x180fe20000010881 */
[----:B------:R-:W0:Y:S01]  /*1a6f0*/  MUFU.EX2 R188, R188 ;  /* 0x000000bc00bc7308 */ /* 0x000e220000000800 */
[-C--:B------:R-:W-:Y:S01]  /*1a700*/  FFMA.FTZ R183, R142, R0.reuse, -R129 ;  /* 0x000000008eb77223 */ /* 0x080fe20000010881 */
[-C--:B------:R-:W-:Y:S01]  /*1a710*/  FFMA.FTZ R21, R141, R0.reuse, -R9 ;  /* 0x000000008d157223 */ /* 0x080fe20000010809 */
[-C--:B------:R-:W-:Y:S01]  /*1a720*/  FFMA.FTZ R131, R143, R0.reuse, -R129 ;  /* 0x000000008f837223 */ /* 0x080fe20000010881 */
[-C--:B------:R-:W-:Y:S01]  /*1a730*/  FFMA.FTZ R176, R144, R0.reuse, -R9 ;  /* 0x0000000090b07223 */ /* 0x080fe20000010809 */
[-C--:B------:R-:W-:Y:S01]  /*1a740*/  FFMA.FTZ R177, R146, R0.reuse, -R129 ;  /* 0x0000000092b17223 */ /* 0x080fe20000010881 */
[-C--:B------:R-:W-:Y:S01]  /*1a750*/  FFMA.FTZ R20, R145, R0.reuse, -R9 ;  /* 0x0000000091147223 */ /* 0x080fe20000010809 */
[-C--:B------:R-:W-:Y:S01]  /*1a760*/  FFMA.FTZ R130, R147, R0.reuse, -R129 ;  /* 0x0000000093827223 */ /* 0x080fe20000010881 */
[----:B------:R-:W2:Y:S01]  /*1a770*/  MUFU.EX2 R189, R189 ;  /* 0x000000bd00bd7308 */ /* 0x000ea20000000800 */
[-C--:B------:R-:W-:Y:S01]  /*1a780*/  FFMA.FTZ R178, R148, R0.reuse, -R9 ;  /* 0x0000000094b27223 */ /* 0x080fe20000010809 */
[-C--:B------:R-:W-:Y:S01]  /*1a790*/  FFMA.FTZ R179, R150, R0.reuse, -R129 ;  /* 0x0000000096b37223 */ /* 0x080fe20000010881 */
[-C--:B------:R-:W-:Y:S01]  /*1a7a0*/  FFMA.FTZ R15, R149, R0.reuse, -R9 ;  /* 0x00000000950f7223 */ /* 0x080fe20000010809 */
[-C--:B------:R-:W-:Y:S01]  /*1a7b0*/  FFMA.FTZ R128, R151, R0.reuse, -R129 ;  /* 0x0000000097807223 */ /* 0x080fe20000010881 */
[-C--:B------:R-:W-:Y:S01]  /*1a7c0*/  FFMA.FTZ R172, R152, R0.reuse, -R9 ;  /* 0x0000000098ac7223 */ /* 0x080fe20000010809 */
[-C--:B------:R-:W-:Y:S01]  /*1a7d0*/  FFMA.FTZ R173, R154, R0.reuse, -R129 ;  /* 0x000000009aad7223 */ /* 0x080fe20000010881 */
[----:B------:R-:W-:Y:S01]  /*1a7e0*/  FFMA.FTZ R13, R153, R0, -R9 ;  /* 0x00000000990d7223 */ /* 0x000fe20000010809 */
[----:B------:R-:W3:Y:S01]  /*1a7f0*/  MUFU.EX2 R169, R169 ;  /* 0x000000a900a97308 */ /* 0x000ee20000000800 */
        /* <DEDUP_REMOVED lines=8> */
[----:B--2---:R-:W-:Y:S01]  /*1a880*/  FFMA.FTZ R7, R2, R7, R189 ;  /* 0x0000000702077223 */ /* 0x004fe200000100bd */
[-C--:B------:R-:W-:Y:S01]  /*1a890*/  FFMA.FTZ R122, R162, R0.reuse, -R129 ;  /* 0x00000000a27a7223 */ /* 0x080fe20000010881 */
[-C--:B------:R-:W-:Y:S01]  /*1a8a0*/  FFMA.FTZ R10, R161, R0.reuse, -R9 ;  /* 0x00000000a10a7223 */ /* 0x080fe20000010809 */
[-C--:B------:R-:W-:Y:S01]  /*1a8b0*/  FFMA.FTZ R123, R163, R0.reuse, -R129 ;  /* 0x00000000a37b7223 */ /* 0x080fe20000010881 */
[-C--:B------:R-:W-:Y:S01]  /*1a8c0*/  FFMA.FTZ R170, R164, R0.reuse, -R9 ;  /* 0x00000000a4aa7223 */ /* 0x080fe20000010809 */
[-C--:B------:R-:W-:Y:S01]  /*1a8d0*/  FFMA.FTZ R171, R166, R0.reuse, -R129 ;  /* 0x00000000a6ab7223 */ /* 0x080fe20000010881 */
[-C--:B------:R-:W-:Y:S01]  /*1a8e0*/  FFMA.FTZ R9, R165, R0.reuse, -R9 ;  /* 0x00000000a5097223 */ /* 0x080fe20000010809 */
[----:B------:R-:W2:Y:S01]  /*1a8f0*/  MUFU.EX2 R190, R190 ;  /* 0x000000be00be7308 */ /* 0x000ea20000000800 */
[----:B---3--:R-:W-:Y:S01]  /*1a900*/  FADD.FTZ R8, R169, R8 ;  /* 0x00000008a9087221 */ /* 0x008fe20000010000 */
[----:B------:R-:W-:-:S06]  /*1a910*/  FFMA.FTZ R129, R167, R0, -R129 ;  /* 0x00000000a7817223 */ /* 0x000fcc0000010881 */
[----:B------:R-:W3:Y:S01]  /*1a920*/  MUFU.EX2 R191, R191 ;  /* 0x000000bf00bf7308 */ /* 0x000ee20000000800 */
[----:B0-----:R-:W-:-:S07]  /*1a930*/  FADD.FTZ R7, R140, R7 ;  /* 0x000000078c077221 */ /* 0x001fce0000010000 */
[----:B------:R-:W0:Y:S01]  /*1a940*/  MUFU.EX2 R125, R125 ;  /* 0x0000007d007d7308 */ /* 0x000e220000000800 */
[----:B--2---:R-:W-:-:S07]  /*1a950*/  FADD.FTZ R8, R190, R8 ;  /* 0x00000008be087221 */ /* 0x004fce0000010000 */
[----:B------:R-:W2:Y:S01]  /*1a960*/  MUFU.EX2 R137, R137 ;  /* 0x0000008900897308 */ /* 0x000ea20000000800 */
[----:B---3--:R-:W-:-:S07]  /*1a970*/  FADD.FTZ R7, R191, R7 ;  /* 0x00000007bf077221 */ /* 0x008fce0000010000 */
        /* <DEDUP_REMOVED lines=78> */
[----:B-1----:R-:W1:Y:S01]  /*1ae60*/  MUFU.EX2 R11, R129 ;  /* 0x00000081000b7308 */ /* 0x002e620000000800 */
[----:B0-----:R-:W-:Y:S01]  /*1ae70*/  FADD.FTZ R7, R171, R7 ;  /* 0x00000007ab077221 */ /* 0x001fe20000010000 */
[----:B--2---:R-:W-:-:S03]  /*1ae80*/  FADD.FTZ R8, R9, R8 ;  /* 0x0000000809087221 */ /* 0x004fc60000010000 */
[----:B-1----:R-:W-:Y:S01]  /*1ae90*/  FADD.FTZ R7, R11, R7 ;  /* 0x000000070b077221 */ /* 0x002fe20000010000 */
[----:B------:R-:W-:Y:S06]  /*1aea0*/  @!P0 BRA `(.L_x_1818) ;  /* 0x0000000000048947 */ /* 0x000fec0003800000 */
[----:B------:R-:W-:Y:S01]  /*1aeb0*/  BPT.TRAP 0x1 ;  /* 0x000000040000795c */ /* 0x000fe20000300000 */
.L_x_1818:
[----:B------:R-:W-:Y:S01]  /*1aec0*/  ISETP.GT.AND P1, PT, R5, R226, PT ;  /* 0x000000e20500720c */ /* 0x000fe20003f24270 */
[----:B------:R-:W-:Y:S01]  /*1aed0*/  VIADD R129, R14, 0x30860 ;  /* 0x000308600e817836 */ /* 0x000fe20000000000 */
[----:B------:R-:W-:Y:S01]  /*1aee0*/  F2FP.F16.F32.PACK_AB R188, R169, R188 ;  /* 0x000000bca9bc723e */ /* 0x000fe200000000ff */
[----:B------:R-:W-:Y:S01]  /*1aef0*/  VIADD R5, R5, 0xffffffff ;  /* 0xffffffff05057836 */ /* 0x000fe20000000000 */
[----:B------:R-:W-:Y:S01]  /*1af00*/  F2FP.F16.F32.PACK_AB R172, R13, R172 ;  /* 0x000000ac0dac723e */ /* 0x000fe200000000ff */
[----:B------:R-:W-:Y:S01]  /*1af10*/  IMAD.MOV.U32 R13, RZ, RZ, R194 ;  /* 0x000000ffff0d7224 */ /* 0x000fe200078e00c2 */
[----:B------:R-:W-:Y:S02]  /*1af20*/  PRMT R14, R204, 0x654, R129 ;  /* 0x00000654cc0e7816 */ /* 0x000fe40000000081 */
[----:B------:R-:W-:Y:S02]  /*1af30*/  F2FP.F16.F32.PACK_AB R174, R12, R174 ;  /* 0x000000ae0cae723e */ /* 0x000fe400000000ff */
[----:B------:R0:W-:Y:S01]  /*1af40*/  SYNCS.ARRIVE.TRANS64.RED.A1T0 RZ, [R14+URZ], RZ ;  /* 0x000000ff0eff79a7 */ /* 0x0001e2000810043f */
[----:B------:R-:W-:Y:S01]  /*1af50*/  F2FP.F16.F32.PACK_AB R168, R10, R168 ;  /* 0x000000a80aa8723e */ /* 0x000fe200000000ff */
[----:B------:R-:W-:Y:S01]  /*1af60*/  IMAD.MOV.U32 R10, RZ, RZ, R4 ;  /* 0x000000ffff0a7224 */ /* 0x000fe200078e0004 */
        /* <DEDUP_REMOVED lines=21> */
[----:B------:R-:W-:Y:S01]  /*1b0c0*/  MOV R12, R199 ;  /* 0x000000c7000c7202 */ /* 0x000fe20000000f00 */
[----:B0-----:R-:W-:Y:S06]  /*1b0d0*/  @P1 BRA `(.L_x_1819) ;  /* 0xffffffdc00401947 */ /* 0x001fec000383ffff */
[----:B------:R-:W-:Y:S05]  /*1b0e0*/  BSYNC B1 ;  /* 0x0000000000017941 */ /* 0x000fea0003800000 */
.L_x_1806:
[----:B------:R-:W-:Y:S05]  /*1b0f0*/  BSYNC B0 ;  /* 0x0000000000007941 */ /* 0x000fea0003800000 */
.L_x_1805:
[----:B------:R-:W2:Y:S01]  /*1b100*/  LDL R9, [R1+0x3c] ;  /* 0x00003c0001097983 */ /* 0x000ea20000100800 */
[----:B------:R-:W-:Y:S01]  /*1b110*/  BSSY B0, `(.L_x_1820) ;  /* 0x0000366000007945 */ /* 0x000fe20003800000 */
[----:B--2---:R-:W-:-:S13]  /*1b120*/  ISETP.GE.AND P1, PT, R5, R9, PT ;  /* 0x000000090500720c */ /* 0x004fda0003f26270 */
[----:B------:R-:W-:Y:S05]  /*1b130*/  @!P1 BRA `(.L_x_1821) ;  /* 0x00000034008c9947 */ /* 0x000fea0003800000 */
[----:B------:R-:W-:Y:S02]  /*1b140*/  IMAD.MOV.U32 R9, RZ, RZ, R3 ;  /* 0x000000ffff097224 */ /* 0x000fe400078e0003 */
[----:B------:R-:W-:Y:S02]  /*1b150*/  IMAD.MOV.U32 R10, RZ, RZ, R4 ;  /* 0x000000ffff0a7224 */ /* 0x000fe400078e0004 */
[----:B------:R-:W-:Y:S02]  /*1b160*/  IMAD.MOV.U32 R11, RZ, RZ, R199 ;  /* 0x000000ffff0b7224 */ /* 0x000fe400078e00c7 */
[----:B------:R-:W-:-:S07]  /*1b170*/  IMAD.MOV.U32 R12, RZ, RZ, R194 ;  /* 0x000000ffff0c7224 */ /* 0x000fce00078e00c2 */
.L_x_1842:
[----:B------:R-:W-:-:S04]  /*1b180*/  ISETP.NE.AND P1, PT, R12, 0x1, PT ;  /* 0x000000010c00780c */ /* 0x000fc80003f25270 */
[----:B------:R-:W-:-:S04]  /*1b190*/  SEL R0, RZ, 0x1, P1 ;  /* 0x00000001ff007807 */ /* 0x000fc80000800000 */
[----:B------:R-:W-:Y:S01]  /*1b1a0*/  LOP3.LUT R199, R11, R0, RZ, 0x3c, !PT ;  /* 0x000000000bc77212 */ /* 0x000fe200078e3cff */
[----:B------:R-:W-:Y:S06]  /*1b1b0*/  @!P0 BRA `(.L_x_1822) ;  /* 0x0000000000048947 */ /* 0x000fec0003800000 */
[----:B------:R-:W-:Y:S01]  /*1b1c0*/  BPT.TRAP 0x1 ;  /* 0x000000040000795c */ /* 0x000fe20000300000 */
.L_x_1822:
        /* <DEDUP_REMOVED lines=8> */
.L_x_1823:
[----:B------:R-:W-:Y:S01]  /*1b250*/  IMAD R126, R194, 0x900, R217 ;  /* 0x00000900c27e7824 */ /* 0x000fe200078e02d9 */
[----:B------:R-:W-:Y:S03]  /*1b260*/  BSSY B1, `(.L_x_1824) ;  /* 0x0000006000017945 */ /* 0x000fe60003800000 */
[C---:B------:R-:W-:Y:S02]  /*1b270*/  VIADD R122, R126.reuse, 0x2 ;  /* 0x000000027e7a7836 */ /* 0x040fe40000000000 */
[----:B------:R-:W-:Y:S01]  /*1b280*/  VIADD R124, R126, 0x4 ;  /* 0x000000047e7c7836 */ /* 0x000fe20000000000 */
[----:B-1----:R-:W-:Y:S06]  /*1b290*/  @P1 BRA `(.L_x_1825) ;  /* 0x0000000000081947 */ /* 0x002fec0003800000 */
[----:B------:R-:W1:Y:S02]  /*1b2a0*/  SYNCS.PHASECHK.TRANS64.TRYWAIT P1, [R0+URZ+0x30830], R3 ;  /* 0x03083003000075a7 */ /* 0x000e64000802017f */
[----:B-1----:R-:W-:Y:S05]  /*1b2b0*/  @!P1 BRA `(.L_x_1826) ;  /* 0x000000f400bc9947 */ /* 0x002fea0003800000 */
.L_x_1825:
[----:B------:R-:W-:Y:S05]  /*1b2c0*/  BSYNC B1 ;  /* 0x0000000000017941 */ /* 0x000fea0003800000 */
.L_x_1824:
        /* <DEDUP_REMOVED lines=233> */
.L_x_1827:
[----:B------:R-:W-:Y:S01]  /*1c160*/  SHF.L.U32 R2, R11, 0x1f, RZ ;  /* 0x0000001f0b027819 */ /* 0x000fe200000006ff */
[----:B------:R-:W-:-:S04]  /*1c170*/  IMAD R11, R12, 0x8, R18 ;  /* 0x000000080c0b7824 */ /* 0x000fc800078e0212 */
[----:B------:R0:W1:Y:S01]  /*1c180*/  SYNCS.PHASECHK.TRANS64.TRYWAIT P1, [R11+URZ+0x30850], R2 ;  /* 0x030850020b0075a7 */ /* 0x000062000802017f */
[----:B------:R-:W-:Y:S05]  /*1c190*/  @!P0 BRA `(.L_x_1828) ;  /* 0x0000000000048947 */ /* 0x000fea0003800000 */
[----:B------:R-:W-:Y:S01]  /*1c1a0*/  BPT.TRAP 0x1 ;  /* 0x000000040000795c */ /* 0x000fe20000300000 */
.L_x_1828:
[----:B------:R-:W-:Y:S04]  /*1c1b0*/  BSSY B1, `(.L_x_1829) ;  /* 0x0000004000017945 */ /* 0x000fe80003800000 */
[----:B-1----:R-:W-:Y:S05]  /*1c1c0*/  @P1 BRA `(.L_x_1830) ;  /* 0x0000000000081947 */ /* 0x002fea0003800000 */
[----:B------:R-:W1:Y:S02]  /*1c1d0*/  SYNCS.PHASECHK.TRANS64.TRYWAIT P1, [R11+URZ+0x30850], R2 ;  /* 0x030850020b0075a7 */ /* 0x000e64000802017f */
[----:B-1----:R-:W-:Y:S05]  /*1c1e0*/  @!P1 BRA `(.L_x_1831) ;  /* 0x000000e800049947 */ /* 0x002fea0003800000 */
.L_x_1830:
[----:B------:R-:W-:Y:S05]  /*1c1f0*/  BSYNC B1 ;  /* 0x0000000000017941 */ /* 0x000fea0003800000 */
.L_x_1829:
[----:B01----:R-:W-:Y:S01]  /*1c200*/  IADD3 R2, R18, 0x400, RZ ;  /* 0x0000040012027810 */ /* 0x003fe20007ffe0ff */
[----:B------:R-:W-:Y:S01]  /*1c210*/  IMAD.MOV.U32 R3, RZ, RZ, 0x40000040 ;  /* 0x40000040ff037424 */ /* 0x000fe200078e00ff */
[----:B------:R-:W-:Y:S01]  /*1c220*/  WARPGROUP.ARRIVE ;  /* 0x00000000000079c5 */ /* 0x000fe20000000000 */
[----:B------:R-:W-:Y:S01]  /*1c230*/  IMAD.MOV.U32 R13, RZ, RZ, 0x40000040 ;  /* 0x40000040ff0d7424 */ /* 0x000fe200078e00ff */
        /* <DEDUP_REMOVED lines=44> */
.L_x_1832:
[----:B------:R-:W2:Y:S01]  /*1c500*/  LDL R12, [R1+0x30] ;  /* 0x00003000010c7983 */ /* 0x000ea20000100800 */
[----:B------:R-:W0:Y:S03]  /*1c510*/  LDC R2, c[0x0][0x448] ;  /* 0x00011200ff027b82 */ /* 0x000e260000000800 */
[----:B------:R-:W2:Y:S04]  /*1c520*/  LDL R4, [R1+0x44] ;  /* 0x0000440001047983 */ /* 0x000ea80000100800 */
[----:B------:R-:W3:Y:S01]  /*1c530*/  LDL R6, [R1+0x40] ;  /* 0x0000400001067983 */ /* 0x000ee20000100800 */
[----:B------:R-:W1:Y:S01]  /*1c540*/  LDC R168, c[0x0][0x9e4] ;  /* 0x00027900ffa87b82 */ /* 0x000e620000000800 */
[----:B0-----:R-:W-:-:S13]  /*1c550*/  ISETP.NE.AND P1, PT, R2, 0x1, PT ;  /* 0x000000010200780c */ /* 0x001fda0003f25270 */
[----:B------:R-:W0:Y:S08]  /*1c560*/  @P1 LDC R3, c[0x0][0x44c] ;  /* 0x00011300ff031b82 */ /* 0x000e300000000800 */
[----:B------:R-:W4:Y:S01]  /*1c570*/  @P1 LDC R2, c[0x0][0x450] ;  /* 0x00011400ff021b82 */ /* 0x000f220000000800 */
[----:B------:R-:W-:Y:S01]  /*1c580*/  IMAD R15, R5, -0x60, RZ ;  /* 0xffffffa0050f7824 */ /* 0x000fe200078e02ff */
[----:B------:R-:W-:Y:S01]  /*1c590*/  ULOP3.LUT UR4, URZ, UR42, URZ, 0x33, !UPT ;  /* 0x0000002a3f047292 */ /* 0x000fe2000f8e333f */
[----:B--2---:R-:W-:-:S05]  /*1c5a0*/  IADD3 R4, R4, R12, RZ ;  /* 0x0000000c04047210 */ /* 0x004fca0007ffe0ff */
[----:B0-----:R-:W-:-:S05]  /*1c5b0*/  @P1 IMAD.HI.U32 R3, R4, R3, RZ ;  /* 0x0000000304031227 */ /* 0x001fca00078e00ff */
[----:B----4-:R-:W-:Y:S01]  /*1c5c0*/  @P1 SHF.R.U32.HI R4, RZ, R2, R3 ;  /* 0x00000002ff041219 */ /* 0x010fe20000011603 */
[----:B------:R-:W-:-:S04]  /*1c5d0*/  VIADD R3, R0, 0x30840 ;  /* 0x0003084000037836 */ /* 0x000fc80000000000 */
[----:B------:R-:W0:Y:S01]  /*1c5e0*/  SHFL.IDX PT, R20, R4, RZ, 0x1c1f ;  /* 0x001c1fff04147589 */ /* 0x000e2200000e0000 */
[----:B------:R-:W-:Y:S01]  /*1c5f0*/  PRMT R0, R204, 0x654, R3 ;  /* 0x00000654cc007816 */ /* 0x000fe20000000003 */
[----:B------:R-:W-:Y:S01]  /*1c600*/  VIADD R2, R15, 0x1 ;  /* 0x000000010f027836 */ /* 0x000fe20000000000 */
[----:B-1----:R-:W-:Y:S02]  /*1c610*/  ISETP.GE.AND P1, PT, R168, 0x1, PT ;  /* 0x00000001a800780c */ /* 0x002fe40003f26270 */
[----:B------:R3:W-:Y:S02]  /*1c620*/  SYNCS.ARRIVE.TRANS64.RED.A1T0 RZ, [R0+URZ], RZ ;  /* 0x000000ff00ff79a7 */ /* 0x0007e4000810043f */
[----:B---3--:R-:W-:-:S05]  /*1c630*/  IMAD R0, R6, -0x2, R2 ;  /* 0xfffffffe06007824 */ /* 0x008fca00078e0202 */
[----:B------:R-:W-:-:S05]  /*1c640*/  IADD3 R13, -R200, R0, R201 ;  /* 0x00000000c80d7210 */ /* 0x000fca0007ffe1c9 */
[C---:B------:R-:W-:Y:S02]  /*1c650*/  VIADD R14, R13.reuse, UR51 ;  /* 0x000000330d0e7c36 */ /* 0x040fe40008000000 */
[----:B------:R-:W-:Y:S02]  /*1c660*/  VIADD R13, R13, UR4 ;  /* 0x000000040d0d7c36 */ /* 0x000fe40008000000 */
[----:B------:R-:W-:Y:S01]  /*1c670*/  VIADD R0, R0, 0xffffffff ;  /* 0xffffffff00007836 */ /* 0x000fe20000000000 */
[----:B0-----:R-:W-:Y:S01]  /*1c680*/  IADD3 R12, R14, R20, RZ ;  /* 0x000000140e0c7210 */ /* 0x001fe20007ffe0ff */
        /* <DEDUP_REMOVED lines=14> */
.L_x_1835:
[----:B------:R-:W-:-:S05]  /*1c770*/  IMAD.U32 R21, RZ, RZ, UR38 ;  /* 0x00000026ff157e24 */ /* 0x000fca000f8e00ff */
[----:B------:R-:W-:-:S13]  /*1c780*/  ISETP.NE.AND P1, PT, R21, 0x1, PT ;  /* 0x000000011500780c */ /* 0x000fda0003f25270 */
[----:B------:R-:W0:Y:S02]  /*1c790*/  @P1 LDC.64 R2, c[0x0][0x9e8] ;  /* 0x00027a00ff021b82 */ /* 0x000e240000000a00 */
[----:B0-----:R-:W-:-:S05]  /*1c7a0*/  @P1 IMAD.HI.U32 R2, R20, R2, RZ ;  /* 0x0000000214021227 */ /* 0x001fca00078e00ff */
[----:B------:R-:W-:-:S07]  /*1c7b0*/  @P1 SHF.R.U32.HI R20, RZ, R3, R2 ;  /* 0x00000003ff141219 */ /* 0x000fce0000011602 */
.L_x_1836:
[----:B------:R-:W-:Y:S05]  /*1c7c0*/  BSYNC B1 ;  /* 0x0000000000017941 */ /* 0x000fea0003800000 */
.L_x_1834:
[----:B------:R-:W-:-:S05]  /*1c7d0*/  IMAD R20, R20, R21, R0 ;  /* 0x0000001514147224 */ /* 0x000fca00078e0200 */
[----:B------:R-:W-:Y:S02]  /*1c7e0*/  VIADDMNMX R12, R20, R21, R12, PT ;  /* 0x00000015140c7246 */ /* 0x000fe4000380010c */
[----:B------:R-:W-:-:S07]  /*1c7f0*/  VIMNMX R6, R6, R20, !PT ;  /* 0x0000001406067248 */ /* 0x000fce0007fe0100 */
.L_x_1833:
[C---:B------:R-:W-:Y:S01]  /*1c800*/  ISETP.GE.AND P1, PT, R15.reuse, 0x2, PT ;  /* 0x000000020f00780c */ /* 0x040fe20003f26270 */
[----:B------:R-:W0:Y:S01]  /*1c810*/  SHFL.IDX PT, R4, R4, 0x1, 0x1c1f ;  /* 0x003c1f0004047f89 */ /* 0x000e2200000e0000 */
[C---:B------:R-:W-:Y:S02]  /*1c820*/  ISETP.GE.AND P2, PT, R15.reuse, 0x9, PT ;  /* 0x000000090f00780c */ /* 0x040fe40003f46270 */
[C---:B------:R-:W-:Y:S02]  /*1c830*/  ISETP.GT.AND P4, PT, R6.reuse, 0x1, !P1 ;  /* 0x000000010600780c */ /* 0x040fe40004f84270 */
        /* <DEDUP_REMOVED lines=10> */
[--C-:B0-----:R-:W-:Y:S01]  /*1c8e0*/  IMAD.IADD R14, R14, 0x1, R4.reuse ;  /* 0x000000010e0e7824 */ /* 0x101fe200078e0204 */
[----:B------:R-:W-:Y:S01]  /*1c8f0*/  ISETP.LT.OR P3, PT, R12, 0xa, P3 ;  /* 0x0000000a0c00780c */ /* 0x000fe20001f61670 */
[----:B------:R-:W-:Y:S01]  /*1c900*/  IMAD.IADD R13, R13, 0x1, R4 ;  /* 0x000000010d0d7824 */ /* 0x000fe200078e0204 */
        /* <DEDUP_REMOVED lines=126> */
[----:B------:R-:W-:Y:S02]  /*1d0f0*/  MOV R6, UR38 ;  /* 0x0000002600067c02 */ /* 0x000fe40008000f00 */
[----:B------:R-:W-:Y:S02]  /*1d100*/  LOP3.LUT R4, RZ, R4, RZ, 0x33, !PT ;  /* 0x00000004ff047212 */ /* 0x000fe400078e33ff */
[----:B------:R-:W-:-:S13]  /*1d110*/  ISETP.NE.AND P6, PT, R6, 0x1, PT ;  /* 0x000000010600780c */ /* 0x000fda0003fc5270 */
[----:B------:R-:W0:Y:S02]  /*1d120*/  @P6 LDC.64 R2, c[0x0][0x9e8] ;  /* 0x00027a00ff026b82 */ /* 0x000e240000000a00 */
[----:B0-----:R-:W-:-:S05]  /*1d130*/  @P6 IMAD.HI.U32 R2, R4, R2, RZ ;  /* 0x0000000204026227 */ /* 0x001fca00078e00ff */
[----:B------:R-:W-:-:S04]  /*1d140*/  @P6 SHF.R.U32.HI R4, RZ, R3, R2 ;  /* 0x00000003ff046219 */ /* 0x000fc80000011602 */
[----:B------:R-:W-:Y:S01]  /*1d150*/  LOP3.LUT R4, RZ, R4, RZ, 0x33, !PT ;  /* 0x00000004ff047212 */ /* 0x000fe200078e33ff */
[----:B------:R-:W-:Y:S06]  /*1d160*/  BRA `(.L_x_1840) ;  /* 0x0000000000147947 */ /* 0x000fec0003800000 */
.L_x_1839:
[----:B------:R-:W-:-:S05]  /*1d170*/  IMAD.U32 R6, RZ, RZ, UR38 ;  /* 0x00000026ff067e24 */ /* 0x000fca000f8e00ff */
[----:B------:R-:W-:-:S13]  /*1d180*/  ISETP.NE.AND P6, PT, R6, 0x1, PT ;  /* 0x000000010600780c */ /* 0x000fda0003fc5270 */
[----:B------:R-:W0:Y:S02]  /*1d190*/  @P6 LDC.64 R2, c[0x0][0x9e8] ;  /* 0x00027a00ff026b82 */ /* 0x000e240000000a00 */
[----:B0-----:R-:W-:-:S05]  /*1d1a0*/  @P6 IMAD.HI.U32 R2, R4, R2, RZ ;  /* 0x0000000204026227 */ /* 0x001fca00078e00ff */
[----:B------:R-:W-:-:S07]  /*1d1b0*/  @P6 SHF.R.U32.HI R4, RZ, R3, R2 ;  /* 0x00000003ff046219 */ /* 0x000fce0000011602 */
.L_x_1840:
[----:B------:R-:W-:Y:S05]  /*1d1c0*/  BSYNC B1 ;  /* 0x0000000000017941 */ /* 0x000fea0003800000 */
.L_x_1838:
[----:B------:R-:W-:-:S05]  /*1d1d0*/  IMAD R3, R4, R6, R0 ;  /* 0x0000000604037224 */ /* 0x000fca00078e0200 */
[----:B------:R-:W-:Y:S02]  /*1d1e0*/  VIADDMNMX R14, R3, R6, R14, PT ;  /* 0x00000006030e7246 */ /* 0x000fe4000380010e */
[----:B------:R-:W-:-:S07]  /*1d1f0*/  VIMNMX R13, R13, R3, !PT ;  /* 0x000000030d0d7248 */ /* 0x000fce0007fe0100 */
.L_x_1837:
        /* <DEDUP_REMOVED lines=69> */
[----:B------:R-:W-:Y:S01]  /*1d650*/  FMNMX.FTZ R2, R165, R0, !PT ;  /* 0x00000000a5027209 */ /* 0x000fe20007810000 */
[----:B------:R-:W-:Y:S01]  /*1d660*/  IMAD.U32 R0, RZ, RZ, UR43 ;  /* 0x0000002bff007e24 */ /* 0x000fe2000f8e00ff */
        /* <DEDUP_REMOVED lines=11> */
[C---:B------:R-:W-:Y:S02]  /*1d720*/  ISETP.GT.AND P1, PT, R13.reuse, 0x38, !P1 ;  /* 0x000000380d00780c */ /* 0x040fe40004f24270 */
        /* <DEDUP_REMOVED lines=21> */
[----:B------:R-:W-:Y:S01]  /*1d880*/  FMUL.FTZ R3, R4, R0 ;  /* 0x0000000004037220 */ /* 0x000fe20000410000 */
        /* <DEDUP_REMOVED lines=54> */
[----:B------:R-:W-:Y:S01]  /*1dbf0*/  FSEL R129, R4, RZ, P1 ;  /* 0x000000ff04817208 */ /* 0x000fe20000800000 */
[----:B------:R-:W-:Y:S01]  /*1dc00*/  MUFU.EX2 R188, R188 ;  /* 0x000000bc00bc7308 */ /* 0x000fe20000000800 */
[----:B------:R-:W-:-:S03]  /*1dc10*/  FMNMX.FTZ R2, R146, R2, !PT ;  /* 0x0000000292027209 */ /* 0x000fc60007810000 */
[----:B------:R-:W-:Y:S01]  /*1dc20*/  FADD.FTZ R129, -R129, R10 ;  /* 0x0000000a81817221 */ /* 0x000fe20000010100 */
        /* <DEDUP_REMOVED lines=27> */
[----:B------:R-:W-:-:S06]  /*1dde0*/  FMUL.FTZ R6, R129, R0 ;  /* 0x0000000081067220 */ /* 0x000fcc0000410000 */
[----:B------:R-:W-:Y:S01]  /*1ddf0*/  MUFU.EX2 R125, R125 ;  /* 0x0000007d007d7308 */ /* 0x000fe20000000800 */
[C---:B------:R-:W-:Y:S01]  /*1de00*/  FSETP.NEU.FTZ.AND P1, PT, R3.reuse, -INF , PT ;  /* 0xff8000000300780b */ /* 0x040fe20003f3d000 */
[----:B------:R-:W-:-:S05]  /*1de10*/  FMUL.FTZ R2, R3, R0 ;  /* 0x0000000003027220 */ /* 0x000fca0000410000 */
[----:B------:R-:W-:Y:S01]  /*1de20*/  FSEL R129, R2, RZ, P1 ;  /* 0x000000ff02817208 */ /* 0x000fe20000800000 */
[----:B------:R-:W0:Y:S01]  /*1de30*/  MUFU.EX2 R6, R6 ;  /* 0x0000000600067308 */ /* 0x000e220000000800 */
[----:B------:R-:W-:-:S03]  /*1de40*/  FSEL R2, R3, RZ, P1 ;  /* 0x000000ff03027208 */ /* 0x000fc60000800000 */
[-CC-:B------:R-:W-:Y:S01]  /*1de50*/  FFMA.FTZ R189, R122, R0.reuse, -R129.reuse ;  /* 0x000000007abd7223 */ /* 0x180fe20000010881 */
[-C--:B------:R-:W-:Y:S01]  /*1de60*/  FFMA.FTZ R132, R123, R0.reuse, -R129 ;  /* 0x000000007b847223 */ /* 0x080fe20000010881 */
[----:B------:R-:W-:Y:S01]  /*1de70*/  FADD.FTZ R2, -R2, R9 ;  /* 0x0000000902027221 */ /* 0x000fe20000010100 */
[-CC-:B------:R-:W-:Y:S01]  /*1de80*/  FFMA.FTZ R191, R126, R0.reuse, -R129.reuse ;  /* 0x000000007ebf7223 */ /* 0x180fe20000010881 */
[-CC-:B------:R-:W-:Y:S01]  /*1de90*/  FFMA.FTZ R127, R127, R0.reuse, -R129.reuse ;  /* 0x000000007f7f7223 */ /* 0x180fe20000010881 */
[-CC-:B------:R-:W-:Y:S01]  /*1dea0*/  FFMA.FTZ R185, R130, R0.reuse, -R129.reuse ;  /* 0x0000000082b97223 */ /* 0x180fe20000010881 */
[-C--:B------:R-:W-:Y:S01]  /*1deb0*/  FMUL.FTZ R2, R2, R0.reuse ;  /* 0x0000000002027220 */ /* 0x080fe20000410000 */
[----:B------:R-:W-:Y:S01]  /*1dec0*/  MUFU.EX2 R189, R189 ;  /* 0x000000bd00bd7308 */ /* 0x000fe20000000800 */
[-CC-:B------:R-:W-:Y:S01]  /*1ded0*/  FFMA.FTZ R126, R131, R0.reuse, -R129.reuse ;  /* 0x00000000837e7223 */ /* 0x180fe20000010881 */
[-CC-:B------:R-:W-:Y:S01]  /*1dee0*/  FFMA.FTZ R187, R134, R0.reuse, -R129.reuse ;  /* 0x0000000086bb7223 */ /* 0x180fe20000010881 */
[-CC-:B------:R-:W-:Y:S01]  /*1def0*/  FFMA.FTZ R123, R135, R0.reuse, -R129.reuse ;  /* 0x00000000877b7223 */ /* 0x180fe20000010881 */
[-CC-:B------:R-:W-:Y:S01]  /*1df00*/  FFMA.FTZ R181, R138, R0.reuse, -R129.reuse ;  /* 0x000000008ab57223 */ /* 0x180fe20000010881 */
[--C-:B------:R-:W-:Y:S01]  /*1df10*/  FFMA.FTZ R122, R139, R0, -R129.reuse ;  /* 0x000000008b7a7223 */ /* 0x100fe20000010881 */
[----:B0-----:R-:W-:Y:S01]  /*1df20*/  FFMA.FTZ R8, R6, R8, R188 ;  /* 0x0000000806087223 */ /* 0x001fe200000100bc */
[-CC-:B------:R-:W-:Y:S01]  /*1df30*/  FFMA.FTZ R183, R142, R0.reuse, -R129.reuse ;  /* 0x000000008eb77223 */ /* 0x180fe20000010881 */
[----:B------:R-:W0:Y:S01]  /*1df40*/  MUFU.EX2 R2, R2 ;  /* 0x0000000200027308 */ /* 0x000e220000000800 */
[-CC-:B------:R-:W-:Y:S01]  /*1df50*/  FFMA.FTZ R135, R143, R0.reuse, -R129.reuse ;  /* 0x000000008f877223 */ /* 0x180fe20000010881 */
[----:B------:R-:W-:Y:S01]  /*1df60*/  FADD.FTZ R8, R21, R8 ;  /* 0x0000000815087221 */ /* 0x000fe20000010000 */
[-CC-:B------:R-:W-:Y:S01]  /*1df70*/  FFMA.FTZ R177, R146, R0.reuse, -R129.reuse ;  /* 0x0000000092b17223 */ /* 0x180fe20000010881 */
[-CC-:B------:R-:W-:Y:S01]  /*1df80*/  FFMA.FTZ R134, R147, R0.reuse, -R129.reuse ;  /* 0x0000000093867223 */ /* 0x180fe20000010881 */
[-CC-:B------:R-:W-:Y:S01]  /*1df90*/  FFMA.FTZ R179, R150, R0.reuse, -R129.reuse ;  /* 0x0000000096b37223 */ /* 0x180fe20000010881 */
[----:B------:R-:W-:Y:S01]  /*1dfa0*/  FADD.FTZ R8, R190, R8 ;  /* 0x00000008be087221 */ /* 0x000fe20000010000 */
[-CC-:B------:R-:W-:Y:S01]  /*1dfb0*/  FFMA.FTZ R133, R151, R0.reuse, -R129.reuse ;  /* 0x0000000097857223 */ /* 0x180fe20000010881 */
[----:B------:R-:W1:Y:S01]  /*1dfc0*/  MUFU.EX2 R132, R132 ;  /* 0x0000008400847308 */ /* 0x000e620000000800 */
[-CC-:B------:R-:W-:Y:S01]  /*1dfd0*/  FFMA.FTZ R173, R154, R0.reuse, -R129.reuse ;  /* 0x000000009aad7223 */ /* 0x180fe20000010881 */
[----:B------:R-:W-:Y:S01]  /*1dfe0*/  FADD.FTZ R8, R20, R8 ;  /* 0x0000000814087221 */ /* 0x000fe20000010000 */
[-CC-:B------:R-:W-:Y:S01]  /*1dff0*/  FFMA.FTZ R131, R155, R0.reuse, -R129.reuse ;  /* 0x000000009b837223 */ /* 0x180fe20000010881 */
[-CC-:B------:R-:W-:Y:S01]  /*1e000*/  FFMA.FTZ R175, R158, R0.reuse, -R129.reuse ;  /* 0x000000009eaf7223 */ /* 0x180fe20000010881 */
[-CC-:B------:R-:W-:Y:S01]  /*1e010*/  FFMA.FTZ R130, R159, R0.reuse, -R129.reuse ;  /* 0x000000009f827223 */ /* 0x180fe20000010881 */
[----:B------:R-:W-:Y:S01]  /*1e020*/  FADD.FTZ R8, R184, R8 ;  /* 0x00000008b8087221 */ /* 0x000fe20000010000 */
[-C--:B------:R-:W-:Y:S01]  /*1e030*/  FFMA.FTZ R169, R162, R0.reuse, -R129 ;  /* 0x00000000a2a97223 */ /* 0x080fe20000010881 */
[----:B------:R-:W2:Y:S01]  /*1e040*/  MUFU.EX2 R191, R191 ;  /* 0x000000bf00bf7308 */ /* 0x000ea20000000800 */
[----:B0-----:R-:W-:Y:S01]  /*1e050*/  FFMA.FTZ R7, R2, R7, R189 ;  /* 0x0000000702077223 */ /* 0x001fe200000100bd */
[----:B------:R-:W-:Y:S01]  /*1e060*/  FADD.FTZ R8, R15, R8 ;  /* 0x000000080f087221 */ /* 0x000fe20000010000 */
[-CC-:B------:R-:W-:Y:S01]  /*1e070*/  FFMA.FTZ R9, R163, R0.reuse, -R129.reuse ;  /* 0x00000000a3097223 */ /* 0x180fe20000010881 */
[-CC-:B------:R-:W-:Y:S01]  /*1e080*/  FFMA.FTZ R171, R166, R0.reuse, -R129.reuse ;  /* 0x00000000a6ab7223 */ /* 0x180fe20000010881 */
[----:B------:R-:W-:Y:S01]  /*1e090*/  FFMA.FTZ R129, R167, R0, -R129 ;  /* 0x00000000a7817223 */ /* 0x000fe20000010881 */
[----:B------:R-:W-:-:S02]  /*1e0a0*/  FADD.FTZ R8, R186, R8 ;  /* 0x00000008ba087221 */ /* 0x000fc40000010000 */
        /* <DEDUP_REMOVED lines=73> */
.L_x_1841:
[----:B------:R-:W2:Y:S01]  /*1e540*/  LDL R136, [R1+0x3c] ;  /* 0x00003c0001887983 */ /* 0x000ea20000100800 */
[----:B------:R-:W-:Y:S01]  /*1e550*/  VIADD R11, R11, 0x30860 ;  /* 0x000308600b0b7836 */ /* 0x000fe20000000000 */
[----:B------:R-:W-:Y:S01]  /*1e560*/  F2FP.F16.F32.PACK_AB R186, R12, R186 ;  /* 0x000000ba0cba723e */ /* 0x000fe200000000ff */
[----:B------:R-:W-:Y:S01]  /*1e570*/  IMAD.MOV.U32 R12, RZ, RZ, R194 ;  /* 0x000000ffff0c7224 */ /* 0x000fe200078e00c2 */
[----:B------:R-:W-:Y:S01]  /*1e580*/  F2FP.F16.F32.PACK_AB R169, R9, R169 ;  /* 0x000000a909a9723e */ /* 0x000fe200000000ff */
[----:B------:R-:W-:Y:S01]  /*1e590*/  IMAD.MOV.U32 R9, RZ, RZ, R3 ;  /* 0x000000ffff097224 */ /* 0x000fe200078e0003 */
[----:B------:R-:W-:Y:S02]  /*1e5a0*/  PRMT R11, R204, 0x654, R11 ;  /* 0x00000654cc0b7816 */ /* 0x000fe4000000000b */
[----:B------:R-:W-:Y:S02]  /*1e5b0*/  F2FP.F16.F32.PACK_AB R170, R10, R170 ;  /* 0x000000aa0aaa723e */ /* 0x000fe400000000ff */
[----:B------:R0:W-:Y:S01]  /*1e5c0*/  SYNCS.ARRIVE.TRANS64.RED.A1T0 RZ, [R11+URZ], RZ ;  /* 0x000000ff0bff79a7 */ /* 0x0001e2000810043f */
[----:B------:R-:W-:-:S02]  /*1e5d0*/  F2FP.F16.F32.PACK_AB R188, R21, R188 ;  /* 0x000000bc15bc723e */ /* 0x000fc400000000ff */
[----:B------:R-:W-:Y:S02]  /*1e5e0*/  F2FP.F16.F32.PACK_AB R189, R132, R189 ;  /* 0x000000bd84bd723e */ /* 0x000fe400000000ff */
[----:B------:R-:W-:Y:S02]  /*1e5f0*/  F2FP.F16.F32.PACK_AB R190, R20, R190 ;  /* 0x000000be14be723e */ /* 0x000fe400000000ff */
[----:B------:R-:W-:Y:S01]  /*1e600*/  F2FP.F16.F32.PACK_AB R191, R127, R191 ;  /* 0x000000bf7fbf723e */ /* 0x000fe200000000ff */
[----:B0-----:R-:W-:Y:S01]  /*1e610*/  IMAD.MOV.U32 R11, RZ, RZ, R199 ;  /* 0x000000ffff0b7224 */ /* 0x001fe200078e00c7 */
        /* <DEDUP_REMOVED lines=17> */
[----:B------:R-:W-:Y:S02]  /*1e730*/  MOV R10, R4 ;  /* 0x00000004000a7202 */ /* 0x000fe40000000f00 */
[C---:B--2---:R-:W-:Y:S01]  /*1e740*/  ISETP.GT.AND P1, PT, R5.reuse, R136, PT ;  /* 0x000000880500720c */ /* 0x044fe20003f24270 */
[----:B------:R-:W-:-:S12]  /*1e750*/  VIADD R5, R5, 0xffffffff ;  /* 0xffffffff05057836 */ /* 0x000fd80000000000 */
[----:B------:R-:W-:Y:S05]  /*1e760*/  @P1 BRA `(.L_x_1842) ;  /* 0xffffffc800841947 */ /* 0x000fea000383ffff */
.L_x_1821:
[----:B------:R-:W-:Y:S05]  /*1e770*/  BSYNC B0 ;  /* 0x0000000000007941 */ /* 0x000fea0003800000 */
.L_x_1820:
        /* <DEDUP_REMOVED lines=99> */
.L_x_1843:
[----:B------:R-:W-:Y:S01]  /*1edb0*/  IMAD R9, R194, 0x8, R18 ;  /* 0x00000008c2097824 */ /* 0x000fe200078e0212 */
[----:B------:R-:W-:-:S04]  /*1edc0*/  SHF.L.U32 R6, R199, 0x1f, RZ ;  /* 0x0000001fc7067819 */ /* 0x000fc800000006ff */
[----:B------:R0:W1:Y:S01]  /*1edd0*/  SYNCS.PHASECHK.TRANS64.TRYWAIT P1, [R9+URZ+0x30850], R6 ;  /* 0x03085006090075a7 */ /* 0x000062000802017f */
[----:B------:R-:W-:Y:S05]  /*1ede0*/  @!P0 BRA `(.L_x_1844) ;  /* 0x0000000000048947 */ /* 0x000fea0003800000 */
[----:B------:R-:W-:Y:S01]  /*1edf0*/  BPT.TRAP 0x1 ;  /* 0x000000040000795c */ /* 0x000fe20000300000 */
.L_x_1844:
[----:B------:R-:W-:Y:S01]  /*1ee00*/  VIADD R18, R18, 0x400 ;  /* 0x0000040012127836 */ /* 0x000fe20000000000 */
[----:B------:R-:W-:Y:S04]  /*1ee10*/  BSSY B0, `(.L_x_1845) ;  /* 0x0000008000007945 */ /* 0x000fe80003800000 */
[----:B------:R-:W-:-:S04]  /*1ee20*/  SHF.R.U32.HI R18, RZ, 0x4, R18 ;  /* 0x00000004ff127819 */ /* 0x000fc80000011612 */
[----:B------:R-:W-:-:S04]  /*1ee30*/  LOP3.LUT R18, R18, 0x3fff, RZ, 0xc0, !PT ;  /* 0x00003fff12127812 */ /* 0x000fc800078ec0ff */
[----:B------:R-:W-:-:S05]  /*1ee40*/  LOP3.LUT R5, R18, 0x3000000, RZ, 0xfc, !PT ;  /* 0x0300000012057812 */ /* 0x000fca00078efcff */
[----:B------:R-:W-:Y:S01]  /*1ee50*/  IMAD R2, R194, 0x900, R5 ;  /* 0x00000900c2027824 */ /* 0x000fe200078e0205 */
[----:B-1----:R-:W-:Y:S06]  /*1ee60*/  @P1 BRA `(.L_x_1846) ;  /* 0x0000000000081947 */ /* 0x002fec0003800000 */
[----:B------:R-:W1:Y:S02]  /*1ee70*/  SYNCS.PHASECHK.TRANS64.TRYWAIT P1, [R9+URZ+0x30850], R6 ;  /* 0x03085006090075a7 */ /* 0x000e64000802017f */
[----:B-1----:R-:W-:Y:S05]  /*1ee80*/  @!P1 BRA `(.L_x_1847) ;  /* 0x000000b800f09947 */ /* 0x002fea0003800000 */
.L_x_1846:
[----:B------:R-:W-:Y:S05]  /*1ee90*/  BSYNC B0 ;  /* 0x0000000000007941 */ /* 0x000fea0003800000 */
.L_x_1845:
[----:B------:R-:W-:Y:S01]  /*1eea0*/  IMAD.MOV.U32 R10, RZ, RZ, R2 ;  /* 0x000000ffff0a7224 */ /* 0x000fe200078e0002 */
[----:B------:R-:W-:Y:S01]  /*1eeb0*/  MOV R11, 0x40000040 ;  /* 0x40000040000b7802 */ /* 0x000fe20000000f00 */
[----:B------:R-:W-:Y:S01]  /*1eec0*/  WARPGROUP.ARRIVE ;  /* 0x00000000000079c5 */ /* 0x000fe20000000000 */
[----:B------:R-:W2:Y:S02]  /*1eed0*/  SHFL.BFLY PT, R5, R8, 0x2, 0x1f ;  /* 0x0c401f0008057f89 */ /* 0x000ea400000e0000 */
[----:B------:R-:W-:Y:S01]  /*1eee0*/  R2UR UR6, R10 ;  /* 0x000000000a0672ca */ /* 0x000fe200000e0000 */
[----:B------:R-:W-:Y:S01]  /*1eef0*/  VIADD R10, R2, 0x80 ;  /* 0x00000080020a7836 */ /* 0x000fe20000000000 */
[----:B------:R-:W-:Y:S01]  /*1ef00*/  R2UR UR7, R11 ;  /* 0x000000000b0772ca */ /* 0x000fe200000e0000 */
[----:B------:R-:W-:-:S12]  /*1ef10*/  IMAD.MOV.U32 R11, RZ, RZ, 0x40000040 ;  /* 0x40000040ff0b7424 */ /* 0x000fd800078e00ff */
[----:B------:R-:W-:Y:S01]  /*1ef20*/  HGMMA.64x192x16.F32 R24, R188, gdesc[UR4].tnspB, R24, gsb0 ;  /* 0x42e00004bc187df0 */ /* 0x000fe20008000818 */
[----:B------:R-:W-:Y:S01]  /*1ef30*/  R2UR UR6, R10 ;  /* 0x000000000a0672ca */ /* 0x000fe200000e0000 */
[----:B------:R-:W-:Y:S01]  /*1ef40*/  VIADD R10, R2, 0x100 ;  /* 0x00000100020a7836 */ /* 0x000fe20000000000 */
[----:B------:R-:W-:Y:S01]  /*1ef50*/  R2UR UR7, R11 ;  /* 0x000000000b0772ca */ /* 0x000fe200000e0000 */
[----:B------:R-:W-:Y:S02]  /*1ef60*/  IMAD.MOV.U32 R11, RZ, RZ, 0x40000040 ;  /* 0x40000040ff0b7424 */ /* 0x000fe400078e00ff */
[----:B--2---:R-:W-:Y:S01]  /*1ef70*/  FADD.FTZ R5, R5, R8 ;  /* 0x0000000805057221 */ /* 0x004fe20000010000 */
[----:B------:R-:W-:Y:S02]  /*1ef80*/  WARPGROUP.DEPBAR.LE gsb0, 0x0 ;  /* 0x00008000000079c5 */ /* 0x000fe40000010000 */
[----:B------:R-:W-:-:S11]  /*1ef90*/  WARPGROUP.ARRIVE ;  /* 0x00000000000079c5 */ /* 0x000fd60000000000 */
        /* <DEDUP_REMOVED lines=16> */
[----:B------:R-:W-:Y:S01]  /*1f0a0*/  VIADD R10, R2, 0x280 ;  /* 0x00000280020a7836 */ /* 0x000fe20000000000 */
[----:B------:R-:W-:Y:S01]  /*1f0b0*/  R2UR UR7, R11 ;  /* 0x000000000b0772ca */ /* 0x000fe200000e0000 */
[----:B------:R-:W-:Y:S01]  /*1f0c0*/  IMAD.MOV.U32 R11, RZ, RZ, 0x40000040 ;  /* 0x40000040ff0b7424 */ /* 0x000fe200078e00ff */
[----:B------:R-:W0:Y:S02]  /*1f0d0*/  SHFL.BFLY PT, R2, R7, 0x2, 0x1f ;  /* 0x0c401f0007027f89 */ /* 0x000e2400000e0000 */
[----:B01----:R-:W-:Y:S01]  /*1f0e0*/  FADD.FTZ R6, R2, R7 ;  /* 0x0000000702067221 */ /* 0x003fe20000010000 */
[----:B------:R-:W-:Y:S01]  /*1f0f0*/  IMAD.MOV.U32 R7, RZ, RZ, RZ ;  /* 0x000000ffff077224 */ /* 0x000fe200078e00ff */
[----:B------:R-:W0:Y:S02]  /*1f100*/  SHFL.BFLY PT, R2, R5, 0x1, 0x1f ;  /* 0x0c201f0005027f89 */ /* 0x000e2400000e0000 */
[----:B0-----:R-:W-:Y:S01]  /*1f110*/  FADD.FTZ R12, R5, R2 ;  /* 0x00000002050c7221 */ /* 0x001fe20000010000 */
[----:B------:R-:W-:Y:S01]  /*1f120*/  MOV R2, RZ ;  /* 0x000000ff00027202 */ /* 0x000fe20000000f00 */
[----:B------:R-:W-:-:S03]  /*1f130*/  IMAD.MOV.U32 R5, RZ, RZ, -0x800000 ;  /* 0xff800000ff057424 */ /* 0x000fc600078e00ff */
[----:B------:R-:W-:-:S13]  /*1f140*/  FSETP.NE.FTZ.AND P1, PT, R12, RZ, PT ;  /* 0x000000ff0c00720b */ /* 0x000fda0003f35000 */
[----:B------:R-:W-:Y:S01]  /*1f150*/  @P1 MUFU.RCP R7, R12 ;  /* 0x0000000c00071308 */ /* 0x000fe20000001000 */
[----:B------:R-:W-:Y:S02]  /*1f160*/  WARPGROUP.DEPBAR.LE gsb0, 0x0 ;  /* 0x00008000000079c5 */ /* 0x000fe40000010000 */
[----:B------:R-:W-:-:S06]  /*1f170*/  WARPGROUP.ARRIVE ;  /* 0x00000000000079c5 */ /* 0x000fcc0000000000 */
[----:B------:R-:W-:Y:S01]  /*1f180*/  HGMMA.64x192x16.F32 R24, R172, gdesc[UR4].tnspB, R24, gsb0 ;  /* 0x42e00004ac187df0 */ /* 0x000fe20008000818 */
[----:B------:R-:W-:Y:S02]  /*1f190*/  R2UR UR6, R10 ;  /* 0x000000000a0672ca */ /* 0x000fe400000e0000 */
[----:B------:R-:W-:Y:S01]  /*1f1a0*/  R2UR UR7, R11 ;  /* 0x000000000b0772ca */ /* 0x000fe200000e0000 */
[----:B------:R-:W0:Y:S01]  /*1f1b0*/  @P1 MUFU.LG2 R10, R12 ;  /* 0x0000000c000a1308 */ /* 0x000e220000000c00 */
[----:B------:R-:W1:Y:S01]  /*1f1c0*/  SHFL.BFLY PT, R11, R6, 0x1, 0x1f ;  /* 0x0c201f00060b7f89 */ /* 0x000e6200000e0000 */
[----:B0-----:R-:W-:Y:S01]  /*1f1d0*/  @P1 FMUL.FTZ R10, R10, 0.69314718246459960938 ;  /* 0x3f3172180a0a1820 */ /* 0x001fe20000410000 */
[----:B-1----:R-:W-:Y:S01]  /*1f1e0*/  FADD.FTZ R13, R6, R11 ;  /* 0x0000000b060d7221 */ /* 0x002fe20000010000 */
[----:B------:R-:W-:Y:S01]  /*1f1f0*/  @P1 FMUL.FTZ R11, R0, 0.69314718246459960938 ;  /* 0x3f317218000b1820 */ /* 0x000fe20000410000 */
[----:B------:R-:W-:-:S03]  /*1f200*/  IMAD.MOV.U32 R6, RZ, RZ, -0x800000 ;  /* 0xff800000ff067424 */ /* 0x000fc600078e00ff */
[----:B------:R-:W-:Y:S01]  /*1f210*/  FSETP.NE.FTZ.AND P2, PT, R13, RZ, PT ;  /* 0x000000ff0d00720b */ /* 0x000fe20003f55000 */
[----:B------:R-:W-:-:S12]  /*1f220*/  @P1 FFMA.FTZ R6, R11, R4, R10 ;  /* 0x000000040b061223 */ /* 0x000fd8000001000a */
[----:B------:R-:W0:Y:S01]  /*1f230*/  @P2 MUFU.LG2 R8, R13 ;  /* 0x0000000d00082308 */ /* 0x000e220000000c00 */
[----:B------:R-:W-:-:S07]  /*1f240*/  @P2 FMUL.FTZ R15, R0, 0.69314718246459960938 ;  /* 0x3f317218000f2820 */ /* 0x000fce0000410000 */
        /* <DEDUP_REMOVED lines=9> */
.L_x_1848:
[----:B------:R-:W2:Y:S01]  /*1f2e0*/  LDL.LU R11, [R1+0x58] ;  /* 0x00005800010b7983 */ /* 0x000ea20000300800 */
[----:B------:R-:W-:Y:S02]  /*1f2f0*/  VIADD R9, R9, 0x30860 ;  /* 0x0003086009097836 */ /* 0x000fe40000000000 */
[-C--:B------:R-:W-:Y:S01]  /*1f300*/  FMUL.FTZ R124, R83, R2.reuse ;  /* 0x00000002537c7220 */ /* 0x080fe20000410000 */
        /* <DEDUP_REMOVED lines=9> */
[----:B------:R-:W-:Y:S01]  /*1f3a0*/  SEL R8, RZ, 0x1, P1 ;  /* 0x00000001ff087807 */ /* 0x000fe20000800000 */
        /* <DEDUP_REMOVED lines=95> */
.L_x_1701:
[----:B------:R-:W1:Y:S08]  /*1f9a0*/  S2UR UR4, SR_CgaCtaId ;  /* 0x00000000000479c3 */ /* 0x000e700000008800 */
[----:B------:R-:W-:Y:S01]  /*1f9b0*/  BAR.SYNC.DEFER_BLOCKING 0x5, 0x180 ;  /* 0x0146000000007b1d */ /* 0x000fe20000010000 */
[----:B0-----:R-:W-:-:S05]  /*1f9c0*/  MOV R9, 0x400 ;  /* 0x0000040000097802 */ /* 0x001fca0000000f00 */
[----:B------:R-:W-:Y:S01]  /*1f9d0*/  BSSY B0, `(.L_x_1849) ;  /* 0x0000273000007945 */ /* 0x000fe20003800000 */
[----:B-1----:R-:W-:-:S04]  /*1f9e0*/  MOV R204, UR4 ;  /* 0x0000000400cc7c02 */ /* 0x002fc80008000f00 */
[----:B------:R-:W-:-:S05]  /*1f9f0*/  LEA R18, R204, R9, 0x18 ;  /* 0x00000009cc127211 */ /* 0x000fca00078ec0ff */
[----:B------:R0:W1:Y:S01]  /*1fa00*/  LDS.128 R28, [R18+0x308d0] ;  /* 0x0308d000121c7984 */ /* 0x0000620000000c00 */
[----:B------:R-:W-:Y:S06]  /*1fa10*/  BAR.ARV 0x4, 0x180 ;  /* 0x0106000000007b1d */ /* 0x000fec0000002000 */
[----:B------:R-:W-:Y:S05]  /*1fa20*/  @P0 BRA `(.L_x_1850) ;  /* 0x0000001800940947 */ /* 0x000fea0003800000 */
[----:B------:R-:W2:Y:S04]  /*1fa30*/  LDL R2, [R1+0x88] ;  /* 0x0000880001027983 */ /* 0x000ea80000100800 */
[----:B------:R-:W3:Y:S01]  /*1fa40*/  LDL R102, [R1+0x54] ;  /* 0x0000540001667983 */ /* 0x000ee20000100800 */
[----:B------:R-:W4:Y:S01]  /*1fa50*/  S2R R11, SR_SWINHI ;  /* 0x00000000000b7919 */ /* 0x000f220000002f00 */
[----:B------:R-:W-:Y:S01]  /*1fa60*/  F2FP.F16.F32.PACK_AB R24, R25, R24 ;  /* 0x000000181918723e */ /* 0x000fe200000000ff */
[----:B------:R-:W-:Y:S01]  /*1fa70*/  ULDC.64 UR4, c[0x0][0xc00] ;  /* 0x0003000000047ab9 */ /* 0x000fe20000000a00 */
[----:B------:R-:W-:Y:S01]  /*1fa80*/  F2FP.F16.F32.PACK_AB R25, R138, R26 ;  /* 0x0000001a8a19723e */ /* 0x000fe200000000ff */
[----:B------:R-:W3:Y:S01]  /*1fa90*/  LDL R94, [R1+0x50] ;  /* 0x00005000015e7983 */ /* 0x000ee20000100800 */
[----:B------:R-:W-:-:S02]  /*1faa0*/  F2FP.F16.F32.PACK_AB R26, R3, R0 ;  /* 0x00000000031a723e */ /* 0x000fc400000000ff */
[----:B------:R-:W-:Y:S02]  /*1fab0*/  MOV R8, R18 ;  /* 0x0000001200087202 */ /* 0x000fe40000000f00 */
[----:B----4-:R-:W-:Y:S02]  /*1fac0*/  MOV R9, R11 ;  /* 0x0000000b00097202 */ /* 0x010fe40000000f00 */
        /* <DEDUP_REMOVED lines=38> */
[----:B------:R-:W-:Y:S01]  /*1fd30*/  F2FP.F16.F32.PACK_AB R115, R119, R118 ;  /* 0x000000767773723e */ /* 0x000fe200000000ff */
[----:B--2---:R-:W-:-:S03]  /*1fd40*/  IMAD.WIDE R74, R2, 0x2, R8 ;  /* 0x00000002024a7825 */ /* 0x004fc600078e0208 */
[C---:B-----5:R-:W-:Y:S02]  /*1fd50*/  IADD3 R137, P1, R74.reuse, 0x40, RZ ;  /* 0x000000404a897810 */ /* 0x060fe40007f3e0ff */
[C---:B------:R-:W-:Y:S02]  /*1fd60*/  IADD3 R111, P2, R74.reuse, 0x20, RZ ;  /* 0x000000204a6f7810 */ /* 0x040fe40007f5e0ff */
[C---:B------:R-:W-:Y:S01]  /*1fd70*/  LOP3.LUT R11, R74.reuse, 0x380, RZ, 0xc0, !PT ;  /* 0x000003804a0b7812 */ /* 0x040fe200078ec0ff */
[----:B------:R-:W-:Y:S01]  /*1fd80*/  IMAD.X R15, RZ, RZ, R75, P1 ;  /* 0x000000ffff0f7224 */ /* 0x000fe200008e064b */
[C---:B------:R-:W-:Y:S02]  /*1fd90*/  IADD3 R2, P1, R74.reuse, 0x8020, RZ ;  /* 0x000080204a027810 */ /* 0x040fe40007f3e0ff */
[C---:B------:R-:W-:Y:S02]  /*1fda0*/  IADD3 R139, P6, R74.reuse, 0x60, RZ ;  /* 0x000000604a8b7810 */ /* 0x040fe40007fde0ff */
[----:B------:R-:W-:-:S02]  /*1fdb0*/  IADD3 R141, P5, R74, 0x4000, RZ ;  /* 0x000040004a8d7810 */ /* 0x000fc40007fbe0ff */
[----:B------:R-:W-:Y:S02]  /*1fdc0*/  LOP3.LUT R12, R111, 0x380, RZ, 0xc0, !PT ;  /* 0x000003806f0c7812 */ /* 0x000fe400078ec0ff */
[----:B------:R-:W-:Y:S02]  /*1fdd0*/  SHF.R.U64 R11, R11, 0x3, RZ ;  /* 0x000000030b0b7819 */ /* 0x000fe400000012ff */
[----:B------:R-:W-:Y:S01]  /*1fde0*/  LOP3.LUT R66, R2, 0x380, RZ, 0xc0, !PT ;  /* 0x0000038002427812 */ /* 0x000fe200078ec0ff */
[--C-:B------:R-:W-:Y:S01]  /*1fdf0*/  IMAD.X R13, RZ, RZ, R75.reuse, P2 ;  /* 0x000000ffff0d7224 */ /* 0x100fe200010e064b */
[----:B------:R-:W-:Y:S01]  /*1fe00*/  SHF.R.U64 R12, R12, 0x3, RZ ;  /* 0x000000030c0c7819 */ /* 0x000fe200000012ff */
[--C-:B------:R-:W-:Y:S01]  /*1fe10*/  IMAD.X R21, RZ, RZ, R75.reuse, P6 ;  /* 0x000000ffff157224 */ /* 0x100fe200030e064b */
[C---:B------:R-:W-:Y:S01]  /*1fe20*/  IADD3 R143, P0, R74.reuse, 0x4020, RZ ;  /* 0x000040204a8f7810 */ /* 0x040fe20007f1e0ff */
[----:B------:R-:W-:Y:S01]  /*1fe30*/  IMAD.X R39, RZ, RZ, R75, P5 ;  /* 0x000000ffff277224 */ /* 0x000fe200028e064b */
[----:B------:R-:W-:-:S02]  /*1fe40*/  IADD3 R145, P4, R74, 0x4040, RZ ;  /* 0x000040404a917810 */ /* 0x000fc40007f9e0ff */
[C---:B------:R-:W-:Y:S02]  /*1fe50*/  IADD3 R147, P3, R74.reuse, 0x4060, RZ ;  /* 0x000040604a937810 */ /* 0x040fe40007f7e0ff */
[C---:B------:R-:W-:Y:S02]  /*1fe60*/  IADD3 R149, P2, R74.reuse, 0x8000, RZ ;  /* 0x000080004a957810 */ /* 0x040fe40007f5e0ff */
[C---:B------:R-:W-:Y:S02]  /*1fe70*/  IADD3 R70, P6, R74.reuse, 0x8040, RZ ;  /* 0x000080404a467810 */ /* 0x040fe40007fde0ff */
[----:B-1----:R-:W-:Y:S02]  /*1fe80*/  IADD3 R28, P5, R74, 0x8060, RZ ;  /* 0x000080604a1c7810 */ /* 0x002fe40007fbe0ff */
[----:B------:R-:W-:Y:S02]  /*1fe90*/  LOP3.LUT R74, R11, R74, RZ, 0x3c, !PT ;  /* 0x0000004a0b4a7212 */ /* 0x000fe400078e3cff */
[----:B------:R-:W-:-:S02]  /*1fea0*/  SHF.R.U64 R3, R66, 0x3, RZ ;  /* 0x0000000342037819 */ /* 0x000fc400000012ff */
[----:B------:R-:W-:Y:S02]  /*1feb0*/  LOP3.LUT R12, R12, R111, RZ, 0x3c, !PT ;  /* 0x0000006f0c0c7212 */ /* 0x000fe400078e3cff */
[----:B------:R-:W-:Y:S01]  /*1fec0*/  MOV R74, R74 ;  /* 0x0000004a004a7202 */ /* 0x000fe20000000f00 */
[----:B------:R-:W-:Y:S01]  /*1fed0*/  BAR.SYNC.DEFER_BLOCKING 0x1, 0x100 ;  /* 0x0044000000007b1d */ /* 0x000fe20000010000 */
[----:B------:R-:W-:Y:S02]  /*1fee0*/  LOP3.LUT R66, R3, R2, RZ, 0x3c, !PT ;  /* 0x0000000203427212 */ /* 0x000fe400078e3cff */
[----:B------:R-:W-:Y:S01]  /*1fef0*/  MOV R2, R12 ;  /* 0x0000000c00027202 */ /* 0x000fe20000000f00 */
[----:B------:R-:W-:Y:S01]  /*1ff00*/  IMAD.X R47, RZ, RZ, R75, P0 ;  /* 0x000000ffff2f7224 */ /* 0x000fe200000e064b */
[----:B------:R-:W-:Y:S02]  /*1ff10*/  ISETP.NE.U32.AND P0, PT, RZ, UR4, PT ;  /* 0x00000004ff007c0c */ /* 0x000fe4000bf05070 */
[----:B------:R-:W-:-:S02]  /*1ff20*/  LOP3.LUT R14, R137, 0x380, RZ, 0xc0, !PT ;  /* 0x00000380890e7812 */ /* 0x000fc400078ec0ff */
[----:B------:R-:W-:Y:S02]  /*1ff30*/  LOP3.LUT R20, R139, 0x380, RZ, 0xc0, !PT ;  /* 0x000003808b147812 */ /* 0x000fe400078ec0ff */
[----:B------:R-:W-:Y:S02]  /*1ff40*/  LOP3.LUT R58, R147, 0x380, RZ, 0xc0, !PT ;  /* 0x00000380933a7812 */ /* 0x000fe400078ec0ff */
[----:B------:R-:W-:Y:S02]  /*1ff50*/  LOP3.LUT R38, R141, 0x380, RZ, 0xc0, !PT ;  /* 0x000003808d267812 */ /* 0x000fe400078ec0ff */
[----:B------:R-:W-:Y:S01]  /*1ff60*/  ISETP.NE.AND.EX P0, PT, RZ, UR5, PT, P0 ;  /* 0x00000005ff007c0c */ /* 0x000fe2000bf05300 */
[----:B------:R-:W-:Y:S01]  /*1ff70*/  ULDC.64 UR4, c[0x0][0xc08] ;  /* 0x0003020000047ab9 */ /* 0x000fe20000000a00 */
[----:B------:R-:W-:Y:S04]  /*1ff80*/  STSM.16.M88.4 [R74], R24 ;  /* 0x000000184a007844 */ /* 0x000fe80000000200 */
[----:B------:R1:W-:Y:S01]  /*1ff90*/  STSM.16.M88.4 [R2], R32 ;  /* 0x0000002002007844 */ /* 0x0003e20000000200 */
[----:B------:R-:W-:Y:S01]  /*1ffa0*/  LOP3.LUT R46, R143, 0x380, RZ, 0xc0, !PT ;  /* 0x000003808f2e7812 */ /* 0x000fe200078ec0ff */
[----:B------:R-:W-:Y:S01]  /*1ffb0*/  IMAD.X R63, RZ, RZ, R75, P2 ;  /* 0x000000ffff3f7224 */ /* 0x000fe200010e064b */
[----:B------:R-:W-:-:S02]  /*1ffc0*/  SHF.R.U64 R14, R14, 0x3, RZ ;  /* 0x000000030e0e7819 */ /* 0x000fc400000012ff */
[----:B------:R-:W-:Y:S01]  /*1ffd0*/  LOP3.LUT R54, R145, 0x380, RZ, 0xc0, !PT ;  /* 0x0000038091367812 */ /* 0x000fe200078ec0ff */
[--C-:B------:R-:W-:Y:S01]  /*1ffe0*/  IMAD.X R59, RZ, RZ, R75.reuse, P3 ;  /* 0x000000ffff3b7224 */ /* 0x100fe200018e064b */
[----:B------:R-:W-:Y:S01]  /*1fff0*/  SHF.R.U64 R20, R20, 0x3, RZ ;  /* 0x0000000314147819 */ /* 0x000fe200000012ff */
[----:B-1----:R-:W3:Y:S01]  /*20000*/  LDC.64 R2, c[0x0][0xc00] ;  /* 0x00030000ff027b82 */ /* 0x002ee20000000a00 */
[----:B------:R-:W-:Y:S01]  /*20010*/  SHF.R.U64 R58, R58, 0x3, RZ ;  /* 0x000000033a3a7819 */ /* 0x000fe200000012ff */
[--C-:B------:R-:W-:Y:S01]  /*20020*/  IMAD.X R67, RZ, RZ, R75.reuse, P1 ;  /* 0x000000ffff437224 */ /* 0x100fe200008e064b */
[----:B------:R-:W-:Y:S01]  /*20030*/  ISETP.NE.U32.AND P2, PT, RZ, UR4, PT ;  /* 0x00000004ff007c0c */ /* 0x000fe2000bf45070 */
[--C-:B------:R-:W-:Y:S01]  /*20040*/  IMAD.X R71, RZ, RZ, R75.reuse, P6 ;  /* 0x000000ffff477224 */ /* 0x100fe200030e064b */
[----:B------:R-:W-:Y:S01]  /*20050*/  IADD3.X R55, RZ, R75, RZ, P4, !PT ;  /* 0x0000004bff377210 */ /* 0x000fe200027fe4ff */
[----:B------:R-:W-:Y:S01]  /*20060*/  IMAD.X R11, RZ, RZ, R75, P5 ;  /* 0x000000ffff0b7224 */ /* 0x000fe200028e064b */
[----:B------:R-:W-:-:S02]  /*20070*/  SHF.R.U64 R38, R38, 0x3, RZ ;  /* 0x0000000326267819 */ /* 0x000fc400000012ff */
[----:B------:R-:W-:Y:S02]  /*20080*/  LOP3.LUT R62, R149, 0x380, RZ, 0xc0, !PT ;  /* 0x00000380953e7812 */ /* 0x000fe400078ec0ff */
[----:B------:R-:W-:Y:S02]  /*20090*/  SHF.R.U64 R46, R46, 0x3, RZ ;  /* 0x000000032e2e7819 */ /* 0x000fe400000012ff */
[----:B------:R-:W-:Y:S02]  /*200a0*/  LOP3.LUT R75, R70, 0x380, RZ, 0xc0, !PT ;  /* 0x00000380464b7812 */ /* 0x000fe400078ec0ff */
[----:B------:R-:W-:Y:S02]  /*200b0*/  LOP3.LUT R14, R14, R137, RZ, 0x3c, !PT ;  /* 0x000000890e0e7212 */ /* 0x000fe400078e3cff */
[----:B------:R-:W-:Y:S02]  /*200c0*/  SHF.R.U64 R54, R54, 0x3, RZ ;  /* 0x0000000336367819 */ /* 0x000fe400000012ff */
[----:B------:R-:W-:-:S02]  /*200d0*/  LOP3.LUT R111, R28, 0x380, RZ, 0xc0, !PT ;  /* 0x000003801c6f7812 */ /* 0x000fc400078ec0ff */
[----:B------:R-:W-:Y:S02]  /*200e0*/  LOP3.LUT R20, R20, R139, RZ, 0x3c, !PT ;  /* 0x0000008b14147212 */ /* 0x000fe400078e3cff */
[----:B------:R-:W-:Y:S02]  /*200f0*/  LOP3.LUT R58, R58, R147, RZ, 0x3c, !PT ;  /* 0x000000933a3a7212 */ /* 0x000fe400078e3cff */
[----:B------:R-:W-:Y:S02]  /*20100*/  ISETP.NE.AND.EX P2, PT, RZ, UR5, PT, P2 ;  /* 0x00000005ff007c0c */ /* 0x000fe4000bf45320 */
[----:B------:R-:W-:Y:S02]  /*20110*/  LOP3.LUT R38, R38, R141, RZ, 0x3c, !PT ;  /* 0x0000008d26267212 */ /* 0x000fe400078e3cff */
[----:B------:R-:W-:Y:S02]  /*20120*/  SHF.R.U64 R62, R62, 0x3, RZ ;  /* 0x000000033e3e7819 */ /* 0x000fe400000012ff */
[----:B------:R-:W-:-:S02]  /*20130*/  LOP3.LUT R46, R46, R143, RZ, 0x3c, !PT ;  /* 0x0000008f2e2e7212 */ /* 0x000fc400078e3cff */
[----:B------:R-:W-:Y:S02]  /*20140*/  SHF.R.U64 R75, R75, 0x3, RZ ;  /* 0x000000034b4b7819 */ /* 0x000fe400000012ff */
[----:B------:R-:W-:Y:S02]  /*20150*/  LOP3.LUT R54, R54, R145, RZ, 0x3c, !PT ;  /* 0x0000009136367212 */ /* 0x000fe400078e3cff */
[----:B------:R-:W-:Y:S02]  /*20160*/  SHF.R.U64 R111, R111, 0x3, RZ ;  /* 0x000000036f6f7819 */ /* 0x000fe400000012ff */
[----:B------:R-:W-:Y:S02]  /*20170*/  MOV R14, R14 ;  /* 0x0000000e000e7202 */ /* 0x000fe40000000f00 */
[----:B------:R-:W-:Y:S02]  /*20180*/  MOV R20, R20 ;  /* 0x0000001400147202 */ /* 0x000fe40000000f00 */
[----:B------:R-:W-:-:S02]  /*20190*/  MOV R13, R58 ;  /* 0x0000003a000d7202 */ /* 0x000fc40000000f00 */
[----:B------:R-:W-:Y:S02]  /*201a0*/  LOP3.LUT R62, R62, R149, RZ, 0x3c, !PT ;  /* 0x000000953e3e7212 */ /* 0x000fe400078e3cff */
[----:B------:R-:W-:Y:S02]  /*201b0*/  MOV R38, R38 ;  /* 0x0000002600267202 */ /* 0x000fe40000000f00 */
[----:B------:R-:W-:Y:S02]  /*201c0*/  MOV R12, R66 ;  /* 0x00000042000c7202 */ /* 0x000fe40000000f00 */
[----:B------:R-:W-:Y:S02]  /*201d0*/  F2FP.F16.F32.PACK_AB R58, R61, R60 ;  /* 0x0000003c3d3a723e */ /* 0x000fe400000000ff */
[----:B------:R-:W-:Y:S02]  /*201e0*/  F2FP.F16.F32.PACK_AB R59, R129, R7 ;  /* 0x00000007813b723e */ /* 0x000fe400000000ff */
[----:B------:R-:W-:-:S02]  /*201f0*/  LOP3.LUT R70, R75, R70, RZ, 0x3c, !PT ;  /* 0x000000464b467212 */ /* 0x000fc400078e3cff */
[----:B------:R-:W-:Y:S02]  /*20200*/  MOV R46, R46 ;  /* 0x0000002e002e7202 */ /* 0x000fe40000000f00 */
[----:B------:R-:W-:Y:S02]  /*20210*/  F2FP.F16.F32.PACK_AB R66, R69, R68 ;  /* 0x000000444542723e */ /* 0x000fe400000000ff */
[----:B------:R-:W-:Y:S01]  /*20220*/  F2FP.F16.F32.PACK_AB R67, R127, R121 ;  /* 0x000000797f43723e */ /* 0x000fe200000000ff */
[----:B------:R-:W-:Y:S01]  /*20230*/  STSM.16.M88.4 [R14], R40 ;  /* 0x000000280e007844 */ /* 0x000fe20000000200 */
[----:B------:R-:W-:Y:S02]  /*20240*/  LOP3.LUT R10, R111, R28, RZ, 0x3c, !PT ;  /* 0x0000001c6f0a7212 */ /* 0x000fe400078e3cff */
[----:B------:R-:W-:Y:S02]  /*20250*/  MOV R54, R54 ;  /* 0x0000003600367202 */ /* 0x000fe40000000f00 */
[----:B------:R-:W-:-:S02]  /*20260*/  F2FP.F16.F32.PACK_AB R74, R77, R76 ;  /* 0x0000004c4d4a723e */ /* 0x000fc400000000ff */
[----:B------:R-:W-:Y:S01]  /*20270*/  F2FP.F16.F32.PACK_AB R75, R125, R78 ;  /* 0x0000004e7d4b723e */ /* 0x000fe200000000ff */
[----:B------:R1:W-:Y:S01]  /*20280*/  STSM.16.M88.4 [R20], R48 ;  /* 0x0000003014007844 */ /* 0x0003e20000000200 */
[----:B------:R-:W-:Y:S02]  /*20290*/  MOV R62, R62 ;  /* 0x0000003e003e7202 */ /* 0x000fe40000000f00 */
[----:B------:R-:W-:Y:S01]  /*202a0*/  MOV R70, R70 ;  /* 0x0000004600467202 */ /* 0x000fe20000000f00 */
[----:B------:R-:W-:Y:S01]  /*202b0*/  STSM.16.M88.4 [R38], R56 ;  /* 0x0000003826007844 */ /* 0x000fe20000000200 */
[----:B------:R-:W-:Y:S01]  /*202c0*/  MOV R0, R10 ;  /* 0x0000000a00007202 */ /* 0x000fe20000000f00 */
[----:B---3--:R-:W-:Y:S02]  /*202d0*/  IMAD.WIDE R10, R102, 0x4, R2 ;  /* 0x00000004660a7825 */ /* 0x008fe400078e0202 */
[----:B------:R2:W-:Y:S01]  /*202e0*/  STSM.16.M88.4 [R46], R64 ;  /* 0x000000402e007844 */ /* 0x0005e20000000200 */
[----:B------:R-:W3:Y:S03]  /*202f0*/  @P2 LDC.64 R2, c[0x0][0xc08] ;  /* 0x00030200ff022b82 */ /* 0x000ee60000000a00 */
[----:B------:R4:W-:Y:S04]  /*20300*/  STSM.16.M88.4 [R54], R72 ;  /* 0x0000004836007844 */ /* 0x0009e80000000200 */
[----:B------:R4:W-:Y:S01]  /*20310*/  STSM.16.M88.4 [R13], R80 ;  /* 0x000000500d007844 */ /* 0x0009e20000000200 */
[----:B------:R-:W-:Y:S01]  /*20320*/  ULDC UR4, c[0x0][0xa88] ;  /* 0x0002a20000047ab9 */ /* 0x000fe20000000800 */
[----:B------:R-:W-:Y:S01]  /*20330*/  MOV R21, RZ ;  /* 0x000000ff00157202 */ /* 0x000fe20000000f00 */
[----:B-1----:R-:W1:Y:S01]  /*20340*/  LDC R20, c[0x0][0xbe8] ;  /* 0x0002fa00ff147b82 */ /* 0x002e620000000800 */
[----:B------:R4:W-:Y:S04]  /*20350*/  STSM.16.M88.4 [R62], R88 ;  /* 0x000000583e007844 */ /* 0x0009e80000000200 */
[----:B------:R4:W-:Y:S04]  /*20360*/  STSM.16.M88.4 [R12], R96 ;  /* 0x000000600c007844 */ /* 0x0009e80000000200 */
[----:B------:R4:W-:Y:S04]  /*20370*/  STSM.16.M88.4 [R70], R104 ;  /* 0x0000006846007844 */ /* 0x0009e80000000200 */
[----:B------:R4:W-:Y:S01]  /*20380*/  STSM.16.M88.4 [R0], R112 ;  /* 0x0000007000007844 */ /* 0x0009e20000000200 */
[----:B------:R-:W-:Y:S01]  /*20390*/  BAR.SYNC.DEFER_BLOCKING 0x1, 0x100 ;  /* 0x0044000000007b1d */ /* 0x000fe20000010000 */
[----:B--2---:R-:W-:-:S02]  /*203a0*/  IMAD.U32 R65, RZ, RZ, UR4 ;  /* 0x00000004ff417e24 */ /* 0x004fc4000f8e00ff */
[----:B---3--:R-:W-:-:S03]  /*203b0*/  @P2 IMAD.WIDE R2, R102, 0x4, R2 ;  /* 0x0000000466022825 */ /* 0x008fc600078e0202 */
[----:B------:R4:W5:Y:S04]  /*203c0*/  @P0 LDG.E R21, desc[UR60][R10.64] ;  /* 0x0000003c0a150981 */ /* 0x000968000c1e1900 */
[----:B------:R4:W5:Y:S01]  /*203d0*/  @P2 LDG.E R65, desc[UR60][R2.64] ;  /* 0x0000003c02412981 */ /* 0x000962000c1e1900 */
[----:B-1----:R-:W-:-:S13]  /*203e0*/  ISETP.NE.AND P1, PT, R20, 0x1, PT ;  /* 0x000000011400780c */ /* 0x002fda0003f25270 */
[----:B------:R-:W1:Y:S08]  /*203f0*/  @P1 LDC R4, c[0x0][0xbec] ;  /* 0x0002fb00ff041b82 */ /* 0x000e700000000800 */
[----:B------:R-:W2:Y:S01]  /*20400*/  @P1 LDC R7, c[0x0][0xbf0] ;  /* 0x0002fc00ff071b82 */ /* 0x000ea20000000800 */
[----:B------:R-:W-:Y:S01]  /*20410*/  SHF.R.S32.HI R28, RZ, 0x1f, R94 ;  /* 0x0000001fff1c7819 */ /* 0x000fe2000001145e */
[----:B----4-:R-:W-:Y:S06]  /*20420*/  @P2 BRA `(.L_x_1851) ;  /* 0x0000000000102947 */ /* 0x010fec0003800000 */
[----:B------:R-:W-:Y:S05]  /*20430*/  @!P0 BRA `(.L_x_1851) ;  /* 0x00000000000c8947 */ /* 0x000fea0003800000 */
[----:B------:R-:W3:Y:S04]  /*20440*/  LDG.E R0, desc[UR60][R10.64] ;  /* 0x0000003c0a007981 */ /* 0x000ee8000c1e1900 */
[----:B-----5:R-:W3:Y:S02]  /*20450*/  LDG.E R65, desc[UR60][R10.64+0x4] ;  /* 0x0000043c0a417981 */ /* 0x020ee4000c1e1900 */
[----:B---3--:R-:W-:-:S07]  /*20460*/  IMAD.IADD R65, R65, 0x1, -R0 ;  /* 0x0000000141417824 */ /* 0x008fce00078e0a00 */
.L_x_1851:
[----:B------:R-:W3:Y:S04]  /*20470*/  LDL R10, [R1+0x44] ;  /* 0x00004400010a7983 */ /* 0x000ee80000100800 */
[----:B------:R-:W4:Y:S01]  /*20480*/  LDL R68, [R1+0x4c] ;  /* 0x00004c0001447983 */ /* 0x000f220000100800 */
[--C-:B-----5:R-:W-:Y:S01]  /*20490*/  SHF.R.S32.HI R3, RZ, 0x1f, R21.reuse ;  /* 0x0000001fff037819 */ /* 0x120fe20000011415 */
[----:B------:R-:W-:Y:S01]  /*204a0*/  IMAD.MOV.U32 R2, RZ, RZ, R21 ;  /* 0x000000ffff027224 */ /* 0x000fe200078e0015 */
[----:B------:R-:W-:Y:S01]  /*204b0*/  ULDC.64 UR4, c[0x0][0xb90] ;  /* 0x0002e40000047ab9 */ /* 0x000fe20000000a00 */
[----:B------:R-:W3:Y:S01]  /*204c0*/  LDL.LU R72, [R1+0x30] ;  /* 0x0000300001487983 */ /* 0x000ee20000300800 */
[----:B------:R-:W-:Y:S01]  /*204d0*/  SEL R64, R102, RZ, !P0 ;  /* 0x000000ff66407207 */ /* 0x000fe20004000000 */
[----:B------:R-:W0:Y:S02]  /*204e0*/  @P1 LDC R69, c[0x0][0xbec] ;  /* 0x0002fb00ff451b82 */ /* 0x000e240000000800 */
[----:B------:R-:W2:Y:S01]  /*204f0*/  LDL R71, [R1+0x60] ;  /* 0x0000600001477983 */ /* 0x000ea20000100800 */
[----:B------:R-:W-:-:S03]  /*20500*/  IMAD R0, R28, UR4, RZ ;  /* 0x000000041c007c24 */ /* 0x000fc6000f8e02ff */
[----:B------:R-:W2:Y:S01]  /*20510*/  LDL R26, [R1+0x84] ;  /* 0x00008400011a7983 */ /* 0x000ea20000100800 */
[----:B------:R-:W-:Y:S01]  /*20520*/  IMAD R13, R94, UR5, R0 ;  /* 0x000000055e0d7c24 */ /* 0x000fe2000f8e0200 */
[----:B------:R-:W0:Y:S02]  /*20530*/  @P1 LDC R70, c[0x0][0xbf0] ;  /* 0x0002fc00ff461b82 */ /* 0x000e240000000800 */
[----:B------:R-:W2:Y:S01]  /*20540*/  LDL R34, [R1+0x64] ;  /* 0x0000640001227983 */ /* 0x000ea20000100800 */
[----:B------:R-:W-:Y:S01]  /*20550*/  IMAD R65, R65, R20, RZ ;  /* 0x0000001441417224 */ /* 0x000fe200078e02ff */
[----:B------:R-:W-:Y:S01]  /*20560*/  BSSY B1, `(.L_x_1852) ;  /* 0x00000b9000017945 */ /* 0x000fe20003800000 */
[----:B----4-:R-:W-:Y:S01]  /*20570*/  SHF.L.U32 R0, R68, 0x3, RZ ;  /* 0x0000000344007819 */ /* 0x010fe200000006ff */
[----:B---3--:R-:W-:Y:S02]  /*20580*/  IMAD.IADD R27, R10, 0x1, R72 ;  /* 0x000000010a1b7824 */ /* 0x008fe400078e0248 */
[----:B------:R-:W-:Y:S01]  /*20590*/  IMAD.WIDE.U32 R10, R94, UR4, R2 ;  /* 0x000000045e0a7c25 */ /* 0x000fe2000f8e0002 */
[----:B------:R-:W-:-:S03]  /*205a0*/  ULDC.64 UR4, c[0x0][0xb98] ;  /* 0x0002e60000047ab9 */ /* 0x000fc60000000a00 */
[----:B-1----:R-:W-:Y:S01]  /*205b0*/  @P1 IMAD.HI.U32 R2, R27, R4, RZ ;  /* 0x000000041b021227 */ /* 0x002fe200078e00ff */
[----:B------:R-:W-:-:S03]  /*205c0*/  SHF.R.S32.HI R4, RZ, 0x1f, R102 ;  /* 0x0000001fff047819 */ /* 0x000fc60000011466 */
[----:B------:R-:W-:Y:S01]  /*205d0*/  IMAD.MOV.U32 R15, RZ, RZ, R27 ;  /* 0x000000ffff0f7224 */ /* 0x000fe200078e001b */
[----:B--2---:R-:W-:Y:S01]  /*205e0*/  @P1 SHF.R.U32.HI R15, RZ, R7, R2 ;  /* 0x00000007ff0f1219 */ /* 0x004fe20000011602 */
[----:B------:R-:W-:Y:S01]  /*205f0*/  IMAD R7, R71, 0x40, R0 ;  /* 0x0000004047077824 */ /* 0x000fe200078e0200 */
[----:B------:R-:W-:Y:S01]  /*20600*/  SEL R2, R4, RZ, !P0 ;  /* 0x000000ff04027207 */ /* 0x000fe20004000000 */
[----:B------:R-:W-:Y:S02]  /*20610*/  IMAD.IADD R11, R11, 0x1, R13 ;  /* 0x000000010b0b7824 */ /* 0x000fe400078e020d */
[----:B------:R-:W-:Y:S02]  /*20620*/  IMAD.MOV R25, RZ, RZ, -R15 ;  /* 0x000000ffff197224 */ /* 0x000fe400078e0a0f */
[----:B------:R-:W-:-:S04]  /*20630*/  IMAD.WIDE R8, R7, 0x2, R8 ;  /* 0x0000000207087825 */ /* 0x000fc800078e0208 */
[----:B------:R-:W-:Y:S02]  /*20640*/  IMAD R13, R2, UR4, RZ ;  /* 0x00000004020d7c24 */ /* 0x000fe4000f8e02ff */
[----:B------:R-:W-:-:S04]  /*20650*/  IMAD.WIDE.U32 R10, R64, UR4, R10 ;  /* 0x00000004400a7c25 */ /* 0x000fc8000f8e000a */
[----:B------:R-:W-:Y:S01]  /*20660*/  IMAD R7, R20, R25, R27 ;  /* 0x0000001914077224 */ /* 0x000fe200078e021b */
[----:B------:R-:W-:Y:S01]  /*20670*/  IADD3 R14, P0, R15, R10, RZ ;  /* 0x0000000a0f0e7210 */ /* 0x000fe20007f1e0ff */
[----:B------:R-:W-:Y:S01]  /*20680*/  IMAD R12, R64, UR5, R13 ;  /* 0x00000005400c7c24 */ /* 0x000fe2000f8e020d */
[----:B------:R-:W-:Y:S01]  /*20690*/  SHF.R.S32.HI R13, RZ, 0x1f, R15 ;  /* 0x0000001fff0d7819 */ /* 0x000fe2000001140f */
[----:B------:R-:W-:Y:S01]  /*206a0*/  ULDC.64 UR4, c[0x0][0xb88] ;  /* 0x0002e20000047ab9 */ /* 0x000fe20000000a00 */
[----:B------:R-:W-:Y:S02]  /*206b0*/  SHF.R.S32.HI R4, RZ, 0x1f, R7 ;  /* 0x0000001fff047819 */ /* 0x000fe40000011407 */
[----:B------:R-:W-:-:S03]  /*206c0*/  IADD3.X R15, R13, R11, R12, P0, !PT ;  /* 0x0000000b0d0f7210 */ /* 0x000fc600007fe40c */
[----:B------:R-:W-:Y:S02]  /*206d0*/  IMAD R4, R4, UR4, RZ ;  /* 0x0000000404047c24 */ /* 0x000fe4000f8e02ff */
[----:B------:R-:W-:-:S04]  /*206e0*/  IMAD.WIDE.U32 R14, R7, UR4, R14 ;  /* 0x00000004070e7c25 */ /* 0x000fc8000f8e000e */
[----:B------:R-:W-:Y:S01]  /*206f0*/  IMAD R11, R7, UR5, R4 ;  /* 0x00000005070b7c24 */ /* 0x000fe2000f8e0204 */
[----:B------:R-:W-:-:S03]  /*20700*/  ULDC.64 UR4, c[0x0][0xb50] ;  /* 0x0002d40000047ab9 */ /* 0x000fc60000000a00 */
[----:B------:R-:W-:Y:S01]  /*20710*/  IMAD.IADD R7, R15, 0x1, R11 ;  /* 0x000000010f077824 */ /* 0x000fe200078e020b */
[----:B------:R-:W-:Y:S02]  /*20720*/  LEA R15, P0, R14, UR4, 0x2 ;  /* 0x000000040e0f7c11 */ /* 0x000fe4000f8010ff */
[----:B------:R-:W-:Y:S02]  /*20730*/  IADD3 R25, P2, R8, 0x1000, RZ ;  /* 0x0000100008197810 */ /* 0x000fe40007f5e0ff */
[----:B------:R-:W-:Y:S01]  /*20740*/  LEA.HI.X R14, R14, UR5, R7, 0x2, P0 ;  /* 0x000000050e0e7c11 */ /* 0x000fe200080f1407 */
[----:B------:R-:W-:Y:S01]  /*20750*/  ULDC.64 UR4, c[0x0][0xaa0] ;  /* 0x0002a80000047ab9 */ /* 0x000fe20000000a00 */
[----:B------:R-:W-:Y:S01]  /*20760*/  LOP3.LUT R10, R25, 0x380, RZ, 0xc0, !PT ;  /* 0x00000380190a7812 */ /* 0x000fe200078ec0ff */
[----:B------:R-:W-:-:S03]  /*20770*/  IMAD R66, R3, UR4, RZ ;  /* 0x0000000403427c24 */ /* 0x000fc6000f8e02ff */
[----:B------:R-:W-:Y:S01]  /*20780*/  SHF.R.U64 R10, R10, 0x3, RZ ;  /* 0x000000030a0a7819 */ /* 0x000fe200000012ff */
[C---:B------:R-:W-:Y:S02]  /*20790*/  IMAD R3, R21.reuse, UR5, R66 ;  /* 0x0000000515037c24 */ /* 0x040fe4000f8e0242 */
[----:B------:R-:W-:Y:S01]  /*207a0*/  IMAD.WIDE.U32 R66, R21, UR4, RZ ;  /* 0x0000000415427c25 */ /* 0x000fe2000f8e00ff */
[----:B------:R-:W-:Y:S01]  /*207b0*/  LOP3.LUT R10, R10, R25, RZ, 0x3c, !PT ;  /* 0x000000190a0a7212 */ /* 0x000fe200078e3cff */
[----:B------:R-:W-:Y:S01]  /*207c0*/  ULDC.64 UR4, c[0x0][0xae8] ;  /* 0x0002ba0000047ab9 */ /* 0x000fe20000000a00 */
[C---:B------:R-:W-:Y:S01]  /*207d0*/  IADD3 R37, P0, R8.reuse, 0x5000, RZ ;  /* 0x0000500008257810 */ /* 0x040fe20007f1e0ff */
[----:B------:R-:W-:Y:S01]  /*207e0*/  IMAD.IADD R67, R67, 0x1, R3 ;  /* 0x0000000143437824 */ /* 0x000fe200078e0203 */
[----:B------:R-:W-:Y:S01]  /*207f0*/  IADD3 R13, P6, R8, 0x2000, RZ ;  /* 0x00002000080d7810 */ /* 0x000fe20007fde0ff */
[----:B------:R-:W-:Y:S01]  /*20800*/  IMAD R3, R68, 0x20, R71 ;  /* 0x0000002044037824 */ /* 0x000fe200078e0247 */
[----:B------:R-:W-:-:S02]  /*20810*/  IADD3 R25, P5, R8, 0x3000, RZ ;  /* 0x0000300008197810 */ /* 0x000fc40007fbe0ff */
[C---:B------:R-:W-:Y:S01]  /*20820*/  IADD3 R33, P4, R8.reuse, 0x4000, RZ ;  /* 0x0000400008217810 */ /* 0x040fe20007f9e0ff */
[----:B------:R-:W-:Y:S01]  /*20830*/  IMAD.X R11, RZ, RZ, R9, P2 ;  /* 0x000000ffff0b7224 */ /* 0x000fe200010e0609 */
[----:B------:R-:W-:Y:S01]  /*20840*/  IADD3 R41, P3, R8, 0x6000, RZ ;  /* 0x0000600008297810 */ /* 0x000fe20007f7e0ff */
[----:B------:R-:W-:Y:S01]  /*20850*/  IMAD R28, R28, UR4, RZ ;  /* 0x000000041c1c7c24 */ /* 0x000fe2000f8e02ff */
[----:B------:R-:W-:Y:S01]  /*20860*/  LOP3.LUT R36, R37, 0x380, RZ, 0xc0, !PT ;  /* 0x0000038025247812 */ /* 0x000fe200078ec0ff */
[----:B------:R-:W-:Y:S01]  /*20870*/  IMAD.IADD R68, R72, 0x1, R3 ;  /* 0x0000000148447824 */ /* 0x000fe200078e0203 */
[----:B------:R-:W-:Y:S02]  /*20880*/  IADD3 R45, P2, R8, 0x7000, RZ ;  /* 0x00007000082d7810 */ /* 0x000fe40007f5e0ff */
[----:B------:R-:W-:Y:S02]  /*20890*/  LOP3.LUT R12, R13, 0x380, RZ, 0xc0, !PT ;  /* 0x000003800d0c7812 */ /* 0x000fe400078ec0ff */
[----:B------:R-:W-:-:S02]  /*208a0*/  LOP3.LUT R24, R25, 0x380, RZ, 0xc0, !PT ;  /* 0x0000038019187812 */ /* 0x000fc400078ec0ff */
[----:B------:R-:W-:Y:S01]  /*208b0*/  LOP3.LUT R32, R33, 0x380, RZ, 0xc0, !PT ;  /* 0x0000038021207812 */ /* 0x000fe200078ec0ff */
[----:B------:R-:W-:Y:S01]  /*208c0*/  SHFL.IDX PT, R54, R15, RZ, 0x1c1f ;  /* 0x001c1fff0f367589 */ /* 0x000fe200000e0000 */
[----:B------:R-:W-:Y:S01]  /*208d0*/  LOP3.LUT R40, R41, 0x380, RZ, 0xc0, !PT ;  /* 0x0000038029287812 */ /* 0x000fe200078ec0ff */
[----:B------:R-:W-:Y:S01]  /*208e0*/  IMAD R21, R94, UR5, R28 ;  /* 0x000000055e157c24 */ /* 0x000fe2000f8e021c */
[----:B------:R-:W-:Y:S01]  /*208f0*/  SHF.R.U64 R36, R36, 0x3, RZ ;  /* 0x0000000324247819 */ /* 0x000fe200000012ff */
[----:B------:R-:W1:Y:S01]  /*20900*/  SHFL.IDX PT, R55, R14, RZ, 0x1c1f ;  /* 0x001c1fff0e377589 */ /* 0x000e6200000e0000 */
[----:B------:R-:W-:Y:S01]  /*20910*/  LOP3.LUT R44, R45, 0x380, RZ, 0xc0, !PT ;  /* 0x000003802d2c7812 */ /* 0x000fe200078ec0ff */
[----:B------:R-:W-:Y:S01]  /*20920*/  IMAD.WIDE.U32 R66, R94, UR4, R66 ;  /* 0x000000045e427c25 */ /* 0x000fe2000f8e0042 */
[----:B------:R-:W-:Y:S01]  /*20930*/  SHF.R.U64 R12, R12, 0x3, RZ ;  /* 0x000000030c0c7819 */ /* 0x000fe200000012ff */
[----:B------:R-:W-:Y:S01]  /*20940*/  SHFL.IDX PT, R58, R15, 0x1, 0x1c1f ;  /* 0x003c1f000f3a7f89 */ /* 0x000fe200000e0000 */
[----:B------:R-:W-:Y:S01]  /*20950*/  SHF.R.U64 R24, R24, 0x3, RZ ;  /* 0x0000000318187819 */ /* 0x000fe200000012ff */
[----:B0-----:R-:W-:Y:S01]  /*20960*/  @P1 IMAD.HI.U32 R3, R68, R69, RZ ;  /* 0x0000004544031227 */ /* 0x001fe200078e00ff */
[----:B------:R-:W-:Y:S01]  /*20970*/  SHF.R.U64 R32, R32, 0x3, RZ ;  /* 0x0000000320207819 */ /* 0x000fe200000012ff */
[----:B------:R-:W0:Y:S01]  /*20980*/  SHFL.IDX PT, R59, R14, 0x1, 0x1c1f ;  /* 0x003c1f000e3b7f89 */ /* 0x000e2200000e0000 */
[----:B------:R-:W-:Y:S01]  /*20990*/  SHF.R.U64 R40, R40, 0x3, RZ ;  /* 0x0000000328287819 */ /* 0x000fe200000012ff */
[----:B------:R-:W-:Y:S01]  /*209a0*/  IMAD.IADD R26, R26, 0x1, R72 ;  /* 0x000000011a1a7824 */ /* 0x000fe200078e0248 */
[----:B------:R-:W-:Y:S01]  /*209b0*/  LOP3.LUT R36, R36, R37, RZ, 0x3c, !PT ;  /* 0x0000002524247212 */ /* 0x000fe200078e3cff */
[----:B------:R-:W-:Y:S01]  /*209c0*/  IMAD.IADD R67, R67, 0x1, R21 ;  /* 0x0000000143437824 */ /* 0x000fe200078e0215 */
[----:B------:R-:W-:Y:S01]  /*209d0*/  SHF.R.U64 R44, R44, 0x3, RZ ;  /* 0x000000032c2c7819 */ /* 0x000fe200000012ff */
[--C-:B------:R-:W-:Y:S01]  /*209e0*/  IMAD.X R37, RZ, RZ, R9.reuse, P0 ;  /* 0x000000ffff257224 */ /* 0x100fe200000e0609 */
[----:B------:R-:W-:Y:S01]  /*209f0*/  LOP3.LUT R12, R12, R13, RZ, 0x3c, !PT ;  /* 0x0000000d0c0c7212 */ /* 0x000fe200078e3cff */
[----:B------:R-:W-:Y:S01]  /*20a00*/  IMAD.MOV.U32 R21, RZ, RZ, R68 ;  /* 0x000000ffff157224 */ /* 0x000fe200078e0044 */
[----:B------:R-:W-:Y:S01]  /*20a10*/  LOP3.LUT R24, R24, R25, RZ, 0x3c, !PT ;  /* 0x0000001918187212 */ /* 0x000fe200078e3cff */
[--C-:B------:R-:W-:Y:S01]  /*20a20*/  IMAD.X R25, RZ, RZ, R9.reuse, P5 ;  /* 0x000000ffff197224 */ /* 0x100fe200028e0609 */
[----:B------:R-:W-:Y:S01]  /*20a30*/  LOP3.LUT R32, R32, R33, RZ, 0x3c, !PT ;  /* 0x0000002120207212 */ /* 0x000fe200078e3cff */
[----:B------:R-:W-:Y:S01]  /*20a40*/  IMAD.X R33, RZ, RZ, R9, P4 ;  /* 0x000000ffff217224 */ /* 0x000fe200020e0609 */
[----:B------:R-:W-:Y:S01]  /*20a50*/  LOP3.LUT R40, R40, R41, RZ, 0x3c, !PT ;  /* 0x0000002928287212 */ /* 0x000fe200078e3cff */
[----:B------:R-:W-:Y:S01]  /*20a60*/  VIADD R4, R26, 0x8 ;  /* 0x000000081a047836 */ /* 0x000fe20000000000 */
[----:B------:R-:W-:Y:S01]  /*20a70*/  IADD3.X R13, RZ, R9, RZ, P6, !PT ;  /* 0x00000009ff0d7210 */ /* 0x000fe200037fe4ff */
[----:B------:R-:W-:Y:S01]  /*20a80*/  ULDC.64 UR4, c[0x0][0xaf0] ;  /* 0x0002bc0000047ab9 */ /* 0x000fe20000000a00 */
[----:B------:R-:W-:-:S02]  /*20a90*/  LOP3.LUT P0, RZ, R34, 0x3, RZ, 0xc0, !PT ;  /* 0x0000000322ff7812 */ /* 0x000fc4000780c0ff */
[----:B------:R-:W-:Y:S01]  /*20aa0*/  @P1 SHF.R.U32.HI R21, RZ, R70, R3 ;  /* 0x00000046ff151219 */ /* 0x000fe20000011603 */
[----:B------:R-:W-:Y:S01]  /*20ab0*/  IMAD R69, R2, UR4, RZ ;  /* 0x0000000402457c24 */ /* 0x000fe2000f8e02ff */
[C---:B------:R-:W-:Y:S02]  /*20ac0*/  IADD3 R49, P6, R8.reuse, 0x8000, RZ ;  /* 0x0000800008317810 */ /* 0x040fe40007fde0ff */
[C---:B------:R-:W-:Y:S02]  /*20ad0*/  IADD3 R53, P5, R8.reuse, 0x9000, RZ ;  /* 0x0000900008357810 */ /* 0x040fe40007fbe0ff */
[----:B------:R-:W-:Y:S02]  /*20ae0*/  IADD3 R57, P4, R8, 0xa000, RZ ;  /* 0x0000a00008397810 */ /* 0x000fe40007f9e0ff */
[----:B------:R-:W-:Y:S01]  /*20af0*/  IADD3.X R41, RZ, R9, RZ, P3, !PT ;  /* 0x00000009ff297210 */ /* 0x000fe20001ffe4ff */
[----:B------:R-:W-:Y:S01]  /*20b00*/  IMAD.WIDE.U32 R2, R64, UR4, R66 ;  /* 0x0000000440027c25 */ /* 0x000fe2000f8e0042 */
[----:B------:R-:W-:-:S02]  /*20b10*/  LOP3.LUT R44, R44, R45, RZ, 0x3c, !PT ;  /* 0x0000002d2c2c7212 */ /* 0x000fc400078e3cff */
[----:B------:R-:W-:Y:S01]  /*20b20*/  IADD3 R7, P3, R8, 0xb000, RZ ;  /* 0x0000b00008077810 */ /* 0x000fe20007f7e0ff */
[----:B------:R-:W-:Y:S01]  /*20b30*/  IMAD.X R45, RZ, RZ, R9, P2 ;  /* 0x000000ffff2d7224 */ /* 0x000fe200010e0609 */
[----:B------:R-:W-:Y:S02]  /*20b40*/  ISETP.GE.OR P2, PT, R26, R65, P0 ;  /* 0x000000411a00720c */ /* 0x000fe40000746670 */
[----:B------:R-:W-:Y:S02]  /*20b50*/  IADD3 R67, -R21, RZ, RZ ;  /* 0x000000ff15437210 */ /* 0x000fe40007ffe1ff */
[----:B------:R-:W-:Y:S02]  /*20b60*/  LOP3.LUT R48, R49, 0x380, RZ, 0xc0, !PT ;  /* 0x0000038031307812 */ /* 0x000fe400078ec0ff */
[----:B------:R-:W-:Y:S02]  /*20b70*/  LOP3.LUT R52, R53, 0x380, RZ, 0xc0, !PT ;  /* 0x0000038035347812 */ /* 0x000fe400078ec0ff */
[----:B------:R-:W-:-:S02]  /*20b80*/  LOP3.LUT R56, R57, 0x380, RZ, 0xc0, !PT ;  /* 0x0000038039387812 */ /* 0x000fc400078ec0ff */
[----:B------:R-:W-:Y:S02]  /*20b90*/  LOP3.LUT R61, R8, 0x380, RZ, 0xc0, !PT ;  /* 0x00000380083d7812 */ /* 0x000fe400078ec0ff */
[----:B------:R-:W-:Y:S01]  /*20ba0*/  ISETP.GE.OR P0, PT, R4, R65, P0 ;  /* 0x000000410400720c */ /* 0x000fe20000706670 */
[----:B------:R-:W-:Y:S01]  /*20bb0*/  IMAD R69, R64, UR5, R69 ;  /* 0x0000000540457c24 */ /* 0x000fe2000f8e0245 */
[----:B------:R-:W-:Y:S01]  /*20bc0*/  LOP3.LUT R4, R7, 0x380, RZ, 0xc0, !PT ;  /* 0x0000038007047812 */ /* 0x000fe200078ec0ff */
[----:B------:R-:W-:Y:S01]  /*20bd0*/  ULDC.64 UR4, c[0x0][0xae0] ;  /* 0x0002b80000047ab9 */ /* 0x000fe20000000a00 */
[----:B------:R-:W-:Y:S01]  /*20be0*/  SHF.R.S32.HI R28, RZ, 0x1f, R21 ;  /* 0x0000001fff1c7819 */ /* 0x000fe20000011415 */
[----:B------:R-:W-:Y:S01]  /*20bf0*/  IMAD R67, R20, R67, R68 ;  /* 0x0000004314437224 */ /* 0x000fe200078e0244 */
[----:B------:R-:W-:Y:S02]  /*20c00*/  SHF.R.U64 R48, R48, 0x3, RZ ;  /* 0x0000000330307819 */ /* 0x000fe400000012ff */
[----:B------:R-:W-:-:S02]  /*20c10*/  SHF.R.U64 R52, R52, 0x3, RZ ;  /* 0x0000000334347819 */ /* 0x000fc400000012ff */
[----:B------:R-:W-:Y:S02]  /*20c20*/  SHF.R.U64 R56, R56, 0x3, RZ ;  /* 0x0000000338387819 */ /* 0x000fe400000012ff */
[----:B------:R-:W-:Y:S01]  /*20c30*/  SHF.R.U64 R61, R61, 0x3, RZ ;  /* 0x000000033d3d7819 */ /* 0x000fe200000012ff */
[----:B------:R-:W-:Y:S01]  /*20c40*/  IMAD.IADD R3, R3, 0x1, R69 ;  /* 0x0000000103037824 */ /* 0x000fe200078e0245 */
[----:B------:R-:W-:Y:S01]  /*20c50*/  SHF.R.U64 R4, R4, 0x3, RZ ;  /* 0x0000000304047819 */ /* 0x000fe200000012ff */
[----:B------:R-:W-:Y:S01]  /*20c60*/  IMAD R28, R28, UR4, RZ ;  /* 0x000000041c1c7c24 */ /* 0x000fe2000f8e02ff */
        /* <DEDUP_REMOVED lines=8> */
[----:B------:R-:W-:Y:S01]  /*20cf0*/  MOV R61, R9 ;  /* 0x00000009003d7202 */ /* 0x000fe20000000f00 */
[C---:B------:R-:W-:Y:S01]  /*20d00*/  IMAD R69, R21.reuse, UR5, R28 ;  /* 0x0000000515457c24 */ /* 0x040fe2000f8e021c */
[----:B------:R-:W-:Y:S01]  /*20d10*/  LOP3.LUT R62, R4, R7, RZ, 0x3c, !PT ;  /* 0x00000007043e7212 */ /* 0x000fe200078e3cff */
[----:B------:R-:W-:Y:S01]  /*20d20*/  IMAD.WIDE.U32 R2, R21, UR4, R2 ;  /* 0x0000000415027c25 */ /* 0x000fe2000f8e0002 */
[----:B------:R-:W-:Y:S01]  /*20d30*/  SHF.R.S32.HI R20, RZ, 0x1f, R67 ;  /* 0x0000001fff147819 */ /* 0x000fe20000011443 */
[----:B-1----:R-:W-:Y:S01]  /*20d40*/  @!P2 ST.E desc[UR60][R54.64], R6 ;  /* 0x000000063600a985 */ /* 0x002fe2000c10193c */
[----:B------:R-:W-:Y:S01]  /*20d50*/  ULDC.64 UR4, c[0x0][0xad8] ;  /* 0x0002b60000047ab9 */ /* 0x000fe20000000a00 */
[----:B------:R-:W-:-:S02]  /*20d60*/  IMAD.IADD R3, R3, 0x1, R69 ;  /* 0x0000000103037824 */ /* 0x000fc400078e0245 */
[----:B0-----:R0:W-:Y:S01]  /*20d70*/  @!P0 ST.E desc[UR60][R58.64], R5 ;  /* 0x000000053a008985 */ /* 0x0011e2000c10193c */
[----:B------:R-:W-:-:S03]  /*20d80*/  IMAD R20, R20, UR4, RZ ;  /* 0x0000000414147c24 */ /* 0x000fc6000f8e02ff */
[----:B------:R-:W5:Y:S01]  /*20d90*/  LD.E.128 R8, desc[UR60][R10.64] ;  /* 0x0000003c0a087980 */ /* 0x000f62000c101d00 */
[----:B------:R-:W-:-:S03]  /*20da0*/  IMAD.IADD R68, R71, 0x1, R72 ;  /* 0x0000000147447824 */ /* 0x000fc600078e0248 */
[----:B------:R-:W5:Y:S04]  /*20db0*/  LD.E.128 R12, desc[UR60][R12.64] ;  /* 0x0000003c0c0c7980 */ /* 0x000f68000c101d00 */
[----:B0-----:R0:W5:Y:S01]  /*20dc0*/  LD.E.128 R4, desc[UR60][R60.64] ;  /* 0x0000003c3c047980 */ /* 0x001162000c101d00 */
[----:B------:R-:W-:-:S03]  /*20dd0*/  IMAD R21, R67, UR5, R20 ;  /* 0x0000000543157c24 */ /* 0x000fc6000f8e0214 */
[----:B------:R-:W5:Y:S01]  /*20de0*/  LD.E.128 R24, desc[UR60][R24.64] ;  /* 0x0000003c18187980 */ /* 0x000f62000c101d00 */
[----:B------:R-:W-:Y:S01]  /*20df0*/  IMAD.WIDE.U32 R2, R67, UR4, R2 ;  /* 0x0000000443027c25 */ /* 0x000fe2000f8e0002 */
[----:B------:R-:W-:Y:S02]  /*20e00*/  ULDC.64 UR4, c[0x0][0xa80] ;  /* 0x0002a00000047ab9 */ /* 0x000fe40000000a00 */
[----:B------:R-:W5:Y:S04]  /*20e10*/  LD.E.128 R32, desc[UR60][R32.64] ;  /* 0x0000003c20207980 */ /* 0x000f68000c101d00 */
[----:B------:R-:W5:Y:S04]  /*20e20*/  LD.E.128 R36, desc[UR60][R36.64] ;  /* 0x0000003c24247980 */ /* 0x000f68000c101d00 */
[----:B------:R-:W5:Y:S04]  /*20e30*/  LD.E.128 R40, desc[UR60][R40.64] ;  /* 0x0000003c28287980 */ /* 0x000f68000c101d00 */
[----:B------:R-:W5:Y:S04]  /*20e40*/  LD.E.128 R44, desc[UR60][R44.64] ;  /* 0x0000003c2c2c7980 */ /* 0x000f68000c101d00 */
[----:B------:R-:W5:Y:S04]  /*20e50*/  LD.E.128 R48, desc[UR60][R48.64] ;  /* 0x0000003c30307980 */ /* 0x000f68000c101d00 */
[----:B------:R-:W5:Y:S04]  /*20e60*/  LD.E.128 R52, desc[UR60][R52.64] ;  /* 0x0000003c34347980 */ /* 0x000f68000c101d00 */
[----:B------:R-:W5:Y:S04]  /*20e70*/  LD.E.128 R56, desc[UR60][R56.64] ;  /* 0x0000003c38387980 */ /* 0x000f68000c101d00 */
[----:B------:R-:W5:Y:S01]  /*20e80*/  LD.E.128 R60, desc[UR60][R62.64] ;  /* 0x0000003c3e3c7980 */ /* 0x000f62000c101d00 */
[----:B------:R-:W-:Y:S01]  /*20e90*/  @!PT LDS RZ, [RZ] ;  /* 0x00000000fffff984 */ /* 0x000fe20000000800 */
[----:B------:R-:W-:Y:S01]  /*20ea0*/  @!PT LDS RZ, [RZ] ;  /* 0x00000000fffff984 */ /* 0x000fe20000000800 */
[----:B------:R-:W-:Y:S01]  /*20eb0*/  @!PT LDS RZ, [RZ] ;  /* 0x00000000fffff984 */ /* 0x000fe20000000800 */
[----:B------:R-:W-:Y:S01]  /*20ec0*/  @!PT LDS RZ, [RZ] ;  /* 0x00000000fffff984 */ /* 0x000fe20000000800 */
[----:B------:R1:W-:Y:S06]  /*20ed0*/  MEMBAR.ALL.CTA ;  /* 0x0000000000007992 */ /* 0x0003ec0000008000 */
[----:B-1----:R-:W1:Y:S01]  /*20ee0*/  FENCE.VIEW.ASYNC.S ;  /* 0x00000000000073c6 */ /* 0x002e620000000000 */
[----:B------:R-:W-:Y:S01]  /*20ef0*/  VIADD R28, R68, 0x40 ;  /* 0x00000040441c7836 */ /* 0x000fe20000000000 */
[----:B------:R-:W-:-:S02]  /*20f00*/  IADD3 R21, R3, R21, RZ ;  /* 0x0000001503157210 */ /* 0x000fc40007ffe0ff */
[----:B------:R-:W-:Y:S02]  /*20f10*/  LEA R64, P2, R2, UR4, 0x1 ;  /* 0x0000000402407c11 */ /* 0x000fe4000f8408ff */
[-C--:B------:R-:W-:Y:S02]  /*20f20*/  ISETP.GE.AND P0, PT, R28, R65.reuse, PT ;  /* 0x000000411c00720c */ /* 0x080fe40003f06270 */
[----:B------:R-:W-:Y:S02]  /*20f30*/  LEA.HI.X R28, R2, UR5, R21, 0x1, P2 ;  /* 0x00000005021c7c11 */ /* 0x000fe400090f0c15 */
[----:B------:R-:W-:Y:S01]  /*20f40*/  ISETP.GE.AND P2, PT, R68, R65, PT ;  /* 0x000000414400720c */ /* 0x000fe20003f46270 */
[----:B------:R-:W-:Y:S02]  /*20f50*/  VIADD R3, R18, 0x30820 ;  /* 0x0003082012037836 */ /* 0x000fe40000000000 */
[----:B------:R-:W-:-:S03]  /*20f60*/  VIADD R20, R68, 0x20 ;  /* 0x0000002044147836 */ /* 0x000fc60000000000 */
[----:B------:R-:W-:Y:S01]  /*20f70*/  PRMT R3, RZ, 0x654, R3 ;  /* 0x00000654ff037816 */ /* 0x000fe20000000003 */
[C---:B------:R-:W-:Y:S02]  /*20f80*/  VIADD R70, R0.reuse, 0x40 ;  /* 0x0000004000467836 */ /* 0x040fe40000000000 */
[----:B------:R-:W-:Y:S01]  /*20f90*/  VIADD R72, R0, 0x80 ;  /* 0x0000008000487836 */ /* 0x000fe20000000000 */
[----:B-1----:R0:W1:Y:S01]  /*20fa0*/  SHFL.IDX PT, R21, R64, RZ, 0x181f ;  /* 0x00181fff40157589 */ /* 0x00206200000e0000 */
[----:B------:R-:W-:Y:S01]  /*20fb0*/  ISETP.GE.AND P1, PT, R20, R65, PT ;  /* 0x000000411400720c */ /* 0x000fe20003f26270 */
[----:B------:R0:W-:Y:S02]  /*20fc0*/  SYNCS.ARRIVE.TRANS64.RED.A1T0 RZ, [R3+URZ], RZ ;  /* 0x000000ff03ff79a7 */ /* 0x0001e4000810043f */
[----:B------:R0:W2:Y:S01]  /*20fd0*/  SHFL.IDX PT, R67, R28, RZ, 0x181f ;  /* 0x00181fff1c437589 */ /* 0x0000a200000e0000 */
[----:B------:R-:W-:Y:S02]  /*20fe0*/  SHF.R.S32.HI R69, RZ, 0x1f, R0 ;  /* 0x0000001fff457819 */ /* 0x000fe40000011400 */
[----:B------:R-:W-:-:S02]  /*20ff0*/  SHF.R.S32.HI R71, RZ, 0x1f, R70 ;  /* 0x0000001fff477819 */ /* 0x000fc40000011446 */
[----:B------:R-:W-:Y:S01]  /*21000*/  SHF.R.S32.HI R73, RZ, 0x1f, R72 ;  /* 0x0000001fff497819 */ /* 0x000fe20000011448 */
[----:B------:R-:W-:Y:S06]  /*21010*/  @P2 BRA `(.L_x_1853) ;  /* 0x0000000000342947 */ /* 0x000fec0003800000 */
[----:B------:R-:W-:Y:S02]  /*21020*/  ULDC UR4, c[0x0][0xac8] ;  /* 0x0002b20000047ab9 */ /* 0x000fe40000000800 */
[----:B------:R-:W-:Y:S02]  /*21030*/  ISETP.GE.AND P4, PT, R0, UR4, PT ;  /* 0x0000000400007c0c */ /* 0x000fe4000bf86270 */
[----:B------:R-:W-:Y:S02]  /*21040*/  ISETP.GE.AND P3, PT, R70, UR4, PT ;  /* 0x0000000446007c0c */ /* 0x000fe4000bf66270 */
[----:B------:R-:W-:-:S09]  /*21050*/  ISETP.GE.AND P2, PT, R72, UR4, PT ;  /* 0x0000000448007c0c */ /* 0x000fd2000bf46270 */
[-C--:B-1----:R-:W-:Y:S02]  /*21060*/  @!P4 LEA R2, P6, R0, R21.reuse, 0x1 ;  /* 0x000000150002c211 */ /* 0x082fe400078c08ff */
[----:B------:R-:W-:Y:S02]  /*21070*/  @!P3 LEA R20, P5, R70, R21, 0x1 ;  /* 0x000000154614b211 */ /* 0x000fe400078a08ff */
[----:B0-2---:R-:W-:Y:S02]  /*21080*/  @!P4 LEA.HI.X R3, R0, R67, R69, 0x1, P6 ;  /* 0x000000430003c211 */ /* 0x005fe400030f0c45 */
[----:B------:R-:W-:Y:S02]  /*21090*/  @!P2 LEA R66, P6, R72, R21, 0x1 ;  /* 0x000000154842a211 */ /* 0x000fe400078c08ff */
[-C--:B------:R-:W-:Y:S01]  /*210a0*/  @!P3 LEA.HI.X R21, R70, R67.reuse, R71, 0x1, P5 ;  /* 0x000000434615b211 */ /* 0x080fe200028f0c47 */
[----:B-----5:R3:W-:Y:S01]  /*210b0*/  @!P4 ST.E.128 desc[UR60][R2.64], R4 ;  /* 0x000000040200c985 */ /* 0x0207e2000c101d3c */
[----:B------:R-:W-:-:S03]  /*210c0*/  @!P2 LEA.HI.X R67, R72, R67, R73, 0x1, P6 ;  /* 0x000000434843a211 */ /* 0x000fc600030f0c49 */
[----:B------:R3:W-:Y:S04]  /*210d0*/  @!P3 ST.E.128 desc[UR60][R20.64], R32 ;  /* 0x000000201400b985 */ /* 0x0007e8000c101d3c */
[----:B------:R3:W-:Y:S02]  /*210e0*/  @!P2 ST.E.128 desc[UR60][R66.64], R48 ;  /* 0x000000304200a985 */ /* 0x0007e4000c101d3c */
.L_x_1853:
[----:B------:R-:W-:Y:S05]  /*210f0*/  BSYNC B1 ;  /* 0x0000000000017941 */ /* 0x000fea0003800000 */
.L_x_1852:
[----:B---3-5:R3:W4:Y:S01]  /*21100*/  SHFL.IDX PT, R7, R28, 0x1, 0x181f ;  /* 0x00381f001c077f89 */ /* 0x02872200000e0000 */
[----:B------:R-:W-:Y:S03]  /*21110*/  BSSY B1, `(.L_x_1854) ;  /* 0x0000010000017945 */ /* 0x000fe60003800000 */
[----:B0-----:R3:W0:Y:S01]  /*21120*/  SHFL.IDX PT, R3, R64, 0x1, 0x181f ;  /* 0x00381f0040037f89 */ /* 0x00162200000e0000 */
        /* <DEDUP_REMOVED lines=14> */
.L_x_1855:
[----:B------:R-:W-:Y:S05]  /*21210*/  BSYNC B1 ;  /* 0x0000000000017941 */ /* 0x000fea0003800000 */
.L_x_1854:
        /* <DEDUP_REMOVED lines=17> */
.L_x_1857:
[----:B------:R-:W-:Y:S05]  /*21330*/  BSYNC B1 ;  /* 0x0000000000017941 */ /* 0x000fea0003800000 */
.L_x_1856:
[----:B0-----:R-:W-:Y:S01]  /*21340*/  VIADD R2, R68, 0x60 ;  /* 0x0000006044027836 */ /* 0x001fe20000000000 */
[----:B----4-:R0:W4:Y:S04]  /*21350*/  SHFL.IDX PT, R7, R28, 0x3, 0x181f ;  /* 0x00781f001c077f89 */ /* 0x01012800000e0000 */
[----:B------:R-:W-:Y:S01]  /*21360*/  ISETP.GE.AND P0, PT, R2, R65, PT ;  /* 0x000000410200720c */ /* 0x000fe20003f06270 */
[----:B------:R0:W0:-:S12]  /*21370*/  SHFL.IDX PT, R9, R64, 0x3, 0x181f ;  /* 0x00781f0040097f89 */ /* 0x00001800000e0000 */
[----:B------:R-:W-:Y:S05]  /*21380*/  @P0 BRA `(.L_x_1858) ;  /* 0x0000000c005c0947 */ /* 0x000fea0003800000 */
[----:B------:R-:W-:Y:S02]  /*21390*/  ULDC UR4, c[0x0][0xac8] ;  /* 0x0002b20000047ab9 */ /* 0x000fe40000000800 */
[----:B------:R-:W-:Y:S02]  /*213a0*/  ISETP.GE.AND P2, PT, R0, UR4, PT ;  /* 0x0000000400007c0c */ /* 0x000fe4000bf46270 */
[----:B------:R-:W-:-:S11]  /*213b0*/  ISETP.GE.AND P3, PT, R70, UR4, PT ;  /* 0x0000000446007c0c */ /* 0x000fd6000bf66270 */
[-C--:B0-----:R-:W-:Y:S02]  /*213c0*/  @!P2 LEA R2, P0, R0, R9.reuse, 0x1 ;  /* 0x000000090002a211 */ /* 0x081fe400078008ff */
[----:B------:R-:W-:Y:S02]  /*213d0*/  @!P3 LEA R4, P1, R70, R9, 0x1 ;  /* 0x000000094604b211 */ /* 0x000fe400078208ff */
        /* <DEDUP_REMOVED lines=10> */
.L_x_1850:
[----:B------:R-:W2:Y:S01]  /*21480*/  LDL R9, [R1+0x54] ;  /* 0x0000540001097983 */ /* 0x000ea20000100800 */
[----:B------:R-:W-:Y:S01]  /*21490*/  ULDC.64 UR4, c[0x0][0xc00] ;  /* 0x0003000000047ab9 */ /* 0x000fe20000000a00 */
[----:B------:R-:W2:Y:S01]  /*214a0*/  LDC.64 R2, c[0x0][0xc00] ;  /* 0x00030000ff027b82 */ /* 0x000ea20000000a00 */
[----:B------:R-:W-:Y:S01]  /*214b0*/  ISETP.NE.U32.AND P0, PT, RZ, UR4, PT ;  /* 0x00000004ff007c0c */ /* 0x000fe2000bf05070 */
[----:B------:R-:W-:-:S03]  /*214c0*/  IMAD.MOV.U32 R6, RZ, RZ, RZ ;  /* 0x000000ffff067224 */ /* 0x000fc600078e00ff */
[----:B------:R-:W-:Y:S01]  /*214d0*/  ISETP.NE.AND.EX P0, PT, RZ, UR5, PT, P0 ;  /* 0x00000005ff007c0c */ /* 0x000fe2000bf05300 */
[----:B------:R-:W-:Y:S02]  /*214e0*/  ULDC.64 UR4, c[0x0][0xc08] ;  /* 0x0003020000047ab9 */ /* 0x000fe40000000a00 */
[----:B------:R-:W-:Y:S01]  /*214f0*/  ISETP.NE.U32.AND P1, PT, RZ, UR4, PT ;  /* 0x00000004ff007c0c */ /* 0x000fe2000bf25070 */
[----:B------:R-:W3:Y:S03]  /*21500*/  LDC R25, c[0x0][0xbe8] ;  /* 0x0002fa00ff197b82 */ /* 0x000ee60000000800 */
[----:B------:R-:W-:-:S13]  /*21510*/  ISETP.NE.AND.EX P1, PT, RZ, UR5, PT, P1 ;  /* 0x00000005ff007c0c */ /* 0x000fda000bf25310 */
[----:B------:R-:W4:Y:S01]  /*21520*/  @P1 LDC.64 R4, c[0x0][0xc08] ;  /* 0x00030200ff041b82 */ /* 0x000f220000000a00 */
[----:B------:R-:W-:Y:S02]  /*21530*/  ULDC UR4, c[0x0][0xa88] ;  /* 0x0002a20000047ab9 */ /* 0x000fe40000000800 */
[----:B------:R-:W-:Y:S01]  /*21540*/  MOV R0, UR4 ;  /* 0x0000000400007c02 */ /* 0x000fe20008000f00 */
[----:B------:R-:W0:Y:S01]  /*21550*/  S2R R8, SR_TID.X ;  /* 0x0000000000087919 */ /* 0x000e220000002100 */
[----:B--2---:R-:W-:-:S04]  /*21560*/  IMAD.WIDE R2, R9, 0x4, R2 ;  /* 0x0000000409027825 */ /* 0x004fc800078e0202 */
[----:B----4-:R-:W-:Y:S01]  /*21570*/  @P1 IMAD.WIDE R4, R9, 0x4, R4 ;  /* 0x0000000409041825 */ /* 0x010fe200078e0204 */
[----:B------:R2:W5:Y:S04]  /*21580*/  @P0 LDG.E R6, desc[UR60][R2.64] ;  /* 0x0000003c02060981 */ /* 0x000568000c1e1900 */
[----:B------:R2:W5:Y:S01]  /*21590*/  @P1 LDG.E R0, desc[UR60][R4.64] ;  /* 0x0000003c04001981 */ /* 0x000562000c1e1900 */
[----:B---3--:R-:W-:Y:S01]  /*215a0*/  ISETP.NE.AND P2, PT, R25, 0x1, PT ;  /* 0x000000011900780c */ /* 0x008fe20003f45270 */
[----:B0-----:R-:W-:-:S05]  /*215b0*/  VIADD R7, R8, 0xffffff80 ;  /* 0xffffff8008077836 */ /* 0x001fca0000000000 */
[----:B------:R-:W-:Y:S02]  /*215c0*/  ISETP.GE.AND P3, PT, R7, 0x80, PT ;  /* 0x000000800700780c */ /* 0x000fe40003f66270 */
[----:B------:R-:W-:-:S05]  /*215d0*/  SHF.R.S32.HI R7, RZ, 0x1f, R9 ;  /* 0x0000001fff077819 */ /* 0x000fca0000011409 */
[----:B------:R-:W0:Y:S08]  /*215e0*/  @P2 LDC R14, c[0x0][0xbec] ;  /* 0x0002fb00ff0e2b82 */ /* 0x000e300000000800 */
[----:B------:R-:W3:Y:S01]  /*215f0*/  @P2 LDC R27, c[0x0][0xbf0] ;  /* 0x0002fc00ff1b2b82 */ /* 0x000ee20000000800 */
[----:B--2---:R-:W-:Y:S05]  /*21600*/  @P1 BRA `(.L_x_1859) ;  /* 0x0000000000101947 */ /* 0x004fea0003800000 */
[----:B------:R-:W-:Y:S05]  /*21610*/  @!P0 BRA `(.L_x_1859) ;  /* 0x00000000000c8947 */ /* 0x000fea0003800000 */
[----:B------:R-:W2:Y:S04]  /*21620*/  LDG.E R5, desc[UR60][R2.64] ;  /* 0x0000003c02057981 */ /* 0x000ea8000c1e1900 */
[----:B-----5:R-:W2:Y:S02]  /*21630*/  LDG.E R0, desc[UR60][R2.64+0x4] ;  /* 0x0000043c02007981 */ /* 0x020ea4000c1e1900 */
[----:B--2---:R-:W-:-:S07]  /*21640*/  IMAD.IADD R0, R0, 0x1, -R5 ;  /* 0x0000000100007824 */ /* 0x004fce00078e0a05 */
.L_x_1859:
[----:B------:R-:W2:Y:S04]  /*21650*/  LDL R24, [R1+0x50] ;  /* 0x0000500001187983 */ /* 0x000ea80000100800 */
[----:B------:R4:W5:Y:S01]  /*21660*/  LDL R20, [R1+0x30] ;  /* 0x0000300001147983 */ /* 0x0009620000100800 */
[----:B------:R-:W-:Y:S01]  /*21670*/  BSSY B1, `(.L_x_1860) ;  /* 0x000002c000017945 */ /* 0x000fe20003800000 */
[----:B------:R-:W-:Y:S02]  /*21680*/  SEL R13, R9, RZ, !P0 ;  /* 0x000000ff090d7207 */ /* 0x000fe40004000000 */
[----:B------:R-:W-:Y:S02]  /*21690*/  SEL R12, R7, RZ, !P0 ;  /* 0x000000ff070c7207 */ /* 0x000fe40004000000 */
[----:B-----5:R-:W-:-:S02]  /*216a0*/  SHF.R.S32.HI R11, RZ, 0x1f, R6 ;  /* 0x0000001fff0b7819 */ /* 0x020fc40000011406 */
[----:B--2---:R-:W-:Y:S01]  /*216b0*/  SHF.R.S32.HI R10, RZ, 0x1f, R24 ;  /* 0x0000001fff0a7819 */ /* 0x004fe20000011418 */
[----:B----4-:R-:W-:Y:S06]  /*216c0*/  @P3 BRA `(.L_x_1861) ;  /* 0x0000000000983947 */ /* 0x010fec0003800000 */
[----:B------:R-:W2:Y:S01]  /*216d0*/  LDC R9, c[0x0][0xbe8] ;  /* 0x0002fa00ff097b82 */ /* 0x000ea20000000800 */
[----:B------:R-:W-:Y:S01]  /*216e0*/  IADD3 R8, R20, -0x80, R8 ;  /* 0xffffff8014087810 */ /* 0x000fe20007ffe008 */
[----:B--2---:R-:W-:-:S05]  /*216f0*/  IMAD R2, R0, R9, RZ ;  /* 0x0000000900027224 */ /* 0x004fca00078e02ff */
        /* <DEDUP_REMOVED lines=9> */
[----:B------:R-:W2:Y:S01]  /*21790*/  @P0 LDC R15, c[0x0][0xbec] ;  /* 0x0002fb00ff0f0b82 */ /* 0x000ea20000000800 */
[----:B------:R-:W-:Y:S01]  /*217a0*/  IMAD R7, R24, UR5, R7 ;  /* 0x0000000518077c24 */ /* 0x000fe2000f8e0207 */
[----:B------:R-:W-:-:S04]  /*217b0*/  ULDC.64 UR4, c[0x0][0xb98] ;  /* 0x0002e60000047ab9 */ /* 0x000fc80000000a00 */
[----:B------:R-:W-:Y:S02]  /*217c0*/  IADD3 R3, R3, R7, RZ ;  /* 0x0000000703037210 */ /* 0x000fe40007ffe0ff */
[----:B------:R-:W4:Y:S01]  /*217d0*/  @P0 LDC R21, c[0x0][0xbf0] ;  /* 0x0002fc00ff150b82 */ /* 0x000f220000000800 */
[----:B------:R-:W-:-:S04]  /*217e0*/  IMAD.WIDE.U32 R2, R13, UR4, R2 ;  /* 0x000000040d027c25 */ /* 0x000fc8000f8e0002 */
[----:B--2---:R-:W-:-:S05]  /*217f0*/  @P0 IMAD.HI.U32 R4, R8, R15, RZ ;  /* 0x0000000f08040227 */ /* 0x004fca00078e00ff */
        /* <DEDUP_REMOVED lines=19> */
.L_x_1861:
[----:B------:R-:W-:Y:S05]  /*21930*/  BSYNC B1 ;  /* 0x0000000000017941 */ /* 0x000fea0003800000 */
.L_x_1860:
[----:B------:R-:W4:Y:S01]  /*21940*/  LDL R8, [R1+0x60] ;  /* 0x0000600001087983 */ /* 0x000f220000100800 */
[----:B------:R-:W-:-:S03]  /*21950*/  ULDC.64 UR4, c[0x0][0xaa0] ;  /* 0x0002a80000047ab9 */ /* 0x000fc60000000a00 */
[----:B------:R-:W4:Y:S01]  /*21960*/  LDL R15, [R1+0x4c] ;  /* 0x00004c00010f7983 */ /* 0x000f220000100800 */
[----:B--2---:R-:W-:Y:S01]  /*21970*/  IMAD R3, R11, UR4, RZ ;  /* 0x000000040b037c24 */ /* 0x004fe2000f8e02ff */
[----:B------:R-:W-:Y:S03]  /*21980*/  BSSY B1, `(.L_x_1862) ;  /* 0x0000041000017945 */ /* 0x000fe60003800000 */
[C---:B------:R-:W-:Y:S02]  /*21990*/  IMAD R5, R6.reuse, UR5, R3 ;  /* 0x0000000506057c24 */ /* 0x040fe4000f8e0203 */
[----:B------:R-:W-:Y:S01]  /*219a0*/  IMAD.WIDE.U32 R2, R6, UR4, RZ ;  /* 0x0000000406027c25 */ /* 0x000fe2000f8e00ff */
        /* <DEDUP_REMOVED lines=8> */
[C---:B------:R-:W-:Y:S02]  /*21a30*/  IMAD R7, R13.reuse, UR5, R6 ;  /* 0x000000050d077c24 */ /* 0x040fe4000f8e0206 */
[----:B------:R-:W-:Y:S01]  /*21a40*/  IMAD.WIDE.U32 R2, R13, UR4, R2 ;  /* 0x000000040d027c25 */ /* 0x000fe2000f8e0002 */
[----:B------:R-:W-:-:S03]  /*21a50*/  ULDC.64 UR4, c[0x0][0xae0] ;  /* 0x0002b80000047ab9 */ /* 0x000fc60000000a00 */
[----:B------:R-:W-:Y:S02]  /*21a60*/  IMAD.IADD R3, R3, 0x1, R7 ;  /* 0x0000000103037824 */ /* 0x000fe400078e0207 */
[----:B----4-:R-:W-:Y:S01]  /*21a70*/  IMAD R4, R15, 0x20, R8 ;  /* 0x000000200f047824 */ /* 0x010fe200078e0208 */
[----:B------:R-:W-:-:S04]  /*21a80*/  IADD3 R8, R8, R20, RZ ;  /* 0x0000001408087210 */ /* 0x000fc80007ffe0ff */
[----:B------:R-:W-:-:S05]  /*21a90*/  IADD3 R9, R20, R4, RZ ;  /* 0x0000000414097210 */ /* 0x000fca0007ffe0ff */
[----:B0-----:R-:W-:-:S04]  /*21aa0*/  @P2 IMAD.HI.U32 R4, R9, R14, RZ ;  /* 0x0000000e09042227 */ /* 0x001fc800078e00ff */
[----:B------:R-:W-:Y:S01]  /*21ab0*/  IMAD.MOV.U32 R5, RZ, RZ, R9 ;  /* 0x000000ffff057224 */ /* 0x000fe200078e0009 */
[----:B---3--:R-:W-:-:S04]  /*21ac0*/  @P2 SHF.R.U32.HI R5, RZ, R27, R4 ;  /* 0x0000001bff052219 */ /* 0x008fc80000011604 */
[--C-:B------:R-:W-:Y:S01]  /*21ad0*/  SHF.R.S32.HI R4, RZ, 0x1f, R5.reuse ;  /* 0x0000001fff047819 */ /* 0x100fe20000011405 */
[----:B------:R-:W-:Y:S02]  /*21ae0*/  IMAD.MOV R6, RZ, RZ, -R5 ;  /* 0x000000ffff067224 */ /* 0x000fe400078e0a05 */
[----:B------:R-:W-:-:S04]  /*21af0*/  IMAD.WIDE.U32 R2, R5, UR4, R2 ;  /* 0x0000000405027c25 */ /* 0x000fc8000f8e0002 */
[----:B------:R-:W-:Y:S02]  /*21b00*/  IMAD R4, R4, UR4, RZ ;  /* 0x0000000404047c24 */ /* 0x000fe4000f8e02ff */
[----:B------:R-:W-:Y:S02]  /*21b10*/  IMAD R7, R25, R6, R9 ;  /* 0x0000000619077224 */ /* 0x000fe400078e0209 */
[----:B------:R-:W-:Y:S01]  /*21b20*/  IMAD R9, R5, UR5, R4 ;  /* 0x0000000505097c24 */ /* 0x000fe2000f8e0204 */
[----:B------:R-:W-:Y:S01]  /*21b30*/  ULDC.64 UR4, c[0x0][0xad8] ;  /* 0x0002b60000047ab9 */ /* 0x000fe20000000a00 */
[----:B------:R-:W-:Y:S01]  /*21b40*/  IMAD R25, R0, R25, RZ ;  /* 0x0000001900197224 */ /* 0x000fe200078e02ff */
[----:B------:R-:W-:Y:S01]  /*21b50*/  SHF.R.S32.HI R4, RZ, 0x1f, R7 ;  /* 0x0000001fff047819 */ /* 0x000fe20000011407 */
[----:B------:R-:W-:Y:S02]  /*21b60*/  IMAD.IADD R3, R3, 0x1, R9 ;  /* 0x0000000103037824 */ /* 0x000fe400078e0209 */
[C---:B------:R-:W-:Y:S01]  /*21b70*/  VIADD R0, R8.reuse, 0x20 ;  /* 0x0000002008007836 */ /* 0x040fe20000000000 */
[----:B------:R-:W-:Y:S01]  /*21b80*/  ISETP.GE.AND P2, PT, R8, R25, PT ;  /* 0x000000190800720c */ /* 0x000fe20003f46270 */
[----:B------:R-:W-:-:S02]  /*21b90*/  IMAD R6, R4, UR4, RZ ;  /* 0x0000000404067c24 */ /* 0x000fc4000f8e02ff */
[----:B------:R-:W-:Y:S01]  /*21ba0*/  VIADD R4, R8, 0x40 ;  /* 0x0000004008047836 */ /* 0x000fe20000000000 */
[-C--:B------:R-:W-:Y:S01]  /*21bb0*/  ISETP.GE.AND P0, PT, R0, R25.reuse, PT ;  /* 0x000000190000720c */ /* 0x080fe20003f06270 */
[C---:B------:R-:W-:Y:S02]  /*21bc0*/  IMAD R5, R7.reuse, UR5, R6 ;  /* 0x0000000507057c24 */ /* 0x040fe4000f8e0206 */
[----:B------:R-:W-:Y:S01]  /*21bd0*/  IMAD.WIDE.U32 R2, R7, UR4, R2 ;  /* 0x0000000407027c25 */ /* 0x000fe2000f8e0002 */
[----:B------:R-:W-:Y:S01]  /*21be0*/  ULDC.64 UR4, c[0x0][0xa80] ;  /* 0x0002a00000047ab9 */ /* 0x000fe20000000a00 */
[----:B------:R-:W-:Y:S02]  /*21bf0*/  ISETP.GE.AND P1, PT, R4, R25, PT ;  /* 0x000000190400720c */ /* 0x000fe40003f26270 */
[----:B------:R-:W-:Y:S01]  /*21c00*/  IMAD.IADD R3, R3, 0x1, R5 ;  /* 0x0000000103037824 */ /* 0x000fe200078e0205 */
[----:B------:R-:W-:Y:S01]  /*21c10*/  LEA R4, P3, R2, UR4, 0x1 ;  /* 0x0000000402047c11 */ /* 0x000fe2000f8608ff */
[----:B------:R-:W-:-:S03]  /*21c20*/  IMAD.SHL.U32 R7, R15, 0x8, RZ ;  /* 0x000000080f077824 */ /* 0x000fc600078e00ff */
[----:B------:R-:W-:Y:S01]  /*21c30*/  LEA.HI.X R5, R2, UR5, R3, 0x1, P3 ;  /* 0x0000000502057c11 */ /* 0x000fe200098f0c03 */
[C---:B------:R-:W-:Y:S01]  /*21c40*/  VIADD R9, R7.reuse, 0x80 ;  /* 0x0000008007097836 */ /* 0x040fe20000000000 */
[----:B------:R-:W-:Y:S01]  /*21c50*/  IADD3 R11, R7, 0x40, RZ ;  /* 0x00000040070b7810 */ /* 0x000fe20007ffe0ff */
[----:B------:R0:W2:Y:S01]  /*21c60*/  SHFL.IDX PT, R2, R4, RZ, 0x181f ;  /* 0x00181fff04027589 */ /* 0x0000a200000e0000 */
[----:B------:R-:W-:Y:S02]  /*21c70*/  SHF.R.S32.HI R10, RZ, 0x1f, R7 ;  /* 0x0000001fff0a7819 */ /* 0x000fe40000011407 */
[----:B------:R-:W-:Y:S01]  /*21c80*/  SHF.R.S32.HI R6, RZ, 0x1f, R9 ;  /* 0x0000001fff067819 */ /* 0x000fe20000011409 */
[----:B------:R0:W3:Y:S01]  /*21c90*/  SHFL.IDX PT, R0, R5, RZ, 0x181f ;  /* 0x00181fff05007589 */ /* 0x0000e200000e0000 */
[----:B------:R-:W-:Y:S01]  /*21ca0*/  SHF.R.S32.HI R12, RZ, 0x1f, R11 ;  /* 0x0000001fff0c7819 */ /* 0x000fe2000001140b */
[----:B------:R-:W-:Y:S06]  /*21cb0*/  @P2 BRA `(.L_x_1863) ;  /* 0x0000000000342947 */ /* 0x000fec0003800000 */
[----:B------:R-:W-:Y:S02]  /*21cc0*/  ULDC UR4, c[0x0][0xac8] ;  /* 0x0002b20000047ab9 */ /* 0x000fe40000000800 */
[----:B------:R-:W-:Y:S02]  /*21cd0*/  ISETP.GE.AND P4, PT, R7, UR4, PT ;  /* 0x0000000407007c0c */ /* 0x000fe4000bf86270 */
[----:B------:R-:W-:Y:S02]  /*21ce0*/  ISETP.GE.AND P3, PT, R11, UR4, PT ;  /* 0x000000040b007c0c */ /* 0x000fe4000bf66270 */
[----:B------:R-:W-:-:S09]  /*21cf0*/  ISETP.GE.AND P2, PT, R9, UR4, PT ;  /* 0x0000000409007c0c */ /* 0x000fd2000bf46270 */
[-C--:B--2---:R-:W-:Y:S02]  /*21d00*/  @!P4 LEA R14, P6, R7, R2.reuse, 0x1 ;  /* 0x00000002070ec211 */ /* 0x084fe400078c08ff */
        /* <DEDUP_REMOVED lines=8> */
.L_x_1863:
[----:B------:R-:W-:Y:S05]  /*21d90*/  BSYNC B1 ;  /* 0x0000000000017941 */ /* 0x000fea0003800000 */
.L_x_1862:
[----:B---3--:R3:W0:Y:S01]  /*21da0*/  SHFL.IDX PT, R0, R5, 0x1, 0x181f ;  /* 0x00381f0005007f89 */ /* 0x00862200000e0000 */
[----:B------:R-:W-:Y:S03]  /*21db0*/  BSSY B1, `(.L_x_1864) ;  /* 0x0000010000017945 */ /* 0x000fe60003800000 */
[----:B--2-4-:R3:W2:Y:S01]  /*21dc0*/  SHFL.IDX PT, R2, R4, 0x1, 0x181f ;  /* 0x00381f0004027f89 */ /* 0x0146a200000e0000 */
[----:B------:R-:W-:Y:S05]  /*21dd0*/  @P0 BRA `(.L_x_1865) ;  /* 0x0000000000340947 */ /* 0x000fea0003800000 */
[----:B------:R-:W-:Y:S02]  /*21de0*/  ULDC UR4, c[0x0][0xac8] ;  /* 0x0002b20000047ab9 */ /* 0x000fe40000000800 */
[----:B------:R-:W-:Y:S02]  /*21df0*/  ISETP.GE.AND P4, PT, R7, UR4, PT ;  /* 0x0000000407007c0c */ /* 0x000fe4000bf86270 */
[----:B------:R-:W-:Y:S02]  /*21e00*/  ISETP.GE.AND P5, PT, R11, UR4, PT ;  /* 0x000000040b007c0c */ /* 0x000fe4000bfa6270 */
[----:B------:R-:W-:-:S09]  /*21e10*/  ISETP.GE.AND P6, PT, R9, UR4, PT ;  /* 0x0000000409007c0c */ /* 0x000fd2000bfc6270 */
[-C--:B--2---:R-:W-:Y:S02]  /*21e20*/  @!P4 LEA R14, P0, R7, R2.reuse, 0x1 ;  /* 0x00000002070ec211 */ /* 0x084fe400078008ff */
        /* <DEDUP_REMOVED lines=8> */
.L_x_1865:
[----:B------:R-:W-:Y:S05]  /*21eb0*/  BSYNC B1 ;  /* 0x0000000000017941 */ /* 0x000fea0003800000 */
.L_x_1864:
[----:B0-----:R0:W0:Y:S01]  /*21ec0*/  SHFL.IDX PT, R0, R5, 0x2, 0x181f ;  /* 0x00581f0005007f89 */ /* 0x00102200000e0000 */
[----:B------:R-:W-:Y:S03]  /*21ed0*/  BSSY B1, `(.L_x_1866) ;  /* 0x0000010000017945 */ /* 0x000fe60003800000 */
[----:B--2-4-:R2:W4:Y:S01]  /*21ee0*/  SHFL.IDX PT, R2, R4, 0x2, 0x181f ;  /* 0x00581f0004027f89 */ /* 0x01452200000e0000 */
[----:B------:R-:W-:Y:S05]  /*21ef0*/  @P1 BRA `(.L_x_1867) ;  /* 0x0000000000341947 */ /* 0x000fea0003800000 */
[----:B------:R-:W-:Y:S02]  /*21f00*/  ULDC UR4, c[0x0][0xac8] ;  /* 0x0002b20000047ab9 */ /* 0x000fe40000000800 */
[----:B------:R-:W-:Y:S02]  /*21f10*/  ISETP.GE.AND P3, PT, R7, UR4, PT ;  /* 0x0000000407007c0c */ /* 0x000fe4000bf66270 */
[----:B------:R-:W-:Y:S02]  /*21f20*/  ISETP.GE.AND P4, PT, R11, UR4, PT ;  /* 0x000000040b007c0c */ /* 0x000fe4000bf86270 */
[----:B------:R-:W-:-:S09]  /*21f30*/  ISETP.GE.AND P5, PT, R9, UR4, PT ;  /* 0x0000000409007c0c */ /* 0x000fd2000bfa6270 */
[-C--:B----4-:R-:W-:Y:S02]  /*21f40*/  @!P3 LEA R14, P0, R7, R2.reuse, 0x1 ;  /* 0x00000002070eb211 */ /* 0x090fe400078008ff */
        /* <DEDUP_REMOVED lines=8> */
.L_x_1867:
[----:B------:R-:W-:Y:S05]  /*21fd0*/  BSYNC B1 ;  /* 0x0000000000017941 */ /* 0x000fea0003800000 */
.L_x_1866:
[----:B0-----:R-:W-:Y:S01]  /*21fe0*/  VIADD R0, R8, 0x60 ;  /* 0x0000006008007836 */ /* 0x001fe20000000000 */
[----:B---3--:R-:W0:Y:S04]  /*21ff0*/  SHFL.IDX PT, R5, R5, 0x3, 0x181f ;  /* 0x00781f0005057f89 */ /* 0x008e2800000e0000 */
[----:B------:R-:W-:Y:S01]  /*22000*/  ISETP.GE.AND P0, PT, R0, R25, PT ;  /* 0x000000190000720c */ /* 0x000fe20003f06270 */
[----:B----4-:R3:W4:-:S12]  /*22010*/  SHFL.IDX PT, R2, R4, 0x3, 0x181f ;  /* 0x00781f0004027f89 */ /* 0x01071800000e0000 */
[----:B---3--:R-:W-:Y:S05]  /*22020*/  @P0 BRA `(.L_x_1858) ;  /* 0x0000000000340947 */ /* 0x008fea0003800000 */
        /* <DEDUP_REMOVED lines=13> */
.L_x_1858:
[----:B------:R-:W-:Y:S05]  /*22100*/  BSYNC B0 ;  /* 0x0000000000007941 */ /* 0x000fea0003800000 */
.L_x_1849:
[----:B------:R-:W-:Y:S02]  /*22110*/  ULDC UR4, c[0x0][0xc3c] ;  /* 0x00030f0000047ab9 */ /* 0x000fe40000000800 */
[----:B-1----:R-:W-:-:S13]  /*22120*/  ISETP.GE.AND P0, PT, R31, UR4, PT ;  /* 0x000000041f007c0c */ /* 0x002fda000bf06270 */
[----:B------:R-:W-:Y:S05]  /*22130*/  @!P0 BRA `(.L_x_1868) ;  /* 0xfffffdf000808947 */ /* 0x000fea000383ffff */
[----:B------:R-:W-:Y:S05]  /*22140*/  BRA `(.L_x_1568) ;  /* 0x0000007400a47947 */ /* 0x000fea0003800000 */
.L_x_1566:
[----:B------:R-:W-:-:S08]  /*22150*/  NOP ;  /* 0x0000000000007918 */ /* 0x000fd00000000000 */
[----:B0-----:R-:W0:-:S00]  /*22160*/  USETMAXREG.DEALLOC.CTAPOOL 0x28 ;  /* 0x00000028000079c8 */ /* 0x001e0000080e0500 */
        /* <DEDUP_REMOVED lines=14> */
.L_x_1869:
        /* <DEDUP_REMOVED lines=26> */
[----:B-1----:R-:W-:-:S04]  /*223f0*/  SEL R2, R2, RZ, P4 ;  /* 0x000000ff02027207 */ /* 0x002fc80002000000 */
[----:B------:R-:W-:-:S05]  /*22400*/  IADD3 R2, R3, R2, RZ ;  /* 0x0000000203027210 */ /* 0x000fca0007ffe0ff */
        /* <DEDUP_REMOVED lines=8> */
[----:B------:R-:W0:Y:S01]  /*22490*/  LDC R10, c[0x0][0xc3c] ;  /* 0x00030f00ff0a7b82 */ /* 0x000e220000000800 */
[----:B------:R-:W-:Y:S01]  /*224a0*/  IMAD.MOV.U32 R6, RZ, RZ, R3 ;  /* 0x000000ffff067224 */ /* 0x000fe200078e0003 */
[----:B------:R-:W-:Y:S01]  /*224b0*/  UMOV UR4, URZ ;  /* 0x0000003f00047c82 */ /* 0x000fe20008000000 */
[----:B------:R-:W-:Y:S01]  /*224c0*/  ULDC UR7, c[0x0][0xc3c] ;  /* 0x00030f0000077ab9 */ /* 0x000fe20000000800 */
[----:B------:R-:W-:-:S05]  /*224d0*/  ULDC UR5, c[0x0][0xc38] ;  /* 0x00030e0000057ab9 */ /* 0x000fca0000000800 */
.L_x_1875:
[----:B------:R-:W-:Y:S01]  /*224e0*/  UIADD3 UR4, UR4, 0x1f, URZ ;  /* 0x0000001f04047890 */ /* 0x000fe2000fffe03f */
[----:B------:R-:W-:-:S05]  /*224f0*/  IMAD.U32 R19, RZ, RZ, UR7 ;  /* 0x00000007ff137e24 */ /* 0x000fca000f8e00ff */
[----:B0-----:R-:W-:-:S13]  /*22500*/  ISETP.LE.AND P6, PT, R10, UR4, PT ;  /* 0x000000040a007c0c */ /* 0x001fda000bfc3270 */
[----:B------:R-:W-:Y:S05]  /*22510*/  @P6 BRA `(.L_x_1872) ;  /* 0x0000000400b06947 */ /* 0x000fea0003800000 */
[----:B------:R-:W-:Y:S01]  /*22520*/  IADD3 R7, R5, UR4, RZ ;  /* 0x0000000405077c10 */ /* 0x000fe2000fffe0ff */
[----:B------:R-:W-:Y:S01]  /*22530*/  BSSY B0, `(.L_x_1873) ;  /* 0x0000007000007945 */ /* 0x000fe20003800000 */
[----:B------:R-:W-:Y:S02]  /*22540*/  IMAD.MOV.U32 R4, RZ, RZ, RZ ;  /* 0x000000ffff047224 */ /* 0x000fe400078e00ff */
[----:B------:R-:W-:-:S13]  /*22550*/  ISETP.GE.OR P6, PT, R7, R10, !P0 ;  /* 0x0000000a0700720c */ /* 0x000fda00047c6670 */
[----:B------:R-:W-:Y:S05]  /*22560*/  @P6 BRA `(.L_x_1874) ;  /* 0x00000000000c6947 */ /* 0x000fea0003800000 */
[----:B------:R-:W0:Y:S02]  /*22570*/  LDC.64 R2, c[0x0][0xc80] ;  /* 0x00032000ff027b82 */ /* 0x000e240000000a00 */
[----:B0-----:R-:W-:-:S05]  /*22580*/  IMAD.WIDE R2, R7, 0x4, R2 ;  /* 0x0000000407027825 */ /* 0x001fca00078e0202 */
[----:B------:R0:W5:Y:S02]  /*22590*/  LDG.E R4, desc[UR60][R2.64] ;  /* 0x0000003c02047981 */ /* 0x000164000c1e1900 */
.L_x_1874:
[----:B------:R-:W-:Y:S05]  /*225a0*/  BSYNC B0 ;  /* 0x0000000000007941 */ /* 0x000fea0003800000 */
.L_x_1873:
        /* <DEDUP_REMOVED lines=15> */
[----:B------:R-:W0:Y:S02]  /*226a0*/  SHFL.IDX PT, R3, R8, 0x1f, 0x1f ;  /* 0x03e01f0008037f89 */ /* 0x000e2400000e0000 */
[----:B0-----:R-:W-:-:S04]  /*226b0*/  IMAD R3, R3, UR5, RZ ;  /* 0x0000000503037c24 */ /* 0x001fc8000f8e02ff */
[----:B------:R-:W-:-:S05]  /*226c0*/  IMAD.IADD R6, R3, 0x1, R6 ;  /* 0x0000000103067824 */ /* 0x000fca00078e0206 */
[----:B------:R-:W-:-:S13]  /*226d0*/  ISETP.GT.AND P6, PT, R6, UR6, PT ;  /* 0x0000000606007c0c */ /* 0x000fda000bfc4270 */
[----:B------:R-:W-:Y:S05]  /*226e0*/  @!P6 BRA `(.L_x_1875) ;  /* 0xfffffffc007ce947 */ /* 0x000fea000383ffff */
.L_x_1871:
        /* <DEDUP_REMOVED lines=20> */
.L_x_1876:
[----:B---3--:R-:W-:Y:S01]  /*22830*/  IMAD R16, R16, UR5, R13 ;  /* 0x0000000510107c24 */ /* 0x008fe2000f8e020d */
[----:B------:R-:W-:Y:S02]  /*22840*/  IABS R2, R6 ;  /* 0x0000000600027213 */ /* 0x000fe40000000000 */
[----:B01----:R-:W-:Y:S02]  /*22850*/  IADD3 R11, RZ, -R3, RZ ;  /* 0x80000003ff0b7210 */ /* 0x003fe40007ffe0ff */
        /* <DEDUP_REMOVED lines=11> */
[----:B------:R-:W-:Y:S01]  /*22910*/  @!P1 IMAD.IADD R3, R3, 0x1, -R12 ;  /* 0x0000000103039824 */ /* 0x000fe200078e0a0c */
[----:B------:R-:W-:Y:S02]  /*22920*/  @!P1 IADD3 R2, R2, 0x1, RZ ;  /* 0x0000000102029810 */ /* 0x000fe40007ffe0ff */
        /* <DEDUP_REMOVED lines=12> */
[----:B------:R-:W-:-:S04]  /*229f0*/  VIADDMNMX R18, R10, UR5, R7, PT ;  /* 0x000000050a127c46 */ /* 0x000fc8000b800107 */
[-C--:B------:R-:W-:Y:S02]  /*22a00*/  IABS R10, R18.reuse ;  /* 0x00000012000a7213 */ /* 0x080fe40000000000 */
[----:B------:R-:W-:Y:S02]  /*22a10*/  IABS R6, R18 ;  /* 0x0000001200067213 */ /* 0x000fe40000000000 */
[----:B------:R-:W0:Y:S08]  /*22a20*/  I2F.RP R7, R10 ;  /* 0x0000000a00077306 */ /* 0x000e300000209400 */
[----:B0-----:R-:W0:Y:S02]  /*22a30*/  MUFU.RCP R7, R7 ;  /* 0x0000000700077308 */ /* 0x001e240000001000 */
[----:B0-----:R-:W-:-:S06]  /*22a40*/  VIADD R3, R7, 0xffffffe ;  /* 0x0ffffffe07037836 */ /* 0x001fcc0000000000 */
[----:B------:R-:W0:Y:S02]  /*22a50*/  F2I.FTZ.U32.TRUNC.NTZ R3, R3 ;  /* 0x0000000300037305 */ /* 0x000e24000021f000 */
[----:B0-----:R-:W-:-:S05]  /*22a60*/  IADD3 R11, RZ, -R3, RZ ;  /* 0x80000003ff0b7210 */ /* 0x001fca0007ffe0ff */
        /* <DEDUP_REMOVED lines=15> */
[----:B------:R-:W-:-:S06]  /*22b60*/  @P0 IADD3 R2, R2, 0x1, RZ ;  /* 0x0000000102020810 */ /* 0x000fcc0007ffe0ff */
[----:B------:R-:W-:Y:S01]  /*22b70*/  @!P2 IMAD.MOV R2, RZ, RZ, -R2 ;  /* 0x000000ffff02a224 */ /* 0x000fe200078e0a02 */
[----:B------:R-:W-:Y:S01]  /*22b80*/  @!P1 LOP3.LUT R2, RZ, R18, RZ, 0x33, !PT ;  /* 0x00000012ff029212 */ /* 0x000fe200078e33ff */
[----:B------:R-:W-:-:S03]  /*22b90*/  IMAD.MOV R18, RZ, RZ, -R18 ;  /* 0x000000ffff127224 */ /* 0x000fc600078e0a12 */
[----:B------:R-:W-:Y:S01]  /*22ba0*/  LOP3.LUT R17, RZ, R2, RZ, 0x33, !PT ;  /* 0x00000002ff117212 */ /* 0x000fe200078e33ff */
[----:B------:R-:W-:-:S04]  /*22bb0*/  IMAD R18, R2, R18, R3 ;  /* 0x0000001202127224 */ /* 0x000fc800078e0203 */
[----:B------:R-:W-:Y:S01]  /*22bc0*/  IMAD.IADD R17, R4, 0x1, R17 ;  /* 0x0000000104117824 */ /* 0x000fe200078e0211 */
[----:B------:R-:W-:Y:S06]  /*22bd0*/  BRA `(.L_x_1877) ;  /* 0x00000000000c7947 */ /* 0x000fec0003800000 */
.L_x_1872:
[----:B------:R-:W-:Y:S01]  /*22be0*/  IMAD.MOV.U32 R17, RZ, RZ, RZ ;  /* 0x000000ffff117224 */ /* 0x000fe200078e00ff */
[----:B------:R-:W-:Y:S01]  /*22bf0*/  MOV R16, UR6 ;  /* 0x0000000600107c02 */ /* 0x000fe20008000f00 */
[----:B------:R-:W-:-:S07]  /*22c00*/  IMAD.MOV.U32 R18, RZ, RZ, RZ ;  /* 0x000000ffff127224 */ /* 0x000fce00078e00ff */
.L_x_1877:
[----:B------:R-:W-:-:S13]  /*22c10*/  ISETP.NE.AND P0, PT, R5, RZ, PT ;  /* 0x000000ff0500720c */ /* 0x000fda0003f05270 */
[----:B------:R-:W0:Y:S01]  /*22c20*/  @!P0 S2R R3, SR_CgaCtaId ;  /* 0x0000000000038919 */ /* 0x000e220000008800 */
[----:B------:R-:W-:-:S04]  /*22c30*/  @!P0 MOV R2, 0x400 ;  /* 0x0000040000028802 */ /* 0x000fc80000000f00 */
[----:B0-----:R-:W-:-:S05]  /*22c40*/  @!P0 LEA R2, R3, R2, 0x18 ;  /* 0x0000000203028211 */ /* 0x001fca00078ec0ff */
[----:B------:R0:W-:Y:S01]  /*22c50*/  @!P0 STS.128 [R2+0x308d0], R16 ;  /* 0x0308d01002008388 */ /* 0x0001e20000000c00 */
[----:B------:R-:W-:Y:S06]  /*22c60*/  BAR.ARV 0x5, 0x180 ;  /* 0x0146000000007b1d */ /* 0x000fec0000002000 */
.L_x_1870:
        /* <DEDUP_REMOVED lines=8> */
[C---:B------:R-:W-:Y:S01]  /*22cf0*/  IMAD.SHL.U32 R34, R0.reuse, 0x8, RZ ;  /* 0x0000000800227824 */ /* 0x040fe200078e00ff */
[----:B------:R-:W-:Y:S01]  /*22d00*/  LOP3.LUT R5, R0, 0x7f, RZ, 0xc0, !PT ;  /* 0x0000007f00057812 */ /* 0x000fe200078ec0ff */
[----:B------:R-:W-:Y:S01]  /*22d10*/  BSSY B8, `(.L_x_1878) ;  /* 0x0000673000087945 */ /* 0x000fe20003800000 */
[----:B------:R-:W-:Y:S01]  /*22d20*/  IMAD.MOV.U32 R30, RZ, RZ, 0x1 ;  /* 0x00000001ff1e7424 */ /* 0x000fe200078e00ff */
[----:B------:R-:W-:Y:S02]  /*22d30*/  CS2R R26, SRZ ;  /* 0x00000000001a7805 */ /* 0x000fe4000001ff00 */
[C---:B------:R-:W-:Y:S01]  /*22d40*/  LOP3.LUT R3, R34.reuse, 0x1f8, RZ, 0xc0, !PT ;  /* 0x000001f822037812 */ /* 0x040fe200078ec0ff */
[----:B------:R-:W-:Y:S01]  /*22d50*/  IMAD.MOV.U32 R29, RZ, RZ, 0x1 ;  /* 0x00000001ff1d7424 */ /* 0x000fe200078e00ff */
[----:B------:R-:W-:Y:S01]  /*22d60*/  LOP3.LUT R34, R34, 0x38, RZ, 0xc0, !PT ;  /* 0x0000003822227812 */ /* 0x000fe200078ec0ff */
[----:B------:R-:W-:Y:S01]  /*22d70*/  ULDC.64 UR36, c[0x0][0x198] ;  /* 0x0000660000247ab9 */ /* 0x000fe20000000a00 */
[----:B------:R-:W-:Y:S01]  /*22d80*/  LOP3.LUT R3, R3, 0x38, R0, 0x78, !PT ;  /* 0x0000003803037812 */ /* 0x000fe200078e7800 */
[----:B------:R-:W-:Y:S01]  /*22d90*/  ULDC UR38, c[0x0][0xc] ;  /* 0x0000030000267ab9 */ /* 0x000fe20000000800 */
[----:B------:R-:W-:-:S02]  /*22da0*/  SHF.L.U32 R0, R0, 0x4, RZ ;  /* 0x0000000400007819 */ /* 0x000fc400000006ff */
[C---:B------:R-:W-:Y:S02]  /*22db0*/  LOP3.LUT R37, R34.reuse, 0x40, RZ, 0xfc, !PT ;  /* 0x0000004022257812 */ /* 0x040fe400078efcff */
[----:B------:R-:W-:Y:S02]  /*22dc0*/  LOP3.LUT R36, R34, 0x80, RZ, 0xfc, !PT ;  /* 0x0000008022247812 */ /* 0x000fe400078efcff */
[----:B--2---:R-:W-:Y:S01]  /*22dd0*/  R2UR UR4, R2 ;  /* 0x00000000020472ca */ /* 0x004fe200000e0000 */
[----:B------:R-:W-:-:S05]  /*22de0*/  IMAD.SHL.U32 R2, R5, 0x8, RZ ;  /* 0x0000000805027824 */ /* 0x000fca00078e00ff */
[----:B------:R-:W-:Y:S02]  /*22df0*/  LOP3.LUT R4, R3, 0x200, R2, 0xf8, !PT ;  /* 0x0000020003047812 */ /* 0x000fe400078ef802 */
[----:B------:R-:W-:-:S03]  /*22e00*/  SHF.R.U32.HI R2, RZ, 0x3, R5 ;  /* 0x00000003ff027819 */ /* 0x000fc60000011605 */
[----:B------:R1:W-:Y:S01]  /*22e10*/  STL [R1], R4 ;  /* 0x0000000401007387 */ /* 0x0003e20000100800 */
[----:B------:R-:W-:Y:S01]  /*22e20*/  LOP3.LUT R0, R2, 0x70, R0, 0xf8, !PT ;  /* 0x0000007002007812 */ /* 0x000fe200078ef800 */
[----:B------:R-:W-:Y:S02]  /*22e30*/  ULOP3.LUT UR39, UR4, 0x2, URZ, 0xfc, !UPT ;  /* 0x0000000204277892 */ /* 0x000fe4000f8efc3f */
[----:B------:R1:W-:Y:S01]  /*22e40*/  STL [R1+0x2c], RZ ;  /* 0x00002cff01007387 */ /* 0x0003e20000100800 */
[----:B------:R-:W-:Y:S02]  /*22e50*/  UMOV UR4, 0x400 ;  /* 0x0000040000047882 */ /* 0x000fe40000000000 */
[----:B0-----:R-:W-:-:S06]  /*22e60*/  ULEA UR4, UR5, UR4, 0x18 ;  /* 0x0000000405047291 */ /* 0x001fcc000f8ec03f */
[----:B------:R-:W-:-:S04]  /*22e70*/  IMAD.U32 R23, RZ, RZ, UR4 ;  /* 0x00000004ff177e24 */ /* 0x000fc8000f8e00ff */
[----:B------:R-:W-:-:S05]  /*22e80*/  IMAD R0, R4, 0x2, R23 ;  /* 0x0000000204007824 */ /* 0x000fca00078e0217 */
[----:B------:R1:W-:Y:S02]  /*22e90*/  STL [R1+0x4], R0 ;  /* 0x0000040001007387 */ /* 0x0003e40000100800 */
.L_x_1997:
[----:B------:R-:W-:Y:S05]  /*22ea0*/  YIELD ;  /* 0x0000000000007946 */ /* 0x000fea0003800000 */
[----:B------:R-:W-:Y:S01]  /*22eb0*/  ULDC.64 UR4, c[0x0][0xa28] ;  /* 0x00028a0000047ab9 */ /* 0x000fe20000000a00 */
[----:B------:R-:W-:Y:S01]  /*22ec0*/  IMAD.MOV.U32 R11, RZ, RZ, RZ ;  /* 0x000000ffff0b7224 */ /* 0x000fe200078e00ff */
[----:B------:R-:W-:Y:S01]  /*22ed0*/  ISETP.NE.U32.AND P0, PT, RZ, UR4, PT ;  /* 0x00000004ff007c0c */ /* 0x000fe2000bf05070 */
[----:B01----:R-:W0:Y:S01]  /*22ee0*/  LDC.64 R4, c[0x0][0xa00] ;  /* 0x00028000ff047b82 */ /* 0x003e220000000a00 */
[----:B------:R-:W-:Y:S02]  /*22ef0*/  ULDC.64 UR6, c[0x0][0xa10] ;  /* 0x0002840000067ab9 */ /* 0x000fe40000000a00 */
[----:B------:R-:W-:Y:S01]  /*22f00*/  ISETP.NE.AND.EX P0, PT, RZ, UR5, PT, P0 ;  /* 0x00000005ff007c0c */ /* 0x000fe2000bf05300 */
[----:B------:R-:W-:-:S12]  /*22f10*/  ULDC.64 UR4, c[0x0][0xa18] ;  /* 0x0002860000047ab9 */ /* 0x000fd80000000a00 */
[----:B------:R-:W1:Y:S01]  /*22f20*/  @P0 LDC.64 R2, c[0x0][0xa28] ;  /* 0x00028a00ff020b82 */ /* 0x000e620000000a00 */
[----:B------:R-:W-:Y:S01]  /*22f30*/  ISETP.NE.U32.AND P1, PT, RZ, UR6, PT ;  /* 0x00000006ff007c0c */ /* 0x000fe2000bf25070 */
[----:B-1----:R-:W-:-:S05]  /*22f40*/  @P0 IMAD.WIDE R2, R19, 0x4, R2 ;  /* 0x0000000413020825 */ /* 0x002fca00078e0202 */
[----:B------:R1:W2:Y:S01]  /*22f50*/  @P0 LDG.E R11, desc[UR60][R2.64] ;  /* 0x0000003c020b0981 */ /* 0x0002a2000c1e1900 */
[----:B------:R-:W-:Y:S01]  /*22f60*/  ISETP.NE.U32.AND P0, PT, RZ, UR4, PT ;  /* 0x00000004ff007c0c */ /* 0x000fe2000bf05070 */
[----:B------:R-:W-:Y:S01]  /*22f70*/  IMAD.MOV.U32 R0, RZ, RZ, RZ ;  /* 0x000000ffff007224 */ /* 0x000fe200078e00ff */
[----:B------:R-:W-:Y:S01]  /*22f80*/  ISETP.NE.AND.EX P1, PT, RZ, UR7, PT, P1 ;  /* 0x00000007ff007c0c */ /* 0x000fe2000bf25310 */
[----:B0-----:R-:W-:Y:S01]  /*22f90*/  IMAD.WIDE R4, R19, 0x4, R4 ;  /* 0x0000000413047825 */ /* 0x001fe200078e0204 */
[----:B------:R-:W-:Y:S01]  /*22fa0*/  ISETP.NE.AND.EX P2, PT, RZ, UR5, PT, P0 ;  /* 0x00000005ff007c0c */ /* 0x000fe2000bf45300 */
[----:B------:R-:W-:Y:S01]  /*22fb0*/  ULDC.64 UR4, c[0x0][0xa00] ;  /* 0x0002800000047ab9 */ /* 0x000fe20000000a00 */
[----:B------:R-:W-:Y:S02]  /*22fc0*/  MOV R35, RZ ;  /* 0x000000ff00237202 */ /* 0x000fe40000000f00 */
[----:B------:R-:W-:Y:S01]  /*22fd0*/  ISETP.NE.U32.AND P0, PT, RZ, UR4, PT ;  /* 0x00000004ff007c0c */ /* 0x000fe2000bf05070 */
[----:B-1----:R-:W0:Y:S03]  /*22fe0*/  LDC.64 R2, c[0x0][0xa10] ;  /* 0x00028400ff027b82 */ /* 0x002e260000000a00 */
[----:B------:R-:W-:-:S05]  /*22ff0*/  ISETP.NE.AND.EX P0, PT, RZ, UR5, PT, P0 ;  /* 0x00000005ff007c0c */ /* 0x000fca000bf05300 */
[----:B------:R-:W1:Y:S08]  /*23000*/  @P2 LDC.64 R6, c[0x0][0xa18] ;  /* 0x00028600ff062b82 */ /* 0x000e700000000a00 */
[----:B------:R-:W5:Y:S01]  /*23010*/  @P0 LDG.E R35, desc[UR60][R4.64] ;  /* 0x0000003c04230981 */ /* 0x000f62000c1e1900 */
[----:B0-----:R-:W-:-:S05]  /*23020*/  IMAD.WIDE R2, R19, 0x4, R2 ;  /* 0x0000000413027825 */ /* 0x001fca00078e0202 */
[----:B------:R-:W5:Y:S01]  /*23030*/  @P1 LDG.E R0, desc[UR60][R2.64] ;  /* 0x0000003c02001981 */ /* 0x000f62000c1e1900 */
[----:B------:R-:W-:Y:S02]  /*23040*/  ULDC UR4, c[0x0][0x288] ;  /* 0x0000a20000047ab9 */ /* 0x000fe40000000800 */
[----:B------:R-:W-:Y:S01]  /*23050*/  IMAD.U32 R31, RZ, RZ, UR4 ;  /* 0x00000004ff1f7e24 */ /* 0x000fe2000f8e00ff */
[----:B------:R-:W-:Y:S02]  /*23060*/  ULDC.64 UR4, c[0x0][0x418] ;  /* 0x0001060000047ab9 */ /* 0x000fe40000000a00 */
[----:B------:R-:W-:-:S03]  /*23070*/  UISETP.NE.U32.AND UP0, UPT, UR4, URZ, UPT ;  /* 0x0000003f0400728c */ /* 0x000fc6000bf05070 */
[----:B------:R-:W-:Y:S01]  /*23080*/  ULDC UR4, c[0x0][0x424] ;  /* 0x0001090000047ab9 */ /* 0x000fe20000000800 */
[----:B------:R-:W-:Y:S01]  /*23090*/  UISETP.NE.AND.EX UP0, UPT, UR5, URZ, UPT, UP0 ;  /* 0x0000003f0500728c */ /* 0x000fe2000bf05300 */
[----:B-1----:R-:W-:Y:S02]  /*230a0*/  @P2 IMAD.WIDE R6, R19, 0x4, R6 ;  /* 0x0000000413062825 */ /* 0x002fe400078e0206 */
[----:B------:R-:W-:Y:S01]  /*230b0*/  ULDC UR5, c[0x0][0x2f0] ;  /* 0x0000bc0000057ab9 */ /* 0x000fe20000000800 */
[----:B------:R-:W-:Y:S02]  /*230c0*/  USEL UR4, UR4, 0x1, UP0 ;  /* 0x0000000104047887 */ /* 0x000fe40008000000 */
[----:B------:R0:W5:Y:S02]  /*230d0*/  @P2 LDG.E R31, desc[UR60][R6.64] ;  /* 0x0000003c061f2981 */ /* 0x000164000c1e1900 */
[----:B------:R-:W-:-:S03]  /*230e0*/  UIMAD UR4, UR4, UR5, URZ ;  /* 0x00000005040472a4 */ /* 0x000fc6000f8e023f */
[----:B------:R-:W-:-:S03]  /*230f0*/  ULDC UR5, c[0x0][0x348] ;  /* 0x0000d20000057ab9 */ /* 0x000fc60000000800 */
[----:B------:R-:W-:Y:S02]  /*23100*/  IMAD.U32 R10, RZ, RZ, UR4 ;  /* 0x00000004ff0a7e24 */ /* 0x000fe4000f8e00ff */
[----:B0-----:R-:W-:Y:S01]  /*23110*/  IMAD.U32 R6, RZ, RZ, UR5 ;  /* 0x00000005ff067e24 */ /* 0x001fe2000f8e00ff */
[----:B--2---:R0:W-:Y:S01]  /*23120*/  STL [R1+0xc], R11 ;  /* 0x00000c0b01007387 */ /* 0x0041e20000100800 */
[----:B---3--:R-:W-:Y:S05]  /*23130*/  @P2 BRA `(.L_x_1879) ;  /* 0x0000000000102947 */ /* 0x008fea0003800000 */
[----:B------:R-:W-:Y:S05]  /*23140*/  @!P0 BRA `(.L_x_1879) ;  /* 0x00000000000c8947 */ /* 0x000fea0003800000 */
[----:B------:R-:W2:Y:S04]  /*23150*/  LDG.E R8, desc[UR60][R4.64] ;  /* 0x0000003c04087981 */ /* 0x000ea8000c1e1900 */
[----:B-----5:R-:W2:Y:S02]  /*23160*/  LDG.E R31, desc[UR60][R4.64+0x4] ;  /* 0x0000043c041f7981 */ /* 0x020ea4000c1e1900 */
[----:B--2---:R-:W-:-:S07]  /*23170*/  IMAD.IADD R31, R31, 0x1, -R8 ;  /* 0x000000011f1f7824 */ /* 0x004fce00078e0a08 */
.L_x_1879:
[----:B------:R-:W-:Y:S02]  /*23180*/  ULDC.64 UR4, c[0x0][0xa20] ;  /* 0x0002880000047ab9 */ /* 0x000fe40000000a00 */
[----:B------:R-:W-:-:S04]  /*23190*/  ISETP.NE.U32.AND P0, PT, RZ, UR4, PT ;  /* 0x00000004ff007c0c */ /* 0x000fc8000bf05070 */
[----:B------:R-:W-:-:S13]  /*231a0*/  ISETP.NE.AND.EX P0, PT, RZ, UR5, PT, P0 ;  /* 0x00000005ff007c0c */ /* 0x000fda000bf05300 */
[----:B------:R-:W-:Y:S05]  /*231b0*/  @!P0 BRA `(.L_x_1880) ;  /* 0x0000000000108947 */ /* 0x000fea0003800000 */
[----:B------:R-:W1:Y:S02]  /*231c0*/  LDC.64 R4, c[0x0][0xa20] ;  /* 0x00028800ff047b82 */ /* 0x000e640000000a00 */
[----:B-1----:R-:W-:-:S05]  /*231d0*/  IMAD.WIDE R4, R19, 0x4, R4 ;  /* 0x0000000413047825 */ /* 0x002fca00078e0204 */
[----:B------:R1:W5:Y:S01]  /*231e0*/  LDG.E R10, desc[UR60][R4.64] ;  /* 0x0000003c040a7981 */ /* 0x000362000c1e1900 */
[----:B------:R-:W-:Y:S05]  /*231f0*/  BRA `(.L_x_1881) ;  /* 0x0000000000247947 */ /* 0x000fea0003800000 */
.L_x_1880:
        /* <DEDUP_REMOVED lines=8> */
[----:B--2---:R-:W-:-:S07]  /*23280*/  IADD3 R10, -R10, R7, RZ ;  /* 0x000000070a0a7210 */ /* 0x004fce0007ffe1ff */
.L_x_1881:
[----:B-1----:R-:W2:Y:S01]  /*23290*/  @P1 LDG.E R5, desc[UR60][R2.64] ;  /* 0x0000003c02051981 */ /* 0x002ea2000c1e1900 */
[----:B------:R-:W1:Y:S03]  /*232a0*/  LDC R7, c[0x0][0x448] ;  /* 0x00011200ff077b82 */ /* 0x000e660000000800 */
[----:B------:R3:W2:Y:S01]  /*232b0*/  @P1 LDG.E R4, desc[UR60][R2.64+0x4] ;  /* 0x0000043c02041981 */ /* 0x0006a2000c1e1900 */
[----:B-----5:R-:W-:Y:S02]  /*232c0*/  IMAD.IADD R10, R10, 0x1, -R11 ;  /* 0x000000010a0a7824 */ /* 0x020fe400078e0a0b */
[----:B------:R-:W-:Y:S02]  /*232d0*/  IMAD.SHL.U32 R28, R17, 0x80, RZ ;  /* 0x00000080111c7824 */ /* 0x000fe400078e00ff */
[----:B---3--:R-:W3:Y:S01]  /*232e0*/  LDC.64 R2, c[0x0][0x9e0] ;  /* 0x00027800ff027b82 */ /* 0x008ee20000000a00 */
[----:B-1----:R-:W-:Y:S01]  /*232f0*/  ISETP.NE.AND P2, PT, R7, 0x1, PT ;  /* 0x000000010700780c */ /* 0x002fe20003f45270 */
[----:B------:R-:W-:-:S12]  /*23300*/  VIADD R7, R28, 0x7f ;  /* 0x0000007f1c077836 */ /* 0x000fd80000000000 */
[----:B------:R-:W1:Y:S01]  /*23310*/  @P2 LDC R8, c[0x0][0x44c] ;  /* 0x00011300ff082b82 */ /* 0x000e620000000800 */
[----:B---3--:R-:W-:-:S07]  /*23320*/  ISETP.GE.AND P3, PT, R3, 0x1, PT ;  /* 0x000000010300780c */ /* 0x008fce0003f66270 */
[----:B------:R-:W3:Y:S01]  /*23330*/  @P2 LDC R9, c[0x0][0x450] ;  /* 0x00011400ff092b82 */ /* 0x000ee20000000800 */
[----:B--2---:R-:W-:Y:S02]  /*23340*/  @P1 IMAD.IADD R6, R4, 0x1, -R5 ;  /* 0x0000000104061824 */ /* 0x004fe400078e0a05 */
[----:B-1----:R-:W-:-:S04]  /*23350*/  @P2 IMAD.HI.U32 R4, R7, R8, RZ ;  /* 0x0000000807042227 */ /* 0x002fc800078e00ff */
[----:B------:R-:W-:Y:S01]  /*23360*/  IMAD.IADD R13, R10, 0x1, R6 ;  /* 0x000000010a0d7824 */ /* 0x000fe200078e0206 */
[----:B---3--:R-:W-:-:S04]  /*23370*/  @P2 SHF.R.U32.HI R7, RZ, R9, R4 ;  /* 0x00000009ff072219 */ /* 0x008fc80000011604 */
[----:B------:R1:W-:Y:S01]  /*23380*/  STL [R1+0x8], R13 ;  /* 0x0000080d01007387 */ /* 0x0003e20000100800 */
[C---:B------:R-:W-:Y:S02]  /*23390*/  IADD3 R4, R13.reuse, 0x5f, RZ ;  /* 0x0000005f0d047810 */ /* 0x040fe40007ffe0ff */
[----:B------:R-:W-:-:S03]  /*233a0*/  IADD3 R8, R13, 0x1, -R31 ;  /* 0x000000010d087810 */ /* 0x000fc60007ffe81f */
[----:B------:R-:W-:-:S04]  /*233b0*/  IMAD.HI R4, R4, 0x2aaaaaab, RZ ;  /* 0x2aaaaaab04047827 */ /* 0x000fc800078e02ff */
[----:B------:R-:W-:Y:S01]  /*233c0*/  IMAD.IADD R7, R8, 0x1, R7 ;  /* 0x0000000108077824 */ /* 0x000fe200078e0207 */
[----:B------:R-:W-:-:S03]  /*233d0*/  SHF.R.U32.HI R9, RZ, 0x1f, R4 ;  /* 0x0000001fff097819 */ /* 0x000fc60000011604 */
[----:B------:R-:W-:Y:S01]  /*233e0*/  IMAD.IADD R2, R7, 0x1, R2 ;  /* 0x0000000107027824 */ /* 0x000fe200078e0202 */
[----:B------:R-:W-:Y:S01]  /*233f0*/  LEA.HI.SX32 R9, R4, R9, 0x1c ;  /* 0x0000000904097211 */ /* 0x000fe200078fe2ff */
[----:B-1----:R-:W-:Y:S06]  /*23400*/  @!P3 BRA `(.L_x_1882) ;  /* 0x000000000048b947 */ /* 0x002fec0003800000 */
[C---:B------:R-:W-:Y:S01]  /*23410*/  ISETP.GT.AND P0, PT, R7.reuse, RZ, PT ;  /* 0x000000ff0700720c */ /* 0x040fe20003f04270 */
[----:B------:R-:W-:Y:S01]  /*23420*/  BSSY B0, `(.L_x_1883) ;  /* 0x000000e000007945 */ /* 0x000fe20003800000 */
[----:B0-----:R-:W-:-:S11]  /*23430*/  VIADD R11, R7, 0xffffffff ;  /* 0xffffffff070b7836 */ /* 0x001fd60000000000 */
        /* <DEDUP_REMOVED lines=8> */
.L_x_1884:
[----:B------:R-:W-:-:S13]  /*234c0*/  ISETP.NE.AND P0, PT, R3, 0x1, PT ;  /* 0x000000010300780c */ /* 0x000fda0003f05270 */
[----:B------:R-:W0:Y:S02]  /*234d0*/  @P0 LDC.64 R4, c[0x0][0x9e8] ;  /* 0x00027a00ff040b82 */ /* 0x000e240000000a00 */
[----:B0-----:R-:W-:-:S05]  /*234e0*/  @P0 IMAD.HI.U32 R4, R11, R4, RZ ;  /* 0x000000040b040227 */ /* 0x001fca00078e00ff */
[----:B------:R-:W-:-:S07]  /*234f0*/  @P0 SHF.R.U32.HI R11, RZ, R5, R4 ;  /* 0x00000005ff0b0219 */ /* 0x000fce0000011604 */
.L_x_1885:
[----:B------:R-:W-:Y:S05]  /*23500*/  BSYNC B0 ;  /* 0x0000000000007941 */ /* 0x000fea0003800000 */
.L_x_1883:
[----:B------:R-:W-:-:S05]  /*23510*/  IMAD R11, R11, R3, R3 ;  /* 0x000000030b0b7224 */ /* 0x000fca00078e0203 */
[----:B------:R-:W-:-:S07]  /*23520*/  VIMNMX R2, R2, R11, PT ;  /* 0x0000000b02027248 */ /* 0x000fce0003fe0100 */
.L_x_1882:
[----:B------:R-:W1:Y:S01]  /*23530*/  @P2 LDC R5, c[0x0][0x44c] ;  /* 0x00011300ff052b82 */ /* 0x000e620000000800 */
[----:B------:R-:W-:Y:S01]  /*23540*/  IMAD.MOV.U32 R4, RZ, RZ, R28 ;  /* 0x000000ffff047224 */ /* 0x000fe200078e001c */
[----:B------:R-:W-:Y:S01]  /*23550*/  IADD3 R7, R13, -R31, RZ ;  /* 0x8000001f0d077210 */ /* 0x000fe20007ffe0ff */
[----:B------:R-:W-:-:S05]  /*23560*/  ULDC UR4, c[0x0][0x9dc] ;  /* 0x0002770000047ab9 */ /* 0x000fca0000000800 */
[----:B------:R-:W2:Y:S01]  /*23570*/  @P2 LDC R12, c[0x0][0x450] ;  /* 0x00011400ff0c2b82 */ /* 0x000ea20000000800 */
[----:B-1----:R-:W-:-:S05]  /*23580*/  @P2 IMAD.HI.U32 R5, R28, R5, RZ ;  /* 0x000000051c052227 */ /* 0x002fca00078e00ff */
[----:B--2---:R-:W-:-:S05]  /*23590*/  @P2 SHF.R.U32.HI R4, RZ, R12, R5 ;  /* 0x0000000cff042219 */ /* 0x004fca0000011605 */
[----:B------:R-:W-:-:S04]  /*235a0*/  IMAD.IADD R12, R7, 0x1, R4 ;  /* 0x00000001070c7824 */ /* 0x000fc800078e0204 */
[----:B0-----:R-:W-:Y:S01]  /*235b0*/  VIADD R11, R12, -UR4 ;  /* 0x800000040c0b7c36 */ /* 0x001fe20008000000 */
        /* <DEDUP_REMOVED lines=11> */
.L_x_1888:
[----:B------:R-:W-:-:S13]  /*23670*/  ISETP.NE.AND P0, PT, R3, 0x1, PT ;  /* 0x000000010300780c */ /* 0x000fda0003f05270 */
[----:B------:R-:W0:Y:S02]  /*23680*/  @P0 LDC.64 R4, c[0x0][0x9e8] ;  /* 0x00027a00ff040b82 */ /* 0x000e240000000a00 */
[----:B0-----:R-:W-:-:S05]  /*23690*/  @P0 IMAD.HI.U32 R4, R12, R4, RZ ;  /* 0x000000040c040227 */ /* 0x001fca00078e00ff */
[----:B------:R-:W-:-:S07]  /*236a0*/  @P0 SHF.R.U32.HI R12, RZ, R5, R4 ;  /* 0x00000005ff0c0219 */ /* 0x000fce0000011604 */
.L_x_1889:
[----:B------:R-:W-:Y:S05]  /*236b0*/  BSYNC B0 ;  /* 0x0000000000007941 */ /* 0x000fea0003800000 */
.L_x_1887:
[----:B------:R-:W-:-:S05]  /*236c0*/  IMAD R12, R12, R3, RZ ;  /* 0x000000030c0c7224 */ /* 0x000fca00078e02ff */
[----:B------:R-:W-:-:S07]  /*236d0*/  VIMNMX R11, R11, R12, !PT ;  /* 0x0000000c0b0b7248 */ /* 0x000fce0007fe0100 */
.L_x_1886:
[----:B------:R-:W-:Y:S01]  /*236e0*/  VIADD R2, R2, 0x5f ;  /* 0x0000005f02027836 */ /* 0x000fe20000000000 */
[----:B------:R-:W-:Y:S01]  /*236f0*/  BSSY B0, `(.L_x_1890) ;  /* 0x0000158000007945 */ /* 0x000fe20003800000 */
        /* <DEDUP_REMOVED lines=11> */
[----:B------:R-:W-:-:S04]  /*237b0*/  VIMNMX R4, R5, R6, PT ;  /* 0x0000000605047248 */ /* 0x000fc80003fe0100 */
[----:B------:R-:W-:Y:S01]  /*237c0*/  ISETP.GT.AND P0, PT, R4, R3, PT ;  /* 0x000000030400720c */ /* 0x000fe20003f04270 */
[----:B------:R-:W-:-:S05]  /*237d0*/  IMAD.WIDE.U32 R2, R3, -0x55555555, RZ ;  /* 0xaaaaaaab03027825 */ /* 0x000fca00078e00ff */
[----:B------:R-:W-:-:S05]  /*237e0*/  SHF.R.U32.HI R5, RZ, 0x6, R3 ;  /* 0x00000006ff057819 */ /* 0x000fca0000011603 */
        /* <DEDUP_REMOVED lines=15> */
.L_x_2065:
[----:B-1----:R-:W-:Y:S02]  /*238e0*/  ISETP.NE.AND P0, PT, R14, RZ, PT ;  /* 0x000000ff0e00720c */ /* 0x002fe40003f05270 */
[----:B------:R-:W-:-:S11]  /*238f0*/  PLOP3.LUT P6, PT, PT, PT, PT, 0x8, 0x0 ;  /* 0x000000000000781c */ /* 0x000fd60003fce170 */
[----:B------:R-:W-:Y:S05]  /*23900*/  @P0 BRA `(.L_x_1893) ;  /* 0x00000000000c0947 */ /* 0x000fea0003800000 */
[----:B------:R-:W-:-:S03]  /*23910*/  UMOV UR4, 0xffffffff ;  /* 0xffffffff00047882 */ /* 0x000fc60000000000 */
[----:B------:R-:W-:Y:S05]  /*23920*/  BRA.DIV UR4, `(.L_x_1894) ;  /* 0x0000007204907947 */ /* 0x000fea000b800000 */
[----:B------:R-:W-:-:S13]  /*23930*/  ELECT P6, URZ, PT ;  /* 0x00000000003f782f */ /* 0x000fda00038c0000 */
.L_x_1893:
        /* <DEDUP_REMOVED lines=9> */
.L_x_2068:
[----:B------:R-:W-:Y:S05]  /*239d0*/  BSYNC B1 ;  /* 0x0000000000017941 */ /* 0x000fea0003800000 */
.L_x_1895:
        /* <DEDUP_REMOVED lines=10> */
.L_x_2069:
[----:B------:R-:W-:Y:S05]  /*23a80*/  BSYNC B2 ;  /* 0x0000000000027941 */ /* 0x000fea0003800000 */
.L_x_1899:
[----:B------:R-:W-:Y:S04]  /*23a90*/  BSSY B2, `(.L_x_1901) ;  /* 0x0000009000027945 */ /* 0x000fe80003800000 */
[----:B------:R-:W-:Y:S05]  /*23aa0*/  @P1 BRA `(.L_x_1902) ;  /* 0x00000000001c1947 */ /* 0x000fea0003800000 */
[----:B------:R-:W2:Y:S01]  /*23ab0*/  S2R R10, SR_TID.X ;  /* 0x00000000000a7919 */ /* 0x000ea20000002100 */
[----:B0-----:R-:W-:-:S04]  /*23ac0*/  IMAD.MOV.U32 R6, RZ, RZ, 0x9000 ;  /* 0x00009000ff067424 */ /* 0x001fc800078e00ff */
[----:B------:R3:W-:Y:S01]  /*23ad0*/  SYNCS.ARRIVE.TRANS64 RZ, [R3+URZ+0x30890], R6 ;  /* 0x0308900603ff79a7 */ /* 0x0007e2000800003f */
[----:B--2---:R-:W-:-:S04]  /*23ae0*/  LOP3.LUT R10, R10, 0x1f, RZ, 0xc0, !PT ;  /* 0x0000001f0a0a7812 */ /* 0x004fc800078ec0ff */
[----:B------:R-:W-:-:S13]  /*23af0*/  ISETP.NE.AND P0, PT, R10, RZ, PT ;  /* 0x000000ff0a00720c */ /* 0x000fda0003f05270 */
[----:B---3--:R-:W-:Y:S05]  /*23b00*/  @!P0 BRA `(.L_x_1902) ;  /* 0x0000000000048947 */ /* 0x008fea0003800000 */
[----:B------:R-:W-:Y:S01]  /*23b10*/  BPT.TRAP 0x1 ;  /* 0x000000040000795c */ /* 0x000fe20000300000 */
.L_x_1902:
[----:B------:R-:W-:Y:S05]  /*23b20*/  BSYNC B2 ;  /* 0x0000000000027941 */ /* 0x000fea0003800000 */
.L_x_1901:
        /* <DEDUP_REMOVED lines=8> */
[----:B------:R-:W-:Y:S01]  /*23bb0*/  VIADD R13, R6, 0x1e400 ;  /* 0x0001e400060d7836 */ /* 0x000fe20000000000 */
[----:B------:R-:W-:Y:S01]  /*23bc0*/  UIADD3.X UR5, URZ, UR37, URZ, UP0, !UPT ;  /* 0x000000253f057290 */ /* 0x000fe200087fe43f */
[----:B------:R-:W-:Y:S01]  /*23bd0*/  UMOV UR6, 0x0 ;  /* 0x0000000000067882 */ /* 0x000fe20000000000 */
[----:B------:R-:W-:-:S10]  /*23be0*/  UMOV UR7, 0x12f00000 ;  /* 0x12f0000000077882 */ /* 0x000fd40000000000 */
.L_x_1903:
        /* <DEDUP_REMOVED lines=16> */
.L_x_1904:
        /* <DEDUP_REMOVED lines=16> */
.L_x_1905:
        /* <DEDUP_REMOVED lines=13> */
.L_x_2070:
[----:B------:R-:W-:Y:S05]  /*23ec0*/  BSYNC B2 ;  /* 0x0000000000027941 */ /* 0x000fea0003800000 */
.L_x_1906:
[----:B------:R-:W-:Y:S01]  /*23ed0*/  BSSY B2, `(.L_x_1908) ;  /* 0x000000b000027945 */ /* 0x000fe20003800000 */
[----:B------:R-:W-:Y:S01]  /*23ee0*/  MOV R10, 0x0 ;  /* 0x00000000000a7802 */ /* 0x000fe20000000f00 */
[----:B01----:R-:W-:Y:S02]  /*23ef0*/  IMAD.MOV.U32 R11, RZ, RZ, 0x12f00000 ;  /* 0x12f00000ff0b7424 */ /* 0x003fe400078e00ff */
[----:B------:R-:W-:Y:S05]  /*23f00*/  @P1 BRA `(.L_x_1909) ;  /* 0x00000000001c1947 */ /* 0x000fea0003800000 */
[----:B------:R-:W0:Y:S01]  /*23f10*/  S2R R20, SR_TID.X ;  /* 0x0000000000147919 */ /* 0x000e220000002100 */
[----:B------:R-:W-:-:S04]  /*23f20*/  IMAD.MOV.U32 R13, RZ, RZ, 0x9000 ;  /* 0x00009000ff0d7424 */ /* 0x000fc800078e00ff */
[----:B------:R1:W-:Y:S01]  /*23f30*/  SYNCS.ARRIVE.TRANS64 RZ, [R3+URZ+0x308b0], R13 ;  /* 0x0308b00d03ff79a7 */ /* 0x0003e2000800003f */
[----:B0-----:R-:W-:-:S04]  /*23f40*/  LOP3.LUT R20, R20, 0x1f, RZ, 0xc0, !PT ;  /* 0x0000001f14147812 */ /* 0x001fc800078ec0ff */
[----:B------:R-:W-:-:S13]  /*23f50*/  ISETP.NE.AND P0, PT, R20, RZ, PT ;  /* 0x000000ff1400720c */ /* 0x000fda0003f05270 */
[----:B-1----:R-:W-:Y:S05]  /*23f60*/  @!P0 BRA `(.L_x_1909) ;  /* 0x0000000000048947 */ /* 0x002fea0003800000 */
[----:B------:R-:W-:Y:S01]  /*23f70*/  BPT.TRAP 0x1 ;  /* 0x000000040000795c */ /* 0x000fe20000300000 */
.L_x_1909:
[----:B------:R-:W-:Y:S05]  /*23f80*/  BSYNC B2 ;  /* 0x0000000000027941 */ /* 0x000fea0003800000 */
.L_x_1908:
[----:B------:R-:W-:Y:S01]  /*23f90*/  R2UR UR10, R14 ;  /* 0x000000000e0a72ca */ /* 0x000fe200000e0000 */
[----:B------:R-:W-:Y:S01]  /*23fa0*/  UIADD3 UR4, UP0, UR36, 0x670, URZ ;  /* 0x0000067024047890 */ /* 0x000fe2000ff1e03f */
[----:B------:R-:W-:Y:S01]  /*23fb0*/  R2UR UR6, R10 ;  /* 0x000000000a0672ca */ /* 0x000fe200000e0000 */
[----:B------:R-:W-:Y:S01]  /*23fc0*/  VIADD R3, R3, 0x308b0 ;  /* 0x000308b003037836 */ /* 0x000fe20000000000 */
[----:B------:R-:W-:Y:S01]  /*23fd0*/  R2UR UR7, R11 ;  /* 0x000000000b0772ca */ /* 0x000fe200000e0000 */
[----:B------:R-:W-:Y:S01]  /*23fe0*/  VIADD R13, R6, 0x400 ;  /* 0x00000400060d7836 */ /* 0x000fe20000000000 */
[----:B------:R-:W-:Y:S01]  /*23ff0*/  PLOP3.LUT P0, PT, PT, PT, PT, 0x80, 0x0 ;  /* 0x000000000000781c */ /* 0x000fe20003f0f070 */
[----:B------:R-:W-:-:S12]  /*24000*/  UIADD3.X UR5, URZ, UR37, URZ, UP0, !UPT ;  /* 0x000000253f057290 */ /* 0x000fd800087fe43f */
.L_x_1910:
        /* <DEDUP_REMOVED lines=15> */
.L_x_1911:
        /* <DEDUP_REMOVED lines=15> */
.L_x_1912:
        /* <DEDUP_REMOVED lines=10> */
.L_x_1898:
[----:B------:R-:W-:Y:S05]  /*24290*/  BSYNC B1 ;  /* 0x0000000000017941 */ /* 0x000fea0003800000 */
.L_x_1897:
        /* <DEDUP_REMOVED lines=9> */
.L_x_1929:
[----:B------:R-:W-:Y:S05]  /*24330*/  YIELD ;  /* 0x0000000000007946 */ /* 0x000fea0003800000 */
        /* <DEDUP_REMOVED lines=10> */
.L_x_2071:
[----:B------:R-:W-:Y:S05]  /*243e0*/  BSYNC B2 ;  /* 0x0000000000027941 */ /* 0x000fea0003800000 */
.L_x_1915:
        /* <DEDUP_REMOVED lines=9> */
.L_x_1918:
[----:B------:R-:W-:Y:S05]  /*24480*/  BSYNC B2 ;  /* 0x0000000000027941 */ /* 0x000fea0003800000 */
.L_x_1917:
        /* <DEDUP_REMOVED lines=11> */
.L_x_1919:
        /* <DEDUP_REMOVED lines=16> */
.L_x_1920:
        /* <DEDUP_REMOVED lines=16> */
.L_x_1921:
        /* <DEDUP_REMOVED lines=13> */
.L_x_2072:
[----:B------:R-:W-:Y:S05]  /*24810*/  BSYNC B2 ;  /* 0x0000000000027941 */ /* 0x000fea0003800000 */
.L_x_1922:
[----:B------:R-:W-:Y:S01]  /*24820*/  BSSY B2, `(.L_x_1924) ;  /* 0x000000b000027945 */ /* 0x000fe20003800000 */
[----:B01----:R-:W-:Y:S01]  /*24830*/  MOV R2, 0x0 ;  /* 0x0000000000027802 */ /* 0x003fe20000000f00 */
[----:B------:R-:W-:Y:S02]  /*24840*/  IMAD.MOV.U32 R3, RZ, RZ, 0x12f00000 ;  /* 0x12f00000ff037424 */ /* 0x000fe400078e00ff */
        /* <DEDUP_REMOVED lines=8> */
.L_x_1925:
[----:B------:R-:W-:Y:S05]  /*248d0*/  BSYNC B2 ;  /* 0x0000000000027941 */ /* 0x000fea0003800000 */
.L_x_1924:
        /* <DEDUP_REMOVED lines=8> */
.L_x_1926:
        /* <DEDUP_REMOVED lines=15> */
.L_x_1927:
        /* <DEDUP_REMOVED lines=15> */
.L_x_1928:
        /* <DEDUP_REMOVED lines=10> */
.L_x_1914:
[----:B------:R-:W-:Y:S05]  /*24be0*/  BSYNC B1 ;  /* 0x0000000000017941 */ /* 0x000fea0003800000 */
.L_x_1913:
[C---:B------:R-:W-:Y:S01]  /*24bf0*/  ISETP.GT.AND P2, PT, R12.reuse, R5, PT ;  /* 0x000000050c00720c */ /* 0x040fe20003f44270 */
[----:B------:R-:W-:Y:S02]  /*24c00*/  VIADD R27, R27, 0x1 ;  /* 0x000000011b1b7836 */ /* 0x000fe40000000000 */
[----:B------:R-:W-:-:S03]  /*24c10*/  VIADD R12, R12, 0xffffffff ;  /* 0xffffffff0c0c7836 */ /* 0x000fc60000000000 */
[----:B------:R-:W-:-:S04]  /*24c20*/  ISETP.NE.AND P1, PT, R27, 0x2, PT ;  /* 0x000000021b00780c */ /* 0x000fc80003f25270 */
[----:B------:R-:W-:Y:S02]  /*24c30*/  SEL R3, RZ, 0x1, P1 ;  /* 0x00000001ff037807 */ /* 0x000fe40000800000 */
[----:B------:R-:W-:Y:S02]  /*24c40*/  SEL R27, R27, RZ, P1 ;  /* 0x000000ff1b1b7207 */ /* 0x000fe40000800000 */
[----:B------:R-:W-:Y:S01]  /*24c50*/  LOP3.LUT R30, R30, R3, RZ, 0x3c, !PT ;  /* 0x000000031e1e7212 */ /* 0x000fe200078e3cff */
[----:B------:R-:W-:Y:S06]  /*24c60*/  @P2 BRA `(.L_x_1929) ;  /* 0xfffffff400b02947 */ /* 0x000fec000383ffff */
.L_x_1891:
[----:B------:R-:W-:Y:S05]  /*24c70*/  BSYNC B0 ;  /* 0x0000000000007941 */ /* 0x000fea0003800000 */
.L_x_1890:
[----:B------:R-:W1:Y:S01]  /*24c80*/  LDC R0, c[0x0][0x448] ;  /* 0x00011200ff007b82 */ /* 0x000e620000000800 */
[----:B------:R-:W-:Y:S01]  /*24c90*/  VIADD R5, R28, 0x7f ;  /* 0x0000007f1c057836 */ /* 0x000fe20000000000 */
[----:B------:R-:W-:Y:S06]  /*24ca0*/  @!P0 WARPSYNC.ALL ;  /* 0x0000000000008948 */ /* 0x000fec0003800000 */
[----:B------:R-:W2:Y:S08]  /*24cb0*/  LDC.64 R2, c[0x0][0x9e0] ;  /* 0x00027800ff027b82 */ /* 0x000eb00000000a00 */
[----:B------:R-:W-:Y:S01]  /*24cc0*/  @!P0 BAR.SYNC.DEFER_BLOCKING 0xc, 0x180 ;  /* 0x0306000000008b1d */ /* 0x000fe20000010000 */
[----:B-1----:R-:W-:-:S02]  /*24cd0*/  ISETP.NE.AND P1, PT, R0, 0x1, PT ;  /* 0x000000010000780c */ /* 0x002fc40003f25270 */
[----:B--2---:R-:W-:-:S11]  /*24ce0*/  ISETP.GE.AND P2, PT, R3, 0x1, PT ;  /* 0x000000010300780c */ /* 0x004fd60003f46270 */
[----:B------:R-:W1:Y:S08]  /*24cf0*/  @P1 LDC R0, c[0x0][0x44c] ;  /* 0x00011300ff001b82 */ /* 0x000e700000000800 */
[----:B------:R-:W2:Y:S01]  /*24d00*/  @P1 LDC R11, c[0x0][0x450] ;  /* 0x00011400ff0b1b82 */ /* 0x000ea20000000800 */
[----:B-1----:R-:W-:-:S05]  /*24d10*/  @P1 IMAD.HI.U32 R0, R5, R0, RZ ;  /* 0x0000000005001227 */ /* 0x002fca00078e00ff */
[----:B--2---:R-:W-:-:S05]  /*24d20*/  @P1 SHF.R.U32.HI R5, RZ, R11, R0 ;  /* 0x0000000bff051219 */ /* 0x004fca0000011600 */
[----:B------:R-:W-:-:S04]  /*24d30*/  IMAD.IADD R11, R8, 0x1, R5 ;  /* 0x00000001080b7824 */ /* 0x000fc800078e0205 */
[----:B------:R-:W-:Y:S01]  /*24d40*/  IMAD.IADD R2, R11, 0x1, R2 ;  /* 0x000000010b027824 */ /* 0x000fe200078e0202 */
[----:B------:R-:W-:Y:S06]  /*24d50*/  @!P2 BRA `(.L_x_1930) ;  /* 0x000000000048a947 */ /* 0x000fec0003800000 */
[C---:B------:R-:W-:Y:S01]  /*24d60*/  ISETP.GT.AND P0, PT, R11.reuse, RZ, PT ;  /* 0x000000ff0b00720c */ /* 0x040fe20003f04270 */
[----:B------:R-:W-:Y:S01]  /*24d70*/  BSSY B0, `(.L_x_1931) ;  /* 0x000000e000007945 */ /* 0x000fe20003800000 */
[----:B------:R-:W-:-:S11]  /*24d80*/  IADD3 R0, R11, -0x1, RZ ;  /* 0xffffffff0b007810 */ /* 0x000fd60007ffe0ff */
[----:B------:R-:W-:Y:S05]  /*24d90*/  @P0 BRA `(.L_x_1932) ;  /* 0x00000000001c0947 */ /* 0x000fea0003800000 */
[----:B------:R-:W-:Y:S01]  /*24da0*/  ISETP.NE.AND P0, PT, R3, 0x1, PT ;  /* 0x000000010300780c */ /* 0x000fe20003f05270 */
[----:B------:R-:W-:-:S12]  /*24db0*/  IMAD.MOV R11, RZ, RZ, -R11 ;  /* 0x000000ffff0b7224 */ /* 0x000fd800078e0a0b */
[----:B------:R-:W1:Y:S02]  /*24dc0*/  @P0 LDC.64 R4, c[0x0][0x9e8] ;  /* 0x00027a00ff040b82 */ /* 0x000e640000000a00 */
[----:B-1----:R-:W-:-:S05]  /*24dd0*/  @P0 IMAD.HI.U32 R4, R11, R4, RZ ;  /* 0x000000040b040227 */ /* 0x002fca00078e00ff */
[----:B------:R-:W-:-:S04]  /*24de0*/  @P0 SHF.R.U32.HI R11, RZ, R5, R4 ;  /* 0x00000005ff0b0219 */ /* 0x000fc80000011604 */
[----:B------:R-:W-:Y:S01]  /*24df0*/  LOP3.LUT R0, RZ, R11, RZ, 0x33, !PT ;  /* 0x0000000bff007212 */ /* 0x000fe200078e33ff */
[----:B------:R-:W-:Y:S06]  /*24e00*/  BRA `(.L_x_1933) ;  /* 0x0000000000107947 */ /* 0x000fec0003800000 */
.L_x_1932:
[----:B------:R-:W-:-:S13]  /*24e10*/  ISETP.NE.AND P0, PT, R3, 0x1, PT ;  /* 0x000000010300780c */ /* 0x000fda0003f05270 */
[----:B------:R-:W1:Y:S02]  /*24e20*/  @P0 LDC.64 R4, c[0x0][0x9e8] ;  /* 0x00027a00ff040b82 */ /* 0x000e640000000a00 */
[----:B-1----:R-:W-:-:S05]  /*24e30*/  @P0 IMAD.HI.U32 R4, R0, R4, RZ ;  /* 0x0000000400040227 */ /* 0x002fca00078e00ff */
[----:B------:R-:W-:-:S07]  /*24e40*/  @P0 SHF.R.U32.HI R0, RZ, R5, R4 ;  /* 0x00000005ff000219 */ /* 0x000fce0000011604 */
.L_x_1933:
[----:B------:R-:W-:Y:S05]  /*24e50*/  BSYNC B0 ;  /* 0x0000000000007941 */ /* 0x000fea0003800000 */
.L_x_1931:
[----:B------:R-:W-:-:S05]  /*24e60*/  IMAD R5, R0, R3, R3 ;  /* 0x0000000300057224 */ /* 0x000fca00078e0203 */
[----:B------:R-:W-:-:S07]  /*24e70*/  VIMNMX R2, R2, R5, PT ;  /* 0x0000000502027248 */ /* 0x000fce0003fe0100 */
.L_x_1930:
[----:B------:R-:W1:Y:S01]  /*24e80*/  @P1 LDC R5, c[0x0][0x44c] ;  /* 0x00011300ff051b82 */ /* 0x000e620000000800 */
[----:B------:R-:W-:Y:S01]  /*24e90*/  VIADD R2, R2, 0x5f ;  /* 0x0000005f02027836 */ /* 0x000fe20000000000 */
[----:B------:R-:W-:Y:S01]  /*24ea0*/  ULDC UR4, c[0x0][0x9dc] ;  /* 0x0002770000047ab9 */ /* 0x000fe20000000800 */
[----:B------:R-:W-:Y:S02]  /*24eb0*/  IMAD.MOV.U32 R0, RZ, RZ, R28 ;  /* 0x000000ffff007224 */ /* 0x000fe400078e001c */
[----:B------:R-:W-:-:S03]  /*24ec0*/  IMAD.HI R2, R2, 0x2aaaaaab, RZ ;  /* 0x2aaaaaab02027827 */ /* 0x000fc600078e02ff */
[----:B------:R-:W2:Y:S01]  /*24ed0*/  @P1 LDC R4, c[0x0][0x450] ;  /* 0x00011400ff041b82 */ /* 0x000ea20000000800 */
[----:B-1----:R-:W-:-:S05]  /*24ee0*/  @P1 IMAD.HI.U32 R5, R28, R5, RZ ;  /* 0x000000051c051227 */ /* 0x002fca00078e00ff */
[----:B--2---:R-:W-:Y:S02]  /*24ef0*/  @P1 SHF.R.U32.HI R0, RZ, R4, R5 ;  /* 0x00000004ff001219 */ /* 0x004fe40000011605 */
[----:B------:R-:W-:-:S03]  /*24f00*/  SHF.R.U32.HI R5, RZ, 0x1f, R2 ;  /* 0x0000001fff057819 */ /* 0x000fc60000011602 */
[----:B------:R-:W-:Y:S01]  /*24f10*/  IMAD.IADD R7, R7, 0x1, R0 ;  /* 0x0000000107077824 */ /* 0x000fe200078e0200 */
[----:B------:R-:W-:-:S03]  /*24f20*/  LEA.HI.SX32 R2, R2, R5, 0x1c ;  /* 0x0000000502027211 */ /* 0x000fc600078fe2ff */
[----:B------:R-:W-:Y:S01]  /*24f30*/  VIADD R0, R7, -UR4 ;  /* 0x8000000407007c36 */ /* 0x000fe20008000000 */
[----:B------:R-:W-:-:S05]  /*24f40*/  VIMNMX R24, R9, R2, PT ;  /* 0x0000000209187248 */ /* 0x000fca0003fe0100 */
[----:B------:R1:W-:Y:S01]  /*24f50*/  STL [R1+0x28], R24 ;  /* 0x0000281801007387 */ /* 0x0003e20000100800 */
[----:B------:R-:W-:Y:S05]  /*24f60*/  @!P2 BRA `(.L_x_1934) ;  /* 0x000000000044a947 */ /* 0x000fea0003800000 */
[----:B------:R-:W-:Y:S01]  /*24f70*/  ISETP.GT.AND P0, PT, R7, -0x1, PT ;  /* 0xffffffff0700780c */ /* 0x000fe20003f04270 */
[----:B------:R-:W-:-:S12]  /*24f80*/  BSSY B0, `(.L_x_1935) ;  /* 0x000000d000007945 */ /* 0x000fd80003800000 */
[----:B------:R-:W-:Y:S05]  /*24f90*/  @P0 BRA `(.L_x_1936) ;  /* 0x00000000001c0947 */ /* 0x000fea0003800000 */
[----:B------:R-:W-:Y:S02]  /*24fa0*/  ISETP.NE.AND P0, PT, R3, 0x1, PT ;  /* 0x000000010300780c */ /* 0x000fe40003f05270 */
[----:B------:R-:W-:-:S11]  /*24fb0*/  LOP3.LUT R7, RZ, R7, RZ, 0x33, !PT ;  /* 0x00000007ff077212 */ /* 0x000fd600078e33ff */
[----:B------:R-:W2:Y:S02]  /*24fc0*/  @P0 LDC.64 R4, c[0x0][0x9e8] ;  /* 0x00027a00ff040b82 */ /* 0x000ea40000000a00 */
[----:B--2---:R-:W-:-:S05]  /*24fd0*/  @P0 IMAD.HI.U32 R4, R7, R4, RZ ;  /* 0x0000000407040227 */ /* 0x004fca00078e00ff */
[----:B------:R-:W-:-:S04]  /*24fe0*/  @P0 SHF.R.U32.HI R7, RZ, R5, R4 ;  /* 0x00000005ff070219 */ /* 0x000fc80000011604 */
[----:B------:R-:W-:Y:S01]  /*24ff0*/  LOP3.LUT R7, RZ, R7, RZ, 0x33, !PT ;  /* 0x00000007ff077212 */ /* 0x000fe200078e33ff */
[----:B------:R-:W-:Y:S06]  /*25000*/  BRA `(.L_x_1937) ;  /* 0x0000000000107947 */ /* 0x000fec0003800000 */
.L_x_1936:
[----:B------:R-:W-:-:S13]  /*25010*/  ISETP.NE.AND P0, PT, R3, 0x1, PT ;  /* 0x000000010300780c */ /* 0x000fda0003f05270 */
[----:B------:R-:W2:Y:S02]  /*25020*/  @P0 LDC.64 R4, c[0x0][0x9e8] ;  /* 0x00027a00ff040b82 */ /* 0x000ea40000000a00 */
[----:B--2---:R-:W-:-:S05]  /*25030*/  @P0 IMAD.HI.U32 R4, R7, R4, RZ ;  /* 0x0000000407040227 */ /* 0x004fca00078e00ff */
[----:B------:R-:W-:-:S07]  /*25040*/  @P0 SHF.R.U32.HI R7, RZ, R5, R4 ;  /* 0x00000005ff070219 */ /* 0x000fce0000011604 */
.L_x_1937:
[----:B------:R-:W-:Y:S05]  /*25050*/  BSYNC B0 ;  /* 0x0000000000007941 */ /* 0x000fea0003800000 */
.L_x_1935:
[----:B------:R-:W-:-:S05]  /*25060*/  IMAD R3, R7, R3, RZ ;  /* 0x0000000307037224 */ /* 0x000fca00078e02ff */
[----:B------:R-:W-:-:S07]  /*25070*/  VIMNMX R0, R0, R3, !PT ;  /* 0x0000000300007248 */ /* 0x000fce0007fe0100 */
.L_x_1934:
[----:B------:R-:W-:Y:S01]  /*25080*/  IMAD.HI R0, R0, 0x2aaaaaab, RZ ;  /* 0x2aaaaaab00007827 */ /* 0x000fe200078e02ff */
[----:B------:R-:W-:Y:S04]  /*25090*/  BSSY B7, `(.L_x_1938) ;  /* 0x0000379000077945 */ /* 0x000fe80003800000 */
[----:B------:R-:W-:-:S04]  /*250a0*/  SHF.R.U32.HI R3, RZ, 0x1f, R0 ;  /* 0x0000001fff037819 */ /* 0x000fc80000011600 */
[----:B------:R-:W-:-:S04]  /*250b0*/  LEA.HI.SX32 R3, R0, R3, 0x1c ;  /* 0x0000000300037211 */ /* 0x000fc800078fe2ff */
[----:B------:R-:W-:-:S04]  /*250c0*/  VIMNMX R2, RZ, R3, !PT ;  /* 0x00000003ff027248 */ /* 0x000fc80007fe0100 */
[----:B------:R-:W-:Y:S01]  /*250d0*/  ISETP.GT.AND P0, PT, R24, R2, PT ;  /* 0x000000021800720c */ /* 0x000fe20003f04270 */
[----:B------:R2:W-:-:S12]  /*250e0*/  STL [R1+0x10], R2 ;  /* 0x0000100201007387 */ /* 0x0005d80000100800 */
[----:B--2---:R-:W-:Y:S05]  /*250f0*/  @P0 BRA `(.L_x_1939) ;  /* 0x0000000000440947 */ /* 0x004fea0003800000 */
[----:B------:R-:W2:Y:S02]  /*25100*/  S2R R2, SR_TID.X ;  /* 0x0000000000027919 */ /* 0x000ea40000002100 */
[----:B--2---:R-:W-:-:S04]  /*25110*/  LOP3.LUT R2, R2, 0x7f, RZ, 0xc0, !PT ;  /* 0x0000007f02027812 */ /* 0x004fc800078ec0ff */
[----:B------:R-:W-:-:S13]  /*25120*/  ISETP.NE.AND P0, PT, R2, RZ, PT ;  /* 0x000000ff0200720c */ /* 0x000fda0003f05270 */
[----:B------:R-:W-:Y:S05]  /*25130*/  @P0 BRA `(.L_x_1940) ;  /* 0x0000003400b80947 */ /* 0x000fea0003800000 */
[----:B------:R-:W2:Y:S01]  /*25140*/  S2R R5, SR_LANEID ;  /* 0x0000000000057919 */ /* 0x000ea20000000000 */
[----:B------:R-:W-:Y:S01]  /*25150*/  VOTEU.ANY UR4, UPT, PT ;  /* 0x0000000000047886 */ /* 0x000fe200038e0100 */
[----:B------:R-:W3:Y:S01]  /*25160*/  LDC.64 R2, c[0x0][0xc60] ;  /* 0x00031800ff027b82 */ /* 0x000ee20000000a00 */
[----:B------:R-:W2:Y:S02]  /*25170*/  FLO.U32 R0, UR4 ;  /* 0x0000000400007d00 */ /* 0x000ea400080e0000 */
[----:B--2---:R-:W-:-:S06]  /*25180*/  ISETP.EQ.U32.AND P0, PT, R0, R5, PT ;  /* 0x000000050000720c */ /* 0x004fcc0003f02070 */
[----:B------:R-:W3:Y:S07]  /*25190*/  POPC R5, UR4 ;  /* 0x0000000400057d09 */ /* 0x000eee0008000000 */
[----:B---3--:R-:W2:Y:S01]  /*251a0*/  @P0 ATOMG.E.ADD.STRONG.GPU PT, R3, desc[UR60][R2.64], R5 ;  /* 0x00000005020309a8 */ /* 0x008ea200081ee1fc */
[----:B------:R-:W3:Y:S02]  /*251b0*/  S2R R4, SR_LTMASK ;  /* 0x0000000000047919 */ /* 0x000ee40000003900 */
[----:B---3--:R-:W-:-:S04]  /*251c0*/  LOP3.LUT R4, R4, UR4, RZ, 0xc0, !PT ;  /* 0x0000000404047c12 */ /* 0x008fc8000f8ec0ff */
[----:B------:R-:W3:Y:S01]  /*251d0*/  POPC R7, R4 ;  /* 0x0000000400077309 */ /* 0x000ee20000000000 */
[----:B--2---:R-:W3:Y:S02]  /*251e0*/  SHFL.IDX PT, R0, R3, R0, 0x1f ;  /* 0x00001f0003007589 */ /* 0x004ee400000e0000 */
[----:B---3--:R-:W-:Y:S01]  /*251f0*/  IADD3 R16, R0, UR38, R7 ;  /* 0x0000002600107c10 */ /* 0x008fe2000fffe007 */
[----:B------:R-:W-:Y:S06]  /*25200*/  BRA `(.L_x_1940) ;  /* 0x0000003400847947 */ /* 0x000fec0003800000 */
.L_x_1939:
        /* <DEDUP_REMOVED lines=10> */
[----:B------:R-:W2:Y:S01]  /*252b0*/  LDC.64 R2, c[0x4][R2] ;  /* 0x0100000002027b82 */ /* 0x000ea20000000a00 */
[----:B------:R-:W-:Y:S02]  /*252c0*/  IMAD.U32 R5, RZ, RZ, UR7 ;  /* 0x00000007ff057e24 */ /* 0x000fe4000f8e00ff */
[----:B0-----:R-:W-:Y:S02]  /*252d0*/  IMAD.U32 R6, RZ, RZ, UR8 ;  /* 0x00000008ff067e24 */ /* 0x001fe4000f8e00ff */
[----:B------:R-:W-:-:S02]  /*252e0*/  IMAD.U32 R7, RZ, RZ, UR9 ;  /* 0x00000009ff077e24 */ /* 0x000fc4000f8e00ff */
[----:B------:R-:W-:Y:S02]  /*252f0*/  IMAD.U32 R10, RZ, RZ, UR4 ;  /* 0x00000004ff0a7e24 */ /* 0x000fe4000f8e00ff */
[----:B------:R-:W-:Y:S02]  /*25300*/  IMAD.MOV.U32 R8, RZ, RZ, 0x70 ;  /* 0x00000070ff087424 */ /* 0x000fe400078e00ff */
[----:B------:R-:W-:Y:S02]  /*25310*/  IMAD.MOV.U32 R12, RZ, RZ, 0x1 ;  /* 0x00000001ff0c7424 */ /* 0x000fe400078e00ff */
[----:B------:R-:W-:-:S07]  /*25320*/  IMAD.MOV.U32 R13, RZ, RZ, RZ ;  /* 0x000000ffff0d7224 */ /* 0x000fce00078e00ff */
[----:B------:R-:W-:-:S07]  /*25330*/  LEPC R20, `(.L_x_1942) ;  /* 0x000000001014794e */ /* 0x000fce0000000000 */
[----:B-12---:R-:W-:Y:S05]  /*25340*/  CALL.ABS.NOINC R2 ;  /* 0x0000000002007343 */ /* 0x006fea0003c00000 */
.L_x_1942:
[----:B------:R-:W-:Y:S05]  /*25350*/  BSYNC B6 ;  /* 0x0000000000067941 */ /* 0x000fea0003800000 */
.L_x_1941:
        /* <DEDUP_REMOVED lines=8> */
[----:B------:R2:W3:Y:S01]  /*253e0*/  LDC.64 R2, c[0x4][R17] ;  /* 0x0100000011027b82 */ /* 0x0004e20000000a00 */
[----:B------:R-:W-:Y:S01]  /*253f0*/  IMAD.U32 R4, RZ, RZ, UR6 ;  /* 0x00000006ff047e24 */ /* 0x000fe2000f8e00ff */
[----:B------:R-:W-:Y:S01]  /*25400*/  MOV R5, UR7 ;  /* 0x0000000700057c02 */ /* 0x000fe20008000f00 */
[----:B0-----:R-:W-:Y:S01]  /*25410*/  IMAD.U32 R6, RZ, RZ, UR8 ;  /* 0x00000008ff067e24 */ /* 0x001fe2000f8e00ff */
[----:B------:R-:W-:Y:S01]  /*25420*/  MOV R12, 0x1 ;  /* 0x00000001000c7802 */ /* 0x000fe20000000f00 */
[----:B------:R-:W-:Y:S02]  /*25430*/  IMAD.U32 R7, RZ, RZ, UR9 ;  /* 0x00000009ff077e24 */ /* 0x000fe4000f8e00ff */
[----:B------:R-:W-:-:S02]  /*25440*/  IMAD.U32 R10, RZ, RZ, UR4 ;  /* 0x00000004ff0a7e24 */ /* 0x000fc4000f8e00ff */
[----:B------:R-:W-:Y:S02]  /*25450*/  IMAD.U32 R11, RZ, RZ, UR5 ;  /* 0x00000005ff0b7e24 */ /* 0x000fe4000f8e00ff */
[----:B------:R-:W-:Y:S02]  /*25460*/  IMAD.MOV.U32 R8, RZ, RZ, 0x70 ;  /* 0x00000070ff087424 */ /* 0x000fe400078e00ff */
[----:B--2---:R-:W-:-:S07]  /*25470*/  IMAD.MOV.U32 R13, RZ, RZ, RZ ;  /* 0x000000ffff0d7224 */ /* 0x004fce00078e00ff */
[----:B------:R-:W-:-:S07]  /*25480*/  LEPC R20, `(.L_x_1945) ;  /* 0x000000001014794e */ /* 0x000fce0000000000 */
[----:B-1-3--:R-:W-:Y:S05]  /*25490*/  CALL.ABS.NOINC R2 ;  /* 0x0000000002007343 */ /* 0x00afea0003c00000 */
.L_x_1945:
[----:B------:R0:W1:Y:S01]  /*254a0*/  LDC.64 R2, c[0x4][R17] ;  /* 0x0100000011027b82 */ /* 0x0000620000000a00 */
[----:B------:R-:W-:Y:S01]  /*254b0*/  ULDC.64 UR4, c[0x4][0x88] ;  /* 0x0100220000047ab9 */ /* 0x000fe20000000a00 */
[----:B------:R-:W-:Y:S01]  /*254c0*/  ULDC.64 UR6, c[0x4][0x90] ;  /* 0x0100240000067ab9 */ /* 0x000fe20000000a00 */
[----:B------:R-:W-:Y:S01]  /*254d0*/  ULDC.64 UR8, c[0x4][0x18] ;  /* 0x0100060000087ab9 */ /* 0x000fe20000000a00 */
[----:B------:R-:W-:Y:S01]  /*254e0*/  IMAD.U32 R4, RZ, RZ, UR4 ;  /* 0x00000004ff047e24 */ /* 0x000fe2000f8e00ff */
[----:B------:R-:W-:Y:S01]  /*254f0*/  MOV R10, UR8 ;  /* 0x00000008000a7c02 */ /* 0x000fe20008000f00 */
        /* <DEDUP_REMOVED lines=9> */
.L_x_1944:
[----:B------:R-:W-:Y:S05]  /*25590*/  BSYNC B6 ;  /* 0x0000000000067941 */ /* 0x000fea0003800000 */
.L_x_1943:
[----:B------:R-:W-:Y:S01]  /*255a0*/  ULDC.64 UR4, c[0x0][0x9f8] ;  /* 0x00027e0000047ab9 */ /* 0x000fe20000000a00 */
[----:B------:R-:W2:Y:S01]  /*255b0*/  LDL R21, [R1+0x8] ;  /* 0x0000080001157983 */ /* 0x000ea20000100800 */
[----:B------:R-:W-:-:S03]  /*255c0*/  ISETP.NE.U32.AND P0, PT, RZ, UR4, PT ;  /* 0x00000004ff007c0c */ /* 0x000fc6000bf05070 */
[----:B------:R-:W3:Y:S01]  /*255d0*/  LDL R20, [R1+0xc] ;  /* 0x00000c0001147983 */ /* 0x000ee20000100800 */
[----:B------:R-:W-:Y:S01]  /*255e0*/  ISETP.NE.AND.EX P0, PT, RZ, UR5, PT, P0 ;  /* 0x00000005ff007c0c */ /* 0x000fe2000bf05300 */
[----:B------:R-:W-:Y:S01]  /*255f0*/  IMAD.MOV.U32 R33, RZ, RZ, R19 ;  /* 0x000000ffff217224 */ /* 0x000fe200078e0013 */
[----:B------:R-:W4:Y:S01]  /*25600*/  LDC R0, c[0x0][0x430] ;  /* 0x00010c00ff007b82 */ /* 0x000f220000000800 */
[----:B------:R-:W0:Y:S01]  /*25610*/  S2R R17, SR_TID.X ;  /* 0x0000000000117919 */ /* 0x000e220000002100 */
[----:B------:R-:W-:Y:S01]  /*25620*/  LOP3.LUT R22, R22, 0xfffffff7, RZ, 0xc0, !PT ;  /* 0xfffffff716167812 */ /* 0x000fe200078ec0ff */
[----:B------:R-:W-:-:S08]  /*25630*/  ULDC UR4, c[0x0][0x2f4] ;  /* 0x0000bd0000047ab9 */ /* 0x000fd00000000800 */
[----:B------:R-:W1:Y:S01]  /*25640*/  @P0 LDC.64 R2, c[0x0][0x9f8] ;  /* 0x00027e00ff020b82 */ /* 0x000e620000000a00 */
[----:B0-----:R-:W-:Y:S01]  /*25650*/  LOP3.LUT R17, R17, 0x7f, RZ, 0xc0, !PT ;  /* 0x0000007f11117812 */ /* 0x001fe200078ec0ff */
[----:B-1----:R-:W-:-:S03]  /*25660*/  @P0 IMAD.WIDE R2, R19, 0x4, R2 ;  /* 0x0000000413020825 */ /* 0x002fc600078e0202 */
[----:B------:R-:W-:Y:S02]  /*25670*/  SHF.R.U32.HI R25, RZ, 0x3, R17 ;  /* 0x00000003ff197819 */ /* 0x000fe40000011611 */
[----:B------:R0:W3:Y:S01]  /*25680*/  @P0 LDG.E R33, desc[UR60][R2.64] ;  /* 0x0000003c02210981 */ /* 0x0000e2000c1e1900 */
[----:B----4-:R-:W-:Y:S01]  /*25690*/  ISETP.NE.AND P1, PT, R0, 0x1, PT ;  /* 0x000000010000780c */ /* 0x010fe20003f25270 */
[----:B------:R-:W1:-:S12]  /*256a0*/  S2R R17, SR_TID.X ;  /* 0x0000000000117919 */ /* 0x000e580000002100 */
[----:B------:R-:W4:Y:S08]  /*256b0*/  @P1 LDC R4, c[0x0][0x434] ;  /* 0x00010d00ff041b82 */ /* 0x000f300000000800 */
[----:B------:R-:W0:Y:S01]  /*256c0*/  @P1 LDC R6, c[0x0][0x438] ;  /* 0x00010e00ff061b82 */ /* 0x000e220000000800 */
[----:B-1----:R-:W-:-:S04]  /*256d0*/  SHF.L.U32 R17, R17, 0x4, RZ ;  /* 0x0000000411117819 */ /* 0x002fc800000006ff */
[----:B------:R-:W-:Y:S01]  /*256e0*/  LOP3.LUT R17, R25, 0x70, R17, 0xf8, !PT ;  /* 0x0000007019117812 */ /* 0x000fe200078ef811 */
[----:B------:R-:W-:-:S04]  /*256f0*/  VIADD R25, R24, 0xffffffff ;  /* 0xffffffff18197836 */ /* 0x000fc80000000000 */
[----:B------:R-:W-:Y:S01]  /*25700*/  IMAD R5, R25, 0x60, R17 ;  /* 0x0000006019057824 */ /* 0x000fe200078e0211 */
[----:B------:R-:W-:Y:S01]  /*25710*/  ISETP.GE.AND P3, PT, R34, UR4, PT ;  /* 0x0000000422007c0c */ /* 0x000fe2000bf66270 */
[----:B------:R-:W-:-:S03]  /*25720*/  UMOV UR5, 0xffffffff ;  /* 0xffffffff00057882 */ /* 0x000fc60000000000 */
[----:B--2---:R-:W-:-:S04]  /*25730*/  ISETP.GE.AND P0, PT, R5, R21, PT ;  /* 0x000000150500720c */ /* 0x004fc80003f06270 */
[----:B------:R-:W-:Y:S01]  /*25740*/  ISETP.GT.U32.OR P0, PT, R17, 0x5f, P0 ;  /* 0x0000005f1100780c */ /* 0x000fe20000704470 */
[----:B---3--:R-:W-:-:S04]  /*25750*/  IMAD.IADD R5, R5, 0x1, R20 ;  /* 0x0000000105057824 */ /* 0x008fc800078e0214 */
[----:B----4-:R-:W-:-:S04]  /*25760*/  @P1 IMAD.HI.U32 R7, R5, R4, RZ ;  /* 0x0000000405071227 */ /* 0x010fc800078e00ff */
[----:B------:R-:W-:Y:S01]  /*25770*/  IMAD.MOV.U32 R4, RZ, RZ, R5 ;  /* 0x000000ffff047224 */ /* 0x000fe200078e0005 */
[----:B0-----:R-:W-:-:S03]  /*25780*/  @P1 SHF.R.U32.HI R4, RZ, R6, R7 ;  /* 0x00000006ff041219 */ /* 0x001fc60000011607 */
[----:B------:R-:W0:Y:S02]  /*25790*/  @!P0 LDC.64 R2, c[0x0][0x428] ;  /* 0x00010a00ff028b82 */ /* 0x000e240000000a00 */
[----:B------:R-:W-:-:S04]  /*257a0*/  IMAD.MOV R6, RZ, RZ, -R4 ;  /* 0x000000ffff067224 */ /* 0x000fc800078e0a04 */
[----:B------:R-:W-:Y:S01]  /*257b0*/  IMAD R0, R0, R6, R5 ;  /* 0x0000000600007224 */ /* 0x000fe200078e0205 */
[--C-:B------:R-:W-:Y:S02]  /*257c0*/  @!P0 SHF.R.S32.HI R5, RZ, 0x1f, R4.reuse ;  /* 0x0000001fff058819 */ /* 0x100fe40000011404 */
[----:B------:R-:W-:Y:S01]  /*257d0*/  SHF.R.S32.HI R8, RZ, 0x1f, R33 ;  /* 0x0000001fff087819 */ /* 0x000fe20000011421 */
[----:B0-----:R-:W-:-:S04]  /*257e0*/  @!P0 IMAD.WIDE.U32 R4, R33, R2, R4 ;  /* 0x0000000221048225 */ /* 0x001fc800078e0004 */
[----:B------:R-:W-:Y:S01]  /*257f0*/  @!P0 IMAD R6, R8, R2, RZ ;  /* 0x0000000208068224 */ /* 0x000fe200078e02ff */
[----:B------:R0:W-:Y:S03]  /*25800*/  STL [R1+0x14], R8 ;  /* 0x0000140801007387 */ /* 0x0001e60000100800 */
[----:B------:R-:W-:Y:S02]  /*25810*/  @!P0 IMAD R6, R33, R3, R6 ;  /* 0x0000000321068224 */ /* 0x000fe400078e0206 */
[----:B------:R-:W1:Y:S02]  /*25820*/  @!P0 LDC.64 R2, c[0x0][0x418] ;  /* 0x00010600ff028b82 */ /* 0x000e640000000a00 */
[----:B------:R-:W-:Y:S02]  /*25830*/  @!P0 IMAD.IADD R6, R5, 0x1, R6 ;  /* 0x0000000105068824 */ /* 0x000fe400078e0206 */
[----:B------:R-:W-:Y:S01]  /*25840*/  IMAD.U32 R5, RZ, RZ, UR39 ;  /* 0x00000027ff057e24 */ /* 0x000fe2000f8e00ff */
[----:B-1----:R-:W-:-:S04]  /*25850*/  @!P0 LEA R2, P1, R4, R2, 0x2 ;  /* 0x0000000204028211 */ /* 0x002fc800078210ff */
[----:B------:R-:W-:Y:S02]  /*25860*/  @!P0 LEA.HI.X R3, R4, R3, R6, 0x2, P1 ;  /* 0x0000000304038211 */ /* 0x000fe400008f1406 */
[----:B------:R-:W-:-:S06]  /*25870*/  MOV R4, RZ ;  /* 0x000000ff00047202 */ /* 0x000fcc0000000f00 */
[----:B------:R0:W5:Y:S01]  /*25880*/  @!P0 LDG.E R4, desc[UR60][R2.64] ;  /* 0x0000003c02048981 */ /* 0x000162000c1e1900 */
[----:B------:R-:W-:Y:S02]  /*25890*/  ISETP.GT.U32.AND P0, PT, R17, 0x5f, PT ;  /* 0x0000005f1100780c */ /* 0x000fe40003f04070 */
[----:B------:R-:W-:Y:S02]  /*258a0*/  ISETP.NE.AND P2, PT, R5, 0x3, PT ;  /* 0x000000030500780c */ /* 0x000fe40003f45270 */
[----:B------:R-:W-:-:S09]  /*258b0*/  ISETP.GE.AND P1, PT, R37, UR4, PT ;  /* 0x0000000425007c0c */ /* 0x000fd2000bf26270 */
[----:B------:R-:W-:Y:S02]  /*258c0*/  @P0 LOP3.LUT R22, R22, 0x8, RZ, 0xfc, !PT ;  /* 0x0000000816160812 */ /* 0x000fe400078efcff */
[----:B------:R-:W-:Y:S02]  /*258d0*/  ISETP.GE.AND P0, PT, R36, UR4, PT ;  /* 0x0000000424007c0c */ /* 0x000fe4000bf06270 */
[----:B------:R-:W-:-:S04]  /*258e0*/  LOP3.LUT R22, R22, 0xffffffef, RZ, 0xc0, !PT ;  /* 0xffffffef16167812 */ /* 0x000fc800078ec0ff */
[----:B------:R-:W-:-:S04]  /*258f0*/  @P2 LOP3.LUT R22, R22, 0x10, RZ, 0xfc, !PT ;  /* 0x0000001016162812 */ /* 0x000fc800078efcff */
[----:B------:R-:W-:-:S04]  /*25900*/  LOP3.LUT R22, R22, 0xfffffffb, RZ, 0xc0, !PT ;  /* 0xfffffffb16167812 */ /* 0x000fc800078ec0ff */
[----:B------:R-:W-:-:S04]  /*25910*/  @P3 LOP3.LUT R22, R22, 0x4, RZ, 0xfc, !PT ;  /* 0x0000000416163812 */ /* 0x000fc800078efcff */
[----:B------:R-:W-:-:S04]  /*25920*/  LOP3.LUT R22, R22, 0xfffffffe, RZ, 0xc0, !PT ;  /* 0xfffffffe16167812 */ /* 0x000fc800078ec0ff */
[----:B------:R-:W-:-:S04]  /*25930*/  LOP3.LUT R22, R22, 0xfffffffd, RZ, 0xc0, !PT ;  /* 0xfffffffd16167812 */ /* 0x000fc800078ec0ff */
[----:B------:R-:W-:-:S04]  /*25940*/  @P1 LOP3.LUT R22, R22, 0x2, RZ, 0xfc, !PT ;  /* 0x0000000216161812 */ /* 0x000fc800078efcff */
[----:B------:R-:W-:Y:S01]  /*25950*/  @P0 LOP3.LUT R22, R22, 0x1, RZ, 0xfc, !PT ;  /* 0x0000000116160812 */ /* 0x000fe200078efcff */
[----:B0-----:R-:W-:Y:S06]  /*25960*/  BRA.DIV UR5, `(.L_x_1946) ;  /* 0x0000005605047947 */ /* 0x001fec000b800000 */
.L_x_2075:
[----:B------:R-:W-:Y:S01]  /*25970*/  SHF.R.S32.HI R32, RZ, 0x1f, R18 ;  /* 0x0000001fff207819 */ /* 0x000fe20000011412 */
[----:B------:R-:W-:Y:S06]  /*25980*/  @!P2 BRA `(.L_x_1947) ;  /* 0x000000000004a947 */ /* 0x000fec0003800000 */
[----:B------:R-:W-:Y:S01]  /*25990*/  BPT.TRAP 0x1 ;  /* 0x000000040000795c */ /* 0x000fe20000300000 */
.L_x_1947:
        /* <DEDUP_REMOVED lines=25> */
.L_x_2076:
[----:B------:R-:W-:Y:S05]  /*25b30*/  BSYNC B0 ;  /* 0x0000000000007941 */ /* 0x000fea0003800000 */
.L_x_1948:
[----:B------:R-:W2:Y:S01]  /*25b40*/  LDL R10, [R1+0x8] ;  /* 0x00000800010a7983 */ /* 0x000ea20000100800 */
[----:B------:R-:W-:-:S03]  /*25b50*/  ULDC.64 UR4, c[0x0][0x300] ;  /* 0x0000c00000047ab9 */ /* 0x000fc60000000a00 */
[----:B------:R-:W3:Y:S01]  /*25b60*/  LDL R8, [R1] ;  /* 0x0000000001087983 */ /* 0x000ee20000100800 */
[----:B------:R-:W-:Y:S01]  /*25b70*/  IMAD R5, R5, UR4, RZ ;  /* 0x0000000405057c24 */ /* 0x000fe2000f8e02ff */
[----:B------:R-:W-:Y:S01]  /*25b80*/  LOP3.LUT P4, RZ, R22, 0x4, RZ, 0xc0, !PT ;  /* 0x0000000416ff7812 */ /* 0x000fe2000788c0ff */
[----:B0-----:R-:W-:Y:S01]  /*25b90*/  IMAD.WIDE.U32 R2, R0, UR4, RZ ;  /* 0x0000000400027c25 */ /* 0x001fe2000f8e00ff */
[----:B------:R-:W0:Y:S01]  /*25ba0*/  S2R R9, SR_TID.X ;  /* 0x0000000000097919 */ /* 0x000e220000002100 */
[----:B------:R-:W-:Y:S02]  /*25bb0*/  LOP3.LUT P3, RZ, R22, 0x2, RZ, 0xc0, !PT ;  /* 0x0000000216ff7812 */ /* 0x000fe4000786c0ff */
[----:B------:R-:W-:Y:S01]  /*25bc0*/  IMAD R5, R0, UR5, R5 ;  /* 0x0000000500057c24 */ /* 0x000fe2000f8e0205 */
[----:B------:R-:W-:Y:S01]  /*25bd0*/  ULDC.64 UR4, c[0x0][0x310] ;  /* 0x0000c40000047ab9 */ /* 0x000fe20000000a00 */
[----:B------:R-:W-:Y:S01]  /*25be0*/  LOP3.LUT P2, RZ, R22, 0x1, RZ, 0xc0, !PT ;  /* 0x0000000116ff7812 */ /* 0x000fe2000784c0ff */
[----:B------:R-:W-:-:S02]  /*25bf0*/  IMAD R6, R6, UR4, RZ ;  /* 0x0000000406067c24 */ /* 0x000fc4000f8e02ff */
[----:B------:R-:W-:Y:S02]  /*25c00*/  IADD3 R3, R3, R5, RZ ;  /* 0x0000000503037210 */ /* 0x000fe40007ffe0ff */
        /* <DEDUP_REMOVED lines=11> */
[----:B0-----:R-:W-:-:S03]  /*25cc0*/  LOP3.LUT R9, R9, 0x7f, RZ, 0xc0, !PT ;  /* 0x0000007f09097812 */ /* 0x001fc600078ec0ff */
[----:B------:R-:W-:Y:S02]  /*25cd0*/  LEA.HI.X R0, R2, UR5, R0, 0x1, P0 ;  /* 0x0000000502007c11 */ /* 0x000fe400080f0c00 */
[----:B------:R-:W-:Y:S01]  /*25ce0*/  SHF.R.U32.HI R9, RZ, 0x3, R9 ;  /* 0x00000003ff097819 */ /* 0x000fe20000011609 */
[----:B--2---:R-:W-:-:S04]  /*25cf0*/  IMAD R6, R25, -0x60, R10 ;  /* 0xffffffa019067824 */ /* 0x004fc800078e020a */
[----:B------:R-:W-:Y:S02]  /*25d00*/  IMAD.IADD R6, R6, 0x1, -R9 ;  /* 0x0000000106067824 */ /* 0x000fe400078e0a09 */
[----:B---3--:R-:W-:-:S03]  /*25d10*/  IMAD R5, R26, 0x4800, R8 ;  /* 0x000048001a057824 */ /* 0x008fc600078e0208 */
        /* <DEDUP_REMOVED lines=55> */
[----:B0-----:R-:W-:-:S04]  /*26090*/  @P1 LEA R3, P0, R34, R3, 0x1 ;  /* 0x0000000322031211 */ /* 0x001fc800078008ff */
[----:B-1----:R-:W-:-:S04]  /*260a0*/  @P1 IADD3.X R2, RZ, R2, RZ, P0, !PT ;  /* 0x00000002ff021210 */ /* 0x002fc800007fe4ff */
[----:B------:R-:W-:-:S04]  /*260b0*/  @P1 LOP3.LUT R3, R3, R2, RZ, 0x3c, !PT ;  /* 0x0000000203031212 */ /* 0x000fc800078e3cff */
[----:B------:R-:W-:-:S04]  /*260c0*/  @P1 LOP3.LUT R2, R3, R2, RZ, 0x3c, !PT ;  /* 0x0000000203021212 */ /* 0x000fc800078e3cff */
[----:B------:R-:W-:-:S05]  /*260d0*/  @P1 LOP3.LUT R3, R3, R2, RZ, 0x3c, !PT ;  /* 0x0000000203031212 */ /* 0x000fca00078e3cff */
[----:B------:R-:W-:Y:S04]  /*260e0*/  @P1 LDGSTS.E.BYPASS.LTC128B.128 [R8+0x20400], desc[UR60][R2.64], !P4 ;  /* 0x2040000002081fae */ /* 0x000fe8000e101d7c */
[----:B------:R-:W-:Y:S04]  /*260f0*/  @P1 LDGSTS.E.BYPASS.LTC128B.128 [R8+0x23400], desc[UR60][R2.64+0x80], !P3 ;  /* 0x2340008002081fae */ /* 0x000fe8000d901d7c */
[----:B------:R0:W-:Y:S04]  /*26100*/  @P1 LDGSTS.E.BYPASS.LTC128B.128 [R8+0x26400], desc[UR60][R2.64+0x100], !P2 ;  /* 0x2640010002081fae */ /* 0x0001e8000d101d7c */
[----:B0-2---:R0:W1:Y:S02]  /*26110*/  SHFL.IDX PT, R2, R4, 0x5, 0x181f ;  /* 0x00b81f0004027f89 */ /* 0x00506400000e0000 */
.L_x_2090:
        /* <DEDUP_REMOVED lines=12> */
.L_x_1951:
        /* <DEDUP_REMOVED lines=10> */
.L_x_1952:
[----:B------:R2:W-:Y:S02]  /*26280*/  SYNCS.ARRIVE.TRANS64.A1T0 RZ, [R7+URZ+0x30830], RZ ;  /* 0x030830ff07ff79a7 */ /* 0x0005e4000810003f */
[----:B------:R-:W-:Y:S05]  /*26290*/  WARPSYNC.ALL ;  /* 0x0000000000007948 */ /* 0x000fea0003800000 */
[----:B------:R-:W-:Y:S01]  /*262a0*/  ULDC.64 UR4, c[0x0][0xa00] ;  /* 0x0002800000047ab9 */ /* 0x000fe20000000a00 */
[----:B-1----:R-:W-:Y:S01]  /*262b0*/  VIADD R2, R23, 0x12400 ;  /* 0x0001240017027836 */ /* 0x002fe20000000000 */
[----:B------:R-:W-:Y:S01]  /*262c0*/  BAR.SYNC.DEFER_BLOCKING 0x8, 0x180 ;  /* 0x0206000000007b1d */ /* 0x000fe20000010000 */
[----:B------:R-:W-:Y:S02]  /*262d0*/  ISETP.NE.U32.AND P0, PT, RZ, UR4, PT ;  /* 0x00000004ff007c0c */ /* 0x000fe4000bf05070 */
[----:B------:R-:W-:-:S02]  /*262e0*/  SHF.R.S32.HI R0, RZ, 0x1f, R19 ;  /* 0x0000001fff007819 */ /* 0x000fc40000011413 */
[----:B------:R-:W-:Y:S01]  /*262f0*/  ISETP.NE.AND.EX P0, PT, RZ, UR5, PT, P0 ;  /* 0x00000005ff007c0c */ /* 0x000fe2000bf05300 */
[----:B------:R-:W-:Y:S01]  /*26300*/  ULDC.64 UR4, c[0x0][0x298] ;  /* 0x0000a60000047ab9 */ /* 0x000fe20000000a00 */
[----:B------:R-:W-:Y:S01]  /*26310*/  LOP3.LUT P1, RZ, R2, 0x3ff, RZ, 0xc0, !PT ;  /* 0x000003ff02ff7812 */ /* 0x000fe2000782c0ff */
[----:B------:R-:W-:Y:S01]  /*26320*/  BSSY B6, `(.L_x_1953) ;  /* 0x000001c000067945 */ /* 0x000fe20003800000 */
[----:B------:R-:W-:Y:S02]  /*26330*/  SEL R0, R0, RZ, !P0 ;  /* 0x000000ff00007207 */ /* 0x000fe40004000000 */
[----:B------:R-:W-:-:S03]  /*26340*/  SEL R2, R19, RZ, !P0 ;  /* 0x000000ff13027207 */ /* 0x000fc60004000000 */
[----:B------:R1:W-:Y:S04]  /*26350*/  STL [R1+0x30], R0 ;  /* 0x0000300001007387 */ /* 0x0003e80000100800 */
[----:B------:R3:W-:Y:S01]  /*26360*/  STL [R1+0x1c], R2 ;  /* 0x00001c0201007387 */ /* 0x0007e20000100800 */
[----:B-1----:R-:W-:Y:S01]  /*26370*/  SHF.R.S32.HI R0, RZ, 0x1f, R35 ;  /* 0x0000001fff007819 */ /* 0x002fe20000011423 */
[----:B---3--:R-:W-:-:S04]  /*26380*/  IMAD.WIDE.U32 R2, R35, UR4, RZ ;  /* 0x0000000423027c25 */ /* 0x008fc8000f8e00ff */
[----:B------:R-:W-:Y:S01]  /*26390*/  IMAD R0, R0, UR4, RZ ;  /* 0x0000000400007c24 */ /* 0x000fe2000f8e02ff */
[----:B------:R1:W-:Y:S03]  /*263a0*/  STL.64 [R1+0x20], R2 ;  /* 0x0000200201007387 */ /* 0x0003e60000100a00 */
[----:B------:R-:W-:-:S04]  /*263b0*/  IMAD R0, R35, UR5, R0 ;  /* 0x0000000523007c24 */ /* 0x000fc8000f8e0200 */
[----:B------:R-:W-:Y:S01]  /*263c0*/  IMAD.IADD R35, R3, 0x1, R0 ;  /* 0x0000000103237824 */ /* 0x000fe200078e0200 */
[----:B------:R-:W-:Y:S06]  /*263d0*/  @!P1 BRA `(.L_x_1954) ;  /* 0x0000000000409947 */ /* 0x000fec0003800000 */
[----:B-1----:R-:W-:Y:S01]  /*263e0*/  MOV R2, 0x0 ;  /* 0x0000000000027802 */ /* 0x002fe20000000f00 */
[----:B------:R-:W-:Y:S01]  /*263f0*/  ULDC.64 UR4, c[0x4][0x88] ;  /* 0x0100220000047ab9 */ /* 0x000fe20000000a00 */
[----:B------:R-:W-:Y:S01]  /*26400*/  ULDC.64 UR6, c[0x4][0x90] ;  /* 0x0100240000067ab9 */ /* 0x000fe20000000a00 */
[----:B------:R-:W-:Y:S01]  /*26410*/  ULDC.64 UR8, c[0x4][0x20] ;  /* 0x0100080000087ab9 */ /* 0x000fe20000000a00 */
[----:B0-----:R-:W-:Y:S01]  /*26420*/  MOV R4, UR4 ;  /* 0x0000000400047c02 */ /* 0x001fe20008000f00 */
[----:B------:R-:W-:Y:S01]  /*26430*/  IMAD.U32 R5, RZ, RZ, UR5 ;  /* 0x00000005ff057e24 */ /* 0x000fe2000f8e00ff */
[----:B------:R-:W0:Y:S01]  /*26440*/  LDC.64 R2, c[0x4][R2] ;  /* 0x0100000002027b82 */ /* 0x000e220000000a00 */
[----:B------:R-:W-:Y:S01]  /*26450*/  IMAD.U32 R6, RZ, RZ, UR6 ;  /* 0x00000006ff067e24 */ /* 0x000fe2000f8e00ff */
[----:B------:R-:W-:Y:S01]  /*26460*/  MOV R8, 0x70 ;  /* 0x0000007000087802 */ /* 0x000fe20000000f00 */
[----:B--2---:R-:W-:Y:S02]  /*26470*/  IMAD.U32 R7, RZ, RZ, UR7 ;  /* 0x00000007ff077e24 */ /* 0x004fe4000f8e00ff */
[----:B------:R-:W-:-:S02]  /*26480*/  IMAD.U32 R10, RZ, RZ, UR8 ;  /* 0x00000008ff0a7e24 */ /* 0x000fc4000f8e00ff */
[----:B------:R-:W-:Y:S02]  /*26490*/  IMAD.U32 R11, RZ, RZ, UR9 ;  /* 0x00000009ff0b7e24 */ /* 0x000fe4000f8e00ff */
[----:B------:R-:W-:Y:S02]  /*264a0*/  IMAD.MOV.U32 R12, RZ, RZ, 0x1 ;  /* 0x00000001ff0c7424 */ /* 0x000fe400078e00ff */
[----:B------:R-:W-:-:S07]  /*264b0*/  IMAD.MOV.U32 R13, RZ, RZ, RZ ;  /* 0x000000ffff0d7224 */ /* 0x000fce00078e00ff */
[----:B------:R-:W-:-:S07]  /*264c0*/  LEPC R20, `(.L_x_1954) ;  /* 0x000000001014794e */ /* 0x000fce0000000000 */
[----:B0-----:R-:W-:Y:S05]  /*264d0*/  CALL.ABS.NOINC R2 ;  /* 0x0000000002007343 */ /* 0x001fea0003c00000 */
.L_x_1954:
[----:B------:R-:W-:Y:S05]  /*264e0*/  BSYNC B6 ;  /* 0x0000000000067941 */ /* 0x000fea0003800000 */
.L_x_1953:
[----:B------:R-:W3:Y:S01]  /*264f0*/  LDL.LU R20, [R1+0x30] ;  /* 0x0000300001147983 */ /* 0x000ee20000300800 */
[----:B------:R-:W-:Y:S01]  /*26500*/  ULDC.64 UR4, c[0x0][0x2d8] ;  /* 0x0000b60000047ab9 */ /* 0x000fe20000000a00 */
[----:B--2---:R-:W2:Y:S02]  /*26510*/  LDC R7, c[0x0][0x448] ;  /* 0x00011200ff077b82 */ /* 0x004ea40000000800 */
[----:B------:R-:W4:Y:S04]  /*26520*/  LDL.LU R21, [R1+0x1c] ;  /* 0x00001c0001157983 */ /* 0x000f280000300800 */
[----:B-1----:R-:W3:Y:S01]  /*26530*/  LDL.LU.64 R2, [R1+0x20] ;  /* 0x0000200001027983 */ /* 0x002ee20000300a00 */
[----:B------:R-:W-:-:S03]  /*26540*/  IMAD R0, R32, UR4, RZ ;  /* 0x0000000420007c24 */ /* 0x000fc6000f8e02ff */
[----:B------:R1:W5:Y:S01]  /*26550*/  LDL R8, [R1+0x4] ;  /* 0x0000040001087983 */ /* 0x0003620000100800 */
[----:B------:R-:W-:Y:S01]  /*26560*/  IMAD R0, R18, UR5, R0 ;  /* 0x0000000512007c24 */ /* 0x000fe2000f8e0200 */
[----:B--2---:R-:W-:-:S13]  /*26570*/  ISETP.NE.AND P0, PT, R7, 0x1, PT ;  /* 0x000000010700780c */ /* 0x004fda0003f05270 */
[----:B------:R-:W2:Y:S01]  /*26580*/  @P0 LDC R6, c[0x0][0x44c] ;  /* 0x00011300ff060b82 */ /* 0x000ea20000000800 */
[----:B---3--:R-:W-:Y:S02]  /*26590*/  IMAD.MOV.U32 R3, RZ, RZ, R35 ;  /* 0x000000ffff037224 */ /* 0x008fe400078e0023 */
[----:B------:R-:W-:Y:S01]  /*265a0*/  IMAD.WIDE.U32 R2, R18, UR4, R2 ;  /* 0x0000000412027c25 */ /* 0x000fe2000f8e0002 */
[----:B------:R-:W-:-:S03]  /*265b0*/  ULDC.64 UR4, c[0x0][0x2e0] ;  /* 0x0000b80000047ab9 */ /* 0x000fc60000000a00 */
[----:B------:R-:W-:Y:S02]  /*265c0*/  IMAD.IADD R3, R3, 0x1, R0 ;  /* 0x0000000103037824 */ /* 0x000fe400078e0200 */
[----:B------:R-:W-:Y:S02]  /*265d0*/  IMAD R0, R20, UR4, RZ ;  /* 0x0000000414007c24 */ /* 0x000fe4000f8e02ff */
[----:B------:R-:W3:Y:S01]  /*265e0*/  S2R R20, SR_TID.X ;  /* 0x0000000000147919 */ /* 0x000ee20000002100 */
[----:B----4-:R-:W-:-:S04]  /*265f0*/  IMAD.WIDE.U32 R2, R21, UR4, R2 ;  /* 0x0000000415027c25 */ /* 0x010fc8000f8e0002 */
[----:B------:R-:W-:Y:S01]  /*26600*/  IMAD R0, R21, UR5, R0 ;  /* 0x0000000515007c24 */ /* 0x000fe2000f8e0200 */
[----:B------:R-:W-:-:S03]  /*26610*/  ULDC.64 UR4, c[0x0][0x2d0] ;  /* 0x0000b40000047ab9 */ /* 0x000fc60000000a00 */
[----:B------:R-:W-:Y:S02]  /*26620*/  IMAD.IADD R3, R3, 0x1, R0 ;  /* 0x0000000103037824 */ /* 0x000fe400078e0200 */
[----:B------:R-:W4:Y:S01]  /*26630*/  @P0 LDC R0, c[0x0][0x450] ;  /* 0x00011400ff000b82 */ /* 0x000f220000000800 */
[----:B---3--:R-:W-:-:S04]  /*26640*/  LOP3.LUT R20, R20, 0x7f, RZ, 0xc0, !PT ;  /* 0x0000007f14147812 */ /* 0x008fc800078ec0ff */
[----:B------:R-:W-:Y:S02]  /*26650*/  SHF.R.U32.HI R21, RZ, 0x3, R20 ;  /* 0x00000003ff157819 */ /* 0x000fe40000011614 */
[----:B------:R-:W3:Y:S02]  /*26660*/  S2R R20, SR_TID.X ;  /* 0x0000000000147919 */ /* 0x000ee40000002100 */
[----:B---3--:R-:W-:-:S04]  /*26670*/  SHF.L.U32 R20, R20, 0x4, RZ ;  /* 0x0000000414147819 */ /* 0x008fc800000006ff */
[----:B------:R-:W-:-:S05]  /*26680*/  LOP3.LUT R20, R21, 0x70, R20, 0xf8, !PT ;  /* 0x0000007015147812 */ /* 0x000fca00078ef814 */
[----:B------:R-:W-:-:S04]  /*26690*/  IMAD.IADD R5, R20, 0x1, R28 ;  /* 0x0000000114057824 */ /* 0x000fc800078e021c */
[----:B--2---:R-:W-:-:S04]  /*266a0*/  @P0 IMAD.HI.U32 R6, R5, R6, RZ ;  /* 0x0000000605060227 */ /* 0x004fc800078e00ff */
[----:B0-----:R-:W-:Y:S01]  /*266b0*/  IMAD.MOV.U32 R4, RZ, RZ, R5 ;  /* 0x000000ffff047224 */ /* 0x001fe200078e0005 */
[----:B----4-:R-:W-:Y:S01]  /*266c0*/  @P0 SHF.R.U32.HI R4, RZ, R0, R6 ;  /* 0x00000000ff040219 */ /* 0x010fe20000011606 */
[----:B------:R-:W0:Y:S04]  /*266d0*/  S2R R20, SR_TID.X ;  /* 0x0000000000147919 */ /* 0x000e280000002100 */
[----:B------:R-:W-:-:S04]  /*266e0*/  IMAD.MOV R0, RZ, RZ, -R4 ;  /* 0x000000ffff007224 */ /* 0x000fc800078e0a04 */
        /* <DEDUP_REMOVED lines=24> */
[----:B------:R-:W-:Y:S01]  /*26870*/  IMAD R31, R31, R7, RZ ;  /* 0x000000071f1f7224 */ /* 0x000fe200078e02ff */
[----:B------:R-:W-:Y:S02]  /*26880*/  IADD3 R28, R9, R28, RZ ;  /* 0x0000001c091c7210 */ /* 0x000fe40007ffe0ff */
[----:B------:R-:W1:Y:S02]  /*26890*/  SHFL.IDX PT, R2, R4, RZ, 0x181f ;  /* 0x00181fff04027589 */ /* 0x000e6400000e0000 */
[----:B------:R-:W-:Y:S02]  /*268a0*/  ISETP.GE.AND P1, PT, R28, R31, PT ;  /* 0x0000001f1c00720c */ /* 0x000fe40003f26270 */
[----:B------:R-:W-:Y:S11]  /*268b0*/  SHFL.IDX PT, R14, R0, 0x7, 0x181f ;  /* 0x00f81f00000e7f89 */ /* 0x000ff600000e0000 */
[----:B0-----:R-:W-:-:S05]  /*268c0*/  @!P1 LEA R5, P4, R34, R3, 0x1 ;  /* 0x0000000322059211 */ /* 0x001fca00078808ff */
[----:B-1----:R-:W-:Y:S02]  /*268d0*/  @!P1 IMAD.X R3, RZ, RZ, R2, P4 ;  /* 0x000000ffff039224 */ /* 0x002fe400020e0602 */
[----:B------:R-:W-:Y:S02]  /*268e0*/  @!P1 IMAD.MOV.U32 R2, RZ, RZ, R5 ;  /* 0x000000ffff029224 */ /* 0x000fe400078e0005 */
[----:B------:R-:W-:-:S03]  /*268f0*/  VIADD R5, R28, 0x10 ;  /* 0x000000101c057836 */ /* 0x000fc60000000000 */
[----:B-----5:R-:W-:Y:S04]  /*26900*/  @!P1 LDGSTS.E.BYPASS.LTC128B.128 [R8+0x12400], desc[UR60][R2.64], !P3 ;  /* 0x1240000002089fae */ /* 0x020fe8000d901d7c */
        /* <DEDUP_REMOVED lines=8> */
[----:B------:R-:W-:Y:S01]  /*26990*/  VIADD R5, R28, 0x20 ;  /* 0x000000201c057836 */ /* 0x000fe20000000000 */
[----:B------:R-:W-:-:S05]  /*269a0*/  @!P1 MOV R3, R6 ;  /* 0x0000000600039202 */ /* 0x000fca0000000f00 */
        /* <DEDUP_REMOVED lines=17> */
[----:B0-----:R-:W-:-:S04]  /*26ac0*/  @!P1 LEA R5, P4, R34, R3, 0x1 ;  /* 0x0000000322059211 */ /* 0x001fc800078808ff */
[----:B-1----:R-:W-:Y:S01]  /*26ad0*/  @!P1 IADD3.X R6, RZ, R2, RZ, P4, !PT ;  /* 0x00000002ff069210 */ /* 0x002fe200027fe4ff */
[----:B------:R-:W-:Y:S02]  /*26ae0*/  @!P1 IMAD.MOV.U32 R2, RZ, RZ, R5 ;  /* 0x000000ffff029224 */ /* 0x000fe400078e0005 */
[----:B------:R-:W-:Y:S02]  /*26af0*/  VIADD R5, R28, 0x40 ;  /* 0x000000401c057836 */ /* 0x000fe40000000000 */
[----:B------:R-:W-:-:S05]  /*26b00*/  @!P1 IMAD.MOV.U32 R3, RZ, RZ, R6 ;  /* 0x000000ffff039224 */ /* 0x000fca00078e0006 */
        /* <DEDUP_REMOVED lines=29> */
[----:B0-----:R-:W-:-:S04]  /*26ce0*/  @!P1 LEA R5, P4, R34, R3, 0x1 ;  /* 0x0000000322059211 */ /* 0x001fc800078808ff */
[----:B-1----:R-:W-:Y:S01]  /*26cf0*/  @!P1 IADD3.X R6, RZ, R2, RZ, P4, !PT ;  /* 0x00000002ff069210 */ /* 0x002fe200027fe4ff */
[----:B------:R-:W-:-:S04]  /*26d00*/  @!P1 IMAD.MOV.U32 R2, RZ, RZ, R5 ;  /* 0x000000ffff029224 */ /* 0x000fc800078e0005 */
[----:B------:R-:W-:-:S05]  /*26d10*/  @!P1 IMAD.MOV.U32 R3, RZ, RZ, R6 ;  /* 0x000000ffff039224 */ /* 0x000fca00078e0006 */
[----:B------:R0:W-:Y:S04]  /*26d20*/  @!P1 LDGSTS.E.BYPASS.LTC128B.128 [R8+0x15400], desc[UR60][R2.64], !P3 ;  /* 0x1540000002089fae */ /* 0x0001e8000d901d7c */
[----:B------:R0:W-:Y:S04]  /*26d30*/  @!P1 LDGSTS.E.BYPASS.LTC128B.128 [R8+0x19400], desc[UR60][R2.64+0x80], !P2 ;  /* 0x1940008002089fae */ /* 0x0001e8000d101d7c */
[----:B--2---:R0:W-:Y:S02]  /*26d40*/  @!P1 LDGSTS.E.BYPASS.LTC128B.128 [R8+0x1d400], desc[UR60][R2.64+0x100], !P0 ;  /* 0x1d40010002089fae */ /* 0x0041e4000c101d7c */
.L_x_2107:
        /* <DEDUP_REMOVED lines=12> */
.L_x_1957:
[----:B------:R-:W-:Y:S05]  /*26e10*/  BSYNC B0 ;  /* 0x0000000000007941 */ /* 0x000fea0003800000 */
.L_x_1956:
[----:B------:R-:W-:Y:S01]  /*26e20*/  NOP ;  /* 0x0000000000007918 */ /* 0x000fe20000000000 */
[----:B------:R-:W-:-:S13]  /*26e30*/  PLOP3.LUT P0, PT, PT, PT, PT, 0x80, 0x0 ;  /* 0x000000000000781c */ /* 0x000fda0003f0f070 */
.L_x_1958:
[----:B------:R-:W-:Y:S02]  /*26e40*/  PLOP3.LUT P1, PT, P1, P0, PT, 0xa2, 0x0 ;  /* 0x000000000000781c */ /* 0x000fe40000f21472 */
[----:B------:R-:W-:-:S08]  /*26e50*/  @P0 R2UR P1, UR4, R23 ;  /* 0x00000000170402ca */ /* 0x000fd00000020000 */
[----:B------:R-:W-:-:S05]  /*26e60*/  @P0 PLOP3.LUT P0, PT, P1, PT, PT, 0x80, 0x0 ;  /* 0x000000000000081c */ /* 0x000fca0000f0f070 */
[----:B------:R-:W-:Y:S01]  /*26e70*/  @!P1 SYNCS.ARRIVE.TRANS64.RED.A0T1 RZ, [UR4+0x30800], RZ ;  /* 0x030800ffffff99a7 */ /* 0x000fe20008200404 */
[----:B------:R-:W-:Y:S07]  /*26e80*/  @!P1 ARRIVES.LDGSTSBAR.64.TRANSCNT [UR4+0x30800] ;  /* 0x03080000ff0099b0 */ /* 0x000fee0008000a84 */
[----:B------:R-:W-:Y:S05]  /*26e90*/  @P0 BRA.U.ANY `(.L_x_1958) ;  /* 0xfffffffd00e80947 */ /* 0x000fea000393ffff */
[----:B01----:R-:W2:Y:S02]  /*26ea0*/  LDL.LU R2, [R1+0x2c] ;  /* 0x00002c0001027983 */ /* 0x003ea40000300800 */
[----:B--2---:R-:W-:-:S05]  /*26eb0*/  VIADD R2, R2, 0x1 ;  /* 0x0000000102027836 */ /* 0x004fca0000000000 */
[----:B------:R0:W-:Y:S01]  /*26ec0*/  STL [R1+0x2c], R2 ;  /* 0x00002c0201007387 */ /* 0x0001e20000100800 */
[----:B------:R-:W-:-:S04]  /*26ed0*/  LEA.HI R0, R2, R2, RZ, 0x1 ;  /* 0x0000000202007211 */ /* 0x000fc800078f08ff */
[----:B------:R-:W-:-:S04]  /*26ee0*/  LOP3.LUT R0, R0, 0xfffffffe, RZ, 0xc0, !PT ;  /* 0xfffffffe00007812 */ /* 0x000fc800078ec0ff */
[----:B------:R-:W-:-:S04]  /*26ef0*/  IADD3 R0, R2, -R0, RZ ;  /* 0x8000000002007210 */ /* 0x000fc80007ffe0ff */
[----:B------:R-:W-:Y:S01]  /*26f00*/  SHF.L.U32 R0, R0, 0x1f, RZ ;  /* 0x0000001f00007819 */ /* 0x000fe200000006ff */
[----:B------:R-:W-:Y:S01]  /*26f10*/  NOP ;  /* 0x0000000000007918 */ /* 0x000fe20000000000 */
[----:B0-----:R-:W2:Y:S01]  /*26f20*/  LDL.LU R2, [R1+0x28] ;  /* 0x0000280001027983 */ /* 0x001ea20000300800 */
[----:B------:R0:W-:Y:S01]  /*26f30*/  SYNCS.ARRIVE.TRANS64.A1T0 RZ, [R23+URZ+0x30800], RZ ;  /* 0x030800ff17ff79a7 */ /* 0x0001e2000810003f */
[----:B------:R-:W-:Y:S01]  /*26f40*/  BSSY B0, `(.L_x_1959) ;  /* 0x0000004000007945 */ /* 0x000fe20003800000 */
[----:B------:R-:W1:Y:S01]  /*26f50*/  SYNCS.PHASECHK.TRANS64.TRYWAIT P0, [R23+URZ+0x30820], R0 ;  /* 0x03082000170075a7 */ /* 0x000e62000800017f */
[----:B--2---:R-:W-:Y:S02]  /*26f60*/  VIADD R6, R2, 0xfffffffe ;  /* 0xfffffffe02067836 */ /* 0x004fe40000000000 */
[----:B01----:R-:W-:Y:S05]  /*26f70*/  @!P0 BRA `(.L_x_1960) ;  /* 0x0000005000a88947 */ /* 0x003fea0003800000 */
.L_x_2108:
[----:B------:R-:W-:Y:S05]  /*26f80*/  BSYNC B0 ;  /* 0x0000000000007941 */ /* 0x000fea0003800000 */
.L_x_1959:
        /* <DEDUP_REMOVED lines=11> */
.L_x_1975:
[----:B------:R-:W2:Y:S01]  /*27040*/  LDL R4, [R1+0xc] ;  /* 0x00000c0001047983 */ /* 0x000ea20000100800 */
[----:B------:R-:W1:Y:S03]  /*27050*/  LDC R7, c[0x0][0x430] ;  /* 0x00010c00ff077b82 */ /* 0x000e660000000800 */
[----:B------:R-:W3:Y:S01]  /*27060*/  LDL R8, [R1+0x14] ;  /* 0x0000140001087983 */ /* 0x000ee20000100800 */
[----:B0-----:R-:W0:Y:S01]  /*27070*/  S2R R0, SR_TID.X ;  /* 0x0000000000007919 */ /* 0x001e220000002100 */
[----:B------:R-:W4:Y:S01]  /*27080*/  S2R R3, SR_TID.X ;  /* 0x0000000000037919 */ /* 0x000f220000002100 */
[----:B-1----:R-:W-:-:S13]  /*27090*/  ISETP.NE.AND P0, PT, R7, 0x1, PT ;  /* 0x000000010700780c */ /* 0x002fda0003f05270 */
[----:B------:R-:W1:Y:S01]  /*270a0*/  @P0 LDC R2, c[0x0][0x438] ;  /* 0x00010e00ff020b82 */ /* 0x000e620000000800 */
[----:B0-----:R-:W-:Y:S01]  /*270b0*/  LOP3.LUT R0, R0, 0x7f, RZ, 0xc0, !PT ;  /* 0x0000007f00007812 */ /* 0x001fe200078ec0ff */
[----:B----4-:R-:W-:-:S03]  /*270c0*/  IMAD.SHL.U32 R3, R3, 0x10, RZ ;  /* 0x0000001003037824 */ /* 0x010fc600078e00ff */
[----:B------:R-:W-:-:S04]  /*270d0*/  SHF.R.U32.HI R0, RZ, 0x3, R0 ;  /* 0x00000003ff007819 */ /* 0x000fc80000011600 */
[----:B------:R-:W-:Y:S02]  /*270e0*/  LOP3.LUT R3, R0, 0x70, R3, 0xf8, !PT ;  /* 0x0000007000037812 */ /* 0x000fe400078ef803 */
[----:B------:R-:W0:Y:S02]  /*270f0*/  @P0 LDC R0, c[0x0][0x434] ;  /* 0x00010d00ff000b82 */ /* 0x000e240000000800 */
[----:B------:R-:W-:Y:S01]  /*27100*/  ISETP.GT.U32.AND P5, PT, R3, 0x5f, PT ;  /* 0x0000005f0300780c */ /* 0x000fe20003fa4070 */
[----:B--2---:R-:W-:-:S12]  /*27110*/  IMAD R9, R6, 0x60, R4 ;  /* 0x0000006006097824 */ /* 0x004fd800078e0204 */
[----:B------:R-:W3:Y:S01]  /*27120*/  @!P5 LDC.64 R4, c[0x0][0x428] ;  /* 0x00010a00ff04db82 */ /* 0x000ee20000000a00 */
[----:B------:R-:W-:-:S05]  /*27130*/  IADD3 R9, R3, R9, RZ ;  /* 0x0000000903097210 */ /* 0x000fca0007ffe0ff */
[----:B0-----:R-:W-:-:S04]  /*27140*/  @P0 IMAD.HI.U32 R3, R9, R0, RZ ;  /* 0x0000000009030227 */ /* 0x001fc800078e00ff */
[----:B------:R-:W-:Y:S01]  /*27150*/  IMAD.MOV.U32 R0, RZ, RZ, R9 ;  /* 0x000000ffff007224 */ /* 0x000fe200078e0009 */
[----:B-1----:R-:W-:-:S04]  /*27160*/  @P0 SHF.R.U32.HI R0, RZ, R2, R3 ;  /* 0x00000002ff000219 */ /* 0x002fc80000011603 */
[--C-:B------:R-:W-:Y:S01]  /*27170*/  @!P5 SHF.R.S32.HI R3, RZ, 0x1f, R0.reuse ;  /* 0x0000001fff03d819 */ /* 0x100fe20000011400 */
[----:B------:R-:W-:Y:S02]  /*27180*/  @!P5 IMAD.MOV.U32 R2, RZ, RZ, R0 ;  /* 0x000000ffff02d224 */ /* 0x000fe400078e0000 */
[-C--:B---3--:R-:W-:Y:S02]  /*27190*/  @!P5 IMAD R8, R8, R4.reuse, RZ ;  /* 0x000000040808d224 */ /* 0x088fe400078e02ff */
[----:B------:R-:W-:-:S04]  /*271a0*/  @!P5 IMAD.WIDE.U32 R2, R33, R4, R2 ;  /* 0x000000042102d225 */ /* 0x000fc800078e0002 */
[----:B------:R-:W-:Y:S02]  /*271b0*/  @!P5 IMAD R8, R33, R5, R8 ;  /* 0x000000052108d224 */ /* 0x000fe400078e0208 */
[----:B------:R-:W0:Y:S01]  /*271c0*/  @!P5 LDC.64 R4, c[0x0][0x418] ;  /* 0x00010600ff04db82 */ /* 0x000e220000000a00 */
[----:B------:R-:W-:Y:S02]  /*271d0*/  IMAD.MOV R0, RZ, RZ, -R0 ;  /* 0x000000ffff007224 */ /* 0x000fe400078e0a00 */
[----:B------:R-:W-:Y:S02]  /*271e0*/  @!P5 IMAD.IADD R3, R8, 0x1, R3 ;  /* 0x000000010803d824 */ /* 0x000fe400078e0203 */
[----:B------:R-:W-:Y:S01]  /*271f0*/  IMAD R9, R7, R0, R9 ;  /* 0x0000000007097224 */ /* 0x000fe200078e0209 */
[----:B------:R-:W-:Y:S02]  /*27200*/  MOV R0, RZ ;  /* 0x000000ff00007202 */ /* 0x000fe40000000f00 */
[----:B0-----:R-:W-:-:S04]  /*27210*/  @!P5 LEA R4, P0, R2, R4, 0x2 ;  /* 0x000000040204d211 */ /* 0x001fc800078010ff */
[----:B------:R-:W-:-:S05]  /*27220*/  @!P5 LEA.HI.X R5, R2, R5, R3, 0x2, P0 ;  /* 0x000000050205d211 */ /* 0x000fca00000f1403 */
[----:B------:R0:W5:Y:S01]  /*27230*/  @!P5 LDG.E R0, desc[UR60][R4.64] ;  /* 0x0000003c0400d981 */ /* 0x000162000c1e1900 */
[----:B------:R-:W-:Y:S01]  /*27240*/  LOP3.LUT P4, RZ, R22, 0x10, RZ, 0xc0, !PT ;  /* 0x0000001016ff7812 */ /* 0x000fe2000788c0ff */
[----:B------:R-:W-:-:S05]  /*27250*/  VIADD R26, R10, 0x1 ;  /* 0x000000010a1a7836 */ /* 0x000fca0000000000 */
[C---:B------:R-:W-:Y:S01]  /*27260*/  ISETP.NE.AND P0, PT, R26.reuse, 0x2, PT ;  /* 0x000000021a00780c */ /* 0x040fe20003f05270 */
[----:B------:R-:W-:Y:S05]  /*27270*/  YIELD ;  /* 0x0000000000007946 */ /* 0x000fea0003800000 */
[----:B------:R-:W-:Y:S01]  /*27280*/  SEL R29, RZ, 0x1, P0 ;  /* 0x00000001ff1d7807 */ /* 0x000fe20000000000 */
[----:B------:R-:W-:Y:S01]  /*27290*/  IMAD.MOV.U32 R25, RZ, RZ, R6 ;  /* 0x000000ffff197224 */ /* 0x000fe200078e0006 */
[----:B------:R-:W-:Y:S02]  /*272a0*/  SEL R26, R26, RZ, P0 ;  /* 0x000000ff1a1a7207 */ /* 0x000fe40000000000 */
[----:B------:R-:W-:Y:S01]  /*272b0*/  LOP3.LUT R29, R20, R29, RZ, 0x3c, !PT ;  /* 0x0000001d141d7212 */ /* 0x000fe200078e3cff */
[----:B0-----:R-:W-:Y:S06]  /*272c0*/  @!P4 BRA `(.L_x_1963) ;  /* 0x000000000004c947 */ /* 0x001fec0003800000 */
[----:B------:R-:W-:Y:S01]  /*272d0*/  BPT.TRAP 0x1 ;  /* 0x000000040000795c */ /* 0x000fe20000300000 */
.L_x_1963:
[----:B------:R-:W-:Y:S01]  /*272e0*/  IMAD R7, R26, 0x8, R23 ;  /* 0x000000081a077824 */ /* 0x000fe200078e0217 */
[----:B------:R-:W-:Y:S01]  /*272f0*/  SHF.L.U32 R2, R29, 0x1f, RZ ;  /* 0x0000001f1d027819 */ /* 0x000fe200000006ff */
[----:B------:R-:W-:Y:S03]  /*27300*/  BSSY B1, `(.L_x_1964) ;  /* 0x0000003000017945 */ /* 0x000fe60003800000 */
[----:B------:R-:W0:Y:S02]  /*27310*/  SYNCS.PHASECHK.TRANS64.TRYWAIT P0, [R7+URZ+0x30840], R2 ;  /* 0x03084002070075a7 */ /* 0x000e24000800017f */
[----:B0-----:R-:W-:Y:S05]  /*27320*/  @!P0 BRA `(.L_x_1965) ;  /* 0x0000004c00d08947 */ /* 0x001fea0003800000 */
.L_x_2109:
[----:B------:R-:W-:Y:S05]  /*27330*/  BSYNC B1 ;  /* 0x0000000000017941 */ /* 0x000fea0003800000 */
.L_x_1964:
[----:B------:R-:W2:Y:S01]  /*27340*/  LDL R5, [R1] ;  /* 0x0000000001057983 */ /* 0x000ea20000100800 */
[----:B------:R-:W-:Y:S01]  /*27350*/  SHF.R.S32.HI R21, RZ, 0x1f, R9 ;  /* 0x0000001fff157819 */ /* 0x000fe20000011409 */
[----:B------:R-:W-:Y:S01]  /*27360*/  ULDC.64 UR4, c[0x0][0x300] ;  /* 0x0000c00000047ab9 */ /* 0x000fe20000000a00 */
[----:B-----5:R-:W-:Y:S01]  /*27370*/  SHF.R.S32.HI R28, RZ, 0x1f, R0 ;  /* 0x0000001fff1c7819 */ /* 0x020fe20000011400 */
[----:B0-----:R-:W-:Y:S01]  /*27380*/  IMAD.WIDE.U32 R2, R9, UR4, RZ ;  /* 0x0000000409027c25 */ /* 0x001fe2000f8e00ff */
[C---:B------:R-:W-:Y:S02]  /*27390*/  LOP3.LUT P5, RZ, R22.reuse, 0x2, RZ, 0xc0, !PT ;  /* 0x0000000216ff7812 */ /* 0x040fe400078ac0ff */
[----:B------:R-:W-:Y:S01]  /*273a0*/  LOP3.LUT P4, RZ, R22, 0x1, RZ, 0xc0, !PT ;  /* 0x0000000116ff7812 */ /* 0x000fe2000788c0ff */
[----:B------:R-:W-:-:S04]  /*273b0*/  IMAD R4, R21, UR4, RZ ;  /* 0x0000000415047c24 */ /* 0x000fc8000f8e02ff */
        /* <DEDUP_REMOVED lines=16> */
[----:B--2---:R-:W-:Y:S01]  /*274c0*/  IMAD R5, R26, 0x4800, R5 ;  /* 0x000048001a057824 */ /* 0x004fe200078e0205 */
[----:B------:R-:W-:Y:S06]  /*274d0*/  BRA.DIV UR4, `(.L_x_1966) ;  /* 0x0000004e04787947 */ /* 0x000fec000b800000 */
[----:B------:R-:W0:Y:S01]  /*274e0*/  SHFL.IDX PT, R2, R8, RZ, 0x181f ;  /* 0x00181fff08027589 */ /* 0x000e2200000e0000 */
[----:B------:R-:W-:Y:S01]  /*274f0*/  SHF.L.U32 R4, R34, 0x1, RZ ;  /* 0x0000000122047819 */ /* 0x000fe200000006ff */
[----:B------:R-:W-:Y:S01]  /*27500*/  IMAD R5, R5, 0x2, R23 ;  /* 0x0000000205057824 */ /* 0x000fe200078e0217 */
[----:B------:R-:W-:Y:S01]  /*27510*/  LOP3.LUT P6, RZ, R22, 0x4, RZ, 0xc0, !PT ;  /* 0x0000000416ff7812 */ /* 0x000fe200078cc0ff */
        /* <DEDUP_REMOVED lines=29> */
[----:B0-----:R-:W-:-:S04]  /*276f0*/  IADD3 R2, P0, R2, R4, RZ ;  /* 0x0000000402027210 */ /* 0x001fc80007f1e0ff */
[----:B------:R-:W-:Y:S02]  /*27700*/  IADD3.X R3, RZ, R35, RZ, P0, !PT ;  /* 0x00000023ff037210 */ /* 0x000fe400007fe4ff */
[----:B------:R0:W1:Y:S04]  /*27710*/  SHFL.IDX PT, R35, R6, 0x5, 0x181f ;  /* 0x00b81f0006237f89 */ /* 0x00006800000e0000 */
[----:B------:R-:W-:Y:S04]  /*27720*/  LDGSTS.E.BYPASS.LTC128B.128 [R5+0x20400], desc[UR60][R2.64], !P6 ;  /* 0x2040000002057fae */ /* 0x000fe8000f101d7c */
[----:B------:R-:W-:Y:S04]  /*27730*/  LDGSTS.E.BYPASS.LTC128B.128 [R5+0x23400], desc[UR60][R2.64+0x80], !P5 ;  /* 0x2340008002057fae */ /* 0x000fe8000e901d7c */
[----:B------:R2:W-:Y:S04]  /*27740*/  LDGSTS.E.BYPASS.LTC128B.128 [R5+0x26400], desc[UR60][R2.64+0x100], !P4 ;  /* 0x2640010002057fae */ /* 0x0005e8000e101d7c */
[----:B-12---:R0:W2:Y:S02]  /*27750*/  SHFL.IDX PT, R2, R8, 0x5, 0x181f ;  /* 0x00b81f0008027f89 */ /* 0x0060a400000e0000 */
.L_x_2123:
        /* <DEDUP_REMOVED lines=11> */
.L_x_1967:
        /* <DEDUP_REMOVED lines=10> */
.L_x_1968:
[----:B------:R2:W-:Y:S01]  /*278b0*/  SYNCS.ARRIVE.TRANS64.A1T0 RZ, [R7+URZ+0x30830], RZ ;  /* 0x030830ff07ff79a7 */ /* 0x0005e2000810003f */
[----:B------:R-:W-:Y:S05]  /*278c0*/  @!P5 BRA `(.L_x_1969) ;  /* 0x000000000004d947 */ /* 0x000fea0003800000 */
[----:B------:R-:W-:Y:S01]  /*278d0*/  BPT.TRAP 0x1 ;  /* 0x000000040000795c */ /* 0x000fe20000300000 */
.L_x_1969:
[----:B-1----:R-:W-:Y:S01]  /*278e0*/  SHF.L.U32 R2, R20, 0x1f, RZ ;  /* 0x0000001f14027819 */ /* 0x002fe200000006ff */
[----:B0-----:R-:W-:Y:S01]  /*278f0*/  IMAD R6, R10, 0x8, R23 ;  /* 0x000000080a067824 */ /* 0x001fe200078e0217 */
[----:B------:R-:W-:Y:S03]  /*27900*/  BSSY B1, `(.L_x_1970) ;  /* 0x0000003000017945 */ /* 0x000fe60003800000 */
[----:B------:R-:W0:Y:S02]  /*27910*/  SYNCS.PHASECHK.TRANS64.TRYWAIT P0, [R6+URZ+0x30860], R2 ;  /* 0x03086002060075a7 */ /* 0x000e24000800017f */
[----:B0-----:R-:W-:Y:S05]  /*27920*/  @!P0 BRA `(.L_x_1971) ;  /* 0x0000005000448947 */ /* 0x001fea0003800000 */
.L_x_2124:
[----:B------:R-:W-:Y:S05]  /*27930*/  BSYNC B1 ;  /* 0x0000000000017941 */ /* 0x000fea0003800000 */
.L_x_1970:
[----:B--2---:R-:W2:Y:S04]  /*27940*/  LDL R7, [R1+0x8] ;  /* 0x0000080001077983 */ /* 0x004ea80000100800 */
[----:B------:R-:W3:Y:S01]  /*27950*/  LDL R5, [R1] ;  /* 0x0000000001057983 */ /* 0x000ee20000100800 */
[----:B------:R-:W1:Y:S01]  /*27960*/  S2R R3, SR_TID.X ;  /* 0x0000000000037919 */ /* 0x000e620000002100 */
[----:B------:R-:W-:Y:S01]  /*27970*/  UMOV UR4, 0xffffffff ;  /* 0xffffffff00047882 */ /* 0x000fe20000000000 */
[----:B-1----:R-:W-:-:S04]  /*27980*/  LOP3.LUT R3, R3, 0x7f, RZ, 0xc0, !PT ;  /* 0x0000007f03037812 */ /* 0x002fc800078ec0ff */
[----:B------:R-:W-:Y:S01]  /*27990*/  SHF.R.U32.HI R3, RZ, 0x3, R3 ;  /* 0x00000003ff037819 */ /* 0x000fe20000011603 */
[----:B--2---:R-:W-:Y:S02]  /*279a0*/  IMAD R7, R31, -0x60, R7 ;  /* 0xffffffa01f077824 */ /* 0x004fe400078e0207 */
[----:B---3--:R-:W-:Y:S02]  /*279b0*/  IMAD R5, R10, 0x4800, R5 ;  /* 0x000048000a057824 */ /* 0x008fe400078e0205 */
        /* <DEDUP_REMOVED lines=56> */
.L_x_2138:
        /* <DEDUP_REMOVED lines=23> */
[----:B------:R-:W-:Y:S02]  /*27eb0*/  IADD3 R3, R3, R7, RZ ;  /* 0x0000000703037210 */ /* 0x000fe40007ffe0ff */
[C---:B------:R-:W-:Y:S02]  /*27ec0*/  IMAD R5, R18.reuse, UR5, R5 ;  /* 0x0000000512057c24 */ /* 0x040fe4000f8e0205 */
[----:B------:R-:W-:Y:S01]  /*27ed0*/  IMAD.WIDE.U32 R2, R18, UR4, R2 ;  /* 0x0000000412027c25 */ /* 0x000fe2000f8e0002 */
[----:B------:R-:W-:-:S03]  /*27ee0*/  ULDC.64 UR4, c[0x0][0x318] ;  /* 0x0000c60000047ab9 */ /* 0x000fc60000000a00 */
[----:B------:R-:W-:Y:S01]  /*27ef0*/  IMAD.IADD R3, R5, 0x1, R3 ;  /* 0x0000000105037824 */ /* 0x000fe200078e0203 */
[----:B0-----:R-:W-:-:S04]  /*27f00*/  LEA R17, P0, R2, UR4, 0x1 ;  /* 0x0000000402117c11 */ /* 0x001fc8000f8008ff */
[----:B------:R-:W-:Y:S02]  /*27f10*/  LEA.HI.X R24, R2, UR5, R3, 0x1, P0 ;  /* 0x0000000502187c11 */ /* 0x000fe400080f0c03 */
[----:B------:R-:W-:-:S13]  /*27f20*/  PLOP3.LUT P0, PT, PT, PT, PT, 0x80, 0x0 ;  /* 0x000000000000781c */ /* 0x000fda0003f0f070 */
.L_x_1973:
        /* <DEDUP_REMOVED lines=10> */
.L_x_1974:
        /* <DEDUP_REMOVED lines=8> */
.L_x_1962:
[----:B------:R-:W-:Y:S05]  /*28050*/  BSYNC B0 ;  /* 0x0000000000007941 */ /* 0x000fea0003800000 */
.L_x_1961:
        /* <DEDUP_REMOVED lines=17> */
.L_x_1977:
[----:B------:R-:W-:Y:S05]  /*28170*/  BSYNC B0 ;  /* 0x0000000000007941 */ /* 0x000fea0003800000 */
.L_x_1976:
[----:B------:R-:W-:-:S13]  /*28180*/  LOP3.LUT P0, RZ, R22, 0x10, RZ, 0xc0, !PT ;  /* 0x0000001016ff7812 */ /* 0x000fda000780c0ff */
[----:B------:R-:W-:Y:S05]  /*28190*/  @!P0 BRA `(.L_x_1978) ;  /* 0x0000000000048947 */ /* 0x000fea0003800000 */
[----:B------:R-:W-:Y:S01]  /*281a0*/  BPT.TRAP 0x1 ;  /* 0x000000040000795c */ /* 0x000fe20000300000 */
.L_x_1978:
[----:B------:R-:W2:Y:S01]  /*281b0*/  LDL.LU R2, [R1+0x8] ;  /* 0x0000080001027983 */ /* 0x000ea20000300800 */
[----:B------:R-:W-:Y:S01]  /*281c0*/  LEA R0, R26, R23, 0x3 ;  /* 0x000000171a007211 */ /* 0x000fe200078e18ff */
[----:B------:R-:W-:Y:S01]  /*281d0*/  BSSY B0, `(.L_x_1979) ;  /* 0x0000005000007945 */ /* 0x000fe20003800000 */
[----:B------:R-:W-:-:S04]  /*281e0*/  SHF.L.U32 R3, R29, 0x1f, RZ ;  /* 0x0000001f1d037819 */ /* 0x000fc800000006ff */
[----:B------:R-:W0:Y:S01]  /*281f0*/  SYNCS.PHASECHK.TRANS64.TRYWAIT P0, [R0+URZ+0x30860], R3 ;  /* 0x03086003000075a7 */ /* 0x000e22000800017f */
[----:B--2---:R-:W-:Y:S01]  /*28200*/  IMAD R6, R25, -0x60, R2 ;  /* 0xffffffa019067824 */ /* 0x004fe200078e0202 */
[----:B0-----:R-:W-:Y:S06]  /*28210*/  @!P0 BRA `(.L_x_1980) ;  /* 0x0000005000308947 */ /* 0x001fec0003800000 */
.L_x_2139:
[----:B------:R-:W-:Y:S05]  /*28220*/  BSYNC B0 ;  /* 0x0000000000007941 */ /* 0x000fea0003800000 */
.L_x_1979:
[----:B------:R-:W1:Y:S02]  /*28230*/  S2R R2, SR_TID.X ;  /* 0x0000000000027919 */ /* 0x000e640000002100 */
[----:B-1----:R-:W-:-:S04]  /*28240*/  LOP3.LUT R2, R2, 0x7f, RZ, 0xc0, !PT ;  /* 0x0000007f02027812 */ /* 0x002fc800078ec0ff */
[----:B------:R-:W-:Y:S02]  /*28250*/  SHF.R.U32.HI R4, RZ, 0x3, R2 ;  /* 0x00000003ff047819 */ /* 0x000fe40000011602 */
[----:B------:R-:W2:Y:S01]  /*28260*/  LDL R2, [R1] ;  /* 0x0000000001027983 */ /* 0x000ea20000100800 */
[----:B------:R-:W-:Y:S02]  /*28270*/  UMOV UR4, 0xffffffff ;  /* 0xffffffff00047882 */ /* 0x000fe40000000000 */
[----:B------:R-:W-:Y:S02]  /*28280*/  IMAD.IADD R6, R6, 0x1, -R4 ;  /* 0x0000000106067824 */ /* 0x000fe400078e0a04 */
[----:B--2---:R-:W-:Y:S01]  /*28290*/  IMAD R4, R26, 0x4800, R2 ;  /* 0x000048001a047824 */ /* 0x004fe200078e0202 */
        /* <DEDUP_REMOVED lines=59> */
.L_x_2153:
        /* <DEDUP_REMOVED lines=13> */
.L_x_1982:
        /* <DEDUP_REMOVED lines=10> */
.L_x_1983:
[----:B------:R-:W-:Y:S01]  /*287c0*/  VIADD R26, R26, 0x1 ;  /* 0x000000011a1a7836 */ /* 0x000fe20000000000 */
[----:B------:R1:W-:Y:S04]  /*287d0*/  SYNCS.ARRIVE.TRANS64.A1T0 RZ, [R0+URZ+0x30850], RZ ;  /* 0x030850ff00ff79a7 */ /* 0x0003e8000810003f */
[----:B------:R-:W-:-:S04]  /*287e0*/  ISETP.NE.AND P0, PT, R26, 0x2, PT ;  /* 0x000000021a00780c */ /* 0x000fc80003f05270 */
[----:B-1----:R-:W-:Y:S02]  /*287f0*/  SEL R0, RZ, 0x1, P0 ;  /* 0x00000001ff007807 */ /* 0x002fe40000000000 */
[----:B------:R-:W-:Y:S02]  /*28800*/  SEL R26, R26, RZ, P0 ;  /* 0x000000ff1a1a7207 */ /* 0x000fe40000000000 */
[----:B------:R-:W-:-:S07]  /*28810*/  LOP3.LUT R29, R29, R0, RZ, 0x3c, !PT ;  /* 0x000000001d1d7212 */ /* 0x000fce00078e3cff */
.L_x_1940:
[----:B------:R-:W-:Y:S05]  /*28820*/  BSYNC B7 ;  /* 0x0000000000077941 */ /* 0x000fea0003800000 */
.L_x_1938:
[----:B------:R-:W-:-:S13]  /*28830*/  LOP3.LUT P0, RZ, R22, 0x20, RZ, 0xc0, !PT ;  /* 0x0000002016ff7812 */ /* 0x000fda000780c0ff */
[----:B------:R-:W-:Y:S05]  /*28840*/  @!P0 BRA `(.L_x_1984) ;  /* 0x0000000000248947 */ /* 0x000fea0003800000 */
[----:B------:R-:W-:Y:S05]  /*28850*/  WARPSYNC.ALL ;  /* 0x0000000000007948 */ /* 0x000fea0003800000 */
[----:B------:R-:W2:Y:S08]  /*28860*/  S2UR UR5, SR_CgaCtaId ;  /* 0x00000000000579c3 */ /* 0x000eb00000008800 */
[----:B------:R-:W-:Y:S06]  /*28870*/  BAR.SYNC.DEFER_BLOCKING 0x5, 0x180 ;  /* 0x0146000000007b1d */ /* 0x000fec0000010000 */
[----:B------:R-:W-:-:S02]  /*28880*/  UMOV UR4, 0x400 ;  /* 0x0000040000047882 */ /* 0x000fc40000000000 */
[----:B--2---:R-:W-:-:S06]  /*28890*/  ULEA UR4, UR5, UR4, 0x18 ;  /* 0x0000000405047291 */ /* 0x004fcc000f8ec03f */
[----:B0-----:R-:W-:-:S05]  /*288a0*/  IMAD.U32 R23, RZ, RZ, UR4 ;  /* 0x00000004ff177e24 */ /* 0x001fca000f8e00ff */
[----:B------:R0:W2:Y:S01]  /*288b0*/  LDS.128 R16, [R23+0x308d0] ;  /* 0x0308d00017107984 */ /* 0x0000a20000000c00 */
[----:B------:R-:W-:Y:S06]  /*288c0*/  BAR.ARV 0x4, 0x180 ;  /* 0x0106000000007b1d */ /* 0x000fec0000002000 */
[----:B------:R-:W-:Y:S05]  /*288d0*/  BRA `(.L_x_1985) ;  /* 0x0000000800cc7947 */ /* 0x000fea0003800000 */
.L_x_1984:
[----:B------:R-:W2:Y:S01]  /*288e0*/  S2R R8, SR_TID.X ;  /* 0x0000000000087919 */ /* 0x000ea20000002100 */
[----:B------:R-:W-:Y:S01]  /*288f0*/  UMOV UR4, 0xffffffff ;  /* 0xffffffff00047882 */ /* 0x000fe20000000000 */
[----:B--2---:R-:W-:-:S04]  /*28900*/  LOP3.LUT R8, R8, 0x1f, RZ, 0xc0, !PT ;  /* 0x0000001f08087812 */ /* 0x004fc800078ec0ff */
[----:B------:R-:W-:Y:S01]  /*28910*/  ISETP.NE.AND P0, PT, R8, 0x1f, PT ;  /* 0x0000001f0800780c */ /* 0x000fe20003f05270 */
[----:B------:R-:W-:-:S12]  /*28920*/  BRA.DIV UR4, `(.L_x_1986) ;  /* 0x0000005204847947 */ /* 0x000fd8000b800000 */
[----:B------:R-:W-:Y:S01]  /*28930*/  IADD3 R5, R19, R8, RZ ;  /* 0x0000000813057210 */ /* 0x000fe20007ffe0ff */
[----:B------:R-:W-:-:S03]  /*28940*/  ULDC UR4, c[0x0][0xc3c] ;  /* 0x00030f0000047ab9 */ /* 0x000fc60000000800 */
[----:B------:R-:W-:-:S13]  /*28950*/  ISETP.GE.OR P1, PT, R5, UR4, !P0 ;  /* 0x0000000405007c0c */ /* 0x000fda000c726670 */
[----:B0-----:R-:W0:Y:S02]  /*28960*/  @!P1 LDC.64 R2, c[0x0][0xc80] ;  /* 0x00032000ff029b82 */ /* 0x001e240000000a00 */
[----:B0-----:R-:W-:-:S06]  /*28970*/  @!P1 IMAD.WIDE R2, R5, 0x4, R2 ;  /* 0x0000000405029825 */ /* 0x001fcc00078e0202 */
        /* <DEDUP_REMOVED lines=25> */
[----:B------:R0:W2:Y:S02]  /*28b10*/  SHFL.IDX PT, R14, R2, 0x1f, 0x1f ;  /* 0x03e01f00020e7f89 */ /* 0x0000a400000e0000 */
.L_x_2163:
[----:B------:R-:W-:Y:S02]  /*28b20*/  ULDC UR4, c[0x0][0xc38] ;  /* 0x00030e0000047ab9 */ /* 0x000fe40000000800 */
[----:B------:R-:W-:-:S04]  /*28b30*/  IMAD.U32 R7, RZ, RZ, UR4 ;  /* 0x00000004ff077e24 */ /* 0x000fc8000f8e00ff */
[----:B--2---:R-:W-:-:S04]  /*28b40*/  IMAD R14, R14, R7, RZ ;  /* 0x000000070e0e7224 */ /* 0x004fc800078e02ff */
[----:B------:R-:W-:-:S05]  /*28b50*/  IMAD.IADD R9, R4, 0x1, R14 ;  /* 0x0000000104097824 */ /* 0x000fca00078e020e */
[----:B------:R-:W-:-:S13]  /*28b60*/  ISETP.GT.AND P6, PT, R9, R0, PT ;  /* 0x000000000900720c */ /* 0x000fda0003fc4270 */
[----:B------:R-:W-:Y:S05]  /*28b70*/  @P6 BRA `(.L_x_1987) ;  /* 0x00000000009c6947 */ /* 0x000fea0003800000 */
.L_x_1992:
[----:B0-----:R-:W0:Y:S01]  /*28b80*/  LDC R2, c[0x0][0xc3c] ;  /* 0x00030f00ff027b82 */ /* 0x001e220000000800 */
[----:B------:R-:W-:-:S05]  /*28b90*/  VIADD R19, R19, 0x1f ;  /* 0x0000001f13137836 */ /* 0x000fca0000000000 */
[----:B0-----:R-:W-:-:S13]  /*28ba0*/  ISETP.GE.AND P6, PT, R19, R2, PT ;  /* 0x000000021300720c */ /* 0x001fda0003fc6270 */
[----:B------:R-:W-:Y:S05]  /*28bb0*/  @P6 BRA `(.L_x_1988) ;  /* 0x0000000400d06947 */ /* 0x000fea0003800000 */
[----:B------:R-:W0:Y:S01]  /*28bc0*/  S2R R3, SR_TID.X ;  /* 0x0000000000037919 */ /* 0x000e220000002100 */
[----:B------:R-:W-:Y:S01]  /*28bd0*/  BSSY B0, `(.L_x_1989) ;  /* 0x0000009000007945 */ /* 0x000fe20003800000 */
[----:B------:R-:W-:Y:S02]  /*28be0*/  MOV R5, RZ ;  /* 0x000000ff00057202 */ /* 0x000fe40000000f00 */
[----:B0-----:R-:W-:-:S05]  /*28bf0*/  LOP3.LUT R3, R3, 0x1f, RZ, 0xc0, !PT ;  /* 0x0000001f03037812 */ /* 0x001fca00078ec0ff */
[----:B------:R-:W-:-:S05]  /*28c00*/  IMAD.IADD R7, R19, 0x1, R3 ;  /* 0x0000000113077824 */ /* 0x000fca00078e0203 */
[----:B------:R-:W-:-:S13]  /*28c10*/  ISETP.GE.OR P6, PT, R7, R2, !P0 ;  /* 0x000000020700720c */ /* 0x000fda00047c6670 */
[----:B------:R-:W-:Y:S05]  /*28c20*/  @P6 BRA `(.L_x_1990) ;  /* 0x00000000000c6947 */ /* 0x000fea0003800000 */
[----:B------:R-:W0:Y:S02]  /*28c30*/  LDC.64 R2, c[0x0][0xc80] ;  /* 0x00032000ff027b82 */ /* 0x000e240000000a00 */
[----:B0-----:R-:W-:-:S05]  /*28c40*/  IMAD.WIDE R2, R7, 0x4, R2 ;  /* 0x0000000407027825 */ /* 0x001fca00078e0202 */
[----:B------:R0:W5:Y:S02]  /*28c50*/  LDG.E R5, desc[UR60][R2.64] ;  /* 0x0000003c02057981 */ /* 0x000164000c1e1900 */
.L_x_1990:
[----:B------:R-:W-:Y:S05]  /*28c60*/  BSYNC B0 ;  /* 0x0000000000007941 */ /* 0x000fea0003800000 */
.L_x_1989:
[----:B------:R-:W-:-:S03]  /*28c70*/  UMOV UR4, 0xffffffff ;  /* 0xffffffff00047882 */ /* 0x000fc60000000000 */
[----:B------:R-:W-:Y:S05]  /*28c80*/  BRA.DIV UR4, `(.L_x_1991) ;  /* 0x0000005204d07947 */ /* 0x000fea000b800000 */
[----:B-----5:R-:W2:Y:S02]  /*28c90*/  SHFL.UP PT, R14, R5, 0x1, RZ ;  /* 0x04200000050e7989 */ /* 0x020ea400000e00ff */
[----:B--2---:R-:W-:-:S05]  /*28ca0*/  SEL R14, R14, RZ, P1 ;  /* 0x000000ff0e0e7207 */ /* 0x004fca0000800000 */
        /* <DEDUP_REMOVED lines=13> */
[----:B------:R0:W2:Y:S02]  /*28d80*/  SHFL.IDX PT, R14, R2, 0x1f, 0x1f ;  /* 0x03e01f00020e7f89 */ /* 0x0000a400000e0000 */
.L_x_2171:
[----:B------:R-:W-:Y:S02]  /*28d90*/  ULDC UR4, c[0x0][0xc38] ;  /* 0x00030e0000047ab9 */ /* 0x000fe40000000800 */
[----:B------:R-:W-:-:S05]  /*28da0*/  MOV R7, UR4 ;  /* 0x0000000400077c02 */ /* 0x000fca0008000f00 */
[----:B--2---:R-:W-:-:S04]  /*28db0*/  IMAD R14, R14, R7, RZ ;  /* 0x000000070e0e7224 */ /* 0x004fc800078e02ff */
[----:B------:R-:W-:-:S05]  /*28dc0*/  IMAD.IADD R9, R14, 0x1, R9 ;  /* 0x000000010e097824 */ /* 0x000fca00078e0209 */
[----:B------:R-:W-:-:S13]  /*28dd0*/  ISETP.GT.AND P6, PT, R9, R0, PT ;  /* 0x000000000900720c */ /* 0x000fda0003fc4270 */
[----:B------:R-:W-:Y:S05]  /*28de0*/  @!P6 BRA `(.L_x_1992) ;  /* 0xfffffffc0064e947 */ /* 0x000fea000383ffff */
.L_x_1987:
        /* <DEDUP_REMOVED lines=8> */
.L_x_2175:
[----:B------:R-:W-:Y:S01]  /*28e70*/  ISETP.NE.AND P0, PT, R3, RZ, PT ;  /* 0x000000ff0300720c */ /* 0x000fe20003f05270 */
[----:B------:R-:W-:-:S12]  /*28e80*/  IMAD.MOV.U32 R14, RZ, RZ, RZ ;  /* 0x000000ffff0e7224 */ /* 0x000fd800078e00ff */
[----:B------:R-:W-:Y:S05]  /*28e90*/  @!P0 BRA `(.L_x_1994) ;  /* 0x0000000000108947 */ /* 0x000fea0003800000 */
[----:B------:R-:W-:Y:S01]  /*28ea0*/  UMOV UR4, 0xffffffff ;  /* 0xffffffff00047882 */ /* 0x000fe20000000000 */
[----:B------:R-:W-:Y:S02]  /*28eb0*/  VIADD R12, R4, 0xffffffff ;  /* 0xffffffff040c7836 */ /* 0x000fe40000000000 */
[----:B------:R-:W-:Y:S05]  /*28ec0*/  BRA.DIV UR4, `(.L_x_1995) ;  /* 0x0000005604447947 */ /* 0x000fea000b800000 */
[----:B------:R4:W0:Y:S02]  /*28ed0*/  SHFL.IDX PT, R14, R2, R12, 0x1f ;  /* 0x00001f0c020e7589 */ /* 0x00082400000e0000 */
.L_x_1994:
[----:B0---4-:R-:W0:Y:S01]  /*28ee0*/  LDC.64 R2, c[0x0][0xc90] ;  /* 0x00032400ff027b82 */ /* 0x011e220000000a00 */
[----:B------:R-:W-:-:S04]  /*28ef0*/  IMAD.IADD R19, R4, 0x1, R19 ;  /* 0x0000000104137824 */ /* 0x000fc800078e0213 */
[----:B0-----:R-:W-:-:S05]  /*28f00*/  IMAD.WIDE R2, R19, 0x4, R2 ;  /* 0x0000000413027825 */ /* 0x001fca00078e0202 */
[----:B------:R0:W2:Y:S01]  /*28f10*/  LDG.E R6, desc[UR60][R2.64] ;  /* 0x0000003c02067981 */ /* 0x0000a2000c1e1900 */
[----:B------:R-:W-:Y:S02]  /*28f20*/  IMAD R16, R14, R7, R16 ;  /* 0x000000070e107224 */ /* 0x000fe400078e0210 */
[----:B0-----:R-:W-:Y:S02]  /*28f30*/  IMAD.MOV.U32 R2, RZ, RZ, RZ ;  /* 0x000000ffff027224 */ /* 0x001fe400078e00ff */
[----:B--23--:R-:W-:-:S05]  /*28f40*/  IMAD R4, R5, R6, RZ ;  /* 0x0000000605047224 */ /* 0x00cfca00078e02ff */
[----:B------:R-:W-:-:S04]  /*28f50*/  IABS R8, R4 ;  /* 0x0000000400087213 */ /* 0x000fc80000000000 */
[----:B------:R-:W0:Y:S08]  /*28f60*/  I2F.RP R10, R8 ;  /* 0x00000008000a7306 */ /* 0x000e300000209400 */
[----:B0-----:R-:W0:Y:S02]  /*28f70*/  MUFU.RCP R10, R10 ;  /* 0x0000000a000a7308 */ /* 0x001e240000001000 */
[----:B0-----:R-:W-:-:S06]  /*28f80*/  IADD3 R11, R10, 0xffffffe, RZ ;  /* 0x0ffffffe0a0b7810 */ /* 0x001fcc0007ffe0ff */
        /* <DEDUP_REMOVED lines=32> */
[----:B0-----:R-:W-:-:S05]  /*29190*/  IADD3 R2, RZ, -R3, RZ ;  /* 0x80000003ff027210 */ /* 0x001fca0007ffe0ff */
        /* <DEDUP_REMOVED lines=14> */
[----:B------:R-:W-:-:S05]  /*29280*/  @P0 VIADD R2, R2, 0x1 ;  /* 0x0000000102020836 */ /* 0x000fca0000000000 */
[----:B------:R-:W-:Y:S02]  /*29290*/  @!P2 IADD3 R2, -R2, RZ, RZ ;  /* 0x000000ff0202a210 */ /* 0x000fe40007ffe1ff */
[----:B------:R-:W-:Y:S01]  /*292a0*/  @!P1 LOP3.LUT R2, RZ, R6, RZ, 0x33, !PT ;  /* 0x00000006ff029212 */ /* 0x000fe200078e33ff */
[----:B------:R-:W-:-:S04]  /*292b0*/  IMAD.MOV R6, RZ, RZ, -R6 ;  /* 0x000000ffff067224 */ /* 0x000fc800078e0a06 */
[----:B------:R-:W-:Y:S01]  /*292c0*/  IMAD R18, R2, R6, R9 ;  /* 0x0000000602127224 */ /* 0x000fe200078e0209 */
[----:B------:R-:W-:-:S05]  /*292d0*/  LOP3.LUT R2, RZ, R2, RZ, 0x33, !PT ;  /* 0x00000002ff027212 */ /* 0x000fca00078e33ff */
[----:B------:R-:W-:Y:S01]  /*292e0*/  IMAD.IADD R17, R5, 0x1, R2 ;  /* 0x0000000105117824 */ /* 0x000fe200078e0202 */
[----:B------:R-:W-:Y:S06]  /*292f0*/  BRA `(.L_x_1996) ;  /* 0x00000000001c7947 */ /* 0x000fec0003800000 */
.L_x_1988:
[----:B------:R-:W-:Y:S01]  /*29300*/  UMOV UR4, URZ ;  /* 0x0000003f00047c82 */ /* 0x000fe20008000000 */
[----:B------:R-:W-:Y:S01]  /*29310*/  UMOV UR5, URZ ;  /* 0x0000003f00057c82 */ /* 0x000fe20008000000 */
[----:B------:R-:W-:Y:S01]  /*29320*/  ULDC UR6, c[0x0][0xc3c] ;  /* 0x00030f0000067ab9 */ /* 0x000fe20000000800 */
[----:B------:R-:W-:Y:S01]  /*29330*/  IMAD.MOV.U32 R16, RZ, RZ, R0 ;  /* 0x000000ffff107224 */ /* 0x000fe200078e0000 */
[----:B------:R-:W-:Y:S01]  /*29340*/  MOV R18, UR5 ;  /* 0x0000000500127c02 */ /* 0x000fe20008000f00 */
[----:B------:R-:W-:Y:S02]  /*29350*/  IMAD.U32 R17, RZ, RZ, UR4 ;  /* 0x00000004ff117e24 */ /* 0x000fe4000f8e00ff */
[----:B------:R-:W-:-:S07]  /*29360*/  IMAD.U32 R19, RZ, RZ, UR6 ;  /* 0x00000006ff137e24 */ /* 0x000fce000f8e00ff */
.L_x_1996:
[----:B------:R-:W0:Y:S01]  /*29370*/  S2R R0, SR_TID.X ;  /* 0x0000000000007919 */ /* 0x000e220000002100 */
[----:B------:R-:W-:Y:S05]  /*29380*/  WARPSYNC.ALL ;  /* 0x0000000000007948 */ /* 0x000fea0003800000 */
[----:B------:R-:W-:Y:S01]  /*29390*/  BAR.SYNC.DEFER_BLOCKING 0x4, 0x180 ;  /* 0x0106000000007b1d */ /* 0x000fe20000010000 */
[----:B0-----:R-:W-:-:S04]  /*293a0*/  LOP3.LUT R0, R0, 0x1f, RZ, 0xc0, !PT ;  /* 0x0000001f00007812 */ /* 0x001fc800078ec0ff */
[----:B------:R-:W-:-:S13]  /*293b0*/  ISETP.NE.AND P0, PT, R0, RZ, PT ;  /* 0x000000ff0000720c */ /* 0x000fda0003f05270 */
[----:B------:R-:W0:Y:S01]  /*293c0*/  @!P0 S2R R3, SR_CgaCtaId ;  /* 0x0000000000038919 */ /* 0x000e220000008800 */
[----:B------:R-:W-:-:S04]  /*293d0*/  @!P0 MOV R0, 0x400 ;  /* 0x0000040000008802 */ /* 0x000fc80000000f00 */
[----:B0-----:R-:W-:-:S05]  /*293e0*/  @!P0 LEA R23, R3, R0, 0x18 ;  /* 0x0000000003178211 */ /* 0x001fca00078ec0ff */
[----:B------:R3:W-:Y:S01]  /*293f0*/  @!P0 STS.128 [R23+0x308d0], R16 ;  /* 0x0308d01017008388 */ /* 0x0007e20000000c00 */
[----:B------:R-:W-:Y:S06]  /*29400*/  BAR.ARV 0x5, 0x180 ;  /* 0x0146000000007b1d */ /* 0x000fec0000002000 */
.L_x_1985:
[----:B------:R-:W-:Y:S02]  /*29410*/  ULDC UR4, c[0x0][0xc3c] ;  /* 0x00030f0000047ab9 */ /* 0x000fe40000000800 */
[----:B--2---:R-:W-:-:S13]  /*29420*/  ISETP.GE.AND P0, PT, R19, UR4, PT ;  /* 0x0000000413007c0c */ /* 0x004fda000bf06270 */
[----:B------:R-:W-:Y:S05]  /*29430*/  @!P0 BRA `(.L_x_1997) ;  /* 0xffffff9800988947 */ /* 0x000fea000383ffff */
[----:B------:R-:W-:Y:S05]  /*29440*/  BSYNC B8 ;  /* 0x0000000000087941 */ /* 0x000fea0003800000 */
.L_x_1878:
[----:B------:R-:W2:Y:S01]  /*29450*/  LDL.LU R0, [R1+0x2c] ;  /* 0x00002c0001007983 */ /* 0x000ea20000300800 */
[----:B------:R-:W-:Y:S01]  /*29460*/  BSSY B0, `(.L_x_1998) ;  /* 0x000000b000007945 */ /* 0x000fe20003800000 */
[----:B------:R-:W4:Y:S01]  /*29470*/  S2R R5, SR_CgaCtaId ;  /* 0x0000000000057919 */ /* 0x000f220000008800 */
[----:B--2---:R-:W-:-:S05]  /*29480*/  VIADD R0, R0, 0x1 ;  /* 0x0000000100007836 */ /* 0x004fca0000000000 */
[----:B0-----:R-:W-:-:S04]  /*29490*/  LEA.HI R2, R0, R0, RZ, 0x1 ;  /* 0x0000000000027211 */ /* 0x001fc800078f08ff */
[----:B------:R-:W-:Y:S02]  /*294a0*/  LOP3.LUT R3, R2, 0xfffffffe, RZ, 0xc0, !PT ;  /* 0xfffffffe02037812 */ /* 0x000fe400078ec0ff */
[----:B------:R-:W-:-:S03]  /*294b0*/  MOV R2, 0x400 ;  /* 0x0000040000027802 */ /* 0x000fc60000000f00 */
[----:B------:R-:W-:Y:S01]  /*294c0*/  IMAD.IADD R0, R0, 0x1, -R3 ;  /* 0x0000000100007824 */ /* 0x000fe200078e0a03 */
[----:B----4-:R-:W-:-:S04]  /*294d0*/  LEA R5, R5, R2, 0x18 ;  /* 0x0000000205057211 */ /* 0x010fc800078ec0ff */
[----:B------:R-:W-:-:S04]  /*294e0*/  SHF.L.U32 R0, R0, 0x1f, RZ ;  /* 0x0000001f00007819 */ /* 0x000fc800000006ff */
[----:B------:R-:W0:Y:S02]  /*294f0*/  SYNCS.PHASECHK.TRANS64.TRYWAIT P0, [R5+URZ+0x30820], R0 ;  /* 0x03082000050075a7 */ /* 0x000e24000800017f */
[----:B0-----:R-:W-:Y:S05]  /*29500*/  @!P0 BRA `(.L_x_1999) ;  /* 0x0000004c00d88947 */ /* 0x001fea0003800000 */
.L_x_2178:
[----:B------:R-:W-:Y:S05]  /*29510*/  BSYNC B0 ;  /* 0x0000000000007941 */ /* 0x000fea0003800000 */
.L_x_1998:
[----:B------:R-:W-:-:S03]  /*29520*/  UMOV UR4, 0xffffffff ;  /* 0xffffffff00047882 */ /* 0x000fc60000000000 */
[----:B------:R-:W-:Y:S05]  /*29530*/  BRA.DIV UR4, `(.L_x_2000) ;  /* 0x0000004e04e07947 */ /* 0x000fea000b800000 */
[----:B0-----:R-:W0:Y:S02]  /*29540*/  S2R R0, SR_TID.X ;  /* 0x0000000000007919 */ /* 0x001e240000002100 */
[----:B0-----:R-:W-:-:S04]  /*29550*/  SHF.R.U32.HI R0, RZ, 0x5, R0 ;  /* 0x00000005ff007819 */ /* 0x001fc80000011600 */
[----:B------:R-:W-:-:S05]  /*29560*/  LOP3.LUT R0, R0, 0x3, RZ, 0xc0, !PT ;  /* 0x0000000300007812 */ /* 0x000fca00078ec0ff */
[----:B------:R0:W2:Y:S02]  /*29570*/  SHFL.IDX PT, R14, R0, RZ, 0x1f ;  /* 0x00001fff000e7589 */ /* 0x0000a400000e0000 */
.L_x_2181:
[----:B--2---:R-:W-:-:S13]  /*29580*/  ISETP.NE.AND P0, PT, R14, RZ, PT ;  /* 0x000000ff0e00720c */ /* 0x004fda0003f05270 */
[----:B------:R-:W-:Y:S05]  /*29590*/  @P0 BRA `(.L_x_1568) ;  /* 0x0000000000900947 */ /* 0x000fea0003800000 */
[----:B------:R-:W-:-:S03]  /*295a0*/  UMOV UR4, 0xffffffff ;  /* 0xffffffff00047882 */ /* 0x000fc60000000000 */
[----:B------:R-:W-:Y:S05]  /*295b0*/  BRA.DIV UR4, `(.L_x_2001) ;  /* 0x0000004e04f47947 */ /* 0x000fea000b800000 */
[----:B------:R-:W-:-:S13]  /*295c0*/  ELECT P6, URZ, PT ;  /* 0x00000000003f782f */ /* 0x000fda00038c0000 */
.L_x_2184:
        /* <DEDUP_REMOVED lines=8> */
.L_x_2002:
[C---:B------:R-:W-:Y:S01]  /*29650*/  IMAD R3, R26.reuse, 0x8, R5 ;  /* 0x000000081a037824 */ /* 0x040fe200078e0205 */
[----:B------:R-:W-:Y:S02]  /*29660*/  SHF.L.U32 R2, R29, 0x1f, RZ ;  /* 0x0000001f1d027819 */ /* 0x000fe400000006ff */
[----:B------:R-:W-:Y:S02]  /*29670*/  IADD3 R26, R26, 0x1, RZ ;  /* 0x000000011a1a7810 */ /* 0x000fe40007ffe0ff */
[----:B------:R-:W0:Y:S02]  /*29680*/  SYNCS.PHASECHK.TRANS64.TRYWAIT P1, [R3+URZ+0x30840], R2 ;  /* 0x03084002030075a7 */ /* 0x000e24000802017f */
[----:B------:R-:W-:-:S04]  /*29690*/  ISETP.NE.AND P2, PT, R26, 0x2, PT ;  /* 0x000000021a00780c */ /* 0x000fc80003f45270 */
[----:B------:R-:W-:Y:S01]  /*296a0*/  SEL R0, RZ, 0x1, P2 ;  /* 0x00000001ff007807 */ /* 0x000fe20001000000 */
[----:B0-----:R-:W-:Y:S08]  /*296b0*/  @!P1 BRA `(.L_x_2003) ;  /* 0x0000004c00d49947 */ /* 0x001ff00003800000 */
.L_x_2185:
[----:B------:R-:W-:Y:S02]  /*296c0*/  SEL R26, R26, RZ, P2 ;  /* 0x000000ff1a1a7207 */ /* 0x000fe40001000000 */
[----:B------:R-:W-:Y:S01]  /*296d0*/  LOP3.LUT R0, R29, R0, RZ, 0x3c, !PT ;  /* 0x000000001d007212 */ /* 0x000fe200078e3cff */
[----:B------:R-:W-:Y:S06]  /*296e0*/  @!P0 BRA `(.L_x_2004) ;  /* 0x0000000000048947 */ /* 0x000fec0003800000 */
[----:B------:R-:W-:Y:S01]  /*296f0*/  BPT.TRAP 0x1 ;  /* 0x000000040000795c */ /* 0x000fe20000300000 */
.L_x_2004:
[----:B------:R-:W-:Y:S01]  /*29700*/  IMAD R5, R26, 0x8, R5 ;  /* 0x000000081a057824 */ /* 0x000fe200078e0205 */
[----:B------:R-:W-:-:S04]  /*29710*/  SHF.L.U32 R0, R0, 0x1f, RZ ;  /* 0x0000001f00007819 */ /* 0x000fc800000006ff */
[----:B------:R-:W2:Y:S02]  /*29720*/  SYNCS.PHASECHK.TRANS64.TRYWAIT P1, [R5+URZ+0x30840], R0 ;  /* 0x03084000050075a7 */ /* 0x000ea4000802017f */
[----:B--2---:R-:W-:Y:S05]  /*29730*/  @!P1 BRA `(.L_x_2005) ;  /* 0x0000004c00c89947 */ /* 0x004fea0003800000 */
.L_x_2186:
[----:B------:R-:W-:Y:S05]  /*29740*/  @!P0 BRA `(.L_x_2006) ;  /* 0x0000000000048947 */ /* 0x000fea0003800000 */
[----:B------:R-:W-:Y:S01]  /*29750*/  BPT.TRAP 0x1 ;  /* 0x000000040000795c */ /* 0x000fe20000300000 */
.L_x_2006:
[----:B------:R-:W4:Y:S02]  /*29760*/  SYNCS.PHASECHK.TRANS64.TRYWAIT P1, [R3+URZ+0x30860], R2 ;  /* 0x03086002030075a7 */ /* 0x000f24000802017f */
[----:B----4-:R-:W-:Y:S05]  /*29770*/  @!P1 BRA `(.L_x_2007) ;  /* 0x0000004c00cc9947 */ /* 0x010fea0003800000 */
.L_x_2187:
[----:B------:R-:W-:Y:S05]  /*29780*/  @!P0 BRA `(.L_x_2008) ;  /* 0x0000000000048947 */ /* 0x000fea0003800000 */
[----:B------:R-:W-:Y:S01]  /*29790*/  BPT.TRAP 0x1 ;  /* 0x000000040000795c */ /* 0x000fe20000300000 */
.L_x_2008:
[----:B------:R0:W0:Y:S02]  /*297a0*/  SYNCS.PHASECHK.TRANS64.TRYWAIT P0, [R5+URZ+0x30860], R0 ;  /* 0x03086000050075a7 */ /* 0x000024000800017f */
[----:B0-----:R-:W-:Y:S05]  /*297b0*/  @!P0 NANOSLEEP.SYNCS 0x989680 ;  /* 0x009896800000895d */ /* 0x001fea0003900000 */
[----:B------:R-:W0:Y:S02]  /*297c0*/  @!P0 SYNCS.PHASECHK.TRANS64 P0, [R5+URZ+0x30860], R0 ;  /* 0x03086000050085a7 */ /* 0x000e24000800007f */
[----:B0-----:R-:W-:Y:S05]  /*297d0*/  @!P0 BRA `(.L_x_2008) ;  /* 0xfffffffc00f08947 */ /* 0x001fea000383ffff */
.L_x_1568:
[----:B------:R-:W-:Y:S05]  /*297e0*/  BSYNC B9 ;  /* 0x0000000000097941 */ /* 0x000fea0003800000 */
.L_x_1565:
[----:B------:R-:W-:Y:S05]  /*297f0*/  EXIT ;  /* 0x000000000000794d */ /* 0x000fea0003800000 */
.L_x_1594:
[----:B0-----:R0:W1:Y:S02]  /*29800*/  SYNCS.PHASECHK.TRANS64.TRYWAIT P5, [R86+URZ+0x30890], R87 ;  /* 0x03089057560075a7 */ /* 0x00106400080a017f */
[----:B-1----:R-:W-:Y:S05]  /*29810*/  @!P5 NANOSLEEP.SYNCS 0x989680 ;  /* 0x009896800000d95d */ /* 0x002fea0003900000 */
[----:B------:R-:W1:Y:S02]  /*29820*/  @!P5 SYNCS.PHASECHK.TRANS64 P5, [R86+URZ+0x30890], R87 ;  /* 0x030890575600d5a7 */ /* 0x000e6400080a007f */
[----:B-1----:R-:W-:Y:S05]  /*29830*/  @!P5 BRA `(.L_x_1594) ;  /* 0xfffffffc00f0d947 */ /* 0x002fea000383ffff */
[----:B------:R-:W-:Y:S05]  /*29840*/  BRA `(.L_x_2009) ;  /* 0xfffffda000647947 */ /* 0x000fea000383ffff */
.L_x_1595:
        /* <DEDUP_REMOVED lines=8> */
.L_x_2011:
[----:B------:R-:W-:Y:S05]  /*298d0*/  BSYNC B1 ;  /* 0x0000000000017941 */ /* 0x000fea0003800000 */
.L_x_2010:
[----:B------:R-:W-:Y:S01]  /*298e0*/  IMAD.MOV.U32 R13, RZ, RZ, R118 ;  /* 0x000000ffff0d7224 */ /* 0x000fe200078e0076 */
[----:B------:R-:W-:Y:S01]  /*298f0*/  MOV R82, R14 ;  /* 0x0000000e00527202 */ /* 0x000fe20000000f00 */
[----:B------:R-:W-:Y:S02]  /*29900*/  IMAD.MOV.U32 R12, RZ, RZ, RZ ;  /* 0x000000ffff0c7224 */ /* 0x000fe400078e00ff */
[----:B------:R-:W-:Y:S02]  /*29910*/  IMAD.MOV.U32 R11, RZ, RZ, 0x1c1f ;  /* 0x00001c1fff0b7424 */ /* 0x000fe400078e00ff */
[----:B------:R-:W-:-:S07]  /*29920*/  IMAD.MOV.U32 R15, RZ, RZ, -0x1 ;  /* 0xffffffffff0f7424 */ /* 0x000fce00078e00ff */
[----:B------:R-:W-:Y:S05]  /*29930*/  WARPSYNC.COLLECTIVE R15, `(.L_x_2012) ;  /* 0x000000000f087348 */ /* 0x000fea0003c00000 */
[----:B------:R0:W1:Y:S02]  /*29940*/  SHFL.IDX P6, R14, R13, R12, R11 ;  /* 0x0000000c0d0e7389 */ /* 0x00006400000c000b */
[----:B01----:R-:W-:Y:S01]  /*29950*/  ENDCOLLECTIVE ;  /* 0x000000000000791b */ /* 0x003fe20003800000 */
.L_x_2012:
[----:B------:R-:W-:Y:S01]  /*29960*/  IMAD.MOV.U32 R83, RZ, RZ, R14 ;  /* 0x000000ffff537224 */ /* 0x000fe200078e000e */
[----:B------:R-:W-:Y:S06]  /*29970*/  BRA `(.L_x_2013) ;  /* 0xfffffda0002c7947 */ /* 0x000fec000383ffff */
.L_x_1620:
[----:B------:R-:W-:Y:S01]  /*29980*/  BSSY B1, `(.L_x_2014) ;  /* 0x0000008000017945 */ /* 0x000fe20003800000 */
[----:B0---4-:R-:W-:Y:S01]  /*29990*/  MOV R13, R115 ;  /* 0x00000073000d7202 */ /* 0x011fe20000000f00 */
[----:B------:R-:W-:Y:S02]  /*299a0*/  IMAD.MOV.U32 R12, RZ, RZ, 0x1 ;  /* 0x00000001ff0c7424 */ /* 0x000fe400078e00ff */
[----:B------:R-:W-:Y:S02]  /*299b0*/  IMAD.MOV.U32 R11, RZ, RZ, 0x1c1f ;  /* 0x00001c1fff0b7424 */ /* 0x000fe400078e00ff */
[----:B------:R-:W-:-:S07]  /*299c0*/  IMAD.MOV.U32 R15, RZ, RZ, -0x1 ;  /* 0xffffffffff0f7424 */ /* 0x000fce00078e00ff */
[----:B-123--:R-:W-:Y:S05]  /*299d0*/  WARPSYNC.COLLECTIVE R15, `(.L_x_2015) ;  /* 0x000000000f087348 */ /* 0x00efea0003c00000 */
[----:B------:R0:W4:Y:S02]  /*299e0*/  SHFL.IDX P6, R14, R13, R12, R11 ;  /* 0x0000000c0d0e7389 */ /* 0x00012400000c000b */
[----:B01234-:R-:W-:Y:S01]  /*299f0*/  ENDCOLLECTIVE ;  /* 0x000000000000791b */ /* 0x01ffe20003800000 */
.L_x_2015:
[----:B------:R-:W-:Y:S05]  /*29a00*/  BSYNC B1 ;  /* 0x0000000000017941 */ /* 0x000fea0003800000 */
.L_x_2014:
[----:B------:R-:W-:Y:S01]  /*29a10*/  IMAD.MOV.U32 R13, RZ, RZ, R118 ;  /* 0x000000ffff0d7224 */ /* 0x000fe200078e0076 */
[----:B------:R-:W-:Y:S01]  /*29a20*/  MOV R12, 0x1 ;  /* 0x00000001000c7802 */ /* 0x000fe20000000f00 */
[----:B------:R-:W-:Y:S02]  /*29a30*/  IMAD.MOV.U32 R11, RZ, RZ, 0x1c1f ;  /* 0x00001c1fff0b7424 */ /* 0x000fe400078e00ff */
[----:B------:R-:W-:Y:S02]  /*29a40*/  IMAD.MOV.U32 R15, RZ, RZ, -0x1 ;  /* 0xffffffffff0f7424 */ /* 0x000fe400078e00ff */
[----:B------:R-:W-:-:S07]  /*29a50*/  IMAD.MOV.U32 R115, RZ, RZ, R14 ;  /* 0x000000ffff737224 */ /* 0x000fce00078e000e */
[----:B------:R-:W-:Y:S05]  /*29a60*/  WARPSYNC.COLLECTIVE R15, `(.L_x_2016) ;  /* 0x000000000f087348 */ /* 0x000fea0003c00000 */
[----:B------:R0:W1:Y:S02]  /*29a70*/  SHFL.IDX P6, R14, R13, R12, R11 ;  /* 0x0000000c0d0e7389 */ /* 0x00006400000c000b */
[----:B01----:R-:W-:Y:S01]  /*29a80*/  ENDCOLLECTIVE ;  /* 0x000000000000791b */ /* 0x003fe20003800000 */
.L_x_2016:
[----:B------:R-:W-:Y:S01]  /*29a90*/  IMAD.MOV.U32 R118, RZ, RZ, R14 ;  /* 0x000000ffff767224 */ /* 0x000fe200078e000e */
[----:B------:R-:W-:Y:S06]  /*29aa0*/  BRA `(.L_x_2017) ;  /* 0xfffffdb400107947 */ /* 0x000fec000383ffff */
.L_x_1650:
[----:B-1----:R1:W2:Y:S02]  /*29ab0*/  SYNCS.PHASECHK.TRANS64.TRYWAIT P5, [R86+URZ+0x30890], R87 ;  /* 0x03089057560075a7 */ /* 0x0022a400080a017f */
[----:B--2---:R-:W-:Y:S05]  /*29ac0*/  @!P5 NANOSLEEP.SYNCS 0x989680 ;  /* 0x009896800000d95d */ /* 0x004fea0003900000 */
[----:B------:R-:W2:Y:S02]  /*29ad0*/  @!P5 SYNCS.PHASECHK.TRANS64 P5, [R86+URZ+0x30890], R87 ;  /* 0x030890575600d5a7 */ /* 0x000ea400080a007f */
[----:B--2---:R-:W-:Y:S05]  /*29ae0*/  @!P5 BRA `(.L_x_1650) ;  /* 0xfffffffc00f0d947 */ /* 0x004fea000383ffff */
[----:B------:R-:W-:Y:S05]  /*29af0*/  BRA `(.L_x_2018) ;  /* 0xfffffdd000cc7947 */ /* 0x000fea000383ffff */
.L_x_1651:
[----:B------:R-:W-:Y:S01]  /*29b00*/  BSSY B1, `(.L_x_2019) ;  /* 0x0000008000017945 */ /* 0x000fe20003800000 */
[----:B------:R-:W-:Y:S01]  /*29b10*/  IMAD.MOV.U32 R13, RZ, RZ, R115 ;  /* 0x000000ffff0d7224 */ /* 0x000fe200078e0073 */
[----:B------:R-:W-:Y:S01]  /*29b20*/  MOV R11, 0x1c1f ;  /* 0x00001c1f000b7802 */ /* 0x000fe20000000f00 */
[----:B------:R-:W-:Y:S02]  /*29b30*/  IMAD.MOV.U32 R12, RZ, RZ, RZ ;  /* 0x000000ffff0c7224 */ /* 0x000fe400078e00ff */
[----:B------:R-:W-:-:S07]  /*29b40*/  IMAD.MOV.U32 R15, RZ, RZ, -0x1 ;  /* 0xffffffffff0f7424 */ /* 0x000fce00078e00ff */
[----:B-1----:R-:W-:Y:S05]  /*29b50*/  WARPSYNC.COLLECTIVE R15, `(.L_x_2020) ;  /* 0x000000000f087348 */ /* 0x002fea0003c00000 */
[----:B------:R0:W2:Y:S02]  /*29b60*/  SHFL.IDX P6, R14, R13, R12, R11 ;  /* 0x0000000c0d0e7389 */ /* 0x0000a400000c000b */
[----:B012---:R-:W-:Y:S01]  /*29b70*/  ENDCOLLECTIVE ;  /* 0x000000000000791b */ /* 0x007fe20003800000 */
.L_x_2020:
[----:B------:R-:W-:Y:S05]  /*29b80*/  BSYNC B1 ;  /* 0x0000000000017941 */ /* 0x000fea0003800000 */
.L_x_2019:
[----:B------:R-:W-:Y:S01]  /*29b90*/  IMAD.MOV.U32 R13, RZ, RZ, R118 ;  /* 0x000000ffff0d7224 */ /* 0x000fe200078e0076 */
[----:B------:R-:W-:Y:S01]  /*29ba0*/  MOV R15, 0xffffffff ;  /* 0xffffffff000f7802 */ /* 0x000fe20000000f00 */
[----:B------:R-:W-:Y:S02]  /*29bb0*/  IMAD.MOV.U32 R12, RZ, RZ, RZ ;  /* 0x000000ffff0c7224 */ /* 0x000fe400078e00ff */
[----:B------:R-:W-:Y:S02]  /*29bc0*/  IMAD.MOV.U32 R11, RZ, RZ, 0x1c1f ;  /* 0x00001c1fff0b7424 */ /* 0x000fe400078e00ff */
[----:B------:R-:W-:-:S07]  /*29bd0*/  IMAD.MOV.U32 R117, RZ, RZ, R14 ;  /* 0x000000ffff757224 */ /* 0x000fce00078e000e */
[----:B------:R-:W-:Y:S05]  /*29be0*/  WARPSYNC.COLLECTIVE R15, `(.L_x_2021) ;  /* 0x000000000f087348 */ /* 0x000fea0003c00000 */
[----:B------:R0:W1:Y:S02]  /*29bf0*/  SHFL.IDX P6, R14, R13, R12, R11 ;  /* 0x0000000c0d0e7389 */ /* 0x00006400000c000b */
[----:B01----:R-:W-:Y:S01]  /*29c00*/  ENDCOLLECTIVE ;  /* 0x000000000000791b */ /* 0x003fe20003800000 */
.L_x_2021:
[----:B------:R-:W-:Y:S01]  /*29c10*/  IMAD.MOV.U32 R116, RZ, RZ, R14 ;  /* 0x000000ffff747224 */ /* 0x000fe200078e000e */
[----:B------:R-:W-:Y:S06]  /*29c20*/  BRA `(.L_x_2022) ;  /* 0xfffffdd000987947 */ /* 0x000fec000383ffff */
.L_x_1664:
[----:B------:R-:W-:Y:S01]  /*29c30*/  BSSY B1, `(.L_x_2023) ;  /* 0x0000008000017945 */ /* 0x000fe20003800000 */
[----:B--2-4-:R-:W-:Y:S02]  /*29c40*/  IMAD.MOV.U32 R13, RZ, RZ, R115 ;  /* 0x000000ffff0d7224 */ /* 0x014fe400078e0073 */
[----:B------:R-:W-:Y:S02]  /*29c50*/  IMAD.MOV.U32 R12, RZ, RZ, 0x1 ;  /* 0x00000001ff0c7424 */ /* 0x000fe400078e00ff */
[----:B------:R-:W-:Y:S02]  /*29c60*/  IMAD.MOV.U32 R11, RZ, RZ, 0x1c1f ;  /* 0x00001c1fff0b7424 */ /* 0x000fe400078e00ff */
[----:B------:R-:W-:-:S07]  /*29c70*/  IMAD.MOV.U32 R15, RZ, RZ, -0x1 ;  /* 0xffffffffff0f7424 */ /* 0x000fce00078e00ff */
[----:B01-3--:R-:W-:Y:S05]  /*29c80*/  WARPSYNC.COLLECTIVE R15, `(.L_x_2024) ;  /* 0x000000000f087348 */ /* 0x00bfea0003c00000 */
[----:B------:R2:W4:Y:S02]  /*29c90*/  SHFL.IDX P6, R14, R13, R12, R11 ;  /* 0x0000000c0d0e7389 */ /* 0x00052400000c000b */
[----:B01234-:R-:W-:Y:S01]  /*29ca0*/  ENDCOLLECTIVE ;  /* 0x000000000000791b */ /* 0x01ffe20003800000 */
.L_x_2024:
[----:B------:R-:W-:Y:S05]  /*29cb0*/  BSYNC B1 ;  /* 0x0000000000017941 */ /* 0x000fea0003800000 */
.L_x_2023:
[----:B------:R-:W-:Y:S01]  /*29cc0*/  IMAD.MOV.U32 R13, RZ, RZ, R118 ;  /* 0x000000ffff0d7224 */ /* 0x000fe200078e0076 */
[----:B------:R-:W-:Y:S01]  /*29cd0*/  MOV R37, R14 ;  /* 0x0000000e00257202 */ /* 0x000fe20000000f00 */
[----:B------:R-:W-:Y:S02]  /*29ce0*/  IMAD.MOV.U32 R12, RZ, RZ, 0x1 ;  /* 0x00000001ff0c7424 */ /* 0x000fe400078e00ff */
[----:B------:R-:W-:Y:S02]  /*29cf0*/  IMAD.MOV.U32 R11, RZ, RZ, 0x1c1f ;  /* 0x00001c1fff0b7424 */ /* 0x000fe400078e00ff */
[----:B------:R-:W-:-:S07]  /*29d00*/  IMAD.MOV.U32 R15, RZ, RZ, -0x1 ;  /* 0xffffffffff0f7424 */ /* 0x000fce00078e00ff */
[----:B------:R-:W-:Y:S05]  /*29d10*/  WARPSYNC.COLLECTIVE R15, `(.L_x_2025) ;  /* 0x000000000f087348 */ /* 0x000fea0003c00000 */
[----:B------:R0:W1:Y:S02]  /*29d20*/  SHFL.IDX P6, R14, R13, R12, R11 ;  /* 0x0000000c0d0e7389 */ /* 0x00006400000c000b */
[----:B01----:R-:W-:Y:S01]  /*29d30*/  ENDCOLLECTIVE ;  /* 0x000000000000791b */ /* 0x003fe20003800000 */
.L_x_2025:
[----:B------:R-:W-:Y:S01]  /*29d40*/  IMAD.MOV.U32 R36, RZ, RZ, R14 ;  /* 0x000000ffff247224 */ /* 0x000fe200078e000e */
[----:B------:R-:W-:Y:S06]  /*29d50*/  BRA `(.L_x_2026) ;  /* 0xfffffde400d47947 */ /* 0x000fec000383ffff */
.L_x_1677:
[----:B0-----:R0:W1:Y:S02]  /*29d60*/  SYNCS.PHASECHK.TRANS64.TRYWAIT P3, [R86+URZ+0x30890], R87 ;  /* 0x03089057560075a7 */ /* 0x001064000806017f */
[----:B-1----:R-:W-:Y:S05]  /*29d70*/  @!P3 NANOSLEEP.SYNCS 0x989680 ;  /* 0x009896800000b95d */ /* 0x002fea0003900000 */
[----:B------:R-:W1:Y:S02]  /*29d80*/  @!P3 SYNCS.PHASECHK.TRANS64 P3, [R86+URZ+0x30890], R87 ;  /* 0x030890575600b5a7 */ /* 0x000e64000806007f */
[----:B-1----:R-:W-:Y:S05]  /*29d90*/  @!P3 BRA `(.L_x_1677) ;  /* 0xfffffffc00f0b947 */ /* 0x002fea000383ffff */
[----:B------:R-:W-:Y:S05]  /*29da0*/  BRA `(.L_x_2027) ;  /* 0xfffffdfc00a07947 */ /* 0x000fea000383ffff */
.L_x_1678:
        /* <DEDUP_REMOVED lines=8> */
.L_x_2029:
[----:B------:R-:W-:Y:S05]  /*29e30*/  BSYNC B1 ;  /* 0x0000000000017941 */ /* 0x000fea0003800000 */
.L_x_2028:
[----:B------:R-:W-:Y:S01]  /*29e40*/  IMAD.MOV.U32 R13, RZ, RZ, R40 ;  /* 0x000000ffff0d7224 */ /* 0x000fe200078e0028 */
[----:B------:R-:W-:Y:S01]  /*29e50*/  MOV R12, RZ ;  /* 0x000000ff000c7202 */ /* 0x000fe20000000f00 */
[----:B------:R-:W-:Y:S02]  /*29e60*/  IMAD.MOV.U32 R11, RZ, RZ, 0x1c1f ;  /* 0x00001c1fff0b7424 */ /* 0x000fe400078e00ff */
[----:B------:R-:W-:Y:S02]  /*29e70*/  IMAD.MOV.U32 R15, RZ, RZ, -0x1 ;  /* 0xffffffffff0f7424 */ /* 0x000fe400078e00ff */
[----:B------:R-:W-:-:S07]  /*29e80*/  IMAD.MOV.U32 R39, RZ, RZ, R14 ;  /* 0x000000ffff277224 */ /* 0x000fce00078e000e */
[----:B------:R-:W-:Y:S05]  /*29e90*/  WARPSYNC.COLLECTIVE R15, `(.L_x_2030) ;  /* 0x000000000f087348 */ /* 0x000fea0003c00000 */
[----:B------:R0:W1:Y:S02]  /*29ea0*/  SHFL.IDX P6, R14, R13, R12, R11 ;  /* 0x0000000c0d0e7389 */ /* 0x00006400000c000b */
[----:B01----:R-:W-:Y:S01]  /*29eb0*/  ENDCOLLECTIVE ;  /* 0x000000000000791b */ /* 0x003fe20003800000 */
.L_x_2030:
[----:B------:R-:W-:Y:S01]  /*29ec0*/  IMAD.MOV.U32 R38, RZ, RZ, R14 ;  /* 0x000000ffff267224 */ /* 0x000fe200078e000e */
[----:B------:R-:W-:Y:S06]  /*29ed0*/  BRA `(.L_x_2031) ;  /* 0xfffffdfc00c47947 */ /* 0x000fec000383ffff */
.L_x_1681:
[----:B------:R-:W-:Y:S01]  /*29ee0*/  BSSY B1, `(.L_x_2032) ;  /* 0x0000008000017945 */ /* 0x000fe20003800000 */
[----:B----4-:R-:W-:Y:S01]  /*29ef0*/  IMAD.MOV.U32 R13, RZ, RZ, R41 ;  /* 0x000000ffff0d7224 */ /* 0x010fe200078e0029 */
[----:B------:R-:W-:Y:S01]  /*29f00*/  MOV R11, 0x1c1f ;  /* 0x00001c1f000b7802 */ /* 0x000fe20000000f00 */
[----:B------:R-:W-:Y:S02]  /*29f10*/  IMAD.MOV.U32 R12, RZ, RZ, 0x1 ;  /* 0x00000001ff0c7424 */ /* 0x000fe400078e00ff */
[----:B------:R-:W-:-:S07]  /*29f20*/  IMAD.MOV.U32 R15, RZ, RZ, -0x1 ;  /* 0xffffffffff0f7424 */ /* 0x000fce00078e00ff */
[----:B0123--:R-:W-:Y:S05]  /*29f30*/  WARPSYNC.COLLECTIVE R15, `(.L_x_2033) ;  /* 0x000000000f087348 */ /* 0x00ffea0003c00000 */
[----:B------:R4:W0:Y:S02]  /*29f40*/  SHFL.IDX P6, R14, R13, R12, R11 ;  /* 0x0000000c0d0e7389 */ /* 0x00082400000c000b */
[----:B01234-:R-:W-:Y:S01]  /*29f50*/  ENDCOLLECTIVE ;  /* 0x000000000000791b */ /* 0x01ffe20003800000 */
.L_x_2033:
[----:B------:R-:W-:Y:S05]  /*29f60*/  BSYNC B1 ;  /* 0x0000000000017941 */ /* 0x000fea0003800000 */
.L_x_2032:
[----:B------:R-:W-:Y:S01]  /*29f70*/  IMAD.MOV.U32 R13, RZ, RZ, R40 ;  /* 0x000000ffff0d7224 */ /* 0x000fe200078e0028 */
[----:B------:R-:W-:Y:S01]  /*29f80*/  MOV R15, 0xffffffff ;  /* 0xffffffff000f7802 */ /* 0x000fe20000000f00 */
[----:B------:R-:W-:Y:S02]  /*29f90*/  IMAD.MOV.U32 R12, RZ, RZ, 0x1 ;  /* 0x00000001ff0c7424 */ /* 0x000fe400078e00ff */
[----:B------:R-:W-:Y:S02]  /*29fa0*/  IMAD.MOV.U32 R11, RZ, RZ, 0x1c1f ;  /* 0x00001c1fff0b7424 */ /* 0x000fe400078e00ff */
[----:B------:R-:W-:-:S07]  /*29fb0*/  IMAD.MOV.U32 R39, RZ, RZ, R14 ;  /* 0x000000ffff277224 */ /* 0x000fce00078e000e */
[----:B------:R-:W-:Y:S05]  /*29fc0*/  WARPSYNC.COLLECTIVE R15, `(.L_x_2034) ;  /* 0x000000000f087348 */ /* 0x000fea0003c00000 */
[----:B------:R0:W1:Y:S02]  /*29fd0*/  SHFL.IDX P6, R14, R13, R12, R11 ;  /* 0x0000000c0d0e7389 */ /* 0x00006400000c000b */
[----:B01----:R-:W-:Y:S01]  /*29fe0*/  ENDCOLLECTIVE ;  /* 0x000000000000791b */ /* 0x003fe20003800000 */
.L_x_2034:
[----:B------:R-:W-:Y:S01]  /*29ff0*/  IMAD.MOV.U32 R38, RZ, RZ, R14 ;  /* 0x000000ffff267224 */ /* 0x000fe200078e000e */
[----:B------:R-:W-:Y:S06]  /*2a000*/  BRA `(.L_x_2035) ;  /* 0xfffffe0000207947 */ /* 0x000fec000383ffff */
.L_x_1685:
[----:B------:R0:W0:Y:S02]  /*2a010*/  SYNCS.PHASECHK.TRANS64.TRYWAIT P2, [R86+URZ+0x308b0], R87 ;  /* 0x0308b057560075a7 */ /* 0x000024000804017f */
[----:B0-----:R-:W-:Y:S05]  /*2a020*/  @!P2 NANOSLEEP.SYNCS 0x989680 ;  /* 0x009896800000a95d */ /* 0x001fea0003900000 */
[----:B------:R-:W0:Y:S02]  /*2a030*/  @!P2 SYNCS.PHASECHK.TRANS64 P2, [R86+URZ+0x308b0], R87 ;  /* 0x0308b0575600a5a7 */ /* 0x000e24000804007f */
[----:B0-----:R-:W-:Y:S05]  /*2a040*/  @!P2 BRA `(.L_x_1685) ;  /* 0xfffffffc00f0a947 */ /* 0x001fea000383ffff */
[----:B------:R-:W-:Y:S05]  /*2a050*/  BRA `(.L_x_2036) ;  /* 0xfffffe0000f87947 */ /* 0x000fea000383ffff */
.L_x_1711:
        /* <DEDUP_REMOVED lines=8> */
.L_x_2038:
[----:B------:R-:W-:Y:S05]  /*2a0e0*/  BSYNC B1 ;  /* 0x0000000000017941 */ /* 0x000fea0003800000 */
.L_x_2037:
        /* <DEDUP_REMOVED lines=8> */
.L_x_2039:
[----:B------:R-:W-:Y:S01]  /*2a170*/  MOV R13, R8 ;  /* 0x00000008000d7202 */ /* 0x000fe20000000f00 */
[----:B------:R-:W-:-:S07]  /*2a180*/  IMAD.MOV.U32 R0, RZ, RZ, R14 ;  /* 0x000000ffff007224 */ /* 0x000fce00078e000e */
[----:B------:R-:W-:Y:S05]  /*2a190*/  WARPSYNC.COLLECTIVE R15, `(.L_x_2040) ;  /* 0x000000000f087348 */ /* 0x000fea0003c00000 */
[----:B------:R0:W1:Y:S02]  /*2a1a0*/  SHFL.IDX P6, R14, R13, R12, R11 ;  /* 0x0000000c0d0e7389 */ /* 0x00006400000c000b */
[----:B01----:R-:W-:Y:S01]  /*2a1b0*/  ENDCOLLECTIVE ;  /* 0x000000000000791b */ /* 0x003fe20003800000 */
.L_x_2040:
[----:B------:R-:W-:Y:S02]  /*2a1c0*/  IMAD.MOV.U32 R13, RZ, RZ, R4 ;  /* 0x000000ffff0d7224 */ /* 0x000fe400078e0004 */
[----:B------:R-:W-:-:S07]  /*2a1d0*/  IMAD.MOV.U32 R5, RZ, RZ, R14 ;  /* 0x000000ffff057224 */ /* 0x000fce00078e000e */
[----:B------:R-:W-:Y:S05]  /*2a1e0*/  WARPSYNC.COLLECTIVE R15, `(.L_x_2041) ;  /* 0x000000000f087348 */ /* 0x000fea0003c00000 */
[----:B------:R0:W1:Y:S02]  /*2a1f0*/  SHFL.IDX P6, R14, R13, R12, R11 ;  /* 0x0000000c0d0e7389 */ /* 0x00006400000c000b */
[----:B01----:R-:W-:Y:S01]  /*2a200*/  ENDCOLLECTIVE ;  /* 0x000000000000791b */ /* 0x003fe20003800000 */
.L_x_2041:
[----:B------:R-:W-:Y:S05]  /*2a210*/  BRA `(.L_x_2042) ;  /* 0xfffffe1800547947 */ /* 0x000fea000383ffff */
.L_x_1714:
[----:B------:R-:W-:Y:S01]  /*2a220*/  BSSY B1, `(.L_x_2043) ;  /* 0x0000008000017945 */ /* 0x000fe20003800000 */
[----:B------:R-:W-:Y:S01]  /*2a230*/  IMAD.MOV.U32 R13, RZ, RZ, R7 ;  /* 0x000000ffff0d7224 */ /* 0x000fe200078e0007 */
[----:B------:R-:W-:Y:S01]  /*2a240*/  MOV R15, 0xffffffff ;  /* 0xffffffff000f7802 */ /* 0x000fe20000000f00 */
[----:B------:R-:W-:Y:S02]  /*2a250*/  IMAD.MOV.U32 R12, RZ, RZ, 0x1 ;  /* 0x00000001ff0c7424 */ /* 0x000fe400078e00ff */
[----:B------:R-:W-:-:S07]  /*2a260*/  IMAD.MOV.U32 R11, RZ, RZ, 0x1c1f ;  /* 0x00001c1fff0b7424 */ /* 0x000fce00078e00ff */
[----:B0---4-:R-:W-:Y:S05]  /*2a270*/  WARPSYNC.COLLECTIVE R15, `(.L_x_2044) ;  /* 0x000000000f087348 */ /* 0x011fea0003c00000 */
[----:B----4-:R1:W2:Y:S02]  /*2a280*/  SHFL.IDX P6, R14, R13, R12, R11 ;  /* 0x0000000c0d0e7389 */ /* 0x0102a400000c000b */
[----:B012---:R-:W-:Y:S01]  /*2a290*/  ENDCOLLECTIVE ;  /* 0x000000000000791b */ /* 0x007fe20003800000 */
.L_x_2044:
[----:B------:R-:W-:Y:S05]  /*2a2a0*/  BSYNC B1 ;  /* 0x0000000000017941 */ /* 0x000fea0003800000 */
.L_x_2043:
[----:B------:R-:W-:Y:S02]  /*2a2b0*/  IMAD.MOV.U32 R13, RZ, RZ, R6 ;  /* 0x000000ffff0d7224 */ /* 0x000fe400078e0006 */
[----:B------:R-:W-:Y:S02]  /*2a2c0*/  IMAD.MOV.U32 R12, RZ, RZ, 0x1 ;  /* 0x00000001ff0c7424 */ /* 0x000fe400078e00ff */
[----:B------:R-:W-:Y:S02]  /*2a2d0*/  IMAD.MOV.U32 R11, RZ, RZ, 0x1c1f ;  /* 0x00001c1fff0b7424 */ /* 0x000fe400078e00ff */
[----:B------:R-:W-:Y:S02]  /*2a2e0*/  IMAD.MOV.U32 R15, RZ, RZ, -0x1 ;  /* 0xffffffffff0f7424 */ /* 0x000fe400078e00ff */
[----:B------:R-:W-:-:S07]  /*2a2f0*/  IMAD.MOV.U32 R3, RZ, RZ, R14 ;  /* 0x000000ffff037224 */ /* 0x000fce00078e000e */
[----:B------:R-:W-:Y:S05]  /*2a300*/  WARPSYNC.COLLECTIVE R15, `(.L_x_2045) ;  /* 0x000000000f087348 */ /* 0x000fea0003c00000 */
[----:B------:R0:W1:Y:S02]  /*2a310*/  SHFL.IDX P6, R14, R13, R12, R11 ;  /* 0x0000000c0d0e7389 */ /* 0x00006400000c000b */
[----:B01----:R-:W-:Y:S01]  /*2a320*/  ENDCOLLECTIVE ;  /* 0x000000000000791b */ /* 0x003fe20003800000 */
.L_x_2045:
[----:B------:R-:W-:Y:S01]  /*2a330*/  IMAD.MOV.U32 R13, RZ, RZ, R8 ;  /* 0x000000ffff0d7224 */ /* 0x000fe200078e0008 */
[----:B------:R-:W-:-:S07]  /*2a340*/  MOV R0, R14 ;  /* 0x0000000e00007202 */ /* 0x000fce0000000f00 */
[----:B------:R-:W-:Y:S05]  /*2a350*/  WARPSYNC.COLLECTIVE R15, `(.L_x_2046) ;  /* 0x000000000f087348 */ /* 0x000fea0003c00000 */
[----:B------:R0:W1:Y:S02]  /*2a360*/  SHFL.IDX P6, R14, R13, R12, R11 ;  /* 0x0000000c0d0e7389 */ /* 0x00006400000c000b */
[----:B01----:R-:W-:Y:S01]  /*2a370*/  ENDCOLLECTIVE ;  /* 0x000000000000791b */ /* 0x003fe20003800000 */
.L_x_2046:
[----:B------:R-:W-:Y:S02]  /*2a380*/  IMAD.MOV.U32 R13, RZ, RZ, R4 ;  /* 0x000000ffff0d7224 */ /* 0x000fe400078e0004 */
[----:B------:R-:W-:-:S07]  /*2a390*/  IMAD.MOV.U32 R5, RZ, RZ, R14 ;  /* 0x000000ffff057224 */ /* 0x000fce00078e000e */
[----:B------:R-:W-:Y:S05]  /*2a3a0*/  WARPSYNC.COLLECTIVE R15, `(.L_x_2047) ;  /* 0x000000000f087348 */ /* 0x000fea0003c00000 */
[----:B------:R0:W1:Y:S02]  /*2a3b0*/  SHFL.IDX P6, R14, R13, R12, R11 ;  /* 0x0000000c0d0e7389 */ /* 0x00006400000c000b */
[----:B01----:R-:W-:Y:S01]  /*2a3c0*/  ENDCOLLECTIVE ;  /* 0x000000000000791b */ /* 0x003fe20003800000 */
.L_x_2047:
[----:B------:R-:W-:Y:S01]  /*2a3d0*/  IMAD.MOV.U32 R4, RZ, RZ, R14 ;  /* 0x000000ffff047224 */ /* 0x000fe200078e000e */
[----:B------:R-:W-:Y:S06]  /*2a3e0*/  BRA `(.L_x_2048) ;  /* 0xfffffe1c00e87947 */ /* 0x000fec000383ffff */
.L_x_1718:
[----:B0-----:R0:W1:Y:S02]  /*2a3f0*/  SYNCS.PHASECHK.TRANS64.TRYWAIT P0, [R18+URZ+0x30800], R5 ;  /* 0x03080005120075a7 */ /* 0x001064000800017f */
[----:B-1----:R-:W-:Y:S05]  /*2a400*/  @!P0 NANOSLEEP.SYNCS 0x989680 ;  /* 0x009896800000895d */ /* 0x002fea0003900000 */
[----:B------:R-:W1:Y:S02]  /*2a410*/  @!P0 SYNCS.PHASECHK.TRANS64 P0, [R18+URZ+0x30800], R5 ;  /* 0x03080005120085a7 */ /* 0x000e64000800007f */
[----:B-1----:R-:W-:Y:S05]  /*2a420*/  @!P0 BRA `(.L_x_1718) ;  /* 0xfffffffc00f08947 */ /* 0x002fea000383ffff */
[----:B------:R-:W-:Y:S05]  /*2a430*/  BRA `(.L_x_2049) ;  /* 0xfffffe2800007947 */ /* 0x000fea000383ffff */
.L_x_1742:
[----:B------:R-:W-:Y:S01]  /*2a440*/  BSSY B1, `(.L_x_2050) ;  /* 0x0000008000017945 */ /* 0x000fe20003800000 */
[----:B------:R-:W-:Y:S01]  /*2a450*/  IMAD.MOV.U32 R13, RZ, RZ, R7 ;  /* 0x000000ffff0d7224 */ /* 0x000fe200078e0007 */
[----:B------:R-:W-:Y:S01]  /*2a460*/  MOV R12, RZ ;  /* 0x000000ff000c7202 */ /* 0x000fe20000000f00 */
[----:B------:R-:W-:Y:S02]  /*2a470*/  IMAD.MOV.U32 R11, RZ, RZ, 0x1c1f ;  /* 0x00001c1fff0b7424 */ /* 0x000fe400078e00ff */
[----:B------:R-:W-:-:S07]  /*2a480*/  IMAD.MOV.U32 R15, RZ, RZ, -0x1 ;  /* 0xffffffffff0f7424 */ /* 0x000fce00078e00ff */
[----:B------:R-:W-:Y:S05]  /*2a490*/  WARPSYNC.COLLECTIVE R15, `(.L_x_2051) ;  /* 0x000000000f087348 */ /* 0x000fea0003c00000 */
[----:B------:R0:W1:Y:S02]  /*2a4a0*/  SHFL.IDX P6, R14, R13, R12, R11 ;  /* 0x0000000c0d0e7389 */ /* 0x00006400000c000b */
[----:B01----:R-:W-:Y:S01]  /*2a4b0*/  ENDCOLLECTIVE ;  /* 0x000000000000791b */ /* 0x003fe20003800000 */
.L_x_2051:
[----:B------:R-:W-:Y:S05]  /*2a4c0*/  BSYNC B1 ;  /* 0x0000000000017941 */ /* 0x000fea0003800000 */
.L_x_2050:
[----:B------:R-:W-:Y:S01]  /*2a4d0*/  IMAD.MOV.U32 R13, RZ, RZ, R6 ;  /* 0x000000ffff0d7224 */ /* 0x000fe200078e0006 */
[----:B------:R-:W-:Y:S01]  /*2a4e0*/  MOV R11, 0x1c1f ;  /* 0x00001c1f000b7802 */ /* 0x000fe20000000f00 */
[----:B------:R-:W-:Y:S02]  /*2a4f0*/  IMAD.MOV.U32 R12, RZ, RZ, RZ ;  /* 0x000000ffff0c7224 */ /* 0x000fe400078e00ff */
[----:B------:R-:W-:Y:S02]  /*2a500*/  IMAD.MOV.U32 R15, RZ, RZ, -0x1 ;  /* 0xffffffffff0f7424 */ /* 0x000fe400078e00ff */
[----:B------:R-:W-:-:S07]  /*2a510*/  IMAD.MOV.U32 R3, RZ, RZ, R14 ;  /* 0x000000ffff037224 */ /* 0x000fce00078e000e */
[----:B------:R-:W-:Y:S05]  /*2a520*/  WARPSYNC.COLLECTIVE R15, `(.L_x_2052) ;  /* 0x000000000f087348 */ /* 0x000fea0003c00000 */
[----:B------:R0:W1:Y:S02]  /*2a530*/  SHFL.IDX P6, R14, R13, R12, R11 ;  /* 0x0000000c0d0e7389 */ /* 0x00006400000c000b */
[----:B01----:R-:W-:Y:S01]  /*2a540*/  ENDCOLLECTIVE ;  /* 0x000000000000791b */ /* 0x003fe20003800000 */
.L_x_2052:
[----:B------:R-:W-:Y:S02]  /*2a550*/  IMAD.MOV.U32 R13, RZ, RZ, R21 ;  /* 0x000000ffff0d7224 */ /* 0x000fe400078e0015 */
[----:B------:R-:W-:-:S07]  /*2a560*/  IMAD.MOV.U32 R0, RZ, RZ, R14 ;  /* 0x000000ffff007224 */ /* 0x000fce00078e000e */
[----:B------:R-:W-:Y:S05]  /*2a570*/  WARPSYNC.COLLECTIVE R15, `(.L_x_2053) ;  /* 0x000000000f087348 */ /* 0x000fea0003c00000 */
[----:B------:R0:W1:Y:S02]  /*2a580*/  SHFL.IDX P6, R14, R13, R12, R11 ;  /* 0x0000000c0d0e7389 */ /* 0x00006400000c000b */
[----:B01----:R-:W-:Y:S01]  /*2a590*/  ENDCOLLECTIVE ;  /* 0x000000000000791b */ /* 0x003fe20003800000 */
.L_x_2053:
[----:B------:R-:W-:Y:S02]  /*2a5a0*/  IMAD.MOV.U32 R13, RZ, RZ, R20 ;  /* 0x000000ffff0d7224 */ /* 0x000fe400078e0014 */
[----:B------:R-:W-:-:S07]  /*2a5b0*/  IMAD.MOV.U32 R5, RZ, RZ, R14 ;  /* 0x000000ffff057224 */ /* 0x000fce00078e000e */
[----:B------:R-:W-:Y:S05]  /*2a5c0*/  WARPSYNC.COLLECTIVE R15, `(.L_x_2054) ;  /* 0x000000000f087348 */ /* 0x000fea0003c00000 */
[----:B------:R0:W1:Y:S02]  /*2a5d0*/  SHFL.IDX P6, R14, R13, R12, R11 ;  /* 0x0000000c0d0e7389 */ /* 0x00006400000c000b */
[----:B01----:R-:W-:Y:S01]  /*2a5e0*/  ENDCOLLECTIVE ;  /* 0x000000000000791b */ /* 0x003fe20003800000 */
.L_x_2054:
[----:B------:R-:W-:Y:S05]  /*2a5f0*/  BRA `(.L_x_2055) ;  /* 0xfffffe4800d87947 */ /* 0x000fea000383ffff */
.L_x_1745:
[----:B------:R-:W-:Y:S01]  /*2a600*/  BSSY B1, `(.L_x_2056) ;  /* 0x0000008000017945 */ /* 0x000fe20003800000 */
[----:B------:R-:W-:Y:S01]  /*2a610*/  MOV R13, R7 ;  /* 0x00000007000d7202 */ /* 0x000fe20000000f00 */
[----:B------:R-:W-:Y:S02]  /*2a620*/  IMAD.MOV.U32 R12, RZ, RZ, 0x1 ;  /* 0x00000001ff0c7424 */ /* 0x000fe400078e00ff */
[----:B------:R-:W-:Y:S02]  /*2a630*/  IMAD.MOV.U32 R11, RZ, RZ, 0x1c1f ;  /* 0x00001c1fff0b7424 */ /* 0x000fe400078e00ff */
[----:B------:R-:W-:-:S07]  /*2a640*/  IMAD.MOV.U32 R15, RZ, RZ, -0x1 ;  /* 0xffffffffff0f7424 */ /* 0x000fce00078e00ff */
[----:B0---4-:R-:W-:Y:S05]  /*2a650*/  WARPSYNC.COLLECTIVE R15, `(.L_x_2057) ;  /* 0x000000000f087348 */ /* 0x011fea0003c00000 */
[----:B----4-:R1:W2:Y:S02]  /*2a660*/  SHFL.IDX P6, R14, R13, R12, R11 ;  /* 0x0000000c0d0e7389 */ /* 0x0102a400000c000b */
[----:B012---:R-:W-:Y:S01]  /*2a670*/  ENDCOLLECTIVE ;  /* 0x000000000000791b */ /* 0x007fe20003800000 */
.L_x_2057:
[----:B------:R-:W-:Y:S05]  /*2a680*/  BSYNC B1 ;  /* 0x0000000000017941 */ /* 0x000fea0003800000 */
.L_x_2056:
        /* <DEDUP_REMOVED lines=8> */
.L_x_2058:
[----:B------:R-:W-:Y:S02]  /*2a710*/  IMAD.MOV.U32 R13, RZ, RZ, R21 ;  /* 0x000000ffff0d7224 */ /* 0x000fe400078e0015 */
[----:B------:R-:W-:-:S07]  /*2a720*/  IMAD.MOV.U32 R0, RZ, RZ, R14 ;  /* 0x000000ffff007224 */ /* 0x000fce00078e000e */
[----:B------:R-:W-:Y:S05]  /*2a730*/  WARPSYNC.COLLECTIVE R15, `(.L_x_2059) ;  /* 0x000000000f087348 */ /* 0x000fea0003c00000 */
[----:B------:R0:W1:Y:S02]  /*2a740*/  SHFL.IDX P6, R14, R13, R12, R11 ;  /* 0x0000000c0d0e7389 */ /* 0x00006400000c000b */
[----:B01----:R-:W-:Y:S01]  /*2a750*/  ENDCOLLECTIVE ;  /* 0x000000000000791b */ /* 0x003fe20003800000 */
.L_x_2059:
[----:B------:R-:W-:Y:S01]  /*2a760*/  MOV R13, R20 ;  /* 0x00000014000d7202 */ /* 0x000fe20000000f00 */
[----:B------:R-:W-:-:S07]  /*2a770*/  IMAD.MOV.U32 R21, RZ, RZ, R14 ;  /* 0x000000ffff157224 */ /* 0x000fce00078e000e */
[----:B------:R-:W-:Y:S05]  /*2a780*/  WARPSYNC.COLLECTIVE R15, `(.L_x_2060) ;  /* 0x000000000f087348 */ /* 0x000fea0003c00000 */
[----:B------:R0:W1:Y:S02]  /*2a790*/  SHFL.IDX P6, R14, R13, R12, R11 ;  /* 0x0000000c0d0e7389 */ /* 0x00006400000c000b */
[----:B01----:R-:W-:Y:S01]  /*2a7a0*/  ENDCOLLECTIVE ;  /* 0x000000000000791b */ /* 0x003fe20003800000 */
.L_x_2060:
[----:B------:R-:W-:Y:S01]  /*2a7b0*/  IMAD.MOV.U32 R20, RZ, RZ, R14 ;  /* 0x000000ffff147224 */ /* 0x000fe200078e000e */
[----:B------:R-:W-:Y:S06]  /*2a7c0*/  BRA `(.L_x_2061) ;  /* 0xfffffe4c00fc7947 */ /* 0x000fec000383ffff */
.L_x_1749:
[----:B0-----:R0:W1:Y:S02]  /*2a7d0*/  SYNCS.PHASECHK.TRANS64.TRYWAIT P0, [R18+URZ+0x30800], R21 ;  /* 0x03080015120075a7 */ /* 0x001064000800017f */
[----:B-1----:R-:W-:Y:S05]  /*2a7e0*/  @!P0 NANOSLEEP.SYNCS 0x989680 ;  /* 0x009896800000895d */ /* 0x002fea0003900000 */
[----:B------:R-:W1:Y:S02]  /*2a7f0*/  @!P0 SYNCS.PHASECHK.TRANS64 P0, [R18+URZ+0x30800], R21 ;  /* 0x03080015120085a7 */ /* 0x000e64000800007f */
[----:B-1----:R-:W-:Y:S05]  /*2a800*/  @!P0 BRA `(.L_x_1749) ;  /* 0xfffffffc00f08947 */ /* 0x002fea000383ffff */
[----:B------:R-:W-:Y:S05]  /*2a810*/  BRA `(.L_x_2062) ;  /* 0xfffffe54007c7947 */ /* 0x000fea000383ffff */
.L_x_1763:
[----:B--2---:R2:W3:Y:S02]  /*2a820*/  SYNCS.PHASECHK.TRANS64.TRYWAIT P1, [R7+URZ+0x30830], R0 ;  /* 0x03083000070075a7 */ /* 0x0044e4000802017f */
[----:B---3--:R-:W-:Y:S05]  /*2a830*/  @!P1 NANOSLEEP.SYNCS 0x989680 ;  /* 0x009896800000995d */ /* 0x008fea0003900000 */
[----:B------:R-:W3:Y:S02]  /*2a840*/  @!P1 SYNCS.PHASECHK.TRANS64 P1, [R7+URZ+0x30830], R0 ;  /* 0x03083000070095a7 */ /* 0x000ee4000802007f */
[----:B---3--:R-:W-:Y:S05]  /*2a850*/  @!P1 BRA `(.L_x_1763) ;  /* 0xfffffffc00f09947 */ /* 0x008fea000383ffff */
[----:B------:R-:W-:Y:S05]  /*2a860*/  BRA `(.L_x_1762) ;  /* 0xfffffe7c00407947 */ /* 0x000fea000383ffff */
.L_x_1784:
[----:B-1----:R1:W2:Y:S02]  /*2a870*/  SYNCS.PHASECHK.TRANS64.TRYWAIT P1, [R0+URZ+0x30830], R9 ;  /* 0x03083009000075a7 */ /* 0x0022a4000802017f */
[----:B--2---:R-:W-:Y:S05]  /*2a880*/  @!P1 NANOSLEEP.SYNCS 0x989680 ;  /* 0x009896800000995d */ /* 0x004fea0003900000 */
[----:B------:R-:W2:Y:S02]  /*2a890*/  @!P1 SYNCS.PHASECHK.TRANS64 P1, [R0+URZ+0x30830], R9 ;  /* 0x03083009000095a7 */ /* 0x000ea4000802007f */
[----:B--2---:R-:W-:Y:S05]  /*2a8a0*/  @!P1 BRA `(.L_x_1784) ;  /* 0xfffffffc00f09947 */ /* 0x004fea000383ffff */
[----:B------:R-:W-:Y:S05]  /*2a8b0*/  BRA `(.L_x_1783) ;  /* 0xfffffeac00407947 */ /* 0x000fea000383ffff */
.L_x_1789:
[----:B-1----:R1:W2:Y:S02]  /*2a8c0*/  SYNCS.PHASECHK.TRANS64.TRYWAIT P1, [R20+URZ+0x30850], R2 ;  /* 0x03085002140075a7 */ /* 0x0022a4000802017f */
[----:B--2---:R-:W-:Y:S05]  /*2a8d0*/  @!P1 NANOSLEEP.SYNCS 0x989680 ;  /* 0x009896800000995d */ /* 0x004fea0003900000 */
[----:B------:R-:W2:Y:S02]  /*2a8e0*/  @!P1 SYNCS.PHASECHK.TRANS64 P1, [R20+URZ+0x30850], R2 ;  /* 0x03085002140095a7 */ /* 0x000ea4000802007f */
[----:B--2---:R-:W-:Y:S05]  /*2a8f0*/  @!P1 BRA `(.L_x_1789) ;  /* 0xfffffffc00f09947 */ /* 0x004fea000383ffff */
[----:B------:R-:W-:Y:S05]  /*2a900*/  BRA `(.L_x_1788) ;  /* 0xfffffeb800f87947 */ /* 0x000fea000383ffff */
.L_x_1811:
[----:B-1----:R1:W2:Y:S02]  /*2a910*/  SYNCS.PHASECHK.TRANS64.TRYWAIT P1, [R11+URZ+0x30830], R0 ;  /* 0x030830000b0075a7 */ /* 0x0022a4000802017f */
[----:B--2---:R-:W-:Y:S05]  /*2a920*/  @!P1 NANOSLEEP.SYNCS 0x989680 ;  /* 0x009896800000995d */ /* 0x004fea0003900000 */
[----:B------:R-:W2:Y:S02]  /*2a930*/  @!P1 SYNCS.PHASECHK.TRANS64 P1, [R11+URZ+0x30830], R0 ;  /* 0x030830000b0095a7 */ /* 0x000ea4000802007f */
[----:B--2---:R-:W-:Y:S05]  /*2a940*/  @!P1 BRA `(.L_x_1811) ;  /* 0xfffffffc00f09947 */ /* 0x004fea000383ffff */
[----:B------:R-:W-:Y:S05]  /*2a950*/  BRA `(.L_x_1810) ;  /* 0xfffffee400707947 */ /* 0x000fea000383ffff */
.L_x_1816:
[----:B-1----:R1:W2:Y:S02]  /*2a960*/  SYNCS.PHASECHK.TRANS64.TRYWAIT P1, [R14+URZ+0x30850], R0 ;  /* 0x030850000e0075a7 */ /* 0x0022a4000802017f */
[----:B--2---:R-:W-:Y:S05]  /*2a970*/  @!P1 NANOSLEEP.SYNCS 0x989680 ;  /* 0x009896800000995d */ /* 0x004fea0003900000 */
[----:B------:R-:W2:Y:S02]  /*2a980*/  @!P1 SYNCS.PHASECHK.TRANS64 P1, [R14+URZ+0x30850], R0 ;  /* 0x030850000e0095a7 */ /* 0x000ea4000802007f */
[----:B--2---:R-:W-:Y:S05]  /*2a990*/  @!P1 BRA `(.L_x_1816) ;  /* 0xfffffffc00f09947 */ /* 0x004fea000383ffff */
[----:B------:R-:W-:Y:S05]  /*2a9a0*/  BRA `(.L_x_1815) ;  /* 0xfffffef400287947 */ /* 0x000fea000383ffff */
.L_x_1826:
[----:B-1----:R1:W2:Y:S02]  /*2a9b0*/  SYNCS.PHASECHK.TRANS64.TRYWAIT P1, [R0+URZ+0x30830], R3 ;  /* 0x03083003000075a7 */ /* 0x0022a4000802017f */
[----:B--2---:R-:W-:Y:S05]  /*2a9c0*/  @!P1 NANOSLEEP.SYNCS 0x989680 ;  /* 0x009896800000995d */ /* 0x004fea0003900000 */
[----:B------:R-:W2:Y:S02]  /*2a9d0*/  @!P1 SYNCS.PHASECHK.TRANS64 P1, [R0+URZ+0x30830], R3 ;  /* 0x03083003000095a7 */ /* 0x000ea4000802007f */
[----:B--2---:R-:W-:Y:S05]  /*2a9e0*/  @!P1 BRA `(.L_x_1826) ;  /* 0xfffffffc00f09947 */ /* 0x004fea000383ffff */
[----:B------:R-:W-:Y:S05]  /*2a9f0*/  BRA `(.L_x_1825) ;  /* 0xffffff0800307947 */ /* 0x000fea000383ffff */
.L_x_1831:
[----:B-1----:R1:W2:Y:S02]  /*2aa00*/  SYNCS.PHASECHK.TRANS64.TRYWAIT P1, [R11+URZ+0x30850], R2 ;  /* 0x030850020b0075a7 */ /* 0x0022a4000802017f */
[----:B--2---:R-:W-:Y:S05]  /*2aa10*/  @!P1 NANOSLEEP.SYNCS 0x989680 ;  /* 0x009896800000995d */ /* 0x004fea0003900000 */
[----:B------:R-:W2:Y:S02]  /*2aa20*/  @!P1 SYNCS.PHASECHK.TRANS64 P1, [R11+URZ+0x30850], R2 ;  /* 0x030850020b0095a7 */ /* 0x000ea4000802007f */
[----:B--2---:R-:W-:Y:S05]  /*2aa30*/  @!P1 BRA `(.L_x_1831) ;  /* 0xfffffffc00f09947 */ /* 0x004fea000383ffff */
[----:B------:R-:W-:Y:S05]  /*2aa40*/  BRA `(.L_x_1830) ;  /* 0xffffff1400e87947 */ /* 0x000fea000383ffff */
.L_x_1847:
[----:B-1----:R1:W2:Y:S02]  /*2aa50*/  SYNCS.PHASECHK.TRANS64.TRYWAIT P1, [R9+URZ+0x30850], R6 ;  /* 0x03085006090075a7 */ /* 0x0022a4000802017f */
[----:B--2---:R-:W-:Y:S05]  /*2aa60*/  @!P1 NANOSLEEP.SYNCS 0x989680 ;  /* 0x009896800000995d */ /* 0x004fea0003900000 */
[----:B------:R-:W2:Y:S02]  /*2aa70*/  @!P1 SYNCS.PHASECHK.TRANS64 P1, [R9+URZ+0x30850], R6 ;  /* 0x03085006090095a7 */ /* 0x000ea4000802007f */
[----:B--2---:R-:W-:Y:S05]  /*2aa80*/  @!P1 BRA `(.L_x_1847) ;  /* 0xfffffffc00f09947 */ /* 0x004fea000383ffff */
[----:B------:R-:W-:Y:S05]  /*2aa90*/  BRA `(.L_x_1846) ;  /* 0xffffff4000fc7947 */ /* 0x000fea000383ffff */
.L_x_1892:
[----:B------:R-:W0:Y:S01]  /*2aaa0*/  S2R R12, SR_TID.X ;  /* 0x00000000000c7919 */ /* 0x000e220000002100 */
[----:B------:R-:W-:Y:S01]  /*2aab0*/  BSSY B1, `(.L_x_2063) ;  /* 0x000000a000017945 */ /* 0x000fe20003800000 */
[----:B------:R-:W-:Y:S02]  /*2aac0*/  IMAD.MOV.U32 R11, RZ, RZ, 0x1f ;  /* 0x0000001fff0b7424 */ /* 0x000fe400078e00ff */
[----:B------:R-:W-:Y:S01]  /*2aad0*/  IMAD.MOV.U32 R15, RZ, RZ, -0x1 ;  /* 0xffffffffff0f7424 */ /* 0x000fe200078e00ff */
[----:B0-----:R-:W-:-:S04]  /*2aae0*/  SHF.R.U32.HI R12, RZ, 0x5, R12 ;  /* 0x00000005ff0c7819 */ /* 0x001fc8000001160c */
[----:B------:R-:W-:-:S05]  /*2aaf0*/  LOP3.LUT R12, R12, 0x3, RZ, 0xc0, !PT ;  /* 0x000000030c0c7812 */ /* 0x000fca00078ec0ff */
[----:B------:R-:W-:Y:S02]  /*2ab00*/  IMAD.MOV.U32 R13, RZ, RZ, R12 ;  /* 0x000000ffff0d7224 */ /* 0x000fe400078e000c */
[----:B------:R-:W-:-:S07]  /*2ab10*/  IMAD.MOV.U32 R12, RZ, RZ, RZ ;  /* 0x000000ffff0c7224 */ /* 0x000fce00078e00ff */
[----:B------:R-:W-:Y:S05]  /*2ab20*/  WARPSYNC.COLLECTIVE R15, `(.L_x_2064) ;  /* 0x000000000f087348 */ /* 0x000fea0003c00000 */
[----:B------:R0:W1:Y:S02]  /*2ab30*/  SHFL.IDX P6, R14, R13, R12, R11 ;  /* 0x0000000c0d0e7389 */ /* 0x00006400000c000b */
[----:B01----:R-:W-:Y:S01]  /*2ab40*/  ENDCOLLECTIVE ;  /* 0x000000000000791b */ /* 0x003fe20003800000 */
.L_x_2064:
[----:B------:R-:W-:Y:S05]  /*2ab50*/  BSYNC B1 ;  /* 0x0000000000017941 */ /* 0x000fea0003800000 */
.L_x_2063:
[----:B------:R-:W-:Y:S05]  /*2ab60*/  BRA `(.L_x_2065) ;  /* 0xffffff8c005c7947 */ /* 0x000fea000383ffff */
.L_x_1894:
[----:B------:R-:W-:Y:S01]  /*2ab70*/  BSSY B1, `(.L_x_2066) ;  /* 0x0000006000017945 */ /* 0x000fe20003800000 */
[----:B------:R-:W-:-:S07]  /*2ab80*/  MOV R15, 0xffffffff ;  /* 0xffffffff000f7802 */ /* 0x000fce0000000f00 */
[----:B0-----:R-:W-:Y:S05]  /*2ab90*/  WARPSYNC.COLLECTIVE R15, `(.L_x_2067) ;  /* 0x000000000f0c7348 */ /* 0x001fea0003c00000 */
[----:B------:R-:W-:Y:S02]  /*2aba0*/  ELECT P6, UR62, PT ;  /* 0x00000000003e782f */ /* 0x000fe400038c0000 */
[----:B------:R-:W-:Y:S01]  /*2abb0*/  MOV R14, UR62 ;  /* 0x0000003e000e7c02 */ /* 0x000fe20008000f00 */
[----:B0-----:R-:W-:Y:S10]  /*2abc0*/  ENDCOLLECTIVE ;  /* 0x000000000000791b */ /* 0x001ff40003800000 */
.L_x_2067:
[----:B------:R-:W-:Y:S05]  /*2abd0*/  BSYNC B1 ;  /* 0x0000000000017941 */ /* 0x000fea0003800000 */
.L_x_2066:
[----:B------:R-:W-:Y:S05]  /*2abe0*/  BRA `(.L_x_1893) ;  /* 0xffffff8c00547947 */ /* 0x000fea000383ffff */
.L_x_1896:
[----:B0-----:R0:W1:Y:S02]  /*2abf0*/  SYNCS.PHASECHK.TRANS64.TRYWAIT P0, [R23+URZ+0x30820], R6 ;  /* 0x03082006170075a7 */ /* 0x001064000800017f */
[----:B-1----:R-:W-:Y:S05]  /*2ac00*/  @!P0 NANOSLEEP.SYNCS 0x989680 ;  /* 0x009896800000895d */ /* 0x002fea0003900000 */
[----:B------:R-:W1:Y:S02]  /*2ac10*/  @!P0 SYNCS.PHASECHK.TRANS64 P0, [R23+URZ+0x30820], R6 ;  /* 0x03082006170085a7 */ /* 0x000e64000800007f */
[----:B-1----:R-:W-:Y:S05]  /*2ac20*/  @!P0 BRA `(.L_x_1896) ;  /* 0xfffffffc00f08947 */ /* 0x002fea000383ffff */
[----:B------:R-:W-:Y:S05]  /*2ac30*/  BRA `(.L_x_2068) ;  /* 0xffffff8c00647947 */ /* 0x000fea000383ffff */
.L_x_1900:
[----:B-1----:R1:W2:Y:S02]  /*2ac40*/  SYNCS.PHASECHK.TRANS64.TRYWAIT P0, [R3+URZ+0x308a0], R11 ;  /* 0x0308a00b030075a7 */ /* 0x0022a4000800017f */
[----:B--2---:R-:W-:Y:S05]  /*2ac50*/  @!P0 NANOSLEEP.SYNCS 0x989680 ;  /* 0x009896800000895d */ /* 0x004fea0003900000 */
[----:B------:R-:W2:Y:S02]  /*2ac60*/  @!P0 SYNCS.PHASECHK.TRANS64 P0, [R3+URZ+0x308a0], R11 ;  /* 0x0308a00b030085a7 */ /* 0x000ea4000800007f */
[----:B--2---:R-:W-:Y:S05]  /*2ac70*/  @!P0 BRA `(.L_x_1900) ;  /* 0xfffffffc00f08947 */ /* 0x004fea000383ffff */
[----:B------:R-:W-:Y:S05]  /*2ac80*/  BRA `(.L_x_2069) ;  /* 0xffffff8c007c7947 */ /* 0x000fea000383ffff */
.L_x_1907:
[----:B0-----:R0:W2:Y:S02]  /*2ac90*/  SYNCS.PHASECHK.TRANS64.TRYWAIT P0, [R3+URZ+0x308c0], R11 ;  /* 0x0308c00b030075a7 */ /* 0x0010a4000800017f */
[----:B--2---:R-:W-:Y:S05]  /*2aca0*/  @!P0 NANOSLEEP.SYNCS 0x989680 ;  /* 0x009896800000895d */ /* 0x004fea0003900000 */
[----:B------:R-:W2:Y:S02]  /*2acb0*/  @!P0 SYNCS.PHASECHK.TRANS64 P0, [R3+URZ+0x308c0], R11 ;  /* 0x0308c00b030085a7 */ /* 0x000ea4000800007f */
[----:B--2---:R-:W-:Y:S05]  /*2acc0*/  @!P0 BRA `(.L_x_1907) ;  /* 0xfffffffc00f08947 */ /* 0x004fea000383ffff */
[----:B------:R-:W-:Y:S05]  /*2acd0*/  BRA `(.L_x_2070) ;  /* 0xffffff9000787947 */ /* 0x000fea000383ffff */
.L_x_1916:
[----:B-1----:R1:W2:Y:S02]  /*2ace0*/  SYNCS.PHASECHK.TRANS64.TRYWAIT P1, [R11+URZ+0x308a0], R2 ;  /* 0x0308a0020b0075a7 */ /* 0x0022a4000802017f */
[----:B--2---:R-:W-:Y:S05]  /*2acf0*/  @!P1 NANOSLEEP.SYNCS 0x989680 ;  /* 0x009896800000995d */ /* 0x004fea0003900000 */
[----:B------:R-:W2:Y:S02]  /*2ad00*/  @!P1 SYNCS.PHASECHK.TRANS64 P1, [R11+URZ+0x308a0], R2 ;  /* 0x0308a0020b0095a7 */ /* 0x000ea4000802007f */
[----:B--2---:R-:W-:Y:S05]  /*2ad10*/  @!P1 BRA `(.L_x_1916) ;  /* 0xfffffffc00f09947 */ /* 0x004fea000383ffff */
[----:B------:R-:W-:Y:S05]  /*2ad20*/  BRA `(.L_x_2071) ;  /* 0xffffff9400ac7947 */ /* 0x000fea000383ffff */
.L_x_1923:
[----:B0-----:R0:W2:Y:S02]  /*2ad30*/  SYNCS.PHASECHK.TRANS64.TRYWAIT P1, [R11+URZ+0x308c0], R2 ;  /* 0x0308c0020b0075a7 */ /* 0x0010a4000802017f */
[----:B--2---:R-:W-:Y:S05]  /*2ad40*/  @!P1 NANOSLEEP.SYNCS 0x989680 ;  /* 0x009896800000995d */ /* 0x004fea0003900000 */
[----:B------:R-:W2:Y:S02]  /*2ad50*/  @!P1 SYNCS.PHASECHK.TRANS64 P1, [R11+URZ+0x308c0], R2 ;  /* 0x0308c0020b0095a7 */ /* 0x000ea4000802007f */
[----:B--2---:R-:W-:Y:S05]  /*2ad60*/  @!P1 BRA `(.L_x_1923) ;  /* 0xfffffffc00f09947 */ /* 0x004fea000383ffff */
[----:B------:R-:W-:Y:S05]  /*2ad70*/  BRA `(.L_x_2072) ;  /* 0xffffff9800a47947 */ /* 0x000fea000383ffff */
.L_x_1946:
        /* <DEDUP_REMOVED lines=11> */
.L_x_2074:
[----:B------:R-:W-:Y:S05]  /*2ae30*/  BSYNC B0 ;  /* 0x0000000000007941 */ /* 0x000fea0003800000 */
.L_x_2073:
[----:B------:R-:W-:Y:S05]  /*2ae40*/  BRA `(.L_x_2075) ;  /* 0xffffffa800c87947 */ /* 0x000fea000383ffff */
.L_x_1949:
[----:B0-----:R0:W1:Y:S02]  /*2ae50*/  SYNCS.PHASECHK.TRANS64.TRYWAIT P0, [R7+URZ+0x30840], R2 ;  /* 0x03084002070075a7 */ /* 0x001064000800017f */
[----:B-1----:R-:W-:Y:S05]  /*2ae60*/  @!P0 NANOSLEEP.SYNCS 0x989680 ;  /* 0x009896800000895d */ /* 0x002fea0003900000 */
[----:B------:R-:W1:Y:S02]  /*2ae70*/  @!P0 SYNCS.PHASECHK.TRANS64 P0, [R7+URZ+0x30840], R2 ;  /* 0x03084002070085a7 */ /* 0x000e64000800007f */
[----:B-1----:R-:W-:Y:S05]  /*2ae80*/  @!P0 BRA `(.L_x_1949) ;  /* 0xfffffffc00f08947 */ /* 0x002fea000383ffff */
[----:B------:R-:W-:Y:S05]  /*2ae90*/  BRA `(.L_x_2076) ;  /* 0xffffffac00247947 */ /* 0x000fea000383ffff */
.L_x_1950:
        /* <DEDUP_REMOVED lines=8> */
.L_x_2078:
[----:B------:R-:W-:Y:S05]  /*2af20*/  BSYNC B0 ;  /* 0x0000000000007941 */ /* 0x000fea0003800000 */
.L_x_2077:
[----:B------:R-:W-:Y:S01]  /*2af30*/  MOV R13, R4 ;  /* 0x00000004000d7202 */ /* 0x000fe20000000f00 */
        /* <DEDUP_REMOVED lines=8> */
.L_x_2079:
[----:B------:R-:W-:Y:S02]  /*2afc0*/  IMAD.MOV.U32 R13, RZ, RZ, R0 ;  /* 0x000000ffff0d7224 */ /* 0x000fe400078e0000 */
[----:B------:R-:W-:Y:S02]  /*2afd0*/  IMAD.MOV.U32 R12, RZ, RZ, 0x1 ;  /* 0x00000001ff0c7424 */ /* 0x000fe400078e00ff */
[----:B------:R-:W-:-:S07]  /*2afe0*/  IMAD.MOV.U32 R3, RZ, RZ, R14 ;  /* 0x000000ffff037224 */ /* 0x000fce00078e000e */
[----:B------:R-:W-:Y:S05]  /*2aff0*/  WARPSYNC.COLLECTIVE R15, `(.L_x_2080) ;  /* 0x000000000f087348 */ /* 0x000fea0003c00000 */
[----:B------:R0:W1:Y:S02]  /*2b000*/  SHFL.IDX P6, R14, R13, R12, R11 ;  /* 0x0000000c0d0e7389 */ /* 0x00006400000c000b */
[----:B01----:R-:W-:Y:S01]  /*2b010*/  ENDCOLLECTIVE ;  /* 0x000000000000791b */ /* 0x003fe20003800000 */
.L_x_2080:
[----:B------:R-:W-:-:S04]  /*2b020*/  @P0 LEA R3, P1, R34, R3, 0x1 ;  /* 0x0000000322030211 */ /* 0x000fc800078208ff */
[----:B------:R-:W-:Y:S02]  /*2b030*/  @P0 IADD3.X R2, RZ, R2, RZ, P1, !PT ;  /* 0x00000002ff020210 */ /* 0x000fe40000ffe4ff */
[----:B------:R-:W-:Y:S02]  /*2b040*/  ISETP.GE.AND P1, PT, R6, 0x11, PT ;  /* 0x000000110600780c */ /* 0x000fe40003f26270 */
        /* <DEDUP_REMOVED lines=14> */
.L_x_2081:
[----:B------:R-:W-:Y:S02]  /*2b130*/  @P1 IMAD R8, R5, 0x2, R23 ;  /* 0x0000000205081824 */ /* 0x000fe400078e0217 */
[----:B------:R-:W-:Y:S01]  /*2b140*/  IMAD.MOV.U32 R13, RZ, RZ, R0 ;  /* 0x000000ffff0d7224 */ /* 0x000fe200078e0000 */
[----:B------:R-:W-:Y:S01]  /*2b150*/  MOV R12, 0x2 ;  /* 0x00000002000c7802 */ /* 0x000fe20000000f00 */
[----:B------:R-:W-:-:S07]  /*2b160*/  IMAD.MOV.U32 R3, RZ, RZ, R14 ;  /* 0x000000ffff037224 */ /* 0x000fce00078e000e */
[----:B------:R-:W-:Y:S05]  /*2b170*/  WARPSYNC.COLLECTIVE R15, `(.L_x_2082) ;  /* 0x000000000f087348 */ /* 0x000fea0003c00000 */
[----:B------:R0:W1:Y:S02]  /*2b180*/  SHFL.IDX P6, R14, R13, R12, R11 ;  /* 0x0000000c0d0e7389 */ /* 0x00006400000c000b */
[----:B01----:R-:W-:Y:S01]  /*2b190*/  ENDCOLLECTIVE ;  /* 0x000000000000791b */ /* 0x003fe20003800000 */
.L_x_2082:
        /* <DEDUP_REMOVED lines=17> */
.L_x_2083:
[----:B------:R-:W-:Y:S01]  /*2b2b0*/  @P1 LEA R8, R5, R23, 0x1 ;  /* 0x0000001705081211 */ /* 0x000fe200078e08ff */
[----:B------:R-:W-:Y:S02]  /*2b2c0*/  IMAD.MOV.U32 R13, RZ, RZ, R0 ;  /* 0x000000ffff0d7224 */ /* 0x000fe400078e0000 */
[----:B------:R-:W-:Y:S02]  /*2b2d0*/  IMAD.MOV.U32 R12, RZ, RZ, 0x3 ;  /* 0x00000003ff0c7424 */ /* 0x000fe400078e00ff */
[----:B------:R-:W-:-:S07]  /*2b2e0*/  IMAD.MOV.U32 R3, RZ, RZ, R14 ;  /* 0x000000ffff037224 */ /* 0x000fce00078e000e */
[----:B------:R-:W-:Y:S05]  /*2b2f0*/  WARPSYNC.COLLECTIVE R15, `(.L_x_2084) ;  /* 0x000000000f087348 */ /* 0x000fea0003c00000 */
[----:B------:R0:W1:Y:S02]  /*2b300*/  SHFL.IDX P6, R14, R13, R12, R11 ;  /* 0x0000000c0d0e7389 */ /* 0x00006400000c000b */
[----:B01----:R-:W-:Y:S01]  /*2b310*/  ENDCOLLECTIVE ;  /* 0x000000000000791b */ /* 0x003fe20003800000 */
.L_x_2084:
        /* <DEDUP_REMOVED lines=17> */
.L_x_2085:
[----:B------:R-:W-:Y:S02]  /*2b430*/  @P1 IMAD R8, R5, 0x2, R23 ;  /* 0x0000000205081824 */ /* 0x000fe400078e0217 */
[----:B------:R-:W-:Y:S02]  /*2b440*/  IMAD.MOV.U32 R13, RZ, RZ, R0 ;  /* 0x000000ffff0d7224 */ /* 0x000fe400078e0000 */
[----:B------:R-:W-:Y:S01]  /*2b450*/  IMAD.MOV.U32 R12, RZ, RZ, 0x4 ;  /* 0x00000004ff0c7424 */ /* 0x000fe200078e00ff */
[----:B------:R-:W-:-:S07]  /*2b460*/  MOV R3, R14 ;  /* 0x0000000e00037202 */ /* 0x000fce0000000f00 */
[----:B------:R-:W-:Y:S05]  /*2b470*/  WARPSYNC.COLLECTIVE R15, `(.L_x_2086) ;  /* 0x000000000f087348 */ /* 0x000fea0003c00000 */
[----:B------:R0:W1:Y:S02]  /*2b480*/  SHFL.IDX P6, R14, R13, R12, R11 ;  /* 0x0000000c0d0e7389 */ /* 0x00006400000c000b */
[----:B01----:R-:W-:Y:S01]  /*2b490*/  ENDCOLLECTIVE ;  /* 0x000000000000791b */ /* 0x003fe20003800000 */
.L_x_2086:
        /* <DEDUP_REMOVED lines=17> */
.L_x_2087:
[----:B------:R-:W-:Y:S01]  /*2b5b0*/  @P1 IMAD R8, R5, 0x2, R23 ;  /* 0x0000000205081824 */ /* 0x000fe200078e0217 */
[----:B------:R-:W-:Y:S01]  /*2b5c0*/  MOV R13, R0 ;  /* 0x00000000000d7202 */ /* 0x000fe20000000f00 */
[----:B------:R-:W-:Y:S02]  /*2b5d0*/  IMAD.MOV.U32 R12, RZ, RZ, 0x5 ;  /* 0x00000005ff0c7424 */ /* 0x000fe400078e00ff */
[----:B------:R-:W-:-:S07]  /*2b5e0*/  IMAD.MOV.U32 R3, RZ, RZ, R14 ;  /* 0x000000ffff037224 */ /* 0x000fce00078e000e */
[----:B------:R-:W-:Y:S05]  /*2b5f0*/  WARPSYNC.COLLECTIVE R15, `(.L_x_2088) ;  /* 0x000000000f087348 */ /* 0x000fea0003c00000 */
[----:B------:R0:W1:Y:S02]  /*2b600*/  SHFL.IDX P6, R14, R13, R12, R11 ;  /* 0x0000000c0d0e7389 */ /* 0x00006400000c000b */
[----:B01----:R-:W-:Y:S01]  /*2b610*/  ENDCOLLECTIVE ;  /* 0x000000000000791b */ /* 0x003fe20003800000 */
.L_x_2088:
        /* <DEDUP_REMOVED lines=10> */
.L_x_2089:
        /* <DEDUP_REMOVED lines=8> */
.L_x_1955:
[----:B------:R-:W-:Y:S01]  /*2b740*/  MOV R13, R4 ;  /* 0x00000004000d7202 */ /* 0x000fe20000000f00 */
[----:B------:R-:W-:Y:S02]  /*2b750*/  IMAD.MOV.U32 R12, RZ, RZ, RZ ;  /* 0x000000ffff0c7224 */ /* 0x000fe400078e00ff */
[----:B------:R-:W-:Y:S02]  /*2b760*/  IMAD.MOV.U32 R11, RZ, RZ, 0x181f ;  /* 0x0000181fff0b7424 */ /* 0x000fe400078e00ff */
[----:B------:R-:W-:Y:S02]  /*2b770*/  IMAD.MOV.U32 R15, RZ, RZ, -0x1 ;  /* 0xffffffffff0f7424 */ /* 0x000fe400078e00ff */
[----:B------:R-:W-:Y:S02]  /*2b780*/  IMAD R31, R31, R7, RZ ;  /* 0x000000071f1f7224 */ /* 0x000fe400078e02ff */
[----:B------:R-:W-:-:S07]  /*2b790*/  IMAD.IADD R28, R9, 0x1, R28 ;  /* 0x00000001091c7824 */ /* 0x000fce00078e021c */
[----:B-----5:R-:W-:Y:S05]  /*2b7a0*/  WARPSYNC.COLLECTIVE R15, `(.L_x_2091) ;  /* 0x000000000f087348 */ /* 0x020fea0003c00000 */
[----:B------:R0:W1:Y:S02]  /*2b7b0*/  SHFL.IDX P6, R14, R13, R12, R11 ;  /* 0x0000000c0d0e7389 */ /* 0x00006400000c000b */
[----:B01---5:R-:W-:Y:S01]  /*2b7c0*/  ENDCOLLECTIVE ;  /* 0x000000000000791b */ /* 0x023fe20003800000 */
.L_x_2091:
[C---:B------:R-:W-:Y:S02]  /*2b7d0*/  ISETP.GE.AND P1, PT, R28.reuse, R31, PT ;  /* 0x0000001f1c00720c */ /* 0x040fe40003f26270 */
[----:B------:R-:W-:Y:S02]  /*2b7e0*/  IADD3 R6, R28, 0x10, RZ ;  /* 0x000000101c067810 */ /* 0x000fe40007ffe0ff */
[----:B------:R-:W-:Y:S01]  /*2b7f0*/  MOV R13, R0 ;  /* 0x00000000000d7202 */ /* 0x000fe20000000f00 */
[----:B------:R-:W-:-:S08]  /*2b800*/  IMAD.MOV.U32 R2, RZ, RZ, R14 ;  /* 0x000000ffff027224 */ /* 0x000fd000078e000e */
[----:B------:R-:W-:Y:S05]  /*2b810*/  WARPSYNC.COLLECTIVE R15, `(.L_x_2092) ;  /* 0x000000000f087348 */ /* 0x000fea0003c00000 */
[----:B------:R0:W1:Y:S02]  /*2b820*/  SHFL.IDX P6, R14, R13, R12, R11 ;  /* 0x0000000c0d0e7389 */ /* 0x00006400000c000b */
[----:B01----:R-:W-:Y:S01]  /*2b830*/  ENDCOLLECTIVE ;  /* 0x000000000000791b */ /* 0x003fe20003800000 */
.L_x_2092:
[----:B------:R-:W-:Y:S02]  /*2b840*/  IMAD.MOV.U32 R13, RZ, RZ, R4 ;  /* 0x000000ffff0d7224 */ /* 0x000fe400078e0004 */
[----:B------:R-:W-:Y:S02]  /*2b850*/  IMAD.MOV.U32 R12, RZ, RZ, 0x1 ;  /* 0x00000001ff0c7424 */ /* 0x000fe400078e00ff */
[----:B------:R-:W-:-:S07]  /*2b860*/  IMAD.MOV.U32 R3, RZ, RZ, R14 ;  /* 0x000000ffff037224 */ /* 0x000fce00078e000e */
[----:B------:R-:W-:Y:S05]  /*2b870*/  WARPSYNC.COLLECTIVE R15, `(.L_x_2093) ;  /* 0x000000000f087348 */ /* 0x000fea0003c00000 */
[----:B------:R0:W1:Y:S02]  /*2b880*/  SHFL.IDX P6, R14, R13, R12, R11 ;  /* 0x0000000c0d0e7389 */ /* 0x00006400000c000b */
[----:B01----:R-:W-:Y:S01]  /*2b890*/  ENDCOLLECTIVE ;  /* 0x000000000000791b */ /* 0x003fe20003800000 */
.L_x_2093:
        /* <DEDUP_REMOVED lines=15> */
.L_x_2094:
[----:B------:R-:W-:Y:S01]  /*2b990*/  MOV R13, R4 ;  /* 0x00000004000d7202 */ /* 0x000fe20000000f00 */
[----:B------:R-:W-:Y:S01]  /*2b9a0*/  IMAD.MOV.U32 R12, RZ, RZ, 0x2 ;  /* 0x00000002ff0c7424 */ /* 0x000fe200078e00ff */
[----:B------:R-:W-:-:S07]  /*2b9b0*/  MOV R3, R14 ;  /* 0x0000000e00037202 */ /* 0x000fce0000000f00 */
[----:B------:R-:W-:Y:S05]  /*2b9c0*/  WARPSYNC.COLLECTIVE R15, `(.L_x_2095) ;  /* 0x000000000f087348 */ /* 0x000fea0003c00000 */
[----:B------:R0:W1:Y:S02]  /*2b9d0*/  SHFL.IDX P6, R14, R13, R12, R11 ;  /* 0x0000000c0d0e7389 */ /* 0x00006400000c000b */
[----:B01----:R-:W-:Y:S01]  /*2b9e0*/  ENDCOLLECTIVE ;  /* 0x000000000000791b */ /* 0x003fe20003800000 */
.L_x_2095:
[----:B------:R-:W-:-:S05]  /*2b9f0*/  @!P1 LEA R5, P4, R34, R3, 0x1 ;  /* 0x0000000322059211 */ /* 0x000fca00078808ff */
[----:B------:R-:W-:Y:S02]  /*2ba00*/  @!P1 IMAD.X R6, RZ, RZ, R2, P4 ;  /* 0x000000ffff069224 */ /* 0x000fe400020e0602 */
[----:B------:R-:W-:Y:S02]  /*2ba10*/  @!P1 IMAD.MOV.U32 R2, RZ, RZ, R5 ;  /* 0x000000ffff029224 */ /* 0x000fe400078e0005 */
[----:B------:R-:W-:Y:S02]  /*2ba20*/  @!P1 IMAD.MOV.U32 R3, RZ, RZ, R6 ;  /* 0x000000ffff039224 */ /* 0x000fe400078e0006 */
[----:B------:R-:W-:Y:S02]  /*2ba30*/  VIADD R6, R28, 0x20 ;  /* 0x000000201c067836 */ /* 0x000fe40000000000 */
[----:B------:R-:W-:Y:S01]  /*2ba40*/  IMAD.MOV.U32 R13, RZ, RZ, R0 ;  /* 0x000000ffff0d7224 */ /* 0x000fe200078e0000 */
        /* <DEDUP_REMOVED lines=11> */
.L_x_2096:
[----:B------:R-:W-:Y:S01]  /*2bb00*/  IMAD.MOV.U32 R13, RZ, RZ, R4 ;  /* 0x000000ffff0d7224 */ /* 0x000fe200078e0004 */
[----:B------:R-:W-:Y:S01]  /*2bb10*/  MOV R12, 0x3 ;  /* 0x00000003000c7802 */ /* 0x000fe20000000f00 */
[----:B------:R-:W-:-:S07]  /*2bb20*/  IMAD.MOV.U32 R3, RZ, RZ, R14 ;  /* 0x000000ffff037224 */ /* 0x000fce00078e000e */
[----:B------:R-:W-:Y:S05]  /*2bb30*/  WARPSYNC.COLLECTIVE R15, `(.L_x_2097) ;  /* 0x000000000f087348 */ /* 0x000fea0003c00000 */
[----:B------:R0:W1:Y:S02]  /*2bb40*/  SHFL.IDX P6, R14, R13, R12, R11 ;  /* 0x0000000c0d0e7389 */ /* 0x00006400000c000b */
[----:B01----:R-:W-:Y:S01]  /*2bb50*/  ENDCOLLECTIVE ;  /* 0x000000000000791b */ /* 0x003fe20003800000 */
.L_x_2097:
[----:B------:R-:W-:-:S04]  /*2bb60*/  @!P1 LEA R5, P4, R34, R3, 0x1 ;  /* 0x0000000322059211 */ /* 0x000fc800078808ff */
[----:B------:R-:W-:Y:S01]  /*2bb70*/  @!P1 IADD3.X R6, RZ, R2, RZ, P4, !PT ;  /* 0x00000002ff069210 */ /* 0x000fe200027fe4ff */
[----:B------:R-:W-:-:S04]  /*2bb80*/  @!P1 IMAD.MOV.U32 R2, RZ, RZ, R5 ;  /* 0x000000ffff029224 */ /* 0x000fc800078e0005 */
        /* <DEDUP_REMOVED lines=14> */
.L_x_2098:
[----:B------:R-:W-:Y:S02]  /*2bc70*/  IMAD.MOV.U32 R13, RZ, RZ, R4 ;  /* 0x000000ffff0d7224 */ /* 0x000fe400078e0004 */
[----:B------:R-:W-:Y:S02]  /*2bc80*/  IMAD.MOV.U32 R12, RZ, RZ, 0x4 ;  /* 0x00000004ff0c7424 */ /* 0x000fe400078e00ff */
[----:B------:R-:W-:-:S07]  /*2bc90*/  IMAD.MOV.U32 R3, RZ, RZ, R14 ;  /* 0x000000ffff037224 */ /* 0x000fce00078e000e */
[----:B------:R-:W-:Y:S05]  /*2bca0*/  WARPSYNC.COLLECTIVE R15, `(.L_x_2099) ;  /* 0x000000000f087348 */ /* 0x000fea0003c00000 */
[----:B------:R0:W1:Y:S02]  /*2bcb0*/  SHFL.IDX P6, R14, R13, R12, R11 ;  /* 0x0000000c0d0e7389 */ /* 0x00006400000c000b */
[----:B01----:R-:W-:Y:S01]  /*2bcc0*/  ENDCOLLECTIVE ;  /* 0x000000000000791b */ /* 0x003fe20003800000 */
.L_x_2099:
[----:B------:R-:W-:-:S05]  /*2bcd0*/  @!P1 LEA R5, P4, R34, R3, 0x1 ;  /* 0x0000000322059211 */ /* 0x000fca00078808ff */
[----:B------:R-:W-:Y:S01]  /*2bce0*/  @!P1 IMAD.X R6, RZ, RZ, R2, P4 ;  /* 0x000000ffff069224 */ /* 0x000fe200020e0602 */
[----:B------:R-:W-:-:S03]  /*2bcf0*/  @!P1 MOV R2, R5 ;  /* 0x0000000500029202 */ /* 0x000fc60000000f00 */
        /* <DEDUP_REMOVED lines=9> */
[----:B------:R-:W-:-:S02]  /*2bd90*/  ISETP.GE.AND P1, PT, R6, R31, PT ;  /* 0x0000001f0600720c */ /* 0x000fc40003f26270 */
[----:B0-----:R-:W-:-:S11]  /*2bda0*/  MOV R2, R14 ;  /* 0x0000000e00027202 */ /* 0x001fd60000000f00 */
[----:B------:R-:W-:Y:S05]  /*2bdb0*/  WARPSYNC.COLLECTIVE R15, `(.L_x_2100) ;  /* 0x000000000f087348 */ /* 0x000fea0003c00000 */
[----:B------:R0:W1:Y:S02]  /*2bdc0*/  SHFL.IDX P6, R14, R13, R12, R11 ;  /* 0x0000000c0d0e7389 */ /* 0x00006400000c000b */
[----:B01----:R-:W-:Y:S01]  /*2bdd0*/  ENDCOLLECTIVE ;  /* 0x000000000000791b */ /* 0x003fe20003800000 */
.L_x_2100:
[----:B------:R-:W-:Y:S02]  /*2bde0*/  IMAD.MOV.U32 R13, RZ, RZ, R4 ;  /* 0x000000ffff0d7224 */ /* 0x000fe400078e0004 */
[----:B------:R-:W-:Y:S02]  /*2bdf0*/  IMAD.MOV.U32 R12, RZ, RZ, 0x5 ;  /* 0x00000005ff0c7424 */ /* 0x000fe400078e00ff */
[----:B------:R-:W-:-:S07]  /*2be00*/  IMAD.MOV.U32 R3, RZ, RZ, R14 ;  /* 0x000000ffff037224 */ /* 0x000fce00078e000e */
[----:B------:R-:W-:Y:S05]  /*2be10*/  WARPSYNC.COLLECTIVE R15, `(.L_x_2101) ;  /* 0x000000000f087348 */ /* 0x000fea0003c00000 */
[----:B------:R0:W1:Y:S02]  /*2be20*/  SHFL.IDX P6, R14, R13, R12, R11 ;  /* 0x0000000c0d0e7389 */ /* 0x00006400000c000b */
[----:B01----:R-:W-:Y:S01]  /*2be30*/  ENDCOLLECTIVE ;  /* 0x000000000000791b */ /* 0x003fe20003800000 */
.L_x_2101:
[----:B------:R-:W-:-:S05]  /*2be40*/  @!P1 LEA R5, P4, R34, R3, 0x1 ;  /* 0x0000000322059211 */ /* 0x000fca00078808ff */
[----:B------:R-:W-:Y:S02]  /*2be50*/  @!P1 IMAD.X R6, RZ, RZ, R2, P4 ;  /* 0x000000ffff069224 */ /* 0x000fe400020e0602 */
[----:B------:R-:W-:-:S03]  /*2be60*/  @!P1 IMAD.MOV.U32 R2, RZ, RZ, R5 ;  /* 0x000000ffff029224 */ /* 0x000fc600078e0005 */
[----:B------:R-:W-:Y:S01]  /*2be70*/  @!P1 MOV R3, R6 ;  /* 0x0000000600039202 */ /* 0x000fe20000000f00 */
[----:B------:R-:W-:Y:S01]  /*2be80*/  VIADD R6, R28, 0x50 ;  /* 0x000000501c067836 */ /* 0x000fe20000000000 */
[----:B------:R-:W-:-:S03]  /*2be90*/  MOV R13, R0 ;  /* 0x00000000000d7202 */ /* 0x000fc60000000f00 */
        /* <DEDUP_REMOVED lines=11> */
.L_x_2102:
[----:B------:R-:W-:Y:S02]  /*2bf50*/  IMAD.MOV.U32 R13, RZ, RZ, R4 ;  /* 0x000000ffff0d7224 */ /* 0x000fe400078e0004 */
[----:B------:R-:W-:Y:S02]  /*2bf60*/  IMAD.MOV.U32 R12, RZ, RZ, 0x6 ;  /* 0x00000006ff0c7424 */ /* 0x000fe400078e00ff */
[----:B------:R-:W-:-:S07]  /*2bf70*/  IMAD.MOV.U32 R3, RZ, RZ, R14 ;  /* 0x000000ffff037224 */ /* 0x000fce00078e000e */
[----:B------:R-:W-:Y:S05]  /*2bf80*/  WARPSYNC.COLLECTIVE R15, `(.L_x_2103) ;  /* 0x000000000f087348 */ /* 0x000fea0003c00000 */
[----:B------:R0:W1:Y:S02]  /*2bf90*/  SHFL.IDX P6, R14, R13, R12, R11 ;  /* 0x0000000c0d0e7389 */ /* 0x00006400000c000b */
[----:B01----:R-:W-:Y:S01]  /*2bfa0*/  ENDCOLLECTIVE ;  /* 0x000000000000791b */ /* 0x003fe20003800000 */
.L_x_2103:
[----:B------:R-:W-:-:S05]  /*2bfb0*/  @!P1 LEA R5, P4, R34, R3, 0x1 ;  /* 0x0000000322059211 */ /* 0x000fca00078808ff */
[----:B------:R-:W-:Y:S02]  /*2bfc0*/  @!P1 IMAD.X R6, RZ, RZ, R2, P4 ;  /* 0x000000ffff069224 */ /* 0x000fe400020e0602 */
[----:B------:R-:W-:Y:S02]  /*2bfd0*/  @!P1 IMAD.MOV.U32 R2, RZ, RZ, R5 ;  /* 0x000000ffff029224 */ /* 0x000fe400078e0005 */
[----:B------:R-:W-:Y:S01]  /*2bfe0*/  @!P1 IMAD.MOV.U32 R3, RZ, RZ, R6 ;  /* 0x000000ffff039224 */ /* 0x000fe200078e0006 */
[----:B------:R-:W-:Y:S01]  /*2bff0*/  IADD3 R6, R28, 0x60, RZ ;  /* 0x000000601c067810 */ /* 0x000fe20007ffe0ff */
        /* <DEDUP_REMOVED lines=12> */
.L_x_2104:
[----:B------:R-:W-:Y:S01]  /*2c0c0*/  IMAD.MOV.U32 R13, RZ, RZ, R4 ;  /* 0x000000ffff0d7224 */ /* 0x000fe200078e0004 */
[----:B------:R-:W-:Y:S02]  /*2c0d0*/  MOV R12, 0x7 ;  /* 0x00000007000c7802 */ /* 0x000fe40000000f00 */
[----:B------:R-:W-:-:S07]  /*2c0e0*/  MOV R3, R14 ;  /* 0x0000000e00037202 */ /* 0x000fce0000000f00 */
[----:B------:R-:W-:Y:S05]  /*2c0f0*/  WARPSYNC.COLLECTIVE R15, `(.L_x_2105) ;  /* 0x000000000f087348 */ /* 0x000fea0003c00000 */
[----:B------:R0:W1:Y:S02]  /*2c100*/  SHFL.IDX P6, R14, R13, R12, R11 ;  /* 0x0000000c0d0e7389 */ /* 0x00006400000c000b */
[----:B01----:R-:W-:Y:S01]  /*2c110*/  ENDCOLLECTIVE ;  /* 0x000000000000791b */ /* 0x003fe20003800000 */
.L_x_2105:
        /* <DEDUP_REMOVED lines=15> */
.L_x_2106:
[----:B------:R-:W-:Y:S05]  /*2c210*/  BRA `(.L_x_2107) ;  /* 0xffffffa800cc7947 */ /* 0x000fea000383ffff */
.L_x_1960:
[----:B0-----:R0:W1:Y:S02]  /*2c220*/  SYNCS.PHASECHK.TRANS64.TRYWAIT P0, [R23+URZ+0x30820], R0 ;  /* 0x03082000170075a7 */ /* 0x001064000800017f */
[----:B-1----:R-:W-:Y:S05]  /*2c230*/  @!P0 NANOSLEEP.SYNCS 0x989680 ;  /* 0x009896800000895d */ /* 0x002fea0003900000 */
[----:B------:R-:W1:Y:S02]  /*2c240*/  @!P0 SYNCS.PHASECHK.TRANS64 P0, [R23+URZ+0x30820], R0 ;  /* 0x03082000170085a7 */ /* 0x000e64000800007f */
[----:B-1----:R-:W-:Y:S05]  /*2c250*/  @!P0 BRA `(.L_x_1960) ;  /* 0xfffffffc00f08947 */ /* 0x002fea000383ffff */
[----:B------:R-:W-:Y:S05]  /*2c260*/  BRA `(.L_x_2108) ;  /* 0xffffffac00447947 */ /* 0x000fea000383ffff */
.L_x_1965:
[----:B0-----:R0:W1:Y:S02]  /*2c270*/  SYNCS.PHASECHK.TRANS64.TRYWAIT P0, [R7+URZ+0x30840], R2 ;  /* 0x03084002070075a7 */ /* 0x001064000800017f */
[----:B-1----:R-:W-:Y:S05]  /*2c280*/  @!P0 NANOSLEEP.SYNCS 0x989680 ;  /* 0x009896800000895d */ /* 0x002fea0003900000 */
[----:B------:R-:W1:Y:S02]  /*2c290*/  @!P0 SYNCS.PHASECHK.TRANS64 P0, [R7+URZ+0x30840], R2 ;  /* 0x03084002070085a7 */ /* 0x000e64000800007f */
[----:B-1----:R-:W-:Y:S05]  /*2c2a0*/  @!P0 BRA `(.L_x_1965) ;  /* 0xfffffffc00f08947 */ /* 0x002fea000383ffff */
[----:B------:R-:W-:Y:S05]  /*2c2b0*/  BRA `(.L_x_2109) ;  /* 0xffffffb0001c7947 */ /* 0x000fea000383ffff */
.L_x_1966:
        /* <DEDUP_REMOVED lines=8> */
.L_x_2111:
[----:B------:R-:W-:Y:S05]  /*2c340*/  BSYNC B1 ;  /* 0x0000000000017941 */ /* 0x000fea0003800000 */
.L_x_2110:
[----:B------:R-:W-:Y:S01]  /*2c350*/  IMAD.MOV.U32 R13, RZ, RZ, R8 ;  /* 0x000000ffff0d7224 */ /* 0x000fe200078e0008 */
[----:B------:R-:W-:Y:S01]  /*2c360*/  MOV R11, 0x181f ;  /* 0x0000181f000b7802 */ /* 0x000fe20000000f00 */
[----:B------:R-:W-:Y:S01]  /*2c370*/  IMAD.MOV.U32 R12, RZ, RZ, RZ ;  /* 0x000000ffff0c7224 */ /* 0x000fe200078e00ff */
        /* <DEDUP_REMOVED lines=9> */
.L_x_2112:
[----:B------:R-:W-:Y:S01]  /*2c410*/  LOP3.LUT P1, RZ, R22, 0x4, RZ, 0xc0, !PT ;  /* 0x0000000416ff7812 */ /* 0x000fe2000782c0ff */
[----:B------:R-:W-:Y:S02]  /*2c420*/  IMAD.MOV.U32 R13, RZ, RZ, R6 ;  /* 0x000000ffff0d7224 */ /* 0x000fe400078e0006 */
[----:B------:R-:W-:Y:S02]  /*2c430*/  IMAD.MOV.U32 R12, RZ, RZ, 0x1 ;  /* 0x00000001ff0c7424 */ /* 0x000fe400078e00ff */
[----:B------:R-:W-:-:S08]  /*2c440*/  IMAD.MOV.U32 R2, RZ, RZ, R14 ;  /* 0x000000ffff027224 */ /* 0x000fd000078e000e */
[----:B------:R-:W-:Y:S05]  /*2c450*/  WARPSYNC.COLLECTIVE R15, `(.L_x_2113) ;  /* 0x000000000f087348 */ /* 0x000fea0003c00000 */
[----:B------:R0:W1:Y:S02]  /*2c460*/  SHFL.IDX P6, R14, R13, R12, R11 ;  /* 0x0000000c0d0e7389 */ /* 0x00006400000c000b */
[----:B01----:R-:W-:Y:S01]  /*2c470*/  ENDCOLLECTIVE ;  /* 0x000000000000791b */ /* 0x003fe20003800000 */
.L_x_2113:
        /* <DEDUP_REMOVED lines=13> */
.L_x_2114:
[----:B------:R-:W-:Y:S02]  /*2c550*/  IMAD.MOV.U32 R13, RZ, RZ, R6 ;  /* 0x000000ffff0d7224 */ /* 0x000fe400078e0006 */
[----:B------:R-:W-:Y:S01]  /*2c560*/  IMAD.MOV.U32 R12, RZ, RZ, 0x2 ;  /* 0x00000002ff0c7424 */ /* 0x000fe200078e00ff */
[----:B------:R-:W-:-:S07]  /*2c570*/  MOV R2, R14 ;  /* 0x0000000e00027202 */ /* 0x000fce0000000f00 */
[----:B------:R-:W-:Y:S05]  /*2c580*/  WARPSYNC.COLLECTIVE R15, `(.L_x_2115) ;  /* 0x000000000f087348 */ /* 0x000fea0003c00000 */
[----:B------:R0:W1:Y:S02]  /*2c590*/  SHFL.IDX P6, R14, R13, R12, R11 ;  /* 0x0000000c0d0e7389 */ /* 0x00006400000c000b */
[----:B01----:R-:W-:Y:S01]  /*2c5a0*/  ENDCOLLECTIVE ;  /* 0x000000000000791b */ /* 0x003fe20003800000 */
.L_x_2115:
[----:B------:R-:W-:-:S05]  /*2c5b0*/  IADD3 R2, P0, R2, R4, RZ ;  /* 0x0000000402027210 */ /* 0x000fca0007f1e0ff */
[----:B------:R-:W-:-:S05]  /*2c5c0*/  IMAD.X R3, RZ, RZ, R3, P0 ;  /* 0x000000ffff037224 */ /* 0x000fca00000e0603 */
        /* <DEDUP_REMOVED lines=11> */
.L_x_2116:
[----:B------:R-:W-:Y:S02]  /*2c680*/  IMAD.MOV.U32 R13, RZ, RZ, R6 ;  /* 0x000000ffff0d7224 */ /* 0x000fe400078e0006 */
[----:B------:R-:W-:Y:S02]  /*2c690*/  IMAD.MOV.U32 R12, RZ, RZ, 0x3 ;  /* 0x00000003ff0c7424 */ /* 0x000fe400078e00ff */
[----:B------:R-:W-:-:S07]  /*2c6a0*/  IMAD.MOV.U32 R2, RZ, RZ, R14 ;  /* 0x000000ffff027224 */ /* 0x000fce00078e000e */
[----:B------:R-:W-:Y:S05]  /*2c6b0*/  WARPSYNC.COLLECTIVE R15, `(.L_x_2117) ;  /* 0x000000000f087348 */ /* 0x000fea0003c00000 */
[----:B------:R0:W1:Y:S02]  /*2c6c0*/  SHFL.IDX P6, R14, R13, R12, R11 ;  /* 0x0000000c0d0e7389 */ /* 0x00006400000c000b */
[----:B01----:R-:W-:Y:S01]  /*2c6d0*/  ENDCOLLECTIVE ;  /* 0x000000000000791b */ /* 0x003fe20003800000 */
.L_x_2117:
        /* <DEDUP_REMOVED lines=9> */
[----:B------:R-:W-:-:S07]  /*2c770*/  MOV R35, R14 ;  /* 0x0000000e00237202 */ /* 0x000fce0000000f00 */
[----:B0-----:R-:W-:Y:S05]  /*2c780*/  WARPSYNC.COLLECTIVE R15, `(.L_x_2118) ;  /* 0x000000000f087348 */ /* 0x001fea0003c00000 */
[----:B------:R1:W2:Y:S02]  /*2c790*/  SHFL.IDX P6, R14, R13, R12, R11 ;  /* 0x0000000c0d0e7389 */ /* 0x0002a400000c000b */
[----:B012---:R-:W-:Y:S01]  /*2c7a0*/  ENDCOLLECTIVE ;  /* 0x000000000000791b */ /* 0x007fe20003800000 */
.L_x_2118:
[----:B------:R-:W-:Y:S01]  /*2c7b0*/  IMAD.MOV.U32 R13, RZ, RZ, R6 ;  /* 0x000000ffff0d7224 */ /* 0x000fe200078e0006 */
[----:B------:R-:W-:Y:S01]  /*2c7c0*/  MOV R12, 0x4 ;  /* 0x00000004000c7802 */ /* 0x000fe20000000f00 */
[----:B------:R-:W-:-:S07]  /*2c7d0*/  IMAD.MOV.U32 R2, RZ, RZ, R14 ;  /* 0x000000ffff027224 */ /* 0x000fce00078e000e */
[----:B------:R-:W-:Y:S05]  /*2c7e0*/  WARPSYNC.COLLECTIVE R15, `(.L_x_2119) ;  /* 0x000000000f087348 */ /* 0x000fea0003c00000 */
[----:B------:R0:W1:Y:S02]  /*2c7f0*/  SHFL.IDX P6, R14, R13, R12, R11 ;  /* 0x0000000c0d0e7389 */ /* 0x00006400000c000b */
[----:B01----:R-:W-:Y:S01]  /*2c800*/  ENDCOLLECTIVE ;  /* 0x000000000000791b */ /* 0x003fe20003800000 */
.L_x_2119:
        /* <DEDUP_REMOVED lines=13> */
.L_x_2120:
[----:B------:R-:W-:Y:S01]  /*2c8e0*/  MOV R13, R6 ;  /* 0x00000006000d7202 */ /* 0x000fe20000000f00 */
[----:B------:R-:W-:Y:S02]  /*2c8f0*/  IMAD.MOV.U32 R12, RZ, RZ, 0x5 ;  /* 0x00000005ff0c7424 */ /* 0x000fe400078e00ff */
[----:B------:R-:W-:-:S07]  /*2c900*/  IMAD.MOV.U32 R2, RZ, RZ, R14 ;  /* 0x000000ffff027224 */ /* 0x000fce00078e000e */
[----:B------:R-:W-:Y:S05]  /*2c910*/  WARPSYNC.COLLECTIVE R15, `(.L_x_2121) ;  /* 0x000000000f087348 */ /* 0x000fea0003c00000 */
[----:B------:R0:W1:Y:S02]  /*2c920*/  SHFL.IDX P6, R14, R13, R12, R11 ;  /* 0x0000000c0d0e7389 */ /* 0x00006400000c000b */
[----:B01----:R-:W-:Y:S01]  /*2c930*/  ENDCOLLECTIVE ;  /* 0x000000000000791b */ /* 0x003fe20003800000 */
.L_x_2121:
        /* <DEDUP_REMOVED lines=14> */
.L_x_2122:
[----:B------:R-:W-:Y:S01]  /*2ca20*/  IMAD.MOV.U32 R2, RZ, RZ, R14 ;  /* 0x000000ffff027224 */ /* 0x000fe200078e000e */
[----:B------:R-:W-:Y:S06]  /*2ca30*/  BRA `(.L_x_2123) ;  /* 0xffffffac00487947 */ /* 0x000fec000383ffff */
.L_x_1971:
[----:B0-----:R0:W1:Y:S02]  /*2ca40*/  SYNCS.PHASECHK.TRANS64.TRYWAIT P0, [R6+URZ+0x30860], R2 ;  /* 0x03086002060075a7 */ /* 0x001064000800017f */
[----:B-1----:R-:W-:Y:S05]  /*2ca50*/  @!P0 NANOSLEEP.SYNCS 0x989680 ;  /* 0x009896800000895d */ /* 0x002fea0003900000 */
[----:B------:R-:W1:Y:S02]  /*2ca60*/  @!P0 SYNCS.PHASECHK.TRANS64 P0, [R6+URZ+0x30860], R2 ;  /* 0x03086002060085a7 */ /* 0x000e64000800007f */
[----:B-1----:R-:W-:Y:S05]  /*2ca70*/  @!P0 BRA `(.L_x_1971) ;  /* 0xfffffffc00f08947 */ /* 0x002fea000383ffff */
[----:B------:R-:W-:Y:S05]  /*2ca80*/  BRA `(.L_x_2124) ;  /* 0xffffffac00a87947 */ /* 0x000fea000383ffff */
.L_x_1972:
        /* <DEDUP_REMOVED lines=8> */
.L_x_2126:
[----:B------:R-:W-:Y:S05]  /*2cb10*/  BSYNC B1 ;  /* 0x0000000000017941 */ /* 0x000fea0003800000 */
.L_x_2125:
[----:B------:R-:W-:Y:S01]  /*2cb20*/  MOV R13, R17 ;  /* 0x00000011000d7202 */ /* 0x000fe20000000f00 */
        /* <DEDUP_REMOVED lines=8> */
.L_x_2127:
[----:B------:R-:W-:Y:S02]  /*2cbb0*/  IMAD.MOV.U32 R13, RZ, RZ, R24 ;  /* 0x000000ffff0d7224 */ /* 0x000fe400078e0018 */
[----:B------:R-:W-:Y:S02]  /*2cbc0*/  IMAD.MOV.U32 R12, RZ, RZ, 0x1 ;  /* 0x00000001ff0c7424 */ /* 0x000fe400078e00ff */
[----:B------:R-:W-:-:S07]  /*2cbd0*/  IMAD.MOV.U32 R2, RZ, RZ, R14 ;  /* 0x000000ffff027224 */ /* 0x000fce00078e000e */
[----:B------:R-:W-:Y:S05]  /*2cbe0*/  WARPSYNC.COLLECTIVE R15, `(.L_x_2128) ;  /* 0x000000000f087348 */ /* 0x000fea0003c00000 */
[----:B------:R0:W1:Y:S02]  /*2cbf0*/  SHFL.IDX P6, R14, R13, R12, R11 ;  /* 0x0000000c0d0e7389 */ /* 0x00006400000c000b */
[----:B01----:R-:W-:Y:S01]  /*2cc00*/  ENDCOLLECTIVE ;  /* 0x000000000000791b */ /* 0x003fe20003800000 */
.L_x_2128:
[----:B------:R-:W-:-:S04]  /*2cc10*/  IADD3 R2, P0, R2, R4, RZ ;  /* 0x0000000402027210 */ /* 0x000fc80007f1e0ff */
        /* <DEDUP_REMOVED lines=15> */
.L_x_2129:
[----:B------:R-:W-:Y:S02]  /*2cd10*/  IMAD.MOV.U32 R13, RZ, RZ, R24 ;  /* 0x000000ffff0d7224 */ /* 0x000fe400078e0018 */
[----:B------:R-:W-:Y:S02]  /*2cd20*/  IMAD.MOV.U32 R12, RZ, RZ, 0x2 ;  /* 0x00000002ff0c7424 */ /* 0x000fe400078e00ff */
[----:B------:R-:W-:-:S07]  /*2cd30*/  IMAD.MOV.U32 R2, RZ, RZ, R14 ;  /* 0x000000ffff027224 */ /* 0x000fce00078e000e */
[----:B------:R-:W-:Y:S05]  /*2cd40*/  WARPSYNC.COLLECTIVE R15, `(.L_x_2130) ;  /* 0x000000000f087348 */ /* 0x000fea0003c00000 */
[----:B------:R0:W1:Y:S02]  /*2cd50*/  SHFL.IDX P6, R14, R13, R12, R11 ;  /* 0x0000000c0d0e7389 */ /* 0x00006400000c000b */
[----:B01----:R-:W-:Y:S01]  /*2cd60*/  ENDCOLLECTIVE ;  /* 0x000000000000791b */ /* 0x003fe20003800000 */
.L_x_2130:
        /* <DEDUP_REMOVED lines=16> */
.L_x_2131:
[----:B------:R-:W-:Y:S01]  /*2ce70*/  IMAD.MOV.U32 R13, RZ, RZ, R24 ;  /* 0x000000ffff0d7224 */ /* 0x000fe200078e0018 */
[----:B------:R-:W-:Y:S01]  /*2ce80*/  MOV R12, 0x3 ;  /* 0x00000003000c7802 */ /* 0x000fe20000000f00 */
[----:B------:R-:W-:-:S07]  /*2ce90*/  IMAD.MOV.U32 R2, RZ, RZ, R14 ;  /* 0x000000ffff027224 */ /* 0x000fce00078e000e */
[----:B------:R-:W-:Y:S05]  /*2cea0*/  WARPSYNC.COLLECTIVE R15, `(.L_x_2132) ;  /* 0x000000000f087348 */ /* 0x000fea0003c00000 */
[----:B------:R0:W1:Y:S02]  /*2ceb0*/  SHFL.IDX P6, R14, R13, R12, R11 ;  /* 0x0000000c0d0e7389 */ /* 0x00006400000c000b */
[----:B01----:R-:W-:Y:S01]  /*2cec0*/  ENDCOLLECTIVE ;  /* 0x000000000000791b */ /* 0x003fe20003800000 */
.L_x_2132:
        /* <DEDUP_REMOVED lines=16> */
.L_x_2133:
[----:B------:R-:W-:Y:S01]  /*2cfd0*/  MOV R13, R24 ;  /* 0x00000018000d7202 */ /* 0x000fe20000000f00 */
[----:B------:R-:W-:Y:S02]  /*2cfe0*/  IMAD.MOV.U32 R12, RZ, RZ, 0x4 ;  /* 0x00000004ff0c7424 */ /* 0x000fe400078e00ff */
[----:B------:R-:W-:-:S07]  /*2cff0*/  IMAD.MOV.U32 R2, RZ, RZ, R14 ;  /* 0x000000ffff027224 */ /* 0x000fce00078e000e */
[----:B------:R-:W-:Y:S05]  /*2d000*/  WARPSYNC.COLLECTIVE R15, `(.L_x_2134) ;  /* 0x000000000f087348 */ /* 0x000fea0003c00000 */
[----:B------:R0:W1:Y:S02]  /*2d010*/  SHFL.IDX P6, R14, R13, R12, R11 ;  /* 0x0000000c0d0e7389 */ /* 0x00006400000c000b */
[----:B01----:R-:W-:Y:S01]  /*2d020*/  ENDCOLLECTIVE ;  /* 0x000000000000791b */ /* 0x003fe20003800000 */
.L_x_2134:
        /* <DEDUP_REMOVED lines=16> */
.L_x_2135:
[----:B------:R-:W-:Y:S02]  /*2d130*/  IMAD.MOV.U32 R13, RZ, RZ, R24 ;  /* 0x000000ffff0d7224 */ /* 0x000fe400078e0018 */
[----:B------:R-:W-:Y:S02]  /*2d140*/  IMAD.MOV.U32 R12, RZ, RZ, 0x5 ;  /* 0x00000005ff0c7424 */ /* 0x000fe400078e00ff */
[----:B------:R-:W-:-:S07]  /*2d150*/  IMAD.MOV.U32 R2, RZ, RZ, R14 ;  /* 0x000000ffff027224 */ /* 0x000fce00078e000e */
[----:B------:R-:W-:Y:S05]  /*2d160*/  WARPSYNC.COLLECTIVE R15, `(.L_x_2136) ;  /* 0x000000000f087348 */ /* 0x000fea0003c00000 */
[----:B------:R0:W1:Y:S02]  /*2d170*/  SHFL.IDX P6, R14, R13, R12, R11 ;  /* 0x0000000c0d0e7389 */ /* 0x00006400000c000b */
[----:B01----:R-:W-:Y:S01]  /*2d180*/  ENDCOLLECTIVE ;  /* 0x000000000000791b */ /* 0x003fe20003800000 */
.L_x_2136:
[----:B------:R-:W-:-:S04]  /*2d190*/  IADD3 R2, P0, R2, R4, RZ ;  /* 0x0000000402027210 */ /* 0x000fc80007f1e0ff */
[----:B------:R-:W-:Y:S02]  /*2d1a0*/  IADD3.X R3, RZ, R3, RZ, P0, !PT ;  /* 0x00000003ff037210 */ /* 0x000fe400007fe4ff */
        /* <DEDUP_REMOVED lines=11> */
.L_x_2137:
[----:B------:R-:W-:Y:S01]  /*2d260*/  @!PT LDS RZ, [RZ] ;  /* 0x00000000fffff984 */ /* 0x000fe20000000800 */
[----:B------:R-:W-:Y:S01]  /*2d270*/  @!PT LDS RZ, [RZ] ;  /* 0x00000000fffff984 */ /* 0x000fe20000000800 */
[----:B------:R-:W-:Y:S01]  /*2d280*/  @!PT LDS RZ, [RZ] ;  /* 0x00000000fffff984 */ /* 0x000fe20000000800 */
[----:B------:R-:W-:Y:S01]  /*2d290*/  LDGSTS.E.BYPASS.LTC128B.128 [R5+0x5400], desc[UR60][R2.64+0x80], !P0 ;  /* 0x0540008002057fae */ /* 0x000fe2000c101d7c */
[----:B------:R-:W-:-:S13]  /*2d2a0*/  ISETP.LT.OR P0, PT, R7, 0x41, P1 ;  /* 0x000000410700780c */ /* 0x000fda0000f01670 */
[----:B------:R0:W-:Y:S02]  /*2d2b0*/  LDGSTS.E.BYPASS.LTC128B.128 [R5+0x8400], desc[UR60][R2.64+0x100], !P0 ;  /* 0x0840010002057fae */ /* 0x0001e4000c101d7c */
[----:B0-----:R-:W-:Y:S01]  /*2d2c0*/  MOV R2, R14 ;  /* 0x0000000e00027202 */ /* 0x001fe20000000f00 */
[----:B------:R-:W-:Y:S06]  /*2d2d0*/  BRA `(.L_x_2138) ;  /* 0xffffffa800987947 */ /* 0x000fec000383ffff */
.L_x_1980:
[----:B0-----:R0:W1:Y:S02]  /*2d2e0*/  SYNCS.PHASECHK.TRANS64.TRYWAIT P0, [R0+URZ+0x30860], R3 ;  /* 0x03086003000075a7 */ /* 0x001064000800017f */
[----:B-1----:R-:W-:Y:S05]  /*2d2f0*/  @!P0 NANOSLEEP.SYNCS 0x989680 ;  /* 0x009896800000895d */ /* 0x002fea0003900000 */
[----:B------:R-:W1:Y:S02]  /*2d300*/  @!P0 SYNCS.PHASECHK.TRANS64 P0, [R0+URZ+0x30860], R3 ;  /* 0x03086003000085a7 */ /* 0x000e64000800007f */
[----:B-1----:R-:W-:Y:S05]  /*2d310*/  @!P0 BRA `(.L_x_1980) ;  /* 0xfffffffc00f08947 */ /* 0x002fea000383ffff */
[----:B------:R-:W-:Y:S05]  /*2d320*/  BRA `(.L_x_2139) ;  /* 0xffffffac00bc7947 */ /* 0x000fea000383ffff */
.L_x_1981:
        /* <DEDUP_REMOVED lines=8> */
.L_x_2141:
[----:B------:R-:W-:Y:S05]  /*2d3b0*/  BSYNC B0 ;  /* 0x0000000000007941 */ /* 0x000fea0003800000 */
.L_x_2140:
[----:B------:R-:W-:Y:S01]  /*2d3c0*/  IMAD.MOV.U32 R13, RZ, RZ, R17 ;  /* 0x000000ffff0d7224 */ /* 0x000fe200078e0011 */
[----:B------:R-:W-:Y:S01]  /*2d3d0*/  MOV R3, R14 ;  /* 0x0000000e00037202 */ /* 0x000fe20000000f00 */
[----:B------:R-:W-:Y:S01]  /*2d3e0*/  IMAD.MOV.U32 R12, RZ, RZ, RZ ;  /* 0x000000ffff0c7224 */ /* 0x000fe200078e00ff */
[----:B------:R-:W-:Y:S01]  /*2d3f0*/  SHF.L.U32 R5, R34, 0x1, RZ ;  /* 0x0000000122057819 */ /* 0x000fe200000006ff */
[----:B------:R-:W-:Y:S02]  /*2d400*/  IMAD.MOV.U32 R11, RZ, RZ, 0x181f ;  /* 0x0000181fff0b7424 */ /* 0x000fe400078e00ff */
[----:B------:R-:W-:Y:S02]  /*2d410*/  IMAD.MOV.U32 R15, RZ, RZ, -0x1 ;  /* 0xffffffffff0f7424 */ /* 0x000fe400078e00ff */
[----:B------:R-:W-:-:S07]  /*2d420*/  IMAD R4, R4, 0x2, R23 ;  /* 0x0000000204047824 */ /* 0x000fce00078e0217 */
[----:B------:R-:W-:Y:S05]  /*2d430*/  WARPSYNC.COLLECTIVE R15, `(.L_x_2142) ;  /* 0x000000000f087348 */ /* 0x000fea0003c00000 */
[----:B------:R0:W1:Y:S02]  /*2d440*/  SHFL.IDX P6, R14, R13, R12, R11 ;  /* 0x0000000c0d0e7389 */ /* 0x00006400000c000b */
[----:B01----:R-:W-:Y:S01]  /*2d450*/  ENDCOLLECTIVE ;  /* 0x000000000000791b */ /* 0x003fe20003800000 */
.L_x_2142:
[----:B------:R-:W-:Y:S02]  /*2d460*/  ULDC UR4, c[0x0][0x2f4] ;  /* 0x0000bd0000047ab9 */ /* 0x000fe40000000800 */
        /* <DEDUP_REMOVED lines=12> */
.L_x_2143:
        /* <DEDUP_REMOVED lines=13> */
.L_x_2144:
[----:B------:R-:W-:Y:S02]  /*2d600*/  IMAD.MOV.U32 R13, RZ, RZ, R24 ;  /* 0x000000ffff0d7224 */ /* 0x000fe400078e0018 */
[----:B------:R-:W-:Y:S01]  /*2d610*/  IMAD.MOV.U32 R12, RZ, RZ, 0x2 ;  /* 0x00000002ff0c7424 */ /* 0x000fe200078e00ff */
[----:B------:R-:W-:-:S13]  /*2d620*/  IADD3 R2, P4, R14, R5, RZ ;  /* 0x000000050e027210 */ /* 0x000fda0007f9e0ff */
[----:B------:R-:W-:Y:S05]  /*2d630*/  WARPSYNC.COLLECTIVE R15, `(.L_x_2145) ;  /* 0x000000000f087348 */ /* 0x000fea0003c00000 */
[----:B------:R0:W1:Y:S02]  /*2d640*/  SHFL.IDX P6, R14, R13, R12, R11 ;  /* 0x0000000c0d0e7389 */ /* 0x00006400000c000b */
[----:B01----:R-:W-:Y:S01]  /*2d650*/  ENDCOLLECTIVE ;  /* 0x000000000000791b */ /* 0x003fe20003800000 */
.L_x_2145:
        /* <DEDUP_REMOVED lines=15> */
.L_x_2146:
[----:B------:R-:W-:Y:S02]  /*2d750*/  IMAD.MOV.U32 R13, RZ, RZ, R24 ;  /* 0x000000ffff0d7224 */ /* 0x000fe400078e0018 */
[----:B------:R-:W-:Y:S01]  /*2d760*/  IMAD.MOV.U32 R12, RZ, RZ, 0x3 ;  /* 0x00000003ff0c7424 */ /* 0x000fe200078e00ff */
[----:B------:R-:W-:-:S13]  /*2d770*/  IADD3 R2, P4, R14, R5, RZ ;  /* 0x000000050e027210 */ /* 0x000fda0007f9e0ff */
[----:B------:R-:W-:Y:S05]  /*2d780*/  WARPSYNC.COLLECTIVE R15, `(.L_x_2147) ;  /* 0x000000000f087348 */ /* 0x000fea0003c00000 */
[----:B------:R0:W1:Y:S02]  /*2d790*/  SHFL.IDX P6, R14, R13, R12, R11 ;  /* 0x0000000c0d0e7389 */ /* 0x00006400000c000b */
[----:B01----:R-:W-:Y:S01]  /*2d7a0*/  ENDCOLLECTIVE ;  /* 0x000000000000791b */ /* 0x003fe20003800000 */
.L_x_2147:
        /* <DEDUP_REMOVED lines=15> */
.L_x_2148:
[----:B------:R-:W-:Y:S02]  /*2d8a0*/  IMAD.MOV.U32 R13, RZ, RZ, R24 ;  /* 0x000000ffff0d7224 */ /* 0x000fe400078e0018 */
[----:B------:R-:W-:Y:S01]  /*2d8b0*/  IMAD.MOV.U32 R12, RZ, RZ, 0x4 ;  /* 0x00000004ff0c7424 */ /* 0x000fe200078e00ff */
[----:B------:R-:W-:-:S13]  /*2d8c0*/  IADD3 R2, P4, R14, R5, RZ ;  /* 0x000000050e027210 */ /* 0x000fda0007f9e0ff */
[----:B------:R-:W-:Y:S05]  /*2d8d0*/  WARPSYNC.COLLECTIVE R15, `(.L_x_2149) ;  /* 0x000000000f087348 */ /* 0x000fea0003c00000 */
[----:B------:R0:W1:Y:S02]  /*2d8e0*/  SHFL.IDX P6, R14, R13, R12, R11 ;  /* 0x0000000c0d0e7389 */ /* 0x00006400000c000b */
[----:B01----:R-:W-:Y:S01]  /*2d8f0*/  ENDCOLLECTIVE ;  /* 0x000000000000791b */ /* 0x003fe20003800000 */
.L_x_2149:
        /* <DEDUP_REMOVED lines=15> */
.L_x_2150:
[----:B------:R-:W-:Y:S02]  /*2d9f0*/  IMAD.MOV.U32 R13, RZ, RZ, R24 ;  /* 0x000000ffff0d7224 */ /* 0x000fe400078e0018 */
[----:B------:R-:W-:Y:S01]  /*2da00*/  IMAD.MOV.U32 R12, RZ, RZ, 0x5 ;  /* 0x00000005ff0c7424 */ /* 0x000fe200078e00ff */
[----:B------:R-:W-:-:S13]  /*2da10*/  IADD3 R2, P4, R14, R5, RZ ;  /* 0x000000050e027210 */ /* 0x000fda0007f9e0ff */
[----:B------:R-:W-:Y:S05]  /*2da20*/  WARPSYNC.COLLECTIVE R15, `(.L_x_2151) ;  /* 0x000000000f087348 */ /* 0x000fea0003c00000 */
[----:B------:R0:W1:Y:S02]  /*2da30*/  SHFL.IDX P6, R14, R13, R12, R11 ;  /* 0x0000000c0d0e7389 */ /* 0x00006400000c000b */
[----:B01----:R-:W-:Y:S01]  /*2da40*/  ENDCOLLECTIVE ;  /* 0x000000000000791b */ /* 0x003fe20003800000 */
.L_x_2151:
        /* <DEDUP_REMOVED lines=14> */
.L_x_2152:
[----:B------:R-:W-:Y:S05]  /*2db30*/  BRA `(.L_x_2153) ;  /* 0xffffffa800c47947 */ /* 0x000fea000383ffff */
.L_x_1986:
[----:B------:R-:W-:Y:S01]  /*2db40*/  BSSY B0, `(.L_x_2154) ;  /* 0x0000008000007945 */ /* 0x000fe20003800000 */
[----:B------:R-:W-:Y:S01]  /*2db50*/  IMAD.MOV.U32 R13, RZ, RZ, R16 ;  /* 0x000000ffff0d7224 */ /* 0x000fe200078e0010 */
[----:B------:R-:W-:Y:S01]  /*2db60*/  MOV R15, 0xffffffff ;  /* 0xffffffff000f7802 */ /* 0x000fe20000000f00 */
[----:B------:R-:W-:Y:S02]  /*2db70*/  IMAD.MOV.U32 R12, RZ, RZ, RZ ;  /* 0x000000ffff0c7224 */ /* 0x000fe400078e00ff */
[----:B------:R-:W-:-:S07]  /*2db80*/  IMAD.MOV.U32 R11, RZ, RZ, 0x1f ;  /* 0x0000001fff0b7424 */ /* 0x000fce00078e00ff */
[----:B01----:R-:W-:Y:S05]  /*2db90*/  WARPSYNC.COLLECTIVE R15, `(.L_x_2155) ;  /* 0x000000000f087348 */ /* 0x003fea0003c00000 */
[----:B------:R2:W3:Y:S02]  /*2dba0*/  SHFL.IDX P6, R14, R13, R12, R11 ;  /* 0x0000000c0d0e7389 */ /* 0x0004e400000c000b */
[----:B0123--:R-:W-:Y:S01]  /*2dbb0*/  ENDCOLLECTIVE ;  /* 0x000000000000791b */ /* 0x00ffe20003800000 */
.L_x_2155:
[----:B------:R-:W-:Y:S05]  /*2dbc0*/  BSYNC B0 ;  /* 0x0000000000007941 */ /* 0x000fea0003800000 */
.L_x_2154:
        /* <DEDUP_REMOVED lines=9> */
.L_x_2156:
        /* <DEDUP_REMOVED lines=13> */
[----:B------:R-:W-:-:S04]  /*2dd30*/  ISETP.NE.AND P1, PT, R8, RZ, PT ;  /* 0x000000ff0800720c */ /* 0x000fc80003f25270 */
[----:B------:R-:W-:-:S09]  /*2dd40*/  MOV R13, R5 ;  /* 0x00000005000d7202 */ /* 0x000fd20000000f00 */
[----:B------:R-:W-:Y:S05]  /*2dd50*/  WARPSYNC.COLLECTIVE R15, `(.L_x_2157) ;  /* 0x000000000f087348 */ /* 0x000fea0003c00000 */
[----:B------:R0:W1:Y:S02]  /*2dd60*/  SHFL.UP P6, R14, R13, R12, R11 ;  /* 0x0400000c0d0e7389 */ /* 0x00006400000c000b */
[----:B01----:R-:W-:Y:S01]  /*2dd70*/  ENDCOLLECTIVE ;  /* 0x000000000000791b */ /* 0x003fe20003800000 */
.L_x_2157:
[----:B------:R-:W-:Y:S01]  /*2dd80*/  IMAD.MOV.U32 R12, RZ, RZ, 0x2 ;  /* 0x00000002ff0c7424 */ /* 0x000fe200078e00ff */
[----:B------:R-:W-:-:S05]  /*2dd90*/  SEL R6, R14, RZ, P1 ;  /* 0x000000ff0e067207 */ /* 0x000fca0000800000 */
[----:B------:R-:W-:-:S04]  /*2dda0*/  IMAD.IADD R6, R5, 0x1, R6 ;  /* 0x0000000105067824 */ /* 0x000fc800078e0206 */
[----:B------:R-:W-:-:S07]  /*2ddb0*/  IMAD.MOV.U32 R13, RZ, RZ, R6 ;  /* 0x000000ffff0d7224 */ /* 0x000fce00078e0006 */
[----:B------:R-:W-:Y:S05]  /*2ddc0*/  WARPSYNC.COLLECTIVE R15, `(.L_x_2158) ;  /* 0x000000000f087348 */ /* 0x000fea0003c00000 */
[----:B------:R0:W1:Y:S02]  /*2ddd0*/  SHFL.UP P6, R14, R13, R12, R11 ;  /* 0x0400000c0d0e7389 */ /* 0x00006400000c000b */
[----:B01----:R-:W-:Y:S01]  /*2dde0*/  ENDCOLLECTIVE ;  /* 0x000000000000791b */ /* 0x003fe20003800000 */
.L_x_2158:
[----:B------:R-:W-:Y:S01]  /*2ddf0*/  IMAD.MOV.U32 R12, RZ, RZ, 0x4 ;  /* 0x00000004ff0c7424 */ /* 0x000fe200078e00ff */
[----:B------:R-:W-:-:S04]  /*2de00*/  SEL R7, R14, RZ, P2 ;  /* 0x000000ff0e077207 */ /* 0x000fc80001000000 */
[----:B------:R-:W-:-:S05]  /*2de10*/  IADD3 R7, R6, R7, RZ ;  /* 0x0000000706077210 */ /* 0x000fca0007ffe0ff */
[----:B------:R-:W-:-:S07]  /*2de20*/  IMAD.MOV.U32 R13, RZ, RZ, R7 ;  /* 0x000000ffff0d7224 */ /* 0x000fce00078e0007 */
[----:B------:R-:W-:Y:S05]  /*2de30*/  WARPSYNC.COLLECTIVE R15, `(.L_x_2159) ;  /* 0x000000000f087348 */ /* 0x000fea0003c00000 */
[----:B------:R0:W1:Y:S02]  /*2de40*/  SHFL.UP P6, R14, R13, R12, R11 ;  /* 0x0400000c0d0e7389 */ /* 0x00006400000c000b */
[----:B01----:R-:W-:Y:S01]  /*2de50*/  ENDCOLLECTIVE ;  /* 0x000000000000791b */ /* 0x003fe20003800000 */
.L_x_2159:
[----:B------:R-:W-:Y:S02]  /*2de60*/  MOV R12, 0x8 ;  /* 0x00000008000c7802 */ /* 0x000fe40000000f00 */
[----:B------:R-:W-:-:S05]  /*2de70*/  SEL R2, R14, RZ, P3 ;  /* 0x000000ff0e027207 */ /* 0x000fca0001800000 */
[----:B------:R-:W-:-:S04]  /*2de80*/  IMAD.IADD R2, R7, 0x1, R2 ;  /* 0x0000000107027824 */ /* 0x000fc800078e0202 */
[----:B------:R-:W-:-:S07]  /*2de90*/  IMAD.MOV.U32 R13, RZ, RZ, R2 ;  /* 0x000000ffff0d7224 */ /* 0x000fce00078e0002 */
[----:B------:R-:W-:Y:S05]  /*2dea0*/  WARPSYNC.COLLECTIVE R15, `(.L_x_2160) ;  /* 0x000000000f087348 */ /* 0x000fea0003c00000 */
[----:B------:R0:W1:Y:S02]  /*2deb0*/  SHFL.UP P6, R14, R13, R12, R11 ;  /* 0x0400000c0d0e7389 */ /* 0x00006400000c000b */
[----:B01----:R-:W-:Y:S01]  /*2dec0*/  ENDCOLLECTIVE ;  /* 0x000000000000791b */ /* 0x003fe20003800000 */
.L_x_2160:
[----:B------:R-:W-:Y:S01]  /*2ded0*/  IMAD.MOV.U32 R12, RZ, RZ, 0x10 ;  /* 0x00000010ff0c7424 */ /* 0x000fe200078e00ff */
[----:B------:R-:W-:-:S05]  /*2dee0*/  SEL R3, R14, RZ, P4 ;  /* 0x000000ff0e037207 */ /* 0x000fca0002000000 */
[----:B------:R-:W-:-:S04]  /*2def0*/  IMAD.IADD R3, R2, 0x1, R3 ;  /* 0x0000000102037824 */ /* 0x000fc800078e0203 */
[----:B------:R-:W-:-:S07]  /*2df00*/  IMAD.MOV.U32 R13, RZ, RZ, R3 ;  /* 0x000000ffff0d7224 */ /* 0x000fce00078e0003 */
[----:B------:R-:W-:Y:S05]  /*2df10*/  WARPSYNC.COLLECTIVE R15, `(.L_x_2161) ;  /* 0x000000000f087348 */ /* 0x000fea0003c00000 */
[----:B------:R0:W1:Y:S02]  /*2df20*/  SHFL.UP P6, R14, R13, R12, R11 ;  /* 0x0400000c0d0e7389 */ /* 0x00006400000c000b */
[----:B01----:R-:W-:Y:S01]  /*2df30*/  ENDCOLLECTIVE ;  /* 0x000000000000791b */ /* 0x003fe20003800000 */
.L_x_2161:
[----:B------:R-:W-:Y:S02]  /*2df40*/  IMAD.MOV.U32 R12, RZ, RZ, 0x1f ;  /* 0x0000001fff0c7424 */ /* 0x000fe400078e00ff */
[----:B------:R-:W-:Y:S01]  /*2df50*/  IMAD.MOV.U32 R11, RZ, RZ, 0x1f ;  /* 0x0000001fff0b7424 */ /* 0x000fe200078e00ff */
[----:B------:R-:W-:-:S05]  /*2df60*/  SEL R2, R14, RZ, P5 ;  /* 0x000000ff0e027207 */ /* 0x000fca0002800000 */
[----:B------:R-:W-:-:S05]  /*2df70*/  IMAD.IADD R2, R3, 0x1, R2 ;  /* 0x0000000103027824 */ /* 0x000fca00078e0202 */
[----:B------:R-:W-:-:S07]  /*2df80*/  MOV R13, R2 ;  /* 0x00000002000d7202 */ /* 0x000fce0000000f00 */
[----:B------:R-:W-:Y:S05]  /*2df90*/  WARPSYNC.COLLECTIVE R15, `(.L_x_2162) ;  /* 0x000000000f087348 */ /* 0x000fea0003c00000 */
[----:B------:R0:W1:Y:S02]  /*2dfa0*/  SHFL.IDX P6, R14, R13, R12, R11 ;  /* 0x0000000c0d0e7389 */ /* 0x00006400000c000b */
[----:B01----:R-:W-:Y:S01]  /*2dfb0*/  ENDCOLLECTIVE ;  /* 0x000000000000791b */ /* 0x003fe20003800000 */
.L_x_2162:
[----:B------:R-:W-:Y:S05]  /*2dfc0*/  BRA `(.L_x_2163) ;  /* 0xffffffa800d47947 */ /* 0x000fea000383ffff */
.L_x_1991:
[----:B------:R-:W-:Y:S01]  /*2dfd0*/  BSSY B0, `(.L_x_2164) ;  /* 0x0000008000007945 */ /* 0x000fe20003800000 */
[----:B-----5:R-:W-:Y:S01]  /*2dfe0*/  IMAD.MOV.U32 R13, RZ, RZ, R5 ;  /* 0x000000ffff0d7224 */ /* 0x020fe200078e0005 */
[----:B------:R-:W-:Y:S01]  /*2dff0*/  MOV R11, RZ ;  /* 0x000000ff000b7202 */ /* 0x000fe20000000f00 */
[----:B------:R-:W-:Y:S02]  /*2e000*/  IMAD.MOV.U32 R12, RZ, RZ, 0x1 ;  /* 0x00000001ff0c7424 */ /* 0x000fe400078e00ff */
[----:B------:R-:W-:-:S07]  /*2e010*/  IMAD.MOV.U32 R15, RZ, RZ, -0x1 ;  /* 0xffffffffff0f7424 */ /* 0x000fce00078e00ff */
[----:B01----:R-:W-:Y:S05]  /*2e020*/  WARPSYNC.COLLECTIVE R15, `(.L_x_2165) ;  /* 0x000000000f087348 */ /* 0x003fea0003c00000 */
[----:B------:R2:W3:Y:S02]  /*2e030*/  SHFL.UP P6, R14, R13, R12, R11 ;  /* 0x0400000c0d0e7389 */ /* 0x0004e400000c000b */
[----:B0123--:R-:W-:Y:S01]  /*2e040*/  ENDCOLLECTIVE ;  /* 0x000000000000791b */ /* 0x00ffe20003800000 */
.L_x_2165:
[----:B------:R-:W-:Y:S05]  /*2e050*/  BSYNC B0 ;  /* 0x0000000000007941 */ /* 0x000fea0003800000 */
.L_x_2164:
        /* <DEDUP_REMOVED lines=8> */
.L_x_2166:
[----:B------:R-:W-:Y:S01]  /*2e0e0*/  IMAD.MOV.U32 R12, RZ, RZ, 0x4 ;  /* 0x00000004ff0c7424 */ /* 0x000fe200078e00ff */
[----:B------:R-:W-:-:S05]  /*2e0f0*/  SEL R2, R14, RZ, P2 ;  /* 0x000000ff0e027207 */ /* 0x000fca0001000000 */
[----:B------:R-:W-:-:S04]  /*2e100*/  IMAD.IADD R2, R13, 0x1, R2 ;  /* 0x000000010d027824 */ /* 0x000fc800078e0202 */
[----:B------:R-:W-:-:S07]  /*2e110*/  IMAD.MOV.U32 R13, RZ, RZ, R2 ;  /* 0x000000ffff0d7224 */ /* 0x000fce00078e0002 */
[----:B------:R-:W-:Y:S05]  /*2e120*/  WARPSYNC.COLLECTIVE R15, `(.L_x_2167) ;  /* 0x000000000f087348 */ /* 0x000fea0003c00000 */
[----:B------:R0:W1:Y:S02]  /*2e130*/  SHFL.UP P6, R14, R13, R12, R11 ;  /* 0x0400000c0d0e7389 */ /* 0x00006400000c000b */
[----:B01----:R-:W-:Y:S01]  /*2e140*/  ENDCOLLECTIVE ;  /* 0x000000000000791b */ /* 0x003fe20003800000 */
.L_x_2167:
[----:B------:R-:W-:Y:S01]  /*2e150*/  IMAD.MOV.U32 R12, RZ, RZ, 0x8 ;  /* 0x00000008ff0c7424 */ /* 0x000fe200078e00ff */
[----:B------:R-:W-:-:S05]  /*2e160*/  SEL R3, R14, RZ, P3 ;  /* 0x000000ff0e037207 */ /* 0x000fca0001800000 */
[----:B------:R-:W-:-:S05]  /*2e170*/  IMAD.IADD R3, R2, 0x1, R3 ;  /* 0x0000000102037824 */ /* 0x000fca00078e0203 */
[----:B------:R-:W-:-:S07]  /*2e180*/  MOV R13, R3 ;  /* 0x00000003000d7202 */ /* 0x000fce0000000f00 */
[----:B------:R-:W-:Y:S05]  /*2e190*/  WARPSYNC.COLLECTIVE R15, `(.L_x_2168) ;  /* 0x000000000f087348 */ /* 0x000fea0003c00000 */
[----:B------:R0:W1:Y:S02]  /*2e1a0*/  SHFL.UP P6, R14, R13, R12, R11 ;  /* 0x0400000c0d0e7389 */ /* 0x00006400000c000b */
[----:B01----:R-:W-:Y:S01]  /*2e1b0*/  ENDCOLLECTIVE ;  /* 0x000000000000791b */ /* 0x003fe20003800000 */
.L_x_2168:
[----:B------:R-:W-:Y:S01]  /*2e1c0*/  IMAD.MOV.U32 R12, RZ, RZ, 0x10 ;  /* 0x00000010ff0c7424 */ /* 0x000fe200078e00ff */
[----:B------:R-:W-:-:S05]  /*2e1d0*/  SEL R4, R14, RZ, P4 ;  /* 0x000000ff0e047207 */ /* 0x000fca0002000000 */
[----:B------:R-:W-:-:S04]  /*2e1e0*/  IMAD.IADD R4, R3, 0x1, R4 ;  /* 0x0000000103047824 */ /* 0x000fc800078e0204 */
[----:B------:R-:W-:-:S07]  /*2e1f0*/  IMAD.MOV.U32 R13, RZ, RZ, R4 ;  /* 0x000000ffff0d7224 */ /* 0x000fce00078e0004 */
[----:B------:R-:W-:Y:S05]  /*2e200*/  WARPSYNC.COLLECTIVE R15, `(.L_x_2169) ;  /* 0x000000000f087348 */ /* 0x000fea0003c00000 */
[----:B------:R0:W1:Y:S02]  /*2e210*/  SHFL.UP P6, R14, R13, R12, R11 ;  /* 0x0400000c0d0e7389 */ /* 0x00006400000c000b */
[----:B01----:R-:W-:Y:S01]  /*2e220*/  ENDCOLLECTIVE ;  /* 0x000000000000791b */ /* 0x003fe20003800000 */
.L_x_2169:
[----:B------:R-:W-:Y:S02]  /*2e230*/  IMAD.MOV.U32 R12, RZ, RZ, 0x1f ;  /* 0x0000001fff0c7424 */ /* 0x000fe400078e00ff */
[----:B------:R-:W-:Y:S01]  /*2e240*/  IMAD.MOV.U32 R11, RZ, RZ, 0x1f ;  /* 0x0000001fff0b7424 */ /* 0x000fe200078e00ff */
[----:B------:R-:W-:-:S04]  /*2e250*/  SEL R3, R14, RZ, P5 ;  /* 0x000000ff0e037207 */ /* 0x000fc80002800000 */
[----:B------:R-:W-:-:S05]  /*2e260*/  IADD3 R2, R4, R3, RZ ;  /* 0x0000000304027210 */ /* 0x000fca0007ffe0ff */
[----:B------:R-:W-:-:S07]  /*2e270*/  IMAD.MOV.U32 R13, RZ, RZ, R2 ;  /* 0x000000ffff0d7224 */ /* 0x000fce00078e0002 */
[----:B------:R-:W-:Y:S05]  /*2e280*/  WARPSYNC.COLLECTIVE R15, `(.L_x_2170) ;  /* 0x000000000f087348 */ /* 0x000fea0003c00000 */
[----:B------:R0:W1:Y:S02]  /*2e290*/  SHFL.IDX P6, R14, R13, R12, R11 ;  /* 0x0000000c0d0e7389 */ /* 0x00006400000c000b */
[----:B01----:R-:W-:Y:S01]  /*2e2a0*/  ENDCOLLECTIVE ;  /* 0x000000000000791b */ /* 0x003fe20003800000 */
.L_x_2170:
[----:B------:R-:W-:Y:S05]  /*2e2b0*/  BRA `(.L_x_2171) ;  /* 0xffffffa800b47947 */ /* 0x000fea000383ffff */
.L_x_1993:
[----:B------:R-:W-:Y:S01]  /*2e2c0*/  BSSY B0, `(.L_x_2172) ;  /* 0x0000006000007945 */ /* 0x000fe20003800000 */
[----:B------:R-:W-:Y:S01]  /*2e2d0*/  PLOP3.LUT P6, PT, P6, PT, PT, 0x8, 0x0 ;  /* 0x000000000000781c */ /* 0x000fe200037ce170 */
[----:B------:R-:W-:-:S12]  /*2e2e0*/  IMAD.MOV.U32 R15, RZ, RZ, -0x1 ;  /* 0xffffffffff0f7424 */ /* 0x000fd800078e00ff */
[----:B01----:R-:W-:Y:S05]  /*2e2f0*/  WARPSYNC.COLLECTIVE R15, `(.L_x_2173) ;  /* 0x000000000f087348 */ /* 0x003fea0003c00000 */
[----:B------:R-:W-:Y:S01]  /*2e300*/  VOTE.ANY R14, PT, P6 ;  /* 0x00000000000e7806 */ /* 0x000fe200030e0100 */
[----:B01----:R-:W-:Y:S06]  /*2e310*/  ENDCOLLECTIVE ;  /* 0x000000000000791b */ /* 0x003fec0003800000 */
.L_x_2173:
[----:B------:R-:W-:Y:S05]  /*2e320*/  BSYNC B0 ;  /* 0x0000000000007941 */ /* 0x000fea0003800000 */
.L_x_2172:
[----:B------:R-:W-:Y:S01]  /*2e330*/  MOV R3, R14 ;  /* 0x0000000e00037202 */ /* 0x000fe20000000f00 */
[----:B------:R-:W-:Y:S02]  /*2e340*/  IMAD.MOV.U32 R13, RZ, RZ, R5 ;  /* 0x000000ffff0d7224 */ /* 0x000fe400078e0005 */
[----:B------:R-:W-:Y:S01]  /*2e350*/  IMAD.MOV.U32 R11, RZ, RZ, 0x1f ;  /* 0x0000001fff0b7424 */ /* 0x000fe200078e00ff */
[----:B------:R-:W0:Y:S01]  /*2e360*/  POPC R4, R3 ;  /* 0x0000000300047309 */ /* 0x000e220000000000 */
[----:B------:R-:W-:Y:S02]  /*2e370*/  IMAD.MOV.U32 R15, RZ, RZ, -0x1 ;  /* 0xffffffffff0f7424 */ /* 0x000fe400078e00ff */
[----:B0-----:R-:W-:-:S07]  /*2e380*/  IMAD.MOV.U32 R12, RZ, RZ, R4 ;  /* 0x000000ffff0c7224 */ /* 0x001fce00078e0004 */
[----:B------:R-:W-:Y:S05]  /*2e390*/  WARPSYNC.COLLECTIVE R15, `(.L_x_2174) ;  /* 0x000000000f087348 */ /* 0x000fea0003c00000 */
[----:B------:R0:W1:Y:S02]  /*2e3a0*/  SHFL.IDX P6, R14, R13, R12, R11 ;  /* 0x0000000c0d0e7389 */ /* 0x00006400000c000b */
[----:B01----:R-:W-:Y:S01]  /*2e3b0*/  ENDCOLLECTIVE ;  /* 0x000000000000791b */ /* 0x003fe20003800000 */
.L_x_2174:
[----:B------:R-:W-:Y:S01]  /*2e3c0*/  MOV R5, R14 ;  /* 0x0000000e00057202 */ /* 0x000fe20000000f00 */
[----:B------:R-:W-:Y:S06]  /*2e3d0*/  BRA `(.L_x_2175) ;  /* 0xffffffa800a47947 */ /* 0x000fec000383ffff */
.L_x_1995:
[----:B------:R-:W-:Y:S01]  /*2e3e0*/  BSSY B0, `(.L_x_2176) ;  /* 0x0000007000007945 */ /* 0x000fe20003800000 */
[----:B------:R-:W-:Y:S02]  /*2e3f0*/  IMAD.MOV.U32 R13, RZ, RZ, R2 ;  /* 0x000000ffff0d7224 */ /* 0x000fe400078e0002 */
[----:B------:R-:W-:Y:S02]  /*2e400*/  IMAD.MOV.U32 R11, RZ, RZ, 0x1f ;  /* 0x0000001fff0b7424 */ /* 0x000fe400078e00ff */
[----:B------:R-:W-:-:S07]  /*2e410*/  IMAD.MOV.U32 R15, RZ, RZ, -0x1 ;  /* 0xffffffffff0f7424 */ /* 0x000fce00078e00ff */
[----:B0123--:R-:W-:Y:S05]  /*2e420*/  WARPSYNC.COLLECTIVE R15, `(.L_x_2177) ;  /* 0x000000000f087348 */ /* 0x00ffea0003c00000 */
[----:B------:R4:W0:Y:S02]  /*2e430*/  SHFL.IDX P6, R14, R13, R12, R11 ;  /* 0x0000000c0d0e7389 */ /* 0x00082400000c000b */
[----:B01234-:R-:W-:Y:S01]  /*2e440*/  ENDCOLLECTIVE ;  /* 0x000000000000791b */ /* 0x01ffe20003800000 */
.L_x_2177:
[----:B------:R-:W-:Y:S05]  /*2e450*/  BSYNC B0 ;  /* 0x0000000000007941 */ /* 0x000fea0003800000 */
.L_x_2176:
[----:B------:R-:W-:Y:S05]  /*2e460*/  BRA `(.L_x_1994) ;  /* 0xffffffa8009c7947 */ /* 0x000fea000383ffff */
.L_x_1999:
[----:B0-----:R0:W2:Y:S02]  /*2e470*/  SYNCS.PHASECHK.TRANS64.TRYWAIT P0, [R5+URZ+0x30820], R0 ;  /* 0x03082000050075a7 */ /* 0x0010a4000800017f */
[----:B--2---:R-:W-:Y:S05]  /*2e480*/  @!P0 NANOSLEEP.SYNCS 0x989680 ;  /* 0x009896800000895d */ /* 0x004fea0003900000 */
[----:B------:R-:W2:Y:S02]  /*2e490*/  @!P0 SYNCS.PHASECHK.TRANS64 P0, [R5+URZ+0x30820], R0 ;  /* 0x03082000050085a7 */ /* 0x000ea4000800007f */
[----:B--2---:R-:W-:Y:S05]  /*2e4a0*/  @!P0 BRA `(.L_x_1999) ;  /* 0xfffffffc00f08947 */ /* 0x004fea000383ffff */
[----:B------:R-:W-:Y:S05]  /*2e4b0*/  BRA `(.L_x_2178) ;  /* 0xffffffb000147947 */ /* 0x000fea000383ffff */
.L_x_2000:
[----:B------:R-:W2:Y:S01]  /*2e4c0*/  S2R R2, SR_TID.X ;  /* 0x0000000000027919 */ /* 0x000ea20000002100 */
[----:B------:R-:W-:Y:S01]  /*2e4d0*/  BSSY B0, `(.L_x_2179) ;  /* 0x000000a000007945 */ /* 0x000fe20003800000 */
[----:B------:R-:W-:Y:S01]  /*2e4e0*/  MOV R12, RZ ;  /* 0x000000ff000c7202 */ /* 0x000fe20000000f00 */
        /* <DEDUP_REMOVED lines=8> */
.L_x_2180:
[----:B------:R-:W-:Y:S05]  /*2e570*/  BSYNC B0 ;  /* 0x0000000000007941 */ /* 0x000fea0003800000 */
.L_x_2179:
[----:B------:R-:W-:Y:S05]  /*2e580*/  BRA `(.L_x_2181) ;  /* 0xffffffac00fc7947 */ /* 0x000fea000383ffff */
.L_x_2001:
[----:B------:R-:W-:Y:S01]  /*2e590*/  BSSY B0, `(.L_x_2182) ;  /* 0x0000006000007945 */ /* 0x000fe20003800000 */
[----:B------:R-:W-:-:S07]  /*2e5a0*/  IMAD.MOV.U32 R15, RZ, RZ, -0x1 ;  /* 0xffffffffff0f7424 */ /* 0x000fce00078e00ff */
[----:B01-3--:R-:W-:Y:S05]  /*2e5b0*/  WARPSYNC.COLLECTIVE R15, `(.L_x_2183) ;  /* 0x000000000f0c7348 */ /* 0x00bfea0003c00000 */
[----:B------:R-:W-:Y:S02]  /*2e5c0*/  ELECT P6, UR62, PT ;  /* 0x00000000003e782f */ /* 0x000fe400038c0000 */
[----:B------:R-:W-:Y:S01]  /*2e5d0*/  MOV R14, UR62 ;  /* 0x0000003e000e7c02 */ /* 0x000fe20008000f00 */
[----:B01-3--:R-:W-:Y:S10]  /*2e5e0*/  ENDCOLLECTIVE ;  /* 0x000000000000791b */ /* 0x00bff40003800000 */
.L_x_2183:
[----:B------:R-:W-:Y:S05]  /*2e5f0*/  BSYNC B0 ;  /* 0x0000000000007941 */ /* 0x000fea0003800000 */
.L_x_2182:
[----:B------:R-:W-:Y:S05]  /*2e600*/  BRA `(.L_x_2184) ;  /* 0xffffffac00f07947 */ /* 0x000fea000383ffff */
.L_x_2003:
[----:B0-----:R0:W2:Y:S02]  /*2e610*/  SYNCS.PHASECHK.TRANS64.TRYWAIT P1, [R3+URZ+0x30840], R2 ;  /* 0x03084002030075a7 */ /* 0x0010a4000802017f */
[----:B--2---:R-:W-:Y:S05]  /*2e620*/  @!P1 NANOSLEEP.SYNCS 0x989680 ;  /* 0x009896800000995d */ /* 0x004fea0003900000 */
[----:B------:R-:W2:Y:S02]  /*2e630*/  @!P1 SYNCS.PHASECHK.TRANS64 P1, [R3+URZ+0x30840], R2 ;  /* 0x03084002030095a7 */ /* 0x000ea4000802007f */
[----:B--2---:R-:W-:Y:S05]  /*2e640*/  @!P1 BRA `(.L_x_2003) ;  /* 0xfffffffc00f09947 */ /* 0x004fea000383ffff */
[----:B------:R-:W-:Y:S05]  /*2e650*/  BRA `(.L_x_2185) ;  /* 0xffffffb000187947 */ /* 0x000fea000383ffff */
.L_x_2005:
[----:B--2---:R2:W4:Y:S02]  /*2e660*/  SYNCS.PHASECHK.TRANS64.TRYWAIT P1, [R5+URZ+0x30840], R0 ;  /* 0x03084000050075a7 */ /* 0x004524000802017f */
[----:B----4-:R-:W-:Y:S05]  /*2e670*/  @!P1 NANOSLEEP.SYNCS 0x989680 ;  /* 0x009896800000995d */ /* 0x010fea0003900000 */
[----:B------:R-:W4:Y:S02]  /*2e680*/  @!P1 SYNCS.PHASECHK.TRANS64 P1, [R5+URZ+0x30840], R0 ;  /* 0x03084000050095a7 */ /* 0x000f24000802007f */
[----:B----4-:R-:W-:Y:S05]  /*2e690*/  @!P1 BRA `(.L_x_2005) ;  /* 0xfffffffc00f09947 */ /* 0x010fea000383ffff */
[----:B------:R-:W-:Y:S05]  /*2e6a0*/  BRA `(.L_x_2186) ;  /* 0xffffffb000247947 */ /* 0x000fea000383ffff */
.L_x_2007:
[----:B----4-:R4:W0:Y:S02]  /*2e6b0*/  SYNCS.PHASECHK.TRANS64.TRYWAIT P1, [R3+URZ+0x30860], R2 ;  /* 0x03086002030075a7 */ /* 0x010824000802017f */
[----:B0-----:R-:W-:Y:S05]  /*2e6c0*/  @!P1 NANOSLEEP.SYNCS 0x989680 ;  /* 0x009896800000995d */ /* 0x001fea0003900000 */
[----:B------:R-:W0:Y:S02]  /*2e6d0*/  @!P1 SYNCS.PHASECHK.TRANS64 P1, [R3+URZ+0x30860], R2 ;  /* 0x03086002030095a7 */ /* 0x000e24000802007f */
[----:B0-----:R-:W-:Y:S05]  /*2e6e0*/  @!P1 BRA `(.L_x_2007) ;  /* 0xfffffffc00f09947 */ /* 0x001fea000383ffff */
[----:B------:R-:W-:Y:S05]  /*2e6f0*/  BRA `(.L_x_2187) ;  /* 0xffffffb000207947 */ /* 0x000fea000383ffff */
.L_x_2188:
        /* <DEDUP_REMOVED lines=16> */
.L_x_3237:


//--------------------- .text._ZN7cutlass13device_kernelIN5flash11enable_sm90INS1_16FlashAttnFwdSm90INS1_25CollectiveMainloopFwdSm90ILi2EN4cute5tupleIJNS5_1CILi1EEES8_S8_EEENS6_IJNS7_ILi128EEENS7_ILi96EEENS7_ILi192EEEEEELi192ENS_6half_tEfNS_4arch4Sm90ELb1ELb0ELb0ELb0ELb1ELb0ELb0ELb1ELb1ELb1ELb0ELb0EEENS1_21CollectiveEpilogueFwdINS6_IJSA_SC_SB_EEES9_SE_SG_Li256ELb0ELb1ELb0ELb0EEENS1_30DynamicPersistentTileSchedulerILi256ELi128ELb0ELb1ELb1EEEEEEEEEvNT_6ParamsE --------------------------
	.section	.text._ZN7cutlass13device_kernelIN5flash11enable_sm90INS1_16FlashAttnFwdSm90INS1_25CollectiveMainloopFwdSm90ILi2EN4cute5tupleIJNS5_1CILi1EEES8_S8_EEENS6_IJNS7_ILi128EEENS7_ILi96EEENS7_ILi192EEEEEELi192ENS_6half_tEfNS_4arch4Sm90ELb1ELb0ELb0ELb0ELb1ELb0ELb0ELb1ELb1ELb1ELb0ELb0EEENS1_21CollectiveEpilogueFwdINS6_IJSA_SC_SB_EEES9_SE_SG_Li256ELb0ELb1ELb0ELb0EEENS1_30DynamicPersistentTileSchedulerILi256ELi128ELb0ELb1ELb1EEEEEEEEEvNT_6ParamsE,"ax",@progbits
	.align	128
.text._ZN7cutlass13device_kernelIN5flash11enable_sm90INS1_16FlashAttnFwdSm90INS1_25CollectiveMainloopFwdSm90ILi2EN4cute5tupleIJNS5_1CILi1EEES8_S8_EEENS6_IJNS7_ILi128EEENS7_ILi96EEENS7_ILi192EEEEEELi192ENS_6half_tEfNS_4arch4Sm90ELb1ELb0ELb0ELb0ELb1ELb0ELb0ELb1ELb1ELb1ELb0ELb0EEENS1_21CollectiveEpilogueFwdINS6_IJSA_SC_SB_EEES9_SE_SG_Li256ELb0ELb1ELb0ELb0EEENS1_30DynamicPersistentTileSchedulerILi256ELi128ELb0ELb1ELb1EEEEEEEEEvNT_6ParamsE:
        .type           _ZN7cutlass13device_kernelIN5flash11enable_sm90INS1_16FlashAttnFwdSm90INS1_25CollectiveMainloopFwdSm90ILi2EN4cute5tupleIJNS5_1CILi1EEES8_S8_EEENS6_IJNS7_ILi128EEENS7_ILi96EEENS7_ILi192EEEEEELi192ENS_6half_tEfNS_4arch4Sm90ELb1ELb0ELb0ELb0ELb1ELb0ELb0ELb1ELb1ELb1ELb0ELb0EEENS1_21CollectiveEpilogueFwdINS6_IJSA_SC_SB_EEES9_SE_SG_Li256ELb0ELb1ELb0ELb0EEENS1_30DynamicPersistentTileSchedulerILi256ELi128ELb0ELb1ELb1EEEEEEEEEvNT_6ParamsE,@function
        .size           _ZN7cutlass13device_kernelIN5flash11enable_sm90INS1_16FlashAttnFwdSm90INS1_25CollectiveMainloopFwdSm90ILi2EN4cute5tupleIJNS5_1CILi1EEES8_S8_EEENS6_IJNS7_ILi128EEENS7_ILi96EEENS7_ILi192EEEEEELi192ENS_6half_tEfNS_4arch4Sm90ELb1ELb0ELb0ELb0ELb1ELb0ELb0ELb1ELb1ELb1ELb0ELb0EEENS1_21CollectiveEpilogueFwdINS6_IJSA_SC_SB_EEES9_SE_SG_Li256ELb0ELb1ELb0ELb0EEENS1_30DynamicPersistentTileSchedulerILi256ELi128ELb0ELb1ELb1EEEEEEEEEvNT_6ParamsE,(.L_x_3238 - _ZN7cutlass13device_kernelIN5flash11enable_sm90INS1_16FlashAttnFwdSm90INS1_25CollectiveMainloopFwdSm90ILi2EN4cute5tupleIJNS5_1CILi1EEES8_S8_EEENS6_IJNS7_ILi128EEENS7_ILi96EEENS7_ILi192EEEEEELi192ENS_6half_tEfNS_4arch4Sm90ELb1ELb0ELb0ELb0ELb1ELb0ELb0ELb1ELb1ELb1ELb0ELb0EEENS1_21CollectiveEpilogueFwdINS6_IJSA_SC_SB_EEES9_SE_SG_Li256ELb0ELb1ELb0ELb0EEENS1_30DynamicPersistentTileSchedulerILi256ELi128ELb0ELb1ELb1EEEEEEEEEvNT_6ParamsE)
        .other          _ZN7cutlass13device_kernelIN5flash11enable_sm90INS1_16FlashAttnFwdSm90INS1_25CollectiveMainloopFwdSm90ILi2EN4cute5tupleIJNS5_1CILi1EEES8_S8_EEENS6_IJNS7_ILi128EEENS7_ILi96EEENS7_ILi192EEEEEELi192ENS_6half_tEfNS_4arch4Sm90ELb1ELb0ELb0ELb0ELb1ELb0ELb0ELb1ELb1ELb1ELb0ELb0EEENS1_21CollectiveEpilogueFwdINS6_IJSA_SC_SB_EEES9_SE_SG_Li256ELb0ELb1ELb0ELb0EEENS1_30DynamicPersistentTileSchedulerILi256ELi128ELb0ELb1ELb1EEEEEEEEEvNT_6ParamsE,@"STO_CUDA_ENTRY STV_DEFAULT"
_ZN7cutlass13device_kernelIN5flash11enable_sm90INS1_16FlashAttnFwdSm90INS1_25CollectiveMainloopFwdSm90ILi2EN4cute5tupleIJNS5_1CILi1EEES8_S8_EEENS6_IJNS7_ILi128EEENS7_ILi96EEENS7_ILi192EEEEEELi192ENS_6half_tEfNS_4arch4Sm90ELb1ELb0ELb0ELb0ELb1ELb0ELb0ELb1ELb1ELb1ELb0ELb0EEENS1_21CollectiveEpilogueFwdINS6_IJSA_SC_SB_EEES9_SE_SG_Li256ELb0ELb1ELb0ELb0EEENS1_30DynamicPersistentTileSchedulerILi256ELi128ELb0ELb1ELb1EEEEEEEEEvNT_6ParamsE:
        /* <DEDUP_REMOVED lines=45> */
.L_x_2189:
        /* <DEDUP_REMOVED lines=22> */
.L_x_2190:
        /* <DEDUP_REMOVED lines=18> */
.L_x_2191:
        /* <DEDUP_REMOVED lines=22> */
.L_x_2192:
        /* <DEDUP_REMOVED lines=23> */
.L_x_2193:
        /* <DEDUP_REMOVED lines=10> */
.L_x_2195:
        /* <DEDUP_REMOVED lines=10> */
[----:B------:R-:W2:Y:S01]  /*0960*/  LDL R3, [R1+0x4] ;  /* 0x0000040001037983 */ /* 0x000ea20000100800 */
[----:B------:R-:W-:Y:S01]  /*0970*/  UMOV UR38, URZ ;  /* 0x0000003f00267c82 */ /* 0x000fe20008000000 */
[----:B------:R-:W-:Y:S01]  /*0980*/  UMOV UR39, URZ ;  /* 0x0000003f00277c82 */ /* 0x000fe20008000000 */
[----:B0-----:R-:W0:Y:S02]  /*0990*/  S2R R2, SR_TID.X ;  /* 0x0000000000027919 */ /* 0x001e240000002100 */
[----:B0-----:R-:W-:-:S05]  /*09a0*/  VIADD R203, R2, 0xffffff80 ;  /* 0xffffff8002cb7836 */ /* 0x001fca0000000000 */
[----:B------:R-:W-:-:S04]  /*09b0*/  SHF.R.S32.HI R0, RZ, 0x1f, R203 ;  /* 0x0000001fff007819 */ /* 0x000fc800000114cb */
[----:B------:R-:W-:-:S05]  /*09c0*/  LEA.HI R4, R0, R203, RZ, 0x5 ;  /* 0x000000cb00047211 */ /* 0x000fca00078f28ff */
[----:B------:R-:W-:-:S05]  /*09d0*/  IMAD.SHL.U32 R6, R4, 0x20, RZ ;  /* 0x0000002004067824 */ /* 0x000fca00078e00ff */
[----:B------:R-:W-:Y:S02]  /*09e0*/  LOP3.LUT R7, R6, 0xfffffc00, RZ, 0xc0, !PT ;  /* 0xfffffc0006077812 */ /* 0x000fe400078ec0ff */
[----:B------:R-:W-:-:S04]  /*09f0*/  LEA.HI R6, R0, R203, RZ, 0x2 ;  /* 0x000000cb00067211 */ /* 0x000fc800078f10ff */
[----:B------:R-:W-:-:S05]  /*0a00*/  LOP3.LUT R6, R6, 0xfffffffc, RZ, 0xc0, !PT ;  /* 0xfffffffc06067812 */ /* 0x000fca00078ec0ff */
[----:B------:R-:W-:Y:S01]  /*0a10*/  IMAD.IADD R6, R203, 0x1, -R6 ;  /* 0x00000001cb067824 */ /* 0x000fe200078e0a06 */
[----:B--2---:R-:W-:Y:S02]  /*0a20*/  R2UR UR5, R3 ;  /* 0x00000000030572ca */ /* 0x004fe400000e0000 */
[----:B------:R-:W-:-:S04]  /*0a30*/  LEA.HI R3, R0, R203, RZ, 0x7 ;  /* 0x000000cb00037211 */ /* 0x000fc800078f38ff */
[----:B------:R-:W-:Y:S02]  /*0a40*/  LOP3.LUT R2, R3, 0xffffff80, RZ, 0xc0, !PT ;  /* 0xffffff8003027812 */ /* 0x000fe400078ec0ff */
[----:B------:R-:W-:-:S03]  /*0a50*/  SHF.R.S32.HI R196, RZ, 0x7, R3 ;  /* 0x00000007ffc47819 */ /* 0x000fc60000011403 */
[C---:B------:R-:W-:Y:S01]  /*0a60*/  IMAD.IADD R195, R203.reuse, 0x1, -R2 ;  /* 0x00000001cbc37824 */ /* 0x040fe200078e0a02 */
[CC--:B------:R-:W-:Y:S01]  /*0a70*/  LEA.HI R2, R0.reuse, R203.reuse, RZ, 0x4 ;  /* 0x000000cb00027211 */ /* 0x0c0fe200078f20ff */
[----:B------:R-:W-:Y:S01]  /*0a80*/  ULOP3.LUT UR6, UR5, 0x1, URZ, 0xfc, !UPT ;  /* 0x0000000105067892 */ /* 0x000fe2000f8efc3f */
[----:B------:R-:W-:Y:S02]  /*0a90*/  LEA.HI R0, R0, R203, RZ, 0x3 ;  /* 0x000000cb00007211 */ /* 0x000fe400078f18ff */
[----:B------:R-:W-:Y:S01]  /*0aa0*/  SHF.R.S32.HI R8, RZ, 0x1f, R195 ;  /* 0x0000001fff087819 */ /* 0x000fe200000114c3 */
[----:B------:R-:W-:Y:S01]  /*0ab0*/  UMOV UR5, URZ ;  /* 0x0000003f00057c82 */ /* 0x000fe20008000000 */
[----:B------:R-:W-:Y:S01]  /*0ac0*/  LOP3.LUT R4, R2, 0x3fffff0, RZ, 0xc0, !PT ;  /* 0x03fffff002047812 */ /* 0x000fe200078ec0ff */
[----:B------:R-:W-:Y:S01]  /*0ad0*/  IMAD.U32 R194, RZ, RZ, UR5 ;  /* 0x00000005ffc27e24 */ /* 0x000fe2000f8e00ff */
[----:B------:R-:W-:Y:S02]  /*0ae0*/  LEA.HI R9, R8, R195, RZ, 0x2 ;  /* 0x000000c308097211 */ /* 0x000fe400078f10ff */
[----:B------:R-:W-:Y:S01]  /*0af0*/  SHF.R.S32.HI R5, RZ, 0x4, R2 ;  /* 0x00000004ff057819 */ /* 0x000fe20000011402 */
[----:B------:R-:W-:Y:S01]  /*0b00*/  IMAD.IADD R4, R203, 0x1, -R4 ;  /* 0x00000001cb047824 */ /* 0x000fe200078e0a04 */
[----:B------:R-:W-:-:S02]  /*0b10*/  SHF.R.S32.HI R10, RZ, 0x2, R9 ;  /* 0x00000002ff0a7819 */ /* 0x000fc40000011409 */
[----:B------:R-:W-:Y:S01]  /*0b20*/  SHF.R.S32.HI R11, RZ, 0x1f, R9 ;  /* 0x0000001fff0b7819 */ /* 0x000fe20000011409 */
[----:B------:R-:W-:Y:S01]  /*0b30*/  IMAD R7, R4, 0x40, R7 ;  /* 0x0000004004077824 */ /* 0x000fe200078e0207 */
[----:B------:R-:W-:Y:S02]  /*0b40*/  LEA.HI R2, R2, R5, RZ, 0x1 ;  /* 0x0000000502027211 */ /* 0x000fe400078f08ff */
[----:B------:R-:W-:Y:S02]  /*0b50*/  LEA.HI R11, R11, R10, RZ, 0x3 ;  /* 0x0000000a0b0b7211 */ /* 0x000fe400078f18ff */
[----:B------:R-:W-:Y:S02]  /*0b60*/  LOP3.LUT R2, R2, 0x1ffffffe, RZ, 0xc0, !PT ;  /* 0x1ffffffe02027812 */ /* 0x000fe400078ec0ff */
[----:B------:R-:W-:Y:S02]  /*0b70*/  LOP3.LUT R4, R0, 0xfffffff8, RZ, 0xc0, !PT ;  /* 0xfffffff800047812 */ /* 0x000fe400078ec0ff */
[----:B------:R-:W-:Y:S01]  /*0b80*/  LOP3.LUT R11, R11, 0xfffffff8, RZ, 0xc0, !PT ;  /* 0xfffffff80b0b7812 */ /* 0x000fe200078ec0ff */
[----:B------:R-:W-:Y:S01]  /*0b90*/  IMAD.IADD R2, R5, 0x1, -R2 ;  /* 0x0000000105027824 */ /* 0x000fe200078e0a02 */
[----:B------:R-:W-:Y:S01]  /*0ba0*/  LEA.HI R8, R8, R195, RZ, 0x5 ;  /* 0x000000c308087211 */ /* 0x000fe200078f28ff */
[----:B------:R-:W-:Y:S01]  /*0bb0*/  IMAD.IADD R23, R203, 0x1, -R4 ;  /* 0x00000001cb177824 */ /* 0x000fe200078e0a04 */
[----:B------:R-:W-:Y:S01]  /*0bc0*/  LEA.HI R3, R3, R196, RZ, 0x1 ;  /* 0x000000c403037211 */ /* 0x000fe200078f08ff */
[----:B------:R-:W-:Y:S01]  /*0bd0*/  IMAD R198, R2, 0x8, R7 ;  /* 0x0000000802c67824 */ /* 0x000fe200078e0207 */
[----:B------:R-:W-:Y:S01]  /*0be0*/  IADD3 R11, R10, -R11, RZ ;  /* 0x8000000b0a0b7210 */ /* 0x000fe20007ffe0ff */
[----:B------:R-:W-:Y:S01]  /*0bf0*/  IMAD.SHL.U32 R16, R23, 0x8, RZ ;  /* 0x0000000817107824 */ /* 0x000fe200078e00ff */
[----:B------:R-:W-:-:S02]  /*0c00*/  SHF.R.S32.HI R8, RZ, 0x5, R8 ;  /* 0x00000005ff087819 */ /* 0x000fc40000011408 */
[----:B------:R-:W-:Y:S01]  /*0c10*/  LEA.HI R5, R6, R6, RZ, 0x1 ;  /* 0x0000000606057211 */ /* 0x000fe200078f08ff */
[----:B------:R-:W-:Y:S01]  /*0c20*/  VIADD R19, R16, 0x40 ;  /* 0x0000004010137836 */ /* 0x000fe20000000000 */
[----:B------:R-:W-:Y:S01]  /*0c30*/  LOP3.LUT R3, R3, 0x3fffffe, RZ, 0xc0, !PT ;  /* 0x03fffffe03037812 */ /* 0x000fe200078ec0ff */
[----:B------:R-:W-:Y:S01]  /*0c40*/  IMAD R8, R8, 0x10, R11 ;  /* 0x0000001008087824 */ /* 0x000fe200078e020b */
[----:B------:R-:W-:Y:S01]  /*0c50*/  LOP3.LUT R5, R5, 0x1ffffffe, RZ, 0xc0, !PT ;  /* 0x1ffffffe05057812 */ /* 0x000fe200078ec0ff */
[----:B------:R-:W-:Y:S01]  /*0c60*/  VIADD R22, R16, 0x80 ;  /* 0x0000008010167836 */ /* 0x000fe20000000000 */
[----:B------:R-:W-:Y:S01]  /*0c70*/  SHF.R.S32.HI R193, RZ, 0x3, R0 ;  /* 0x00000003ffc17819 */ /* 0x000fe20000011400 */
[----:B------:R-:W-:Y:S01]  /*0c80*/  IMAD.IADD R3, R196, 0x1, -R3 ;  /* 0x00000001c4037824 */ /* 0x000fe200078e0a03 */
[----:B------:R-:W-:Y:S01]  /*0c90*/  LOP3.LUT R0, R9, 0x7ffffffc, RZ, 0xc0, !PT ;  /* 0x7ffffffc09007812 */ /* 0x000fe200078ec0ff */
[----:B------:R-:W-:Y:S01]  /*0ca0*/  IMAD.IADD R18, R6, 0x1, -R5 ;  /* 0x0000000106127824 */ /* 0x000fe200078e0a05 */
[----:B------:R-:W-:Y:S01]  /*0cb0*/  MOV R199, UR6 ;  /* 0x0000000600c77c02 */ /* 0x000fe20008000f00 */
[----:B------:R-:W-:Y:S01]  /*0cc0*/  IMAD R197, R3, 0x40, R8 ;  /* 0x0000004003c57824 */ /* 0x000fe200078e0208 */
[----:B------:R-:W-:Y:S01]  /*0cd0*/  SHF.R.S32.HI R202, RZ, 0x1f, R16 ;  /* 0x0000001fffca7819 */ /* 0x000fe20000011410 */
[----:B------:R-:W-:Y:S01]  /*0ce0*/  IMAD.IADD R17, R195, 0x1, -R0 ;  /* 0x00000001c3117824 */ /* 0x000fe200078e0a00 */
[----:B------:R-:W-:Y:S01]  /*0cf0*/  SHF.R.S32.HI R201, RZ, 0x1f, R19 ;  /* 0x0000001fffc97819 */ /* 0x000fe20000011413 */
[----:B------:R-:W-:Y:S01]  /*0d00*/  IMAD R18, R18, 0x8, R197 ;  /* 0x0000000812127824 */ /* 0x000fe200078e02c5 */
[----:B------:R-:W-:-:S07]  /*0d10*/  SHF.R.S32.HI R200, RZ, 0x1f, R22 ;  /* 0x0000001fffc87819 */ /* 0x000fce0000011416 */
.L_x_2252:
        /* <DEDUP_REMOVED lines=21> */
.L_x_2196:
[----:B------:R-:W-:Y:S01]  /*0e70*/  ULDC UR8, c[0x0][0xc54] ;  /* 0x0003150000087ab9 */ /* 0x000fe20000000800 */
[----:B------:R-:W-:Y:S01]  /*0e80*/  UMOV UR4, UR9 ;  /* 0x0000000900047c82 */ /* 0x000fe20008000000 */
[----:B------:R-:W-:-:S11]  /*0e90*/  UISETP.NE.AND UP0, UPT, UR8, 0x1, UPT ;  /* 0x000000010800788c */ /* 0x000fd6000bf05270 */
[----:B------:R-:W-:Y:S02]  /*0ea0*/  @UP0 ULDC.64 UR10, c[0x0][0xc58] ;  /* 0x00031600000a0ab9 */ /* 0x000fe40000000a00 */
[----:B------:R-:W-:-:S04]  /*0eb0*/  UIMAD.WIDE.U32 UR6, UR9, UR10, URZ ;  /* 0x0000000a090672a5 */ /* 0x000fc8000f8e003f */
[----:B------:R-:W-:-:S04]  /*0ec0*/  @UP0 USHF.R.U32.HI UR4, URZ, UR11, UR7 ;  /* 0x0000000b3f040299 */ /* 0x000fc80008011607 */
[----:B------:R-:W-:-:S12]  /*0ed0*/  UIMAD UR6, UR4, UR8, URZ ;  /* 0x00000008040672a4 */ /* 0x000fd8000f8e023f */
.L_x_2197:
[----:B------:R-:W-:Y:S01]  /*0ee0*/  ULDC.64 UR10, c[0x0][0x418] ;  /* 0x00010600000a7ab9 */ /* 0x000fe20000000a00 */
[----:B------:R-:W-:Y:S01]  /*0ef0*/  ULOP3.LUT UR4, URZ, UR4, URZ, 0x33, !UPT ;  /* 0x000000043f047292 */ /* 0x000fe2000f8e333f */
[----:B------:R-:W-:Y:S01]  /*0f00*/  PLOP3.LUT P0, PT, PT, PT, PT, 0x80, 0x0 ;  /* 0x000000000000781c */ /* 0x000fe20003f0f070 */
[----:B------:R-:W-:Y:S01]  /*0f10*/  UISETP.NE.U32.AND UP0, UPT, UR10, URZ, UPT ;  /* 0x0000003f0a00728c */ /* 0x000fe2000bf05070 */
[----:B------:R-:W-:Y:S01]  /*0f20*/  CS2R R2, SRZ ;  /* 0x0000000000027805 */ /* 0x000fe2000001ff00 */
[----:B------:R-:W-:Y:S01]  /*0f30*/  UIADD3 UR10, UR9, -UR6, URZ ;  /* 0x80000006090a7290 */ /* 0x000fe2000fffe03f */
[----:B------:R-:W-:Y:S01]  /*0f40*/  IMAD.MOV.U32 R0, RZ, RZ, RZ ;  /* 0x000000ffff007224 */ /* 0x000fe200078e00ff */
[----:B------:R-:W-:Y:S01]  /*0f50*/  ULDC UR7, c[0x0][0x448] ;  /* 0x0001120000077ab9 */ /* 0x000fe20000000800 */
[----:B------:R-:W-:Y:S01]  /*0f60*/  ULDC UR6, c[0x0][0xc3c] ;  /* 0x00030f0000067ab9 */ /* 0x000fe20000000800 */
[----:B------:R-:W-:Y:S01]  /*0f70*/  UISETP.NE.AND UP2, UPT, UR7, 0x1, UPT ;  /* 0x000000010700788c */ /* 0x000fe2000bf45270 */
[----:B------:R-:W-:Y:S01]  /*0f80*/  CS2R R118, SRZ ;  /* 0x0000000000767805 */ /* 0x000fe2000001ff00 */
[----:B------:R-:W-:Y:S01]  /*0f90*/  UIADD3 UR4, UR4, UR6, URZ ;  /* 0x0000000604047290 */ /* 0x000fe2000fffe03f */
[----:B------:R-:W-:Y:S01]  /*0fa0*/  CS2R R116, SRZ ;  /* 0x0000000000747805 */ /* 0x000fe2000001ff00 */
[----:B------:R-:W-:Y:S01]  /*0fb0*/  UISETP.NE.AND.EX UP0, UPT, UR11, URZ, UPT, UP0 ;  /* 0x0000003f0b00728c */ /* 0x000fe2000bf05300 */
[----:B------:R-:W-:Y:S01]  /*0fc0*/  CS2R R114, SRZ ;  /* 0x0000000000727805 */ /* 0x000fe2000001ff00 */
[----:B------:R-:W-:Y:S01]  /*0fd0*/  USHF.L.U32 UR42, UR4, 0x7, URZ ;  /* 0x00000007042a7899 */ /* 0x000fe2000800063f */
[----:B------:R-:W-:Y:S01]  /*0fe0*/  CS2R R112, SRZ ;  /* 0x0000000000707805 */ /* 0x000fe2000001ff00 */
[----:B------:R-:W-:Y:S01]  /*0ff0*/  ULDC UR43, c[0x0][0x424] ;  /* 0x00010900002b7ab9 */ /* 0x000fe20000000800 */
[----:B------:R-:W-:Y:S01]  /*1000*/  ULDC UR8, c[0x0][0x288] ;  /* 0x0000a20000087ab9 */ /* 0x000fe20000000800 */
[----:B------:R-:W-:Y:S01]  /*1010*/  UIADD3 UR4, UR42, 0x7f, URZ ;  /* 0x0000007f2a047890 */ /* 0x000fe2000fffe03f */
[----:B------:R-:W-:Y:S01]  /*1020*/  CS2R R110, SRZ ;  /* 0x00000000006e7805 */ /* 0x000fe2000001ff00 */
[----:B------:R-:W-:Y:S01]  /*1030*/  @UP2 ULDC UR6, c[0x0][0x44c] ;  /* 0x0001130000062ab9 */ /* 0x000fe20000000800 */
[----:B------:R-:W-:Y:S01]  /*1040*/  UIADD3 UR8, -UR8, 0x60, URZ ;  /* 0x0000006008087890 */ /* 0x000fe2000fffe13f */
[----:B------:R-:W-:Y:S01]  /*1050*/  CS2R R108, SRZ ;  /* 0x00000000006c7805 */ /* 0x000fe2000001ff00 */
[----:B------:R-:W-:Y:S01]  /*1060*/  UIMAD.WIDE.U32 UR6, UR4, UR6, URZ ;  /* 0x00000006040672a5 */ /* 0x000fe2000f8e003f */
[----:B------:R-:W-:Y:S01]  /*1070*/  CS2R R106, SRZ ;  /* 0x00000000006a7805 */ /* 0x000fe2000001ff00 */
[----:B------:R-:W-:Y:S01]  /*1080*/  USEL UR43, UR43, 0x1, UP0 ;  /* 0x000000012b2b7887 */ /* 0x000fe20008000000 */
[----:B------:R-:W-:Y:S01]  /*1090*/  CS2R R104, SRZ ;  /* 0x0000000000687805 */ /* 0x000fe2000001ff00 */
[----:B------:R-:W-:Y:S01]  /*10a0*/  ULDC UR9, c[0x0][0x2f0] ;  /* 0x0000bc0000097ab9 */ /* 0x000fe20000000800 */
[----:B------:R-:W-:Y:S01]  /*10b0*/  @UP2 ULDC UR13, c[0x0][0x450] ;  /* 0x00011400000d2ab9 */ /* 0x000fe20000000800 */
[----:B------:R-:W-:Y:S01]  /*10c0*/  UIMAD UR8, UR43, UR9, UR8 ;  /* 0x000000092b0872a4 */ /* 0x000fe2000f8e0208 */
[----:B------:R-:W-:Y:S01]  /*10d0*/  CS2R R102, SRZ ;  /* 0x0000000000667805 */ /* 0x000fe2000001ff00 */
[----:B------:R-:W-:Y:S01]  /*10e0*/  @UP2 USHF.R.U32.HI UR4, URZ, UR13, UR7 ;  /* 0x0000000d3f042299 */ /* 0x000fe20008011607 */
[----:B------:R-:W-:Y:S01]  /*10f0*/  CS2R R100, SRZ ;  /* 0x0000000000647805 */ /* 0x000fe2000001ff00 */
[----:B------:R-:W-:Y:S01]  /*1100*/  UIMAD UR6, UR43, UR9, 0x5f ;  /* 0x0000005f2b0674a4 */ /* 0x000fe2000f8e0209 */
[----:B------:R-:W-:Y:S01]  /*1110*/  CS2R R98, SRZ ;  /* 0x0000000000627805 */ /* 0x000fe2000001ff00 */
[----:B------:R-:W-:Y:S01]  /*1120*/  UIADD3 UR8, UR8, UR4, URZ ;  /* 0x0000000408087290 */ /* 0x000fe2000fffe03f */
[----:B------:R-:W-:Y:S01]  /*1130*/  CS2R R96, SRZ ;  /* 0x0000000000607805 */ /* 0x000fe2000001ff00 */
[----:B------:R-:W-:Y:S01]  /*1140*/  UIMAD.WIDE UR6, UR6, 0x2aaaaaab, URZ ;  /* 0x2aaaaaab060678a5 */ /* 0x000fe2000f8e023f */
[----:B------:R-:W-:Y:S01]  /*1150*/  CS2R R94, SRZ ;  /* 0x00000000005e7805 */ /* 0x000fe2000001ff00 */
[----:B------:R-:W-:Y:S01]  /*1160*/  UIMAD.WIDE UR8, UR8, 0x2aaaaaab, URZ ;  /* 0x2aaaaaab080878a5 */ /* 0x000fe2000f8e023f */
[----:B------:R-:W-:Y:S01]  /*1170*/  CS2R R92, SRZ ;  /* 0x00000000005c7805 */ /* 0x000fe2000001ff00 */
[----:B------:R-:W-:Y:S01]  /*1180*/  ULDC UR12, c[0x0][0xc54] ;  /* 0x00031500000c7ab9 */ /* 0x000fe20000000800 */
[----:B------:R-:W-:Y:S01]  /*1190*/  USHF.R.U32.HI UR4, URZ, 0x1f, UR7 ;  /* 0x0000001f3f047899 */ /* 0x000fe20008011607 */
[----:B------:R-:W-:Y:S01]  /*11a0*/  CS2R R90, SRZ ;  /* 0x00000000005a7805 */ /* 0x000fe2000001ff00 */
[----:B------:R-:W-:Y:S01]  /*11b0*/  UIMAD UR12, UR5, UR12, UR10 ;  /* 0x0000000c050c72a4 */ /* 0x000fe2000f8e020a */
[----:B------:R-:W-:Y:S01]  /*11c0*/  CS2R R88, SRZ ;  /* 0x0000000000587805 */ /* 0x000fe2000001ff00 */
[----:B------:R-:W-:Y:S01]  /*11d0*/  USHF.R.U32.HI UR5, URZ, 0x1f, UR9 ;  /* 0x0000001f3f057899 */ /* 0x000fe20008011609 */
[----:B------:R-:W-:Y:S01]  /*11e0*/  CS2R R122, SRZ ;  /* 0x00000000007a7805 */ /* 0x000fe2000001ff00 */
[----:B------:R-:W-:Y:S01]  /*11f0*/  ULDC UR11, c[0x0][0xc48] ;  /* 0x00031200000b7ab9 */ /* 0x000fe20000000800 */
[----:B------:R-:W-:Y:S01]  /*1200*/  ULEA.HI.SX32 UR7, UR7, UR4, 0x1c ;  /* 0x0000000407077291 */ /* 0x000fe2000f8fe23f */
[----:B------:R-:W-:Y:S01]  /*1210*/  CS2R R124, SRZ ;  /* 0x00000000007c7805 */ /* 0x000fe2000001ff00 */
[----:B------:R-:W-:Y:S01]  /*1220*/  UISETP.NE.AND UP1, UPT, UR11, 0x1, UPT ;  /* 0x000000010b00788c */ /* 0x000fe2000bf25270 */
[----:B------:R-:W-:Y:S01]  /*1230*/  CS2R R84, SRZ ;  /* 0x0000000000547805 */ /* 0x000fe2000001ff00 */
[----:B------:R-:W-:Y:S01]  /*1240*/  ULEA.HI.SX32 UR9, UR9, UR5, 0x1c ;  /* 0x0000000509097291 */ /* 0x000fe2000f8fe23f */
[----:B------:R-:W-:Y:S01]  /*1250*/  CS2R R120, SRZ ;  /* 0x0000000000787805 */ /* 0x000fe2000001ff00 */
[----:B------:R-:W-:Y:S01]  /*1260*/  UMOV UR61, UR12 ;  /* 0x0000000c003d7c82 */ /* 0x000fe20008000000 */
[----:B------:R-:W-:Y:S01]  /*1270*/  UP2UR UR60, UPR, URZ, 0x4 ;  /* 0x000000043f3c7883 */ /* 0x000fe20008000000 */
[----:B------:R-:W-:Y:S01]  /*1280*/  CS2R R126, SRZ ;  /* 0x00000000007e7805 */ /* 0x000fe2000001ff00 */
[----:B------:R-:W-:Y:S01]  /*1290*/  UISETP.LT.AND UP0, UPT, UR7, UR9, UPT ;  /* 0x000000090700728c */ /* 0x000fe2000bf01270 */
[----:B------:R-:W-:-:S02]  /*12a0*/  CS2R R80, SRZ ;  /* 0x0000000000507805 */ /* 0x000fc4000001ff00 */
[----:B------:R-:W-:Y:S02]  /*12b0*/  CS2R R130, SRZ ;  /* 0x0000000000827805 */ /* 0x000fe4000001ff00 */
[----:B------:R-:W-:Y:S01]  /*12c0*/  CS2R R76, SRZ ;  /* 0x00000000004c7805 */ /* 0x000fe2000001ff00 */
[----:B------:R-:W-:Y:S01]  /*12d0*/  USEL UR14, UR7, UR9, UP0 ;  /* 0x00000009070e7287 */ /* 0x000fe20008000000 */
[----:B------:R-:W-:Y:S01]  /*12e0*/  CS2R R128, SRZ ;  /* 0x0000000000807805 */ /* 0x000fe2000001ff00 */
[----:B------:R-:W-:Y:S01]  /*12f0*/  @UP1 ULDC UR10, c[0x0][0xc4c] ;  /* 0x00031300000a1ab9 */ /* 0x000fe20000000800 */
[----:B------:R-:W-:Y:S01]  /*1300*/  @UP1 ULDC UR6, c[0x0][0xc50] ;  /* 0x0003140000061ab9 */ /* 0x000fe20000000800 */
[----:B------:R-:W-:Y:S01]  /*1310*/  UIMAD.WIDE.U32 UR4, UR12, UR10, URZ ;  /* 0x0000000a0c0472a5 */ /* 0x000fe2000f8e003f */
[----:B------:R-:W-:Y:S01]  /*1320*/  CS2R R72, SRZ ;  /* 0x0000000000487805 */ /* 0x000fe2000001ff00 */
[----:B------:R-:W-:Y:S02]  /*1330*/  UISETP.GE.AND UP0, UPT, UR14, 0x1, UPT ;  /* 0x000000010e00788c */ /* 0x000fe4000bf06270 */
[----:B------:R-:W-:Y:S01]  /*1340*/  IMAD.U32 R74, RZ, RZ, UR14 ;  /* 0x0000000eff4a7e24 */ /* 0x000fe2000f8e00ff */
[----:B------:R-:W-:Y:S01]  /*1350*/  @UP1 USHF.R.U32.HI UR61, URZ, UR6, UR5 ;  /* 0x000000063f3d1299 */ /* 0x000fe20008011605 */
[----:B------:R-:W-:-:S02]  /*1360*/  CS2R R132, SRZ ;  /* 0x0000000000847805 */ /* 0x000fc4000001ff00 */
[----:B------:R-:W-:Y:S02]  /*1370*/  CS2R R68, SRZ ;  /* 0x0000000000447805 */ /* 0x000fe4000001ff00 */
[----:B------:R-:W-:Y:S02]  /*1380*/  CS2R R140, SRZ ;  /* 0x00000000008c7805 */ /* 0x000fe4000001ff00 */
[----:B------:R-:W-:Y:S01]  /*1390*/  PLOP3.LUT P1, PT, PT, PT, UP0, 0x80, 0x0 ;  /* 0x000000000000781c */ /* 0x000fe20003f2f008 */
[----:B------:R-:W-:Y:S01]  /*13a0*/  UIADD3 UR4, -UR61, URZ, URZ ;  /* 0x0000003f3d047290 */ /* 0x000fe2000fffe13f */
[----:B------:R-:W-:Y:S02]  /*13b0*/  CS2R R64, SRZ ;  /* 0x0000000000407805 */ /* 0x000fe4000001ff00 */
[----:B------:R-:W-:Y:S02]  /*13c0*/  CS2R R142, SRZ ;  /* 0x00000000008e7805 */ /* 0x000fe4000001ff00 */
[----:B------:R-:W-:Y:S01]  /*13d0*/  CS2R R60, SRZ ;  /* 0x00000000003c7805 */ /* 0x000fe2000001ff00 */
[----:B------:R-:W-:Y:S01]  /*13e0*/  UIMAD UR4, UR11, UR4, UR12 ;  /* 0x000000040b0472a4 */ /* 0x000fe2000f8e020c */
[----:B------:R-:W-:Y:S01]  /*13f0*/  CS2R R134, SRZ ;  /* 0x0000000000867805 */ /* 0x000fe2000001ff00 */
[----:B------:R-:W-:Y:S01]  /*1400*/  IMAD.MOV.U32 R57, RZ, RZ, RZ ;  /* 0x000000ffff397224 */ /* 0x000fe200078e00ff */
[----:B------:R-:W-:Y:S01]  /*1410*/  CS2R R24, SRZ ;  /* 0x0000000000187805 */ /* 0x000fe2000001ff00 */
[----:B------:R-:W-:Y:S01]  /*1420*/  IMAD.MOV.U32 R148, RZ, RZ, RZ ;  /* 0x000000ffff947224 */ /* 0x000fe200078e00ff */
[----:B------:R-:W-:Y:S01]  /*1430*/  CS2R R138, SRZ ;  /* 0x00000000008a7805 */ /* 0x000fe2000001ff00 */
[----:B------:R-:W-:Y:S01]  /*1440*/  IMAD.U32 R192, RZ, RZ, UR4 ;  /* 0x00000004ffc07e24 */ /* 0x000fe2000f8e00ff */
[----:B------:R-:W-:-:S02]  /*1450*/  MOV R53, RZ ;  /* 0x000000ff00357202 */ /* 0x000fc40000000f00 */
[----:B------:R-:W-:Y:S02]  /*1460*/  CS2R R14, SRZ ;  /* 0x00000000000e7805 */ /* 0x000fe4000001ff00 */
        /* <DEDUP_REMOVED lines=44> */
.L_x_2199:
        /* <DEDUP_REMOVED lines=11> */
.L_x_2316:
[----:B------:R-:W-:Y:S05]  /*17e0*/  @!P0 BRA `(.L_x_2201) ;  /* 0x0000000000048947 */ /* 0x000fea0003800000 */
[----:B------:R-:W-:Y:S01]  /*17f0*/  BPT.TRAP 0x1 ;  /* 0x000000040000795c */ /* 0x000fe20000300000 */
.L_x_2201:
[----:B0-----:R-:W-:Y:S01]  /*1800*/  IMAD.U32 R3, RZ, RZ, UR38 ;  /* 0x00000026ff037e24 */ /* 0x001fe2000f8e00ff */
[----:B------:R-:W-:-:S04]  /*1810*/  MOV R0, UR39 ;  /* 0x0000002700007c02 */ /* 0x000fc80008000f00 */
[----:B------:R-:W-:Y:S02]  /*1820*/  LEA R0, R0, UR40, 0x3 ;  /* 0x0000002800007c11 */ /* 0x000fe4000f8e18ff */
[----:B------:R-:W-:-:S04]  /*1830*/  SHF.L.U32 R3, R3, 0x1f, RZ ;  /* 0x0000001f03037819 */ /* 0x000fc800000006ff */
[----:B------:R0:W1:Y:S01]  /*1840*/  SYNCS.PHASECHK.TRANS64.TRYWAIT P1, [R0+URZ+0x30830], R3 ;  /* 0x03083003000075a7 */ /* 0x000062000802017f */
[----:B------:R-:W-:Y:S05]  /*1850*/  @!P0 BRA `(.L_x_2202) ;  /* 0x0000000000048947 */ /* 0x000fea0003800000 */
[----:B------:R-:W-:Y:S01]  /*1860*/  BPT.TRAP 0x1 ;  /* 0x000000040000795c */ /* 0x000fe20000300000 */
.L_x_2202:
[----:B-1----:R-:W-:Y:S05]  /*1870*/  @P1 BRA `(.L_x_2203) ;  /* 0x0000000000081947 */ /* 0x002fea0003800000 */
[----:B------:R-:W1:Y:S02]  /*1880*/  SYNCS.PHASECHK.TRANS64.TRYWAIT P1, [R0+URZ+0x30830], R3 ;  /* 0x03083003000075a7 */ /* 0x000e64000802017f */
[----:B-1----:R-:W-:Y:S05]  /*1890*/  @!P1 BRA `(.L_x_2204) ;  /* 0x000000dc00789947 */ /* 0x002fea0003800000 */
.L_x_2203:
        /* <DEDUP_REMOVED lines=99> */
.L_x_2205:
[----:B------:R-:W-:Y:S01]  /*1ed0*/  UISETP.NE.AND UP0, UPT, UR60, URZ, UPT ;  /* 0x0000003f3c00728c */ /* 0x000fe2000bf05270 */
[----:B------:R-:W-:Y:S01]  /*1ee0*/  VIADD R2, R18, UR42 ;  /* 0x0000002a12027c36 */ /* 0x000fe20008000000 */
[----:B------:R-:W-:Y:S01]  /*1ef0*/  R2UR UR6, R74 ;  /* 0x000000004a0672ca */ /* 0x000fe200000e0000 */
[----:B------:R-:W-:Y:S01]  /*1f00*/  ULDC UR10, c[0x0][0x2f0] ;  /* 0x0000bc00000a7ab9 */ /* 0x000fe20000000800 */
[----:B------:R-:W-:Y:S01]  /*1f10*/  ULDC UR11, c[0x0][0x288] ;  /* 0x0000a200000b7ab9 */ /* 0x000fe20000000800 */
[----:B------:R-:W-:Y:S01]  /*1f20*/  IMAD.U32 R12, RZ, RZ, UR10 ;  /* 0x0000000aff0c7e24 */ /* 0x000fe2000f8e00ff */
[----:B------:R-:W-:Y:S01]  /*1f30*/  PLOP3.LUT P1, PT, PT, PT, UP0, 0x80, 0x0 ;  /* 0x000000000000781c */ /* 0x000fe20003f2f008 */
[----:B------:R-:W-:Y:S01]  /*1f40*/  ULDC UR35, c[0x0][0x988] ;  /* 0x0002620000237ab9 */ /* 0x000fe20000000800 */
[----:B------:R-:W-:Y:S01]  /*1f50*/  PLOP3.LUT P2, PT, PT, PT, UP0, 0x80, 0x0 ;  /* 0x000000000000781c */ /* 0x000fe20003f4f008 */
[----:B------:R-:W2:Y:S01]  /*1f60*/  S2UR UR18, SR_CgaCtaId ;  /* 0x00000000001279c3 */ /* 0x000ea20000008800 */
[----:B------:R-:W-:Y:S01]  /*1f70*/  R2UR UR14, R0 ;  /* 0x00000000000e72ca */ /* 0x000fe200000e0000 */
[----:B------:R-:W-:Y:S01]  /*1f80*/  @UP0 ULDC UR4, c[0x0][0x44c] ;  /* 0x0001130000040ab9 */ /* 0x000fe20000000800 */
[----:B------:R-:W-:Y:S01]  /*1f90*/  @UP0 ULDC UR15, c[0x0][0x450] ;  /* 0x00011400000f0ab9 */ /* 0x000fe20000000800 */
[----:B------:R-:W-:-:S02]  /*1fa0*/  CS2R R118, SRZ ;  /* 0x0000000000767805 */ /* 0x000fc4000001ff00 */
[----:B------:R-:W-:Y:S02]  /*1fb0*/  CS2R R116, SRZ ;  /* 0x0000000000747805 */ /* 0x000fe4000001ff00 */
[----:B------:R-:W-:Y:S02]  /*1fc0*/  CS2R R114, SRZ ;  /* 0x0000000000727805 */ /* 0x000fe4000001ff00 */
[----:B------:R-:W-:Y:S02]  /*1fd0*/  CS2R R112, SRZ ;  /* 0x0000000000707805 */ /* 0x000fe4000001ff00 */
[----:B------:R-:W-:Y:S02]  /*1fe0*/  CS2R R110, SRZ ;  /* 0x00000000006e7805 */ /* 0x000fe4000001ff00 */
[----:B------:R-:W-:Y:S01]  /*1ff0*/  CS2R R108, SRZ ;  /* 0x00000000006c7805 */ /* 0x000fe2000001ff00 */
[----:B01----:R-:W-:Y:S01]  /*2000*/  @P1 IMAD.HI.U32 R3, R2, UR4, RZ ;  /* 0x0000000402031c27 */ /* 0x003fe2000f8e00ff */
[----:B------:R-:W-:Y:S01]  /*2010*/  @UP0 ULDC UR4, c[0x0][0x450] ;  /* 0x0001140000040ab9 */ /* 0x000fe20000000800 */
[----:B------:R-:W-:-:S02]  /*2020*/  CS2R R106, SRZ ;  /* 0x00000000006a7805 */ /* 0x000fc4000001ff00 */
[----:B------:R-:W-:Y:S02]  /*2030*/  CS2R R104, SRZ ;  /* 0x0000000000687805 */ /* 0x000fe4000001ff00 */
[----:B------:R-:W-:Y:S02]  /*2040*/  CS2R R102, SRZ ;  /* 0x0000000000667805 */ /* 0x000fe4000001ff00 */
[----:B------:R-:W-:Y:S01]  /*2050*/  @P2 SHF.R.U32.HI R2, RZ, UR4, R3 ;  /* 0x00000004ff022c19 */ /* 0x000fe20008011603 */
[----:B------:R-:W-:Y:S01]  /*2060*/  UIMAD UR4, UR6, -0x60, URZ ;  /* 0xffffffa0060478a4 */ /* 0x000fe2000f8e023f */
[----:B------:R-:W-:Y:S02]  /*2070*/  CS2R R100, SRZ ;  /* 0x0000000000647805 */ /* 0x000fe4000001ff00 */
[----:B------:R-:W-:Y:S02]  /*2080*/  CS2R R98, SRZ ;  /* 0x0000000000627805 */ /* 0x000fe4000001ff00 */
[----:B------:R-:W-:Y:S01]  /*2090*/  CS2R R96, SRZ ;  /* 0x0000000000607805 */ /* 0x000fe2000001ff00 */
[----:B------:R-:W0:Y:S01]  /*20a0*/  SHFL.IDX PT, R5, R2, 0x1, 0x1c1f ;  /* 0x003c1f0002057f89 */ /* 0x000e2200000e0000 */
[----:B------:R-:W-:Y:S01]  /*20b0*/  UIADD3 UR5, UR4, 0x61, URZ ;  /* 0x0000006104057890 */ /* 0x000fe2000fffe03f */
[----:B------:R-:W-:Y:S01]  /*20c0*/  CS2R R94, SRZ ;  /* 0x00000000005e7805 */ /* 0x000fe2000001ff00 */
[----:B------:R-:W-:Y:S01]  /*20d0*/  UIMAD UR4, UR43, UR10, UR4 ;  /* 0x0000000a2b0472a4 */ /* 0x000fe2000f8e0204 */
[----:B------:R-:W1:Y:S01]  /*20e0*/  SHFL.IDX PT, R2, R2, RZ, 0x1c1f ;  /* 0x001c1fff02027589 */ /* 0x000e6200000e0000 */
[----:B------:R-:W-:Y:S01]  /*20f0*/  UIMAD UR10, UR43, UR10, -UR11 ;  /* 0x0000000a2b0a72a4 */ /* 0x000fe2000f8e0a0b */
[----:B------:R-:W-:Y:S01]  /*2100*/  CS2R R92, SRZ ;  /* 0x00000000005c7805 */ /* 0x000fe2000001ff00 */
[----:B------:R-:W-:Y:S01]  /*2110*/  IMAD.U32 R4, RZ, RZ, UR5 ;  /* 0x00000005ff047e24 */ /* 0x000fe2000f8e00ff */
[----:B------:R-:W-:Y:S01]  /*2120*/  UIADD3 UR4, UR4, 0x60, URZ ;  /* 0x0000006004047890 */ /* 0x000fe2000fffe03f */
[----:B------:R-:W-:Y:S01]  /*2130*/  CS2R R90, SRZ ;  /* 0x00000000005a7805 */ /* 0x000fe2000001ff00 */
[----:B------:R-:W-:Y:S01]  /*2140*/  UMOV UR5, UR42 ;  /* 0x0000002a00057c82 */ /* 0x000fe20008000000 */
[----:B------:R-:W-:Y:S01]  /*2150*/  IMAD R3, R17, -0x2, R4 ;  /* 0xfffffffe11037824 */ /* 0x000fe200078e0204 */
[----:B------:R-:W-:-:S02]  /*2160*/  CS2R R88, SRZ ;  /* 0x0000000000587805 */ /* 0x000fc4000001ff00 */
[----:B------:R-:W-:Y:S02]  /*2170*/  CS2R R86, SRZ ;  /* 0x0000000000567805 */ /* 0x000fe4000001ff00 */
[----:B------:R-:W-:Y:S01]  /*2180*/  MOV R10, UR4 ;  /* 0x00000004000a7c02 */ /* 0x000fe20008000f00 */
[----:B------:R-:W-:Y:S01]  /*2190*/  IMAD R4, R12, UR43, R3 ;  /* 0x0000002b0c047c24 */ /* 0x000fe2000f8e0203 */
[----:B------:R-:W-:Y:S01]  /*21a0*/  UIADD3 UR4, UR6, -0x2, URZ ;  /* 0xfffffffe06047890 */ /* 0x000fe2000fffe03f */
[----:B------:R-:W-:Y:S02]  /*21b0*/  CS2R R84, SRZ ;  /* 0x0000000000547805 */ /* 0x000fe4000001ff00 */
[----:B------:R-:W-:Y:S01]  /*21c0*/  CS2R R82, SRZ ;  /* 0x0000000000527805 */ /* 0x000fe2000001ff00 */
[----:B------:R-:W-:Y:S01]  /*21d0*/  IMAD R3, R17, -0x2, R10 ;  /* 0xfffffffe11037824 */ /* 0x000fe200078e020a */
[----:B------:R-:W-:Y:S01]  /*21e0*/  @UP0 ULDC UR6, c[0x0][0x44c] ;  /* 0x0001130000060ab9 */ /* 0x000fe20000000800 */
[----:B------:R-:W-:Y:S01]  /*21f0*/  CS2R R80, SRZ ;  /* 0x0000000000507805 */ /* 0x000fe2000001ff00 */
[----:B------:R-:W-:Y:S01]  /*2200*/  UIMAD.WIDE.U32 UR6, UR42, UR6, URZ ;  /* 0x000000062a0672a5 */ /* 0x000fe2000f8e003f */
[----:B------:R-:W-:-:S02]  /*2210*/  CS2R R78, SRZ ;  /* 0x00000000004e7805 */ /* 0x000fc4000001ff00 */
[----:B0-----:R-:W-:Y:S01]  /*2220*/  IADD3 R10, R5, -UR11, R4 ;  /* 0x8000000b050a7c10 */ /* 0x001fe2000fffe004 */
[----:B------:R-:W-:Y:S01]  /*2230*/  VIADD R4, R4, -UR11 ;  /* 0x8000000b04047c36 */ /* 0x000fe20008000000 */
[----:B------:R-:W-:Y:S01]  /*2240*/  @UP0 USHF.R.U32.HI UR5, URZ, UR15, UR7 ;  /* 0x0000000f3f050299 */ /* 0x000fe20008011607 */
[----:B------:R-:W-:Y:S02]  /*2250*/  CS2R R76, SRZ ;  /* 0x00000000004c7805 */ /* 0x000fe4000001ff00 */
[----:B------:R-:W-:Y:S02]  /*2260*/  VIMNMX R10, R3, R10, PT ;  /* 0x0000000a030a7248 */ /* 0x000fe40003fe0100 */
[----:B------:R-:W-:Y:S02]  /*2270*/  CS2R R74, SRZ ;  /* 0x00000000004a7805 */ /* 0x000fe4000001ff00 */
[----:B-1----:R-:W-:Y:S01]  /*2280*/  VIADDMNMX R4, R2, R4, R3, PT ;  /* 0x0000000402047246 */ /* 0x002fe20003800103 */
[----:B------:R-:W-:Y:S01]  /*2290*/  UIADD3 UR6, UR10, UR5, URZ ;  /* 0x000000050a067290 */ /* 0x000fe2000fffe03f */
[C---:B------:R-:W-:Y:S01]  /*22a0*/  ISETP.GT.AND P1, PT, R10.reuse, RZ, PT ;  /* 0x000000ff0a00720c */ /* 0x040fe20003f24270 */
[----:B------:R-:W-:Y:S01]  /*22b0*/  UIADD3 UR5, UR14, 0x30840, URZ ;  /* 0x000308400e057890 */ /* 0x000fe2000fffe03f */
[C---:B------:R-:W-:Y:S01]  /*22c0*/  ISETP.GT.AND P2, PT, R10.reuse, 0x1, PT ;  /* 0x000000010a00780c */ /* 0x040fe20003f44270 */
[----:B------:R-:W-:Y:S01]  /*22d0*/  UIMAD.WIDE UR6, UR6, 0x2aaaaaab, URZ ;  /* 0x2aaaaaab060678a5 */ /* 0x000fe2000f8e023f */
[----:B------:R-:W-:Y:S01]  /*22e0*/  ISETP.GT.AND P3, PT, R10, 0x8, PT ;  /* 0x000000080a00780c */ /* 0x000fe20003f64270 */
[----:B--2---:R-:W-:Y:S01]  /*22f0*/  UPRMT UR5, UR18, 0x654, UR5 ;  /* 0x0000065412057896 */ /* 0x004fe20008000005 */
[----:B------:R-:W-:Y:S01]  /*2300*/  FSEL R26, R26, -INF , P1 ;  /* 0xff8000001a1a7808 */ /* 0x000fe20000800000 */
[----:B------:R-:W-:Y:S01]  /*2310*/  USHF.R.U32.HI UR6, URZ, 0x1f, UR7 ;  /* 0x0000001f3f067899 */ /* 0x000fe20008011607 */
[----:B------:R-:W-:-:S02]  /*2320*/  FSEL R27, R27, -INF , P2 ;  /* 0xff8000001b1b7808 */ /* 0x000fc40001000000 */
[----:B------:R-:W-:Y:S02]  /*2330*/  CS2R R72, SRZ ;  /* 0x0000000000487805 */ /* 0x000fe4000001ff00 */
[----:B------:R-:W-:Y:S01]  /*2340*/  ISETP.GT.AND P1, PT, R10, 0x9, PT ;  /* 0x000000090a00780c */ /* 0x000fe20003f24270 */
[----:B------:R-:W-:Y:S01]  /*2350*/  ULEA.HI.SX32 UR6, UR7, UR6, 0x1c ;  /* 0x0000000607067291 */ /* 0x000fe2000f8fe23f */
[----:B------:R-:W-:Y:S02]  /*2360*/  FSEL R30, R30, -INF , P3 ;  /* 0xff8000001e1e7808 */ /* 0x000fe40001800000 */
[----:B------:R-:W-:Y:S01]  /*2370*/  FMNMX.FTZ R5, R26, R27, !PT ;  /* 0x0000001b1a057209 */ /* 0x000fe20007810000 */
[----:B------:R-:W-:Y:S01]  /*2380*/  UISETP.LT.AND UP0, UPT, URZ, UR6, UPT ;  /* 0x000000063f00728c */ /* 0x000fe2000bf01270 */
[----:B------:R-:W-:Y:S01]  /*2390*/  ISETP.GT.AND P2, PT, R10, 0x10, PT ;  /* 0x000000100a00780c */ /* 0x000fe20003f44270 */
[----:B------:R-:W-:Y:S01]  /*23a0*/  SYNCS.ARRIVE.TRANS64.RED.A1T0 RZ, [UR5], RZ ;  /* 0x000000ffffff79a7 */ /* 0x000fe20008100405 */
[----:B------:R-:W-:Y:S01]  /*23b0*/  FSEL R31, R31, -INF , P1 ;  /* 0xff8000001f1f7808 */ /* 0x000fe20000800000 */
[----:B------:R-:W-:Y:S01]  /*23c0*/  USEL UR11, URZ, UR6, !UP0 ;  /* 0x000000063f0b7287 */ /* 0x000fe2000c000000 */
[----:B------:R-:W-:-:S02]  /*23d0*/  FMNMX.FTZ R12, R30, R5, !PT ;  /* 0x000000051e0c7209 */ /* 0x000fc40007810000 */
[----:B------:R-:W-:Y:S01]  /*23e0*/  ISETP.GT.AND P1, PT, R10, 0x11, PT ;  /* 0x000000110a00780c */ /* 0x000fe20003f24270 */
[----:B------:R-:W-:Y:S01]  /*23f0*/  UISETP.GE.AND UP0, UPT, UR4, UR11, UPT ;  /* 0x0000000b0400728c */ /* 0x000fe2000bf06270 */
[----:B------:R-:W-:Y:S02]  /*2400*/  FSEL R34, R34, -INF , P2 ;  /* 0xff80000022227808 */ /* 0x000fe40001000000 */
[----:B------:R-:W-:Y:S02]  /*2410*/  FMNMX.FTZ R5, R31, R12, !PT ;  /* 0x0000000c1f057209 */ /* 0x000fe40007810000 */
[----:B------:R-:W-:Y:S02]  /*2420*/  ISETP.GT.AND P2, PT, R10, 0x18, PT ;  /* 0x000000180a00780c */ /* 0x000fe40003f44270 */
[----:B------:R-:W-:Y:S02]  /*2430*/  FSEL R35, R35, -INF , P1 ;  /* 0xff80000023237808 */ /* 0x000fe40000800000 */
[----:B------:R-:W-:-:S02]  /*2440*/  FMNMX.FTZ R12, R34, R5, !PT ;  /* 0x00000005220c7209 */ /* 0x000fc40007810000 */
[----:B------:R-:W-:Y:S02]  /*2450*/  ISETP.GT.AND P1, PT, R10, 0x19, PT ;  /* 0x000000190a00780c */ /* 0x000fe40003f24270 */
        /* <DEDUP_REMOVED lines=50> */
[----:B------:R-:W-:Y:S02]  /*2780*/  FSEL R71, R71, -INF , P1 ;  /* 0xff80000047477808 */ /* 0x000fe40000800000 */
[----:B------:R-:W-:Y:S02]  /*2790*/  FMNMX.FTZ R10, R70, R5, !PT ;  /* 0x00000005460a7209 */ /* 0x000fe40007810000 */
[----:B------:R-:W-:-:S02]  /*27a0*/  ISETP.GT.AND P1, PT, R4, RZ, PT ;  /* 0x000000ff0400720c */ /* 0x000fc40003f24270 */
[----:B------:R-:W-:Y:S02]  /*27b0*/  FMNMX.FTZ R10, R71, R10, !PT ;  /* 0x0000000a470a7209 */ /* 0x000fe40007810000 */
[C---:B------:R-:W-:Y:S02]  /*27c0*/  ISETP.GT.AND P2, PT, R4.reuse, 0x1, PT ;  /* 0x000000010400780c */ /* 0x040fe40003f44270 */
[----:B------:R-:W-:Y:S01]  /*27d0*/  ISETP.GT.AND P3, PT, R4, 0x8, PT ;  /* 0x000000080400780c */ /* 0x000fe20003f64270 */
[----:B------:R-:W0:Y:S01]  /*27e0*/  SHFL.BFLY PT, R5, R10, 0x2, 0x1f ;  /* 0x0c401f000a057f89 */ /* 0x000e2200000e0000 */
[----:B------:R-:W-:Y:S02]  /*27f0*/  FSEL R24, R24, -INF , P1 ;  /* 0xff80000018187808 */ /* 0x000fe40000800000 */
[----:B------:R-:W-:Y:S02]  /*2800*/  FSEL R25, R25, -INF , P2 ;  /* 0xff80000019197808 */ /* 0x000fe40001000000 */
[----:B------:R-:W-:-:S02]  /*2810*/  ISETP.GT.AND P1, PT, R4, 0x9, PT ;  /* 0x000000090400780c */ /* 0x000fc40003f24270 */
[----:B------:R-:W-:Y:S02]  /*2820*/  FSEL R28, R28, -INF , P3 ;  /* 0xff8000001c1c7808 */ /* 0x000fe40001800000 */
[C---:B------:R-:W-:Y:S02]  /*2830*/  ISETP.GT.AND P2, PT, R4.reuse, 0x10, PT ;  /* 0x000000100400780c */ /* 0x040fe40003f44270 */
[----:B------:R-:W-:Y:S02]  /*2840*/  FSEL R29, R29, -INF , P1 ;  /* 0xff8000001d1d7808 */ /* 0x000fe40000800000 */
[----:B------:R-:W-:Y:S02]  /*2850*/  ISETP.GT.AND P1, PT, R4, 0x11, PT ;  /* 0x000000110400780c */ /* 0x000fe40003f24270 */
[----:B------:R-:W-:Y:S02]  /*2860*/  FSEL R32, R32, -INF , P2 ;  /* 0xff80000020207808 */ /* 0x000fe40001000000 */
[----:B------:R-:W-:-:S02]  /*2870*/  ISETP.GT.AND P3, PT, R4, 0x18, PT ;  /* 0x000000180400780c */ /* 0x000fc40003f64270 */
[----:B------:R-:W-:Y:S02]  /*2880*/  FSEL R33, R33, -INF , P1 ;  /* 0xff80000021217808 */ /* 0x000fe40000800000 */
[----:B------:R-:W-:Y:S02]  /*2890*/  ISETP.GT.AND P1, PT, R4, 0x19, PT ;  /* 0x000000190400780c */ /* 0x000fe40003f24270 */
[----:B------:R-:W-:Y:S02]  /*28a0*/  FSEL R36, R36, -INF , P3 ;  /* 0xff80000024247808 */ /* 0x000fe40001800000 */
[----:B0-----:R-:W-:Y:S02]  /*28b0*/  FMNMX.FTZ R5, R10, R5, !PT ;  /* 0x000000050a057209 */ /* 0x001fe40007810000 */
[----:B------:R-:W-:Y:S02]  /*28c0*/  FSEL R37, R37, -INF , P1 ;  /* 0xff80000025257808 */ /* 0x000fe40000800000 */
[----:B------:R-:W-:Y:S01]  /*28d0*/  ISETP.GT.AND P1, PT, R4, 0x21, PT ;  /* 0x000000210400780c */ /* 0x000fe20003f24270 */
[----:B------:R-:W0:Y:S03]  /*28e0*/  SHFL.BFLY PT, R12, R5, 0x1, 0x1f ;  /* 0x0c201f00050c7f89 */ /* 0x000e2600000e0000 */
[----:B------:R-:W-:-:S02]  /*28f0*/  FSEL R41, R41, -INF , P1 ;  /* 0xff80000029297808 */ /* 0x000fc40000800000 */
[----:B------:R-:W-:-:S04]  /*2900*/  ISETP.GT.AND P1, PT, R4, 0x29, PT ;  /* 0x000000290400780c */ /* 0x000fc80003f24270 */
[----:B------:R-:W-:Y:S02]  /*2910*/  FSEL R45, R45, -INF , P1 ;  /* 0xff8000002d2d7808 */ /* 0x000fe40000800000 */
[----:B------:R-:W-:-:S04]  /*2920*/  ISETP.GT.AND P1, PT, R4, 0x31, PT ;  /* 0x000000310400780c */ /* 0x000fc80003f24270 */
[----:B------:R-:W-:Y:S02]  /*2930*/  FSEL R49, R49, -INF , P1 ;  /* 0xff80000031317808 */ /* 0x000fe40000800000 */
[----:B------:R-:W-:-:S04]  /*2940*/  ISETP.GT.AND P1, PT, R4, 0x39, PT ;  /* 0x000000390400780c */ /* 0x000fc80003f24270 */
[----:B------:R-:W-:Y:S02]  /*2950*/  FSEL R53, R53, -INF , P1 ;  /* 0xff80000035357808 */ /* 0x000fe40000800000 */
[----:B------:R-:W-:Y:S02]  /*2960*/  ISETP.GT.AND P1, PT, R4, 0x41, PT ;  /* 0x000000410400780c */ /* 0x000fe40003f24270 */
[----:B0-----:R-:W-:Y:S02]  /*2970*/  FMNMX.FTZ R3, R5, R12, !PT ;  /* 0x0000000c05037209 */ /* 0x001fe40007810000 */
[----:B------:R-:W-:Y:S02]  /*2980*/  FMNMX.FTZ R5, R24, R25, !PT ;  /* 0x0000001918057209 */ /* 0x000fe40007810000 */
[C---:B------:R-:W-:Y:S01]  /*2990*/  FSETP.NEU.FTZ.AND P2, PT, R3.reuse, -INF , PT ;  /* 0xff8000000300780b */ /* 0x040fe20003f5d000 */
[----:B------:R-:W-:Y:S01]  /*29a0*/  FMUL.FTZ R10, R3, UR35 ;  /* 0x00000023030a7c20 */ /* 0x000fe20008410000 */
[----:B------:R-:W-:-:S02]  /*29b0*/  FMNMX.FTZ R2, R28, R5, !PT ;  /* 0x000000051c027209 */ /* 0x000fc40007810000 */
[----:B------:R-:W-:Y:S02]  /*29c0*/  FSEL R57, R57, -INF , P1 ;  /* 0xff80000039397808 */ /* 0x000fe40000800000 */
[----:B------:R-:W-:Y:S02]  /*29d0*/  FMNMX.FTZ R5, R29, R2, !PT ;  /* 0x000000021d057209 */ /* 0x000fe40007810000 */
[----:B------:R-:W-:Y:S02]  /*29e0*/  FSEL R10, R10, RZ, P2 ;  /* 0x000000ff0a0a7208 */ /* 0x000fe40001000000 */
[----:B------:R-:W-:Y:S02]  /*29f0*/  FMNMX.FTZ R2, R32, R5, !PT ;  /* 0x0000000520027209 */ /* 0x000fe40007810000 */
[----:B------:R-:W-:Y:S01]  /*2a00*/  ISETP.GT.AND P2, PT, R4, 0x20, PT ;  /* 0x000000200400780c */ /* 0x000fe20003f44270 */
[--C-:B------:R-:W-:Y:S01]  /*2a10*/  FFMA.FTZ R26, R26, UR35, -R10.reuse ;  /* 0x000000231a1a7c23 */ /* 0x100fe2000801080a */
[----:B------:R-:W-:Y:S01]  /*2a20*/  FMNMX.FTZ R5, R33, R2, !PT ;  /* 0x0000000221057209 */ /* 0x000fe20007810000 */
[--C-:B------:R-:W-:Y:S01]  /*2a30*/  FFMA.FTZ R27, R27, UR35, -R10.reuse ;  /* 0x000000231b1b7c23 */ /* 0x100fe2000801080a */
[----:B------:R-:W-:Y:S01]  /*2a40*/  FSEL R40, R40, -INF , P2 ;  /* 0xff80000028287808 */ /* 0x000fe20001000000 */
[--C-:B------:R-:W-:Y:S01]  /*2a50*/  FFMA.FTZ R30, R30, UR35, -R10.reuse ;  /* 0x000000231e1e7c23 */ /* 0x100fe2000801080a */
[----:B------:R-:W-:Y:S01]  /*2a60*/  FMNMX.FTZ R2, R36, R5, !PT ;  /* 0x0000000524027209 */ /* 0x000fe20007810000 */
[----:B------:R-:W-:Y:S01]  /*2a70*/  MUFU.EX2 R26, R26 ;  /* 0x0000001a001a7308 */ /* 0x000fe20000000800 */
[----:B------:R-:W-:Y:S01]  /*2a80*/  ISETP.GT.AND P2, PT, R4, 0x28, PT ;  /* 0x000000280400780c */ /* 0x000fe20003f44270 */
[--C-:B------:R-:W-:Y:S01]  /*2a90*/  FFMA.FTZ R31, R31, UR35, -R10.reuse ;  /* 0x000000231f1f7c23 */ /* 0x100fe2000801080a */
[----:B------:R-:W-:Y:S01]  /*2aa0*/  FMNMX.FTZ R5, R37, R2, !PT ;  /* 0x0000000225057209 */ /* 0x000fe20007810000 */
[--C-:B------:R-:W-:Y:S01]  /*2ab0*/  FFMA.FTZ R34, R34, UR35, -R10.reuse ;  /* 0x0000002322227c23 */ /* 0x100fe2000801080a */
[----:B------:R-:W-:Y:S01]  /*2ac0*/  FSEL R44, R44, -INF , P2 ;  /* 0xff8000002c2c7808 */ /* 0x000fe20001000000 */
[--C-:B------:R-:W-:Y:S01]  /*2ad0*/  FFMA.FTZ R35, R35, UR35, -R10.reuse ;  /* 0x0000002323237c23 */ /* 0x100fe2000801080a */
[----:B------:R-:W-:Y:S01]  /*2ae0*/  FMNMX.FTZ R2, R40, R5, !PT ;  /* 0x0000000528027209 */ /* 0x000fe20007810000 */
[----:B------:R-:W0:Y:S01]  /*2af0*/  MUFU.EX2 R27, R27 ;  /* 0x0000001b001b7308 */ /* 0x000e220000000800 */
[----:B------:R-:W-:Y:S01]  /*2b00*/  ISETP.GT.AND P2, PT, R4, 0x30, PT ;  /* 0x000000300400780c */ /* 0x000fe20003f44270 */
[--C-:B------:R-:W-:Y:S01]  /*2b10*/  FFMA.FTZ R38, R38, UR35, -R10.reuse ;  /* 0x0000002326267c23 */ /* 0x100fe2000801080a */
[----:B------:R-:W-:Y:S01]  /*2b20*/  FMNMX.FTZ R5, R41, R2, !PT ;  /* 0x0000000229057209 */ /* 0x000fe20007810000 */
[--C-:B------:R-:W-:Y:S01]  /*2b30*/  FFMA.FTZ R39, R39, UR35, -R10.reuse ;  /* 0x0000002327277c23 */ /* 0x100fe2000801080a */
[----:B------:R-:W-:Y:S01]  /*2b40*/  FSEL R48, R48, -INF , P2 ;  /* 0xff80000030307808 */ /* 0x000fe20001000000 */
[--C-:B------:R-:W-:Y:S01]  /*2b50*/  FFMA.FTZ R42, R42, UR35, -R10.reuse ;  /* 0x000000232a2a7c23 */ /* 0x100fe2000801080a */
[----:B------:R-:W-:Y:S01]  /*2b60*/  FMNMX.FTZ R2, R44, R5, !PT ;  /* 0x000000052c027209 */ /* 0x000fe20007810000 */
[----:B------:R-:W1:Y:S01]  /*2b70*/  MUFU.EX2 R30, R30 ;  /* 0x0000001e001e7308 */ /* 0x000e620000000800 */
[----:B------:R-:W-:Y:S01]  /*2b80*/  ISETP.GT.AND P2, PT, R4, 0x38, PT ;  /* 0x000000380400780c */ /* 0x000fe20003f44270 */
[--C-:B------:R-:W-:Y:S01]  /*2b90*/  FFMA.FTZ R43, R43, UR35, -R10.reuse ;  /* 0x000000232b2b7c23 */ /* 0x100fe2000801080a */
[----:B------:R-:W-:Y:S01]  /*2ba0*/  FMNMX.FTZ R5, R45, R2, !PT ;  /* 0x000000022d057209 */ /* 0x000fe20007810000 */
[--C-:B------:R-:W-:Y:S01]  /*2bb0*/  FFMA.FTZ R46, R46, UR35, -R10.reuse ;  /* 0x000000232e2e7c23 */ /* 0x100fe2000801080a */
[----:B------:R-:W-:Y:S01]  /*2bc0*/  FSEL R52, R52, -INF , P2 ;  /* 0xff80000034347808 */ /* 0x000fe20001000000 */
[--C-:B------:R-:W-:Y:S01]  /*2bd0*/  FFMA.FTZ R47, R47, UR35, -R10.reuse ;  /* 0x000000232f2f7c23 */ /* 0x100fe2000801080a */
[----:B------:R-:W-:Y:S01]  /*2be0*/  FMNMX.FTZ R2, R48, R5, !PT ;  /* 0x0000000530027209 */ /* 0x000fe20007810000 */
[----:B------:R-:W2:Y:S01]  /*2bf0*/  MUFU.EX2 R31, R31 ;  /* 0x0000001f001f7308 */ /* 0x000ea20000000800 */
[----:B------:R-:W-:Y:S01]  /*2c00*/  ISETP.GT.AND P2, PT, R4, 0x40, PT ;  /* 0x000000400400780c */ /* 0x000fe20003f44270 */
[----:B0-----:R-:W-:Y:S01]  /*2c10*/  FADD.FTZ R11, R26, R27 ;  /* 0x0000001b1a0b7221 */ /* 0x001fe20000010000 */
[----:B------:R-:W-:Y:S01]  /*2c20*/  FMNMX.FTZ R5, R49, R2, !PT ;  /* 0x0000000231057209 */ /* 0x000fe20007810000 */
[--C-:B------:R-:W-:Y:S01]  /*2c30*/  FFMA.FTZ R50, R50, UR35, -R10.reuse ;  /* 0x0000002332327c23 */ /* 0x100fe2000801080a */
[----:B------:R-:W-:Y:S01]  /*2c40*/  FSEL R56, R56, -INF , P2 ;  /* 0xff80000038387808 */ /* 0x000fe20001000000 */
[--C-:B------:R-:W-:Y:S01]  /*2c50*/  FFMA.FTZ R51, R51, UR35, -R10.reuse ;  /* 0x0000002333337c23 */ /* 0x100fe2000801080a */
[----:B------:R-:W-:Y:S01]  /*2c60*/  FMNMX.FTZ R2, R52, R5, !PT ;  /* 0x0000000534027209 */ /* 0x000fe20007810000 */
[----:B------:R-:W-:Y:S01]  /*2c70*/  MUFU.EX2 R34, R34 ;  /* 0x0000002200227308 */ /* 0x000fe20000000800 */
[----:B------:R-:W-:Y:S01]  /*2c80*/  ISETP.GT.AND P2, PT, R4, 0x48, PT ;  /* 0x000000480400780c */ /* 0x000fe20003f44270 */
[----:B-1----:R-:W-:Y:S01]  /*2c90*/  FADD.FTZ R14, R30, R11 ;  /* 0x0000000b1e0e7221 */ /* 0x002fe20000010000 */
[----:B------:R-:W-:Y:S01]  /*2ca0*/  FMNMX.FTZ R5, R53, R2, !PT ;  /* 0x0000000235057209 */ /* 0x000fe20007810000 */
[--C-:B------:R-:W-:Y:S01]  /*2cb0*/  FFMA.FTZ R54, R54, UR35, -R10.reuse ;  /* 0x0000002336367c23 */ /* 0x100fe2000801080a */
[----:B------:R-:W-:Y:S01]  /*2cc0*/  ISETP.GT.AND P1, PT, R4, 0x49, PT ;  /* 0x000000490400780c */ /* 0x000fe20003f24270 */
[----:B------:R-:W-:Y:S01]  /*2cd0*/  FFMA.FTZ R55, R55, UR35, -R10 ;  /* 0x0000002337377c23 */ /* 0x000fe2000801080a */
[----:B------:R-:W-:Y:S01]  /*2ce0*/  FMNMX.FTZ R2, R56, R5, !PT ;  /* 0x0000000538027209 */ /* 0x000fe20007810000 */
[----:B------:R-:W0:Y:S01]  /*2cf0*/  MUFU.EX2 R35, R35 ;  /* 0x0000002300237308 */ /* 0x000e220000000800 */
[----:B------:R-:W-:Y:S01]  /*2d00*/  FSEL R60, R60, -INF , P2 ;  /* 0xff8000003c3c7808 */ /* 0x000fe20001000000 */
[----:B--2---:R-:W-:Y:S01]  /*2d10*/  FADD.FTZ R11, R31, R14 ;  /* 0x0000000e1f0b7221 */ /* 0x004fe20000010000 */
[----:B------:R-:W-:Y:S01]  /*2d20*/  FMNMX.FTZ R5, R57, R2, !PT ;  /* 0x0000000239057209 */ /* 0x000fe20007810000 */
[--C-:B------:R-:W-:Y:S01]  /*2d30*/  FFMA.FTZ R58, R58, UR35, -R10.reuse ;  /* 0x000000233a3a7c23 */ /* 0x100fe2000801080a */
[----:B------:R-:W-:Y:S01]  /*2d40*/  ISETP.GT.AND P2, PT, R4, 0x50, PT ;  /* 0x000000500400780c */ /* 0x000fe20003f44270 */
[--C-:B------:R-:W-:Y:S01]  /*2d50*/  FFMA.FTZ R59, R59, UR35, -R10.reuse ;  /* 0x000000233b3b7c23 */ /* 0x100fe2000801080a */
[----:B------:R-:W-:Y:S01]  /*2d60*/  FSEL R61, R61, -INF , P1 ;  /* 0xff8000003d3d7808 */ /* 0x000fe20000800000 */
[----:B------:R-:W-:Y:S01]  /*2d70*/  MUFU.EX2 R38, R38 ;  /* 0x0000002600267308 */ /* 0x000fe20000000800 */
[----:B------:R-:W-:Y:S01]  /*2d80*/  FMNMX.FTZ R2, R60, R5, !PT ;  /* 0x000000053c027209 */ /* 0x000fe20007810000 */
[--C-:B------:R-:W-:Y:S01]  /*2d90*/  FFMA.FTZ R62, R62, UR35, -R10.reuse ;  /* 0x000000233e3e7c23 */ /* 0x100fe2000801080a */
[----:B------:R-:W-:Y:S01]  /*2da0*/  ISETP.GT.AND P1, PT, R4, 0x51, PT ;  /* 0x000000510400780c */ /* 0x000fe20003f24270 */
[--C-:B------:R-:W-:Y:S01]  /*2db0*/  FFMA.FTZ R63, R63, UR35, -R10.reuse ;  /* 0x000000233f3f7c23 */ /* 0x100fe2000801080a */
[----:B------:R-:W-:Y:S01]  /*2dc0*/  FSEL R64, R64, -INF , P2 ;  /* 0xff80000040407808 */ /* 0x000fe20001000000 */
[--C-:B------:R-:W-:Y:S01]  /*2dd0*/  FFMA.FTZ R66, R66, UR35, -R10.reuse ;  /* 0x0000002342427c23 */ /* 0x100fe2000801080a */
[----:B------:R-:W-:Y:S01]  /*2de0*/  FMNMX.FTZ R5, R61, R2, !PT ;  /* 0x000000023d057209 */ /* 0x000fe20007810000 */
[----:B------:R-:W1:Y:S01]  /*2df0*/  MUFU.EX2 R39, R39 ;  /* 0x0000002700277308 */ /* 0x000e620000000800 */
[----:B------:R-:W-:Y:S01]  /*2e00*/  ISETP.GT.AND P2, PT, R4, 0x58, PT ;  /* 0x000000580400780c */ /* 0x000fe20003f44270 */
[--C-:B------:R-:W-:Y:S01]  /*2e10*/  FFMA.FTZ R67, R67, UR35, -R10.reuse ;  /* 0x0000002343437c23 */ /* 0x100fe2000801080a */
[----:B------:R-:W-:Y:S01]  /*2e20*/  FSEL R65, R65, -INF , P1 ;  /* 0xff80000041417808 */ /* 0x000fe20000800000 */
[--C-:B------:R-:W-:Y:S01]  /*2e30*/  FFMA.FTZ R70, R70, UR35, -R10.reuse ;  /* 0x0000002346467c23 */ /* 0x100fe2000801080a */
[----:B------:R-:W-:Y:S01]  /*2e40*/  FMNMX.FTZ R2, R64, R5, !PT ;  /* 0x0000000540027209 */ /* 0x000fe20007810000 */
[----:B------:R-:W-:Y:S01]  /*2e50*/  FFMA.FTZ R10, R71, UR35, -R10 ;  /* 0x00000023470a7c23 */ /* 0x000fe2000801080a */
[----:B------:R-:W-:Y:S01]  /*2e60*/  ISETP.GT.AND P1, PT, R4, 0x59, PT ;  /* 0x000000590400780c */ /* 0x000fe20003f24270 */
[----:B------:R-:W-:Y:S01]  /*2e70*/  MUFU.EX2 R42, R42 ;  /* 0x0000002a002a7308 */ /* 0x000fe20000000800 */
[----:B------:R-:W-:-:S02]  /*2e80*/  FSEL R68, R68, -INF , P2 ;  /* 0xff80000044447808 */ /* 0x000fc40001000000 */
[----:B------:R-:W-:Y:S02]  /*2e90*/  FMNMX.FTZ R5, R65, R2, !PT ;  /* 0x0000000241057209 */ /* 0x000fe40007810000 */
[----:B------:R-:W-:Y:S02]  /*2ea0*/  FSEL R69, R69, -INF , P1 ;  /* 0xff80000045457808 */ /* 0x000fe40000800000 */
[----:B------:R-:W-:Y:S01]  /*2eb0*/  FMNMX.FTZ R2, R68, R5, !PT ;  /* 0x0000000544027209 */ /* 0x000fe20007810000 */
[----:B------:R-:W2:Y:S01]  /*2ec0*/  MUFU.EX2 R43, R43 ;  /* 0x0000002b002b7308 */ /* 0x000ea20000000800 */
[----:B------:R-:W-:Y:S02]  /*2ed0*/  F2FP.F16.F32.PACK_AB R189, R27, R26 ;  /* 0x0000001a1bbd723e */ /* 0x000fe400000000ff */
[----:B------:R-:W-:Y:S02]  /*2ee0*/  CS2R R26, SRZ ;  /* 0x00000000001a7805 */ /* 0x000fe4000001ff00 */
[----:B------:R-:W-:-:S02]  /*2ef0*/  FMNMX.FTZ R2, R69, R2, !PT ;  /* 0x0000000245027209 */ /* 0x000fc40007810000 */
[----:B------:R-:W-:Y:S02]  /*2f00*/  F2FP.F16.F32.PACK_AB R191, R31, R30 ;  /* 0x0000001e1fbf723e */ /* 0x000fe400000000ff */
[----:B------:R-:W-:Y:S02]  /*2f10*/  CS2R R30, SRZ ;  /* 0x00000000001e7805 */ /* 0x000fe4000001ff00 */
[----:B0-----:R-:W-:Y:S01]  /*2f20*/  F2FP.F16.F32.PACK_AB R185, R35, R34 ;  /* 0x0000002223b9723e */ /* 0x001fe200000000ff */
[----:B------:R-:W0:Y:S01]  /*2f30*/  SHFL.BFLY PT, R5, R2, 0x2, 0x1f ;  /* 0x0c401f0002057f89 */ /* 0x000e2200000e0000 */
[----:B------:R-:W-:Y:S01]  /*2f40*/  MUFU.EX2 R46, R46 ;  /* 0x0000002e002e7308 */ /* 0x000fe20000000800 */
[----:B-1----:R-:W-:-:S07]  /*2f50*/  F2FP.F16.F32.PACK_AB R187, R39, R38 ;  /* 0x0000002627bb723e */ /* 0x002fce00000000ff */
[----:B------:R-:W1:Y:S01]  /*2f60*/  MUFU.EX2 R47, R47 ;  /* 0x0000002f002f7308 */ /* 0x000e620000000800 */
[----:B--2---:R-:W-:-:S07]  /*2f70*/  F2FP.F16.F32.PACK_AB R181, R43, R42 ;  /* 0x0000002a2bb5723e */ /* 0x004fce00000000ff */
[----:B------:R-:W-:Y:S01]  /*2f80*/  MUFU.EX2 R50, R50 ;  /* 0x0000003200327308 */ /* 0x000fe20000000800 */
[----:B0-----:R-:W-:-:S07]  /*2f90*/  FMNMX.FTZ R5, R2, R5, !PT ;  /* 0x0000000502057209 */ /* 0x001fce0007810000 */
[----:B------:R-:W0:Y:S01]  /*2fa0*/  MUFU.EX2 R51, R51 ;  /* 0x0000003300337308 */ /* 0x000e220000000800 */
[----:B-1----:R-:W-:Y:S01]  /*2fb0*/  F2FP.F16.F32.PACK_AB R183, R47, R46 ;  /* 0x0000002e2fb7723e */ /* 0x002fe200000000ff */
[----:B------:R-:W1:Y:S06]  /*2fc0*/  SHFL.BFLY PT, R4, R5, 0x1, 0x1f ;  /* 0x0c201f0005047f89 */ /* 0x000e6c00000e0000 */
[----:B------:R-:W-:Y:S08]  /*2fd0*/  MUFU.EX2 R54, R54 ;  /* 0x0000003600367308 */ /* 0x000ff00000000800 */
[----:B------:R-:W2:Y:S01]  /*2fe0*/  MUFU.EX2 R55, R55 ;  /* 0x0000003700377308 */ /* 0x000ea20000000800 */
[----:B0-----:R-:W-:-:S07]  /*2ff0*/  F2FP.F16.F32.PACK_AB R177, R51, R50 ;  /* 0x0000003233b1723e */ /* 0x001fce00000000ff */
[----:B------:R-:W-:Y:S01]  /*3000*/  MUFU.EX2 R58, R58 ;  /* 0x0000003a003a7308 */ /* 0x000fe20000000800 */
[----:B-1----:R-:W-:-:S04]  /*3010*/  FMNMX.FTZ R4, R5, R4, !PT ;  /* 0x0000000405047209 */ /* 0x002fc80007810000 */
[C---:B------:R-:W-:Y:S01]  /*3020*/  FSETP.NEU.FTZ.AND P1, PT, R4.reuse, -INF , PT ;  /* 0xff8000000400780b */ /* 0x040fe20003f3d000 */
[----:B------:R-:W-:Y:S02]  /*3030*/  FMUL.FTZ R2, R4, UR35 ;  /* 0x0000002304027c20 */ /* 0x000fe40008410000 */
[----:B------:R-:W0:Y:S01]  /*3040*/  MUFU.EX2 R59, R59 ;  /* 0x0000003b003b7308 */ /* 0x000e220000000800 */
[----:B--2---:R-:W-:Y:S02]  /*3050*/  F2FP.F16.F32.PACK_AB R179, R55, R54 ;  /* 0x0000003637b3723e */ /* 0x004fe400000000ff */
[----:B------:R-:W-:Y:S02]  /*3060*/  FSEL R2, R2, RZ, P1 ;  /* 0x000000ff02027208 */ /* 0x000fe40000800000 */
[----:B------:R-:W-:-:S03]  /*3070*/  PLOP3.LUT P1, PT, PT, PT, UP0, 0x80, 0x0 ;  /* 0x000000000000781c */ /* 0x000fc60003f2f008 */
[----:B------:R-:W-:Y:S01]  /*3080*/  MUFU.EX2 R62, R62 ;  /* 0x0000003e003e7308 */ /* 0x000fe20000000800 */
[--C-:B------:R-:W-:Y:S01]  /*3090*/  FFMA.FTZ R24, R24, UR35, -R2.reuse ;  /* 0x0000002318187c23 */ /* 0x100fe20008010802 */
        /* <DEDUP_REMOVED lines=23> */
[--C-:B------:R-:W-:Y:S01]  /*3210*/  FFMA.FTZ R65, R65, UR35, -R2.reuse ;  /* 0x0000002341417c23 */ /* 0x100fe20008010802 */
[--C-:B------:R-:W-:Y:S01]  /*3220*/  FFMA.FTZ R68, R68, UR35, -R2.reuse ;  /* 0x0000002344447c23 */ /* 0x100fe20008010802 */
[----:B------:R-:W-:Y:S01]  /*3230*/  FFMA.FTZ R2, R69, UR35, -R2 ;  /* 0x0000002345027c23 */ /* 0x000fe20008010802 */
[----:B0-----:R-:W-:-:S04]  /*3240*/  F2FP.F16.F32.PACK_AB R173, R59, R58 ;  /* 0x0000003a3bad723e */ /* 0x001fc800000000ff */
[----:B------:R-:W0:Y:S01]  /*3250*/  MUFU.EX2 R29, R29 ;  /* 0x0000001d001d7308 */ /* 0x000e220000000800 */
[----:B-1----:R-:W-:Y:S01]  /*3260*/  FADD.FTZ R5, R24, R25 ;  /* 0x0000001918057221 */ /* 0x002fe20000010000 */
[----:B------:R-:W-:Y:S02]  /*3270*/  F2FP.F16.F32.PACK_AB R188, R25, R24 ;  /* 0x0000001819bc723e */ /* 0x000fe400000000ff */
[----:B------:R-:W-:-:S04]  /*3280*/  CS2R R24, SRZ ;  /* 0x0000000000187805 */ /* 0x000fc8000001ff00 */
[----:B------:R-:W1:Y:S01]  /*3290*/  MUFU.EX2 R32, R32 ;  /* 0x0000002000207308 */ /* 0x000e620000000800 */
[----:B--2---:R-:W-:-:S07]  /*32a0*/  FADD.FTZ R12, R28, R5 ;  /* 0x000000051c0c7221 */ /* 0x004fce0000010000 */
[----:B------:R-:W2:Y:S01]  /*32b0*/  MUFU.EX2 R33, R33 ;  /* 0x0000002100217308 */ /* 0x000ea20000000800 */
[C---:B0-----:R-:W-:Y:S01]  /*32c0*/  FADD.FTZ R5, R29.reuse, R12 ;  /* 0x0000000c1d057221 */ /* 0x041fe20000010000 */
[----:B------:R-:W-:Y:S01]  /*32d0*/  FADD.FTZ R12, R34, R11 ;  /* 0x0000000b220c7221 */ /* 0x000fe20000010000 */
[----:B------:R-:W-:Y:S02]  /*32e0*/  F2FP.F16.F32.PACK_AB R190, R29, R28 ;  /* 0x0000001c1dbe723e */ /* 0x000fe400000000ff */
[----:B------:R-:W-:Y:S01]  /*32f0*/  CS2R R28, SRZ ;  /* 0x00000000001c7805 */ /* 0x000fe2000001ff00 */
[----:B------:R-:W-:Y:S01]  /*3300*/  FADD.FTZ R11, R35, R12 ;  /* 0x0000000c230b7221 */ /* 0x000fe20000010000 */
[----:B------:R-:W-:Y:S01]  /*3310*/  CS2R R34, SRZ ;  /* 0x0000000000227805 */ /* 0x000fe2000001ff00 */
[----:B------:R-:W0:Y:S01]  /*3320*/  MUFU.EX2 R36, R36 ;  /* 0x0000002400247308 */ /* 0x000e220000000800 */
[----:B-1----:R-:W-:Y:S01]  /*3330*/  FADD.FTZ R0, R32, R5 ;  /* 0x0000000520007221 */ /* 0x002fe20000010000 */
[----:B------:R-:W-:-:S04]  /*3340*/  FADD.FTZ R12, R38, R11 ;  /* 0x0000000b260c7221 */ /* 0x000fc80000010000 */
[----:B------:R-:W-:Y:S01]  /*3350*/  FADD.FTZ R11, R39, R12 ;  /* 0x0000000c270b7221 */ /* 0x000fe20000010000 */
[----:B------:R-:W-:Y:S01]  /*3360*/  CS2R R38, SRZ ;  /* 0x0000000000267805 */ /* 0x000fe2000001ff00 */
[----:B------:R-:W1:Y:S01]  /*3370*/  MUFU.EX2 R37, R37 ;  /* 0x0000002500257308 */ /* 0x000e620000000800 */
[C---:B--2---:R-:W-:Y:S01]  /*3380*/  FADD.FTZ R5, R33.reuse, R0 ;  /* 0x0000000021057221 */ /* 0x044fe20000010000 */
[----:B------:R-:W-:Y:S01]  /*3390*/  FADD.FTZ R12, R42, R11 ;  /* 0x0000000b2a0c7221 */ /* 0x000fe20000010000 */
[----:B------:R-:W-:Y:S02]  /*33a0*/  F2FP.F16.F32.PACK_AB R184, R33, R32 ;  /* 0x0000002021b8723e */ /* 0x000fe400000000ff */
[----:B------:R-:W-:Y:S01]  /*33b0*/  CS2R R32, SRZ ;  /* 0x0000000000207805 */ /* 0x000fe2000001ff00 */
[----:B------:R-:W-:Y:S01]  /*33c0*/  FADD.FTZ R11, R43, R12 ;  /* 0x0000000c2b0b7221 */ /* 0x000fe20000010000 */
[----:B------:R-:W-:Y:S01]  /*33d0*/  CS2R R42, SRZ ;  /* 0x00000000002a7805 */ /* 0x000fe2000001ff00 */
[----:B------:R-:W2:Y:S01]  /*33e0*/  MUFU.EX2 R40, R40 ;  /* 0x0000002800287308 */ /* 0x000ea20000000800 */
[----:B0-----:R-:W-:Y:S01]  /*33f0*/  FADD.FTZ R0, R36, R5 ;  /* 0x0000000524007221 */ /* 0x001fe20000010000 */
[----:B------:R-:W-:-:S04]  /*3400*/  FADD.FTZ R12, R46, R11 ;  /* 0x0000000b2e0c7221 */ /* 0x000fc80000010000 */
[----:B------:R-:W-:Y:S01]  /*3410*/  FADD.FTZ R11, R47, R12 ;  /* 0x0000000c2f0b7221 */ /* 0x000fe20000010000 */
[----:B------:R-:W-:Y:S01]  /*3420*/  CS2R R46, SRZ ;  /* 0x00000000002e7805 */ /* 0x000fe2000001ff00 */
[----:B------:R-:W0:Y:S01]  /*3430*/  MUFU.EX2 R41, R41 ;  /* 0x0000002900297308 */ /* 0x000e220000000800 */
[C---:B-1----:R-:W-:Y:S01]  /*3440*/  FADD.FTZ R5, R37.reuse, R0 ;  /* 0x0000000025057221 */ /* 0x042fe20000010000 */
[----:B------:R-:W-:Y:S01]  /*3450*/  FADD.FTZ R12, R50, R11 ;  /* 0x0000000b320c7221 */ /* 0x000fe20000010000 */
[----:B------:R-:W-:Y:S02]  /*3460*/  F2FP.F16.F32.PACK_AB R186, R37, R36 ;  /* 0x0000002425ba723e */ /* 0x000fe400000000ff */
[----:B------:R-:W-:Y:S01]  /*3470*/  CS2R R36, SRZ ;  /* 0x0000000000247805 */ /* 0x000fe2000001ff00 */
[----:B------:R-:W-:Y:S01]  /*3480*/  FADD.FTZ R11, R51, R12 ;  /* 0x0000000c330b7221 */ /* 0x000fe20000010000 */
[----:B------:R-:W-:Y:S01]  /*3490*/  CS2R R50, SRZ ;  /* 0x0000000000327805 */ /* 0x000fe2000001ff00 */
[----:B------:R-:W1:Y:S01]  /*34a0*/  MUFU.EX2 R44, R44 ;  /* 0x0000002c002c7308 */ /* 0x000e620000000800 */
[----:B--2---:R-:W-:Y:S01]  /*34b0*/  FADD.FTZ R0, R40, R5 ;  /* 0x0000000528007221 */ /* 0x004fe20000010000 */
[----:B------:R-:W-:-:S04]  /*34c0*/  FADD.FTZ R12, R54, R11 ;  /* 0x0000000b360c7221 */ /* 0x000fc80000010000 */
[----:B------:R-:W-:Y:S01]  /*34d0*/  FADD.FTZ R11, R55, R12 ;  /* 0x0000000c370b7221 */ /* 0x000fe20000010000 */
[----:B------:R-:W-:Y:S01]  /*34e0*/  CS2R R54, SRZ ;  /* 0x0000000000367805 */ /* 0x000fe2000001ff00 */
        /* <DEDUP_REMOVED lines=9> */
[----:B------:R-:W-:-:S06]  /*3580*/  FADD.FTZ R12, R62, R13 ;  /* 0x0000000d3e0c7221 */ /* 0x000fcc0000010000 */
[----:B------:R-:W1:Y:S01]  /*3590*/  MUFU.EX2 R49, R49 ;  /* 0x0000003100317308 */ /* 0x000e620000000800 */
[C---:B--2---:R-:W-:Y:S01]  /*35a0*/  FADD.FTZ R5, R45.reuse, R0 ;  /* 0x000000002d057221 */ /* 0x044fe20000010000 */
[----:B------:R-:W-:Y:S02]  /*35b0*/  F2FP.F16.F32.PACK_AB R182, R45, R44 ;  /* 0x0000002c2db6723e */ /* 0x000fe400000000ff */
[----:B------:R-:W-:-:S04]  /*35c0*/  CS2R R44, SRZ ;  /* 0x00000000002c7805 */ /* 0x000fc8000001ff00 */
[----:B------:R-:W2:Y:S01]  /*35d0*/  MUFU.EX2 R52, R52 ;  /* 0x0000003400347308 */ /* 0x000ea20000000800 */
[----:B0-----:R-:W-:-:S07]  /*35e0*/  FADD.FTZ R0, R48, R5 ;  /* 0x0000000530007221 */ /* 0x001fce0000010000 */
[----:B------:R-:W0:Y:S01]  /*35f0*/  MUFU.EX2 R53, R53 ;  /* 0x0000003500357308 */ /* 0x000e220000000800 */
[C---:B-1----:R-:W-:Y:S01]  /*3600*/  FADD.FTZ R5, R49.reuse, R0 ;  /* 0x0000000031057221 */ /* 0x042fe20000010000 */
[----:B------:R-:W-:Y:S02]  /*3610*/  F2FP.F16.F32.PACK_AB R176, R49, R48 ;  /* 0x0000003031b0723e */ /* 0x000fe400000000ff */
[----:B------:R-:W-:-:S04]  /*3620*/  CS2R R48, SRZ ;  /* 0x0000000000307805 */ /* 0x000fc8000001ff00 */
[----:B------:R-:W1:Y:S01]  /*3630*/  MUFU.EX2 R56, R56 ;  /* 0x0000003800387308 */ /* 0x000e620000000800 */
[----:B--2---:R-:W-:-:S07]  /*3640*/  FADD.FTZ R0, R52, R5 ;  /* 0x0000000534007221 */ /* 0x004fce0000010000 */
[----:B------:R-:W2:Y:S01]  /*3650*/  MUFU.EX2 R57, R57 ;  /* 0x0000003900397308 */ /* 0x000ea20000000800 */
[C---:B0-----:R-:W-:Y:S01]  /*3660*/  FADD.FTZ R5, R53.reuse, R0 ;  /* 0x0000000035057221 */ /* 0x041fe20000010000 */
[----:B------:R-:W-:Y:S02]  /*3670*/  F2FP.F16.F32.PACK_AB R178, R53, R52 ;  /* 0x0000003435b2723e */ /* 0x000fe400000000ff */
[----:B------:R-:W-:-:S04]  /*3680*/  CS2R R52, SRZ ;  /* 0x0000000000347805 */ /* 0x000fc8000001ff00 */
[----:B------:R-:W0:Y:S01]  /*3690*/  MUFU.EX2 R60, R60 ;  /* 0x0000003c003c7308 */ /* 0x000e220000000800 */
[----:B-1----:R-:W-:-:S07]  /*36a0*/  FADD.FTZ R0, R56, R5 ;  /* 0x0000000538007221 */ /* 0x002fce0000010000 */
        /* <DEDUP_REMOVED lines=10> */
[----:B------:R-:W-:Y:S01]  /*3750*/  MUFU.EX2 R66, R66 ;  /* 0x0000004200427308 */ /* 0x000fe20000000800 */
[C---:B--2---:R-:W-:Y:S01]  /*3760*/  FADD.FTZ R13, R63.reuse, R12 ;  /* 0x0000000c3f0d7221 */ /* 0x044fe20000010000 */
[----:B------:R-:W-:Y:S02]  /*3770*/  F2FP.F16.F32.PACK_AB R175, R63, R62 ;  /* 0x0000003e3faf723e */ /* 0x000fe400000000ff */
[----:B------:R-:W-:-:S04]  /*3780*/  CS2R R62, SRZ ;  /* 0x00000000003e7805 */ /* 0x000fc8000001ff00 */
[----:B------:R-:W1:Y:S01]  /*3790*/  MUFU.EX2 R65, R65 ;  /* 0x0000004100417308 */ /* 0x000e620000000800 */
[----:B0-----:R-:W-:-:S07]  /*37a0*/  FADD.FTZ R0, R64, R11 ;  /* 0x0000000b40007221 */ /* 0x001fce0000010000 */
[----:B------:R-:W0:Y:S08]  /*37b0*/  MUFU.EX2 R67, R67 ;  /* 0x0000004300437308 */ /* 0x000e300000000800 */
[----:B------:R-:W2:Y:S01]  /*37c0*/  MUFU.EX2 R68, R68 ;  /* 0x0000004400447308 */ /* 0x000ea20000000800 */
[C---:B-1----:R-:W-:Y:S01]  /*37d0*/  FADD.FTZ R11, R65.reuse, R0 ;  /* 0x00000000410b7221 */ /* 0x042fe20000010000 */
[----:B------:R-:W-:-:S02]  /*37e0*/  F2FP.F16.F32.PACK_AB R168, R65, R64 ;  /* 0x0000004041a8723e */ /* 0x000fc400000000ff */
[----:B------:R-:W-:-:S04]  /*37f0*/  CS2R R64, SRZ ;  /* 0x0000000000407805 */ /* 0x000fc8000001ff00 */
[----:B------:R-:W1:Y:S01]  /*3800*/  MUFU.EX2 R70, R70 ;  /* 0x0000004600467308 */ /* 0x000e620000000800 */
[----:B0-----:R-:W-:-:S07]  /*3810*/  F2FP.F16.F32.PACK_AB R169, R67, R66 ;  /* 0x0000004243a9723e */ /* 0x001fce00000000ff */
[----:B------:R0:W3:Y:S08]  /*3820*/  MUFU.EX2 R5, R2 ;  /* 0x0000000200057308 */ /* 0x0000f00000000800 */
[----:B------:R2:W4:Y:S01]  /*3830*/  MUFU.EX2 R171, R10 ;  /* 0x0000000a00ab7308 */ /* 0x0005220000000800 */
[----:B0-----:R-:W-:-:S04]  /*3840*/  FADD.FTZ R2, R66, R13 ;  /* 0x0000000d42027221 */ /* 0x001fc80000010000 */
[----:B------:R-:W-:Y:S01]  /*3850*/  FADD.FTZ R13, R67, R2 ;  /* 0x00000002430d7221 */ /* 0x000fe20000010000 */
[----:B------:R-:W-:Y:S01]  /*3860*/  IMAD.MOV.U32 R2, RZ, RZ, 0x3f800000 ;  /* 0x3f800000ff027424 */ /* 0x000fe200078e00ff */
[----:B------:R-:W-:Y:S01]  /*3870*/  CS2R R66, SRZ ;  /* 0x0000000000427805 */ /* 0x000fe2000001ff00 */
[----:B--2---:R-:W-:Y:S01]  /*3880*/  FADD.FTZ R10, R68, R11 ;  /* 0x0000000b440a7221 */ /* 0x004fe20000010000 */
[----:B-1----:R-:W-:Y:S01]  /*3890*/  FADD.FTZ R0, R70, R13 ;  /* 0x0000000d46007221 */ /* 0x002fe20000010000 */
[C---:B---3--:R-:W-:Y:S02]  /*38a0*/  F2FP.F16.F32.PACK_AB R170, R5.reuse, R68 ;  /* 0x0000004405aa723e */ /* 0x048fe400000000ff */
[----:B------:R-:W-:Y:S01]  /*38b0*/  CS2R R68, SRZ ;  /* 0x0000000000447805 */ /* 0x000fe2000001ff00 */
[----:B------:R-:W-:Y:S01]  /*38c0*/  FADD.FTZ R10, R5, R10 ;  /* 0x0000000a050a7221 */ /* 0x000fe20000010000 */
[C---:B----4-:R-:W-:Y:S01]  /*38d0*/  FADD.FTZ R5, R171.reuse, R0 ;  /* 0x00000000ab057221 */ /* 0x050fe20000010000 */
[----:B------:R-:W-:Y:S01]  /*38e0*/  F2FP.F16.F32.PACK_AB R171, R171, R70 ;  /* 0x00000046abab723e */ /* 0x000fe200000000ff */
[----:B------:R-:W-:Y:S01]  /*38f0*/  IMAD.MOV.U32 R0, RZ, RZ, 0x3f800000 ;  /* 0x3f800000ff007424 */ /* 0x000fe200078e00ff */
        /* <DEDUP_REMOVED lines=9> */
[----:B------:R-:W-:-:S06]  /*3990*/  ULDC UR35, c[0x0][0x988] ;  /* 0x0002620000237ab9 */ /* 0x000fcc0000000800 */
.L_x_2217:
[----:B------:R-:W-:-:S04]  /*39a0*/  UISETP.NE.AND UP0, UPT, UR6, 0x1, UPT ;  /* 0x000000010600788c */ /* 0x000fc8000bf05270 */
[----:B------:R-:W-:-:S04]  /*39b0*/  USEL UR38, URZ, 0x1, UP0 ;  /* 0x000000013f267887 */ /* 0x000fc80008000000 */
[----:B------:R-:W-:Y:S01]  /*39c0*/  ULOP3.LUT UR38, UR5, UR38, URZ, 0x3c, !UPT ;  /* 0x0000002605267292 */ /* 0x000fe2000f8e3c3f */
[----:B------:R-:W-:Y:S11]  /*39d0*/  @!P0 BRA `(.L_x_2207) ;  /* 0x0000000000048947 */ /* 0x000ff60003800000 */
[----:B------:R-:W-:Y:S01]  /*39e0*/  BPT.TRAP 0x1 ;  /* 0x000000040000795c */ /* 0x000fe20000300000 */
.L_x_2207:
        /* <DEDUP_REMOVED lines=9> */
.L_x_2208:
[----:B-1----:R-:W-:Y:S05]  /*3a80*/  @P1 BRA `(.L_x_2209) ;  /* 0x0000000000081947 */ /* 0x002fea0003800000 */
[----:B------:R-:W1:Y:S02]  /*3a90*/  SYNCS.PHASECHK.TRANS64.TRYWAIT P1, [UR7+0x30830], R3 ;  /* 0x03083003ff0075a7 */ /* 0x000e640008020147 */
[----:B-1----:R-:W-:Y:S05]  /*3aa0*/  @!P1 BRA `(.L_x_2210) ;  /* 0x000000bc00089947 */ /* 0x002fea0003800000 */
.L_x_2209:
        /* <DEDUP_REMOVED lines=175> */
.L_x_2211:
[----:B------:R-:W-:Y:S01]  /*45a0*/  ULEA UR10, UR6, UR40, 0x3 ;  /* 0x00000028060a7291 */ /* 0x000fe2000f8e183f */
[----:B------:R-:W-:-:S04]  /*45b0*/  MOV R0, UR5 ;  /* 0x0000000500007c02 */ /* 0x000fc80008000f00 */
[----:B------:R-:W-:-:S04]  /*45c0*/  SHF.L.U32 R0, R0, 0x1f, RZ ;  /* 0x0000001f00007819 */ /* 0x000fc800000006ff */
[----:B------:R2:W3:Y:S01]  /*45d0*/  SYNCS.PHASECHK.TRANS64.TRYWAIT P1, [UR10+0x30850], R0 ;  /* 0x03085000ff0075a7 */ /* 0x0004e2000802014a */
[----:B------:R-:W-:Y:S05]  /*45e0*/  @!P0 BRA `(.L_x_2212) ;  /* 0x0000000000048947 */ /* 0x000fea0003800000 */
[----:B------:R-:W-:Y:S01]  /*45f0*/  BPT.TRAP 0x1 ;  /* 0x000000040000795c */ /* 0x000fe20000300000 */
.L_x_2212:
[----:B---3--:R-:W-:Y:S05]  /*4600*/  @P1 BRA `(.L_x_2213) ;  /* 0x0000000000081947 */ /* 0x008fea0003800000 */
[----:B------:R-:W3:Y:S02]  /*4610*/  SYNCS.PHASECHK.TRANS64.TRYWAIT P1, [UR10+0x30850], R0 ;  /* 0x03085000ff0075a7 */ /* 0x000ee4000802014a */
[----:B---3--:R-:W-:Y:S05]  /*4620*/  @!P1 BRA `(.L_x_2214) ;  /* 0x000000b000409947 */ /* 0x008fea0003800000 */
.L_x_2213:
        /* <DEDUP_REMOVED lines=37> */
.L_x_2215:
[----:B------:R-:W-:Y:S01]  /*4880*/  UISETP.NE.AND UP0, UPT, UR60, URZ, UPT ;  /* 0x0000003f3c00728c */ /* 0x000fe2000bf05270 */
[----:B0-2---:R-:W-:Y:S01]  /*4890*/  VIADD R0, R18, UR42 ;  /* 0x0000002a12007c36 */ /* 0x005fe20008000000 */
[----:B------:R-:W0:Y:S01]  /*48a0*/  LDC R13, c[0x0][0x2f0] ;  /* 0x0000bc00ff0d7b82 */ /* 0x000e220000000800 */
[----:B------:R-:W-:-:S03]  /*48b0*/  UIADD3 UR7, UR7, 0x30840, URZ ;  /* 0x0003084007077890 */ /* 0x000fc6000fffe03f */
[----:B------:R-:W-:Y:S02]  /*48c0*/  PLOP3.LUT P1, PT, PT, PT, UP0, 0x80, 0x0 ;  /* 0x000000000000781c */ /* 0x000fe40003f2f008 */
[----:B------:R-:W-:Y:S02]  /*48d0*/  PLOP3.LUT P2, PT, PT, PT, UP0, 0x80, 0x0 ;  /* 0x000000000000781c */ /* 0x000fe40003f4f008 */
[----:B------:R-:W2:Y:S01]  /*48e0*/  S2UR UR6, SR_CgaCtaId ;  /* 0x00000000000679c3 */ /* 0x000ea20000008800 */
[----:B------:R-:W-:-:S08]  /*48f0*/  @UP0 ULDC UR5, c[0x0][0x44c] ;  /* 0x0001130000050ab9 */ /* 0x000fd00000000800 */
[----:B------:R-:W-:Y:S01]  /*4900*/  @P1 IMAD.HI.U32 R2, R0, UR5, RZ ;  /* 0x0000000500021c27 */ /* 0x000fe2000f8e00ff */
[----:B------:R-:W-:-:S04]  /*4910*/  @UP0 ULDC UR5, c[0x0][0x450] ;  /* 0x0001140000050ab9 */ /* 0x000fc80000000800 */
[----:B------:R-:W-:Y:S01]  /*4920*/  @P2 SHF.R.U32.HI R0, RZ, UR5, R2 ;  /* 0x00000005ff002c19 */ /* 0x000fe20008011602 */
[----:B------:R-:W-:Y:S02]  /*4930*/  UMOV UR5, 0x1 ;  /* 0x0000000100057882 */ /* 0x000fe40000000000 */
[----:B------:R-:W-:Y:S02]  /*4940*/  UIMAD UR5, UR4, -0x60, UR5 ;  /* 0xffffffa0040578a4 */ /* 0x000fe4000f8e0205 */
[----:B-1----:R-:W1:Y:S04]  /*4950*/  SHFL.IDX PT, R3, R0, RZ, 0x1c1f ;  /* 0x001c1fff00037589 */ /* 0x002e6800000e0000 */
[----:B------:R-:W-:Y:S01]  /*4960*/  IMAD.U32 R2, RZ, RZ, UR5 ;  /* 0x00000005ff027e24 */ /* 0x000fe2000f8e00ff */
[----:B--2---:R-:W-:-:S03]  /*4970*/  UPRMT UR7, UR6, 0x654, UR7 ;  /* 0x0000065406077896 */ /* 0x004fc60008000007 */
[----:B------:R-:W-:-:S04]  /*4980*/  IMAD R2, R17, -0x2, R2 ;  /* 0xfffffffe11027824 */ /* 0x000fc800078e0202 */
[----:B0-----:R-:W-:Y:S02]  /*4990*/  IMAD R2, R13, UR43, R2 ;  /* 0x0000002b0d027c24 */ /* 0x001fe4000f8e0202 */
[----:B------:R-:W-:Y:S03]  /*49a0*/  SYNCS.ARRIVE.TRANS64.RED.A1T0 RZ, [UR7], RZ ;  /* 0x000000ffffff79a7 */ /* 0x000fe60008100407 */
[----:B-1----:R-:W-:-:S04]  /*49b0*/  IADD3 R4, R3, -UR34, R2 ;  /* 0x8000002203047c10 */ /* 0x002fc8000fffe002 */
[C---:B------:R-:W-:Y:S02]  /*49c0*/  ISETP.GT.AND P1, PT, R4.reuse, RZ, PT ;  /* 0x000000ff0400720c */ /* 0x040fe40003f24270 */
[----:B------:R-:W-:Y:S02]  /*49d0*/  ISETP.GT.AND P2, PT, R4, 0x1, PT ;  /* 0x000000010400780c */ /* 0x000fe40003f44270 */
[----:B------:R-:W-:Y:S02]  /*49e0*/  FSEL R13, R120, -INF , P1 ;  /* 0xff800000780d7808 */ /* 0x000fe40000800000 */
        /* <DEDUP_REMOVED lines=68> */
[----:B------:R-:W0:Y:S02]  /*4e30*/  SHFL.IDX PT, R15, R0, 0x1, 0x1c1f ;  /* 0x003c1f00000f7f89 */ /* 0x000e2400000e0000 */
[----:B------:R-:W-:-:S05]  /*4e40*/  FMNMX.FTZ R14, R165, R4, !PT ;  /* 0x00000004a50e7209 */ /* 0x000fca0007810000 */
[----:B------:R-:W1:Y:S01]  /*4e50*/  SHFL.BFLY PT, R21, R14, 0x2, 0x1f ;  /* 0x0c401f000e157f89 */ /* 0x000e6200000e0000 */
[----:B0-----:R-:W-:-:S04]  /*4e60*/  IADD3 R2, R15, -UR34, R2 ;  /* 0x800000220f027c10 */ /* 0x001fc8000fffe002 */
[C---:B------:R-:W-:Y:S02]  /*4e70*/  ISETP.GT.AND P1, PT, R2.reuse, RZ, PT ;  /* 0x000000ff0200720c */ /* 0x040fe40003f24270 */
[----:B------:R-:W-:Y:S02]  /*4e80*/  ISETP.GT.AND P2, PT, R2, 0x1, PT ;  /* 0x000000010200780c */ /* 0x000fe40003f44270 */
[----:B-1----:R-:W-:Y:S02]  /*4e90*/  FMNMX.FTZ R21, R14, R21, !PT ;  /* 0x000000150e157209 */ /* 0x002fe40007810000 */
[----:B------:R-:W-:Y:S02]  /*4ea0*/  FSEL R122, R122, -INF , P1 ;  /* 0xff8000007a7a7808 */ /* 0x000fe40000800000 */
[----:B------:R-:W-:Y:S01]  /*4eb0*/  ISETP.GT.AND P3, PT, R2, 0x8, PT ;  /* 0x000000080200780c */ /* 0x000fe20003f64270 */
[----:B------:R-:W0:Y:S01]  /*4ec0*/  SHFL.BFLY PT, R4, R21, 0x1, 0x1f ;  /* 0x0c201f0015047f89 */ /* 0x000e2200000e0000 */
[----:B------:R-:W-:-:S02]  /*4ed0*/  FSEL R123, R123, -INF , P2 ;  /* 0xff8000007b7b7808 */ /* 0x000fc40001000000 */
[----:B------:R-:W-:Y:S02]  /*4ee0*/  FMNMX.FTZ R0, R122, R11, !PT ;  /* 0x0000000b7a007209 */ /* 0x000fe40007810000 */
[----:B------:R-:W-:Y:S02]  /*4ef0*/  ISETP.GT.AND P4, PT, R2, 0x9, PT ;  /* 0x000000090200780c */ /* 0x000fe40003f84270 */
[----:B------:R-:W-:Y:S02]  /*4f00*/  FSEL R126, R126, -INF , P3 ;  /* 0xff8000007e7e7808 */ /* 0x000fe40001800000 */
[----:B------:R-:W-:Y:S02]  /*4f10*/  FMNMX.FTZ R15, R123, R0, !PT ;  /* 0x000000007b0f7209 */ /* 0x000fe40007810000 */
[----:B------:R-:W-:Y:S02]  /*4f20*/  ISETP.GT.AND P2, PT, R2, 0x10, PT ;  /* 0x000000100200780c */ /* 0x000fe40003f44270 */
[----:B------:R-:W-:-:S02]  /*4f30*/  FSEL R127, R127, -INF , P4 ;  /* 0xff8000007f7f7808 */ /* 0x000fc40002000000 */
[----:B------:R-:W-:Y:S02]  /*4f40*/  ISETP.GT.AND P3, PT, R2, 0x11, PT ;  /* 0x000000110200780c */ /* 0x000fe40003f64270 */
[----:B------:R-:W-:Y:S02]  /*4f50*/  FSEL R130, R130, -INF , P2 ;  /* 0xff80000082827808 */ /* 0x000fe40001000000 */
[C---:B------:R-:W-:Y:S02]  /*4f60*/  ISETP.GT.AND P2, PT, R2.reuse, 0x18, PT ;  /* 0x000000180200780c */ /* 0x040fe40003f44270 */
[----:B------:R-:W-:Y:S02]  /*4f70*/  FSEL R131, R131, -INF , P3 ;  /* 0xff80000083837808 */ /* 0x000fe40001800000 */
[----:B------:R-:W-:Y:S02]  /*4f80*/  ISETP.GT.AND P3, PT, R2, 0x19, PT ;  /* 0x000000190200780c */ /* 0x000fe40003f64270 */
[----:B0-----:R-:W-:-:S02]  /*4f90*/  FMNMX.FTZ R4, R21, R4, !PT ;  /* 0x0000000415047209 */ /* 0x001fc40007810000 */
[----:B------:R-:W-:Y:S02]  /*4fa0*/  FSEL R134, R134, -INF , P2 ;  /* 0xff80000086867808 */ /* 0x000fe40001000000 */
[C---:B------:R-:W-:Y:S01]  /*4fb0*/  FSETP.NEU.FTZ.AND P1, PT, R4.reuse, -INF , PT ;  /* 0xff8000000400780b */ /* 0x040fe20003f3d000 */
[----:B------:R-:W-:Y:S01]  /*4fc0*/  FMUL.FTZ R14, R4, UR35 ;  /* 0x00000023040e7c20 */ /* 0x000fe20008410000 */
[----:B------:R-:W-:Y:S02]  /*4fd0*/  ISETP.GT.AND P2, PT, R2, 0x20, PT ;  /* 0x000000200200780c */ /* 0x000fe40003f44270 */
[----:B------:R-:W-:Y:S02]  /*4fe0*/  FSEL R135, R135, -INF , P3 ;  /* 0xff80000087877808 */ /* 0x000fe40001800000 */
[----:B------:R-:W-:Y:S02]  /*4ff0*/  FSEL R0, R14, RZ, P1 ;  /* 0x000000ff0e007208 */ /* 0x000fe40000800000 */
[----:B------:R-:W-:-:S02]  /*5000*/  FMNMX.FTZ R14, R126, R15, !PT ;  /* 0x0000000f7e0e7209 */ /* 0x000fc40007810000 */
[----:B------:R-:W-:Y:S01]  /*5010*/  ISETP.GT.AND P3, PT, R2, 0x21, PT ;  /* 0x000000210200780c */ /* 0x000fe20003f64270 */
[--C-:B------:R-:W-:Y:S01]  /*5020*/  FFMA.FTZ R190, R3, UR35, -R0.reuse ;  /* 0x0000002303be7c23 */ /* 0x100fe20008010800 */
[----:B------:R-:W-:Y:S01]  /*5030*/  FMNMX.FTZ R15, R127, R14, !PT ;  /* 0x0000000e7f0f7209 */ /* 0x000fe20007810000 */
[--C-:B------:R-:W-:Y:S01]  /*5040*/  FFMA.FTZ R188, R121, UR35, -R0.reuse ;  /* 0x0000002379bc7c23 */ /* 0x100fe20008010800 */
[----:B------:R-:W-:Y:S01]  /*5050*/  FSEL R138, R138, -INF , P2 ;  /* 0xff8000008a8a7808 */ /* 0x000fe20001000000 */
[--C-:B------:R-:W-:Y:S01]  /*5060*/  FFMA.FTZ R21, R129, UR35, -R0.reuse ;  /* 0x0000002381157c23 */ /* 0x100fe20008010800 */
[----:B------:R-:W-:Y:S01]  /*5070*/  FMNMX.FTZ R14, R130, R15, !PT ;  /* 0x0000000f820e7209 */ /* 0x000fe20007810000 */
[--C-:B------:R-:W-:Y:S01]  /*5080*/  FFMA.FTZ R121, R133, UR35, -R0.reuse ;  /* 0x0000002385797c23 */ /* 0x100fe20008010800 */
        /* <DEDUP_REMOVED lines=39> */
[----:B------:R-:W-:Y:S01]  /*5300*/  FFMA.FTZ R153, R165, UR35, -R0 ;  /* 0x00000023a5997c23 */ /* 0x000fe20008010800 */
[----:B------:R-:W-:Y:S01]  /*5310*/  FMNMX.FTZ R3, R147, R14, !PT ;  /* 0x0000000e93037209 */ /* 0x000fe20007810000 */
[----:B------:R-:W-:Y:S01]  /*5320*/  MUFU.EX2 R13, R13 ;  /* 0x0000000d000d7308 */ /* 0x000fe20000000800 */
[----:B------:R-:W-:-:S02]  /*5330*/  ISETP.GT.AND P2, PT, R2, 0x40, PT ;  /* 0x000000400200780c */ /* 0x000fc40003f44270 */
[----:B------:R-:W-:Y:S02]  /*5340*/  FSEL R151, R151, -INF , P3 ;  /* 0xff80000097977808 */ /* 0x000fe40001800000 */
[----:B------:R-:W-:Y:S02]  /*5350*/  FMNMX.FTZ R14, R150, R3, !PT ;  /* 0x00000003960e7209 */ /* 0x000fe40007810000 */
[----:B------:R-:W-:Y:S01]  /*5360*/  ISETP.GT.AND P3, PT, R2, 0x41, PT ;  /* 0x000000410200780c */ /* 0x000fe20003f64270 */
[----:B------:R-:W-:Y:S01]  /*5370*/  MUFU.EX2 R188, R188 ;  /* 0x000000bc00bc7308 */ /* 0x000fe20000000800 */
[----:B------:R-:W-:Y:S02]  /*5380*/  FSEL R154, R154, -INF , P2 ;  /* 0xff8000009a9a7808 */ /* 0x000fe40001000000 */
[----:B------:R-:W-:Y:S02]  /*5390*/  FMNMX.FTZ R3, R151, R14, !PT ;  /* 0x0000000e97037209 */ /* 0x000fe40007810000 */
[----:B------:R-:W-:-:S02]  /*53a0*/  ISETP.GT.AND P2, PT, R2, 0x48, PT ;  /* 0x000000480200780c */ /* 0x000fc40003f44270 */
[----:B------:R-:W-:Y:S01]  /*53b0*/  FSEL R155, R155, -INF , P3 ;  /* 0xff8000009b9b7808 */ /* 0x000fe20001800000 */
[----:B------:R-:W-:Y:S01]  /*53c0*/  MUFU.EX2 R190, R190 ;  /* 0x000000be00be7308 */ /* 0x000fe20000000800 */
[----:B------:R-:W-:Y:S02]  /*53d0*/  FMNMX.FTZ R14, R154, R3, !PT ;  /* 0x000000039a0e7209 */ /* 0x000fe40007810000 */
[----:B------:R-:W-:Y:S02]  /*53e0*/  ISETP.GT.AND P3, PT, R2, 0x49, PT ;  /* 0x000000490200780c */ /* 0x000fe40003f64270 */
[----:B------:R-:W-:Y:S02]  /*53f0*/  FSEL R158, R158, -INF , P2 ;  /* 0xff8000009e9e7808 */ /* 0x000fe40001000000 */
        /* <DEDUP_REMOVED lines=17> */
[----:B------:R-:W-:-:S02]  /*5510*/  FSEL R167, R167, -INF , P3 ;  /* 0xff800000a7a77808 */ /* 0x000fc40001800000 */
[----:B------:R-:W-:-:S04]  /*5520*/  FMNMX.FTZ R2, R166, R3, !PT ;  /* 0x00000003a6027209 */ /* 0x000fc80007810000 */
[----:B------:R-:W-:Y:S01]  /*5530*/  FMNMX.FTZ R2, R167, R2, !PT ;  /* 0x00000002a7027209 */ /* 0x000fe20007810000 */
[----:B------:R-:W-:Y:S04]  /*5540*/  MUFU.EX2 R121, R121 ;  /* 0x0000007900797308 */ /* 0x000fe80000000800 */
[----:B------:R-:W0:Y:S04]  /*5550*/  SHFL.BFLY PT, R3, R2, 0x2, 0x1f ;  /* 0x0c401f0002037f89 */ /* 0x000e2800000e0000 */
        /* <DEDUP_REMOVED lines=9> */
[----:B0-----:R-:W-:-:S04]  /*55f0*/  FMNMX.FTZ R3, R14, R3, !PT ;  /* 0x000000030e037209 */ /* 0x001fc80007810000 */
[C---:B------:R-:W-:Y:S01]  /*5600*/  FSETP.NEU.FTZ.AND P2, PT, R3.reuse, -INF , PT ;  /* 0xff8000000300780b */ /* 0x040fe20003f5d000 */
[C---:B------:R-:W-:Y:S02]  /*5610*/  FMUL.FTZ R14, R3.reuse, UR35 ;  /* 0x00000023030e7c20 */ /* 0x040fe40008410000 */
[----:B------:R-:W-:Y:S01]  /*5620*/  MUFU.EX2 R137, R137 ;  /* 0x0000008900897308 */ /* 0x000fe20000000800 */
[----:B------:R-:W-:Y:S02]  /*5630*/  FSEL R0, R3, RZ, P2 ;  /* 0x000000ff03007208 */ /* 0x000fe40001000000 */
[----:B------:R-:W-:-:S03]  /*5640*/  FSEL R14, R14, RZ, P2 ;  /* 0x000000ff0e0e7208 */ /* 0x000fc60001000000 */
[----:B------:R-:W-:Y:S02]  /*5650*/  FADD.FTZ R2, -R0, R11 ;  /* 0x0000000b00027221 */ /* 0x000fe40000010100 */
[--C-:B------:R-:W-:Y:S01]  /*5660*/  FFMA.FTZ R20, R123, UR35, -R14.reuse ;  /* 0x000000237b147c23 */ /* 0x100fe2000801080e */
[----:B------:R-:W-:Y:S01]  /*5670*/  FSEL R123, R4, RZ, P1 ;  /* 0x000000ff047b7208 */ /* 0x000fe20000800000 */
[--C-:B------:R-:W-:Y:S01]  /*5680*/  FFMA.FTZ R189, R122, UR35, -R14.reuse ;  /* 0x000000237abd7c23 */ /* 0x100fe2000801080e */
[----:B------:R-:W-:Y:S01]  /*5690*/  FMUL.FTZ R2, R2, UR35 ;  /* 0x0000002302027c20 */ /* 0x000fe20008410000 */
        /* <DEDUP_REMOVED lines=24> */
[----:B------:R-:W-:-:S03]  /*5820*/  FFMA.FTZ R166, R166, UR35, -R14 ;  /* 0x00000023a6a67c23 */ /* 0x000fc6000801080e */
[----:B------:R-:W1:Y:S01]  /*5830*/  MUFU.EX2 R2, R2 ;  /* 0x0000000200027308 */ /* 0x000e620000000800 */
[----:B0-----:R-:W-:-:S04]  /*5840*/  FFMA.FTZ R11, R0, R10, R13 ;  /* 0x0000000a000b7223 */ /* 0x001fc8000001000d */
[----:B------:R-:W-:-:S03]  /*5850*/  FADD.FTZ R11, R188, R11 ;  /* 0x0000000bbc0b7221 */ /* 0x000fc60000010000 */
[----:B------:R-:W0:Y:S01]  /*5860*/  MUFU.EX2 R191, R191 ;  /* 0x000000bf00bf7308 */ /* 0x000e220000000800 */
[----:B------:R-:W-:-:S04]  /*5870*/  FADD.FTZ R132, R190, R11 ;  /* 0x0000000bbe847221 */ /* 0x000fc80000010000 */
[----:B------:R-:W-:-:S03]  /*5880*/  FADD.FTZ R11, R15, R132 ;  /* 0x000000840f0b7221 */ /* 0x000fc60000010000 */
[----:B------:R-:W2:Y:S01]  /*5890*/  MUFU.EX2 R120, R120 ;  /* 0x0000007800787308 */ /* 0x000ea20000000800 */
[----:B-1----:R-:W-:Y:S01]  /*58a0*/  FFMA.FTZ R5, R2, R5, R189 ;  /* 0x0000000502057223 */ /* 0x002fe200000100bd */
[----:B------:R-:W-:-:S03]  /*58b0*/  FADD.FTZ R132, R184, R11 ;  /* 0x0000000bb8847221 */ /* 0x000fc60000010000 */
[----:B------:R-:W-:Y:S01]  /*58c0*/  FADD.FTZ R10, R20, R5 ;  /* 0x00000005140a7221 */ /* 0x000fe20000010000 */
[----:B------:R-:W-:Y:S01]  /*58d0*/  FADD.FTZ R11, R21, R132 ;  /* 0x00000084150b7221 */ /* 0x000fe20000010000 */
[----:B------:R-:W-:Y:S01]  /*58e0*/  FFMA.FTZ R132, R155, UR35, -R14 ;  /* 0x000000239b847c23 */ /* 0x000fe2000801080e */
[----:B------:R-:W1:Y:S01]  /*58f0*/  MUFU.EX2 R185, R185 ;  /* 0x000000b900b97308 */ /* 0x000e620000000800 */
[----:B0-----:R-:W-:Y:S01]  /*5900*/  FADD.FTZ R5, R191, R10 ;  /* 0x0000000abf057221 */ /* 0x001fe20000010000 */
[----:B------:R-:W-:Y:S01]  /*5910*/  FADD.FTZ R134, R186, R11 ;  /* 0x0000000bba867221 */ /* 0x000fe20000010000 */
[----:B------:R-:W-:-:S03]  /*5920*/  FFMA.FTZ R14, R167, UR35, -R14 ;  /* 0x00000023a70e7c23 */ /* 0x000fc6000801080e */
[----:B------:R-:W-:Y:S02]  /*5930*/  FADD.FTZ R11, R121, R134 ;  /* 0x00000086790b7221 */ /* 0x000fe40000010000 */
[----:B------:R-:W0:Y:S01]  /*5940*/  MUFU.EX2 R122, R122 ;  /* 0x0000007a007a7308 */ /* 0x000e220000000800 */
[----:B--2---:R-:W-:Y:S01]  /*5950*/  FADD.FTZ R10, R120, R5 ;  /* 0x00000005780a7221 */ /* 0x004fe20000010000 */
[----:B------:R-:W-:-:S04]  /*5960*/  FADD.FTZ R134, R180, R11 ;  /* 0x0000000bb4867221 */ /* 0x000fc80000010000 */
[----:B------:R-:W-:Y:S02]  /*5970*/  FADD.FTZ R11, R125, R134 ;  /* 0x000000867d0b7221 */ /* 0x000fe40000010000 */
[----:B------:R-:W2:Y:S01]  /*5980*/  MUFU.EX2 R187, R187 ;  /* 0x000000bb00bb7308 */ /* 0x000ea20000000800 */
[----:B-1----:R-:W-:Y:S01]  /*5990*/  FADD.FTZ R5, R185, R10 ;  /* 0x0000000ab9057221 */ /* 0x002fe20000010000 */
[----:B------:R-:W-:-:S04]  /*59a0*/  FADD.FTZ R134, R182, R11 ;  /* 0x0000000bb6867221 */ /* 0x000fc80000010000 */
[----:B------:R-:W-:Y:S02]  /*59b0*/  FADD.FTZ R11, R129, R134 ;  /* 0x00000086810b7221 */ /* 0x000fe40000010000 */
[----:B------:R-:W1:Y:S01]  /*59c0*/  MUFU.EX2 R124, R124 ;  /* 0x0000007c007c7308 */ /* 0x000e620000000800 */
[----:B0-----:R-:W-:Y:S01]  /*59d0*/  FADD.FTZ R10, R122, R5 ;  /* 0x000000057a0a7221 */ /* 0x001fe20000010000 */
[----:B------:R-:W-:-:S04]  /*59e0*/  FADD.FTZ R134, R176, R11 ;  /* 0x0000000bb0867221 */ /* 0x000fc80000010000 */
[----:B------:R-:W-:Y:S02]  /*59f0*/  FADD.FTZ R11, R133, R134 ;  /* 0x00000086850b7221 */ /* 0x000fe40000010000 */
[----:B------:R-:W0:Y:S01]  /*5a00*/  MUFU.EX2 R181, R181 ;  /* 0x000000b500b57308 */ /* 0x000e220000000800 */
[----:B--2---:R-:W-:Y:S01]  /*5a10*/  FADD.FTZ R5, R187, R10 ;  /* 0x0000000abb057221 */ /* 0x004fe20000010000 */
[----:B------:R-:W-:-:S04]  /*5a20*/  FADD.FTZ R134, R178, R11 ;  /* 0x0000000bb2867221 */ /* 0x000fc80000010000 */
[----:B------:R-:W-:Y:S02]  /*5a30*/  FADD.FTZ R11, R137, R134 ;  /* 0x00000086890b7221 */ /* 0x000fe40000010000 */
        /* <DEDUP_REMOVED lines=45> */
[----:B0-----:R-:W-:Y:S01]  /*5d10*/  FADD.FTZ R5, R171, R10 ;  /* 0x0000000aab057221 */ /* 0x001fe20000010000 */
[----:B--2---:R-:W-:-:S03]  /*5d20*/  FADD.FTZ R10, R153, R134 ;  /* 0x00000086990a7221 */ /* 0x004fc60000010000 */
[----:B-1----:R-:W-:Y:S01]  /*5d30*/  FADD.FTZ R5, R14, R5 ;  /* 0x000000050e057221 */ /* 0x002fe20000010000 */
[----:B------:R-:W-:Y:S06]  /*5d40*/  @!P0 BRA `(.L_x_2216) ;  /* 0x0000000000048947 */ /* 0x000fec0003800000 */
[----:B------:R-:W-:Y:S01]  /*5d50*/  BPT.TRAP 0x1 ;  /* 0x000000040000795c */ /* 0x000fe20000300000 */
.L_x_2216:
[----:B------:R-:W0:Y:S01]  /*5d60*/  S2UR UR5, SR_CgaCtaId ;  /* 0x00000000000579c3 */ /* 0x000e220000008800 */
[----:B------:R-:W-:Y:S01]  /*5d70*/  UISETP.GT.AND UP0, UPT, UR4, UR11, UPT ;  /* 0x0000000b0400728c */ /* 0x000fe2000bf04270 */
[----:B------:R-:W-:Y:S01]  /*5d80*/  F2FP.F16.F32.PACK_AB R183, R12, R183 ;  /* 0x000000b70cb7723e */ /* 0x000fe200000000ff */
[----:B------:R-:W-:Y:S01]  /*5d90*/  UIADD3 UR10, UR10, 0x30860, URZ ;  /* 0x000308600a0a7890 */ /* 0x000fe2000fffe03f */
[----:B------:R-:W-:Y:S01]  /*5da0*/  F2FP.F16.F32.PACK_AB R188, R188, R13 ;  /* 0x0000000dbcbc723e */ /* 0x000fe200000000ff */
[----:B------:R-:W-:Y:S01]  /*5db0*/  UIADD3 UR4, UR4, -0x1, URZ ;  /* 0xffffffff04047890 */ /* 0x000fe2000fffe03f */
[----:B------:R-:W-:Y:S01]  /*5dc0*/  F2FP.F16.F32.PACK_AB R189, R20, R189 ;  /* 0x000000bd14bd723e */ /* 0x000fe200000000ff */
[----:B------:R-:W-:Y:S01]  /*5dd0*/  UMOV UR6, UR39 ;  /* 0x0000002700067c82 */ /* 0x000fe20008000000 */
[----:B------:R-:W-:Y:S01]  /*5de0*/  PLOP3.LUT P1, PT, PT, PT, UP0, 0x80, 0x0 ;  /* 0x000000000000781c */ /* 0x000fe20003f2f008 */
        /* <DEDUP_REMOVED lines=8> */
[----:B------:R-:W-:Y:S01]  /*5e70*/  F2FP.F16.F32.PACK_AB R180, R125, R180 ;  /* 0x000000b47db4723e */ /* 0x000fe200000000ff */
[----:B0-----:R-:W-:Y:S01]  /*5e80*/  UPRMT UR10, UR5, 0x654, UR10 ;  /* 0x00000654050a7896 */ /* 0x001fe2000800000a */
[----:B------:R-:W-:-:S02]  /*5e90*/  F2FP.F16.F32.PACK_AB R181, R126, R181 ;  /* 0x000000b57eb5723e */ /* 0x000fc400000000ff */
[----:B------:R-:W-:Y:S01]  /*5ea0*/  UMOV UR5, UR38 ;  /* 0x0000002600057c82 */ /* 0x000fe20008000000 */
[----:B------:R-:W-:Y:S02]  /*5eb0*/  F2FP.F16.F32.PACK_AB R182, R129, R182 ;  /* 0x000000b681b6723e */ /* 0x000fe400000000ff */
[----:B------:R-:W-:Y:S02]  /*5ec0*/  F2FP.F16.F32.PACK_AB R176, R133, R176 ;  /* 0x000000b085b0723e */ /* 0x000fe400000000ff */
[----:B------:R-:W-:Y:S01]  /*5ed0*/  F2FP.F16.F32.PACK_AB R177, R128, R177 ;  /* 0x000000b180b1723e */ /* 0x000fe200000000ff */
[----:B------:R-:W-:Y:S01]  /*5ee0*/  SYNCS.ARRIVE.TRANS64.RED.A1T0 RZ, [UR10], RZ ;  /* 0x000000ffffff79a7 */ /* 0x000fe2000810040a */
        /* <DEDUP_REMOVED lines=10> */
[----:B------:R-:W-:Y:S06]  /*5f90*/  @P1 BRA `(.L_x_2217) ;  /* 0xffffffd800801947 */ /* 0x000fec000383ffff */
.L_x_2206:
[----:B------:R-:W-:-:S13]  /*5fa0*/  ISETP.LE.AND P1, PT, RZ, UR4, PT ;  /* 0x00000004ff007c0c */ /* 0x000fda000bf23270 */
[----:B------:R-:W-:Y:S05]  /*5fb0*/  @!P1 BRA `(.L_x_2218) ;  /* 0x0000001c00b89947 */ /* 0x000fea0003800000 */
[----:B------:R-:W-:Y:S01]  /*5fc0*/  IMAD.MOV.U32 R12, RZ, RZ, R3 ;  /* 0x000000ffff0c7224 */ /* 0x000fe200078e0003 */
[----:B------:R-:W-:Y:S01]  /*5fd0*/  UMOV UR5, UR38 ;  /* 0x0000002600057c82 */ /* 0x000fe20008000000 */
[----:B------:R-:W-:Y:S01]  /*5fe0*/  IMAD.MOV.U32 R11, RZ, RZ, R4 ;  /* 0x000000ffff0b7224 */ /* 0x000fe200078e0004 */
[----:B------:R-:W-:Y:S01]  /*5ff0*/  UMOV UR6, UR39 ;  /* 0x0000002700067c82 */ /* 0x000fe20008000000 */
[----:B------:R-:W-:-:S05]  /*6000*/  ULDC UR11, c[0x0][0x988] ;  /* 0x00026200000b7ab9 */ /* 0x000fca0000000800 */
.L_x_2229:
        /* <DEDUP_REMOVED lines=8> */
.L_x_2219:
[----:B------:R-:W-:Y:S01]  /*6090*/  ULEA UR7, UR39, UR40, 0x3 ;  /* 0x0000002827077291 */ /* 0x000fe2000f8e183f */
[----:B------:R-:W-:-:S05]  /*60a0*/  IMAD.U32 R3, RZ, RZ, UR38 ;  /* 0x00000026ff037e24 */ /* 0x000fca000f8e00ff */
[----:B------:R-:W-:-:S04]  /*60b0*/  SHF.L.U32 R3, R3, 0x1f, RZ ;  /* 0x0000001f03037819 */ /* 0x000fc800000006ff */
[----:B------:R0:W1:Y:S01]  /*60c0*/  SYNCS.PHASECHK.TRANS64.TRYWAIT P1, [UR7+0x30830], R3 ;  /* 0x03083003ff0075a7 */ /* 0x0000620008020147 */
[----:B------:R-:W-:Y:S05]  /*60d0*/  @!P0 BRA `(.L_x_2220) ;  /* 0x0000000000048947 */ /* 0x000fea0003800000 */
[----:B------:R-:W-:Y:S01]  /*60e0*/  BPT.TRAP 0x1 ;  /* 0x000000040000795c */ /* 0x000fe20000300000 */
.L_x_2220:
[----:B-1----:R-:W-:Y:S05]  /*60f0*/  @P1 BRA `(.L_x_2221) ;  /* 0x0000000000081947 */ /* 0x002fea0003800000 */
[----:B------:R-:W1:Y:S02]  /*6100*/  SYNCS.PHASECHK.TRANS64.TRYWAIT P1, [UR7+0x30830], R3 ;  /* 0x03083003ff0075a7 */ /* 0x000e640008020147 */
[----:B-1----:R-:W-:Y:S05]  /*6110*/  @!P1 BRA `(.L_x_2222) ;  /* 0x00000094009c9947 */ /* 0x002fea0003800000 */
.L_x_2221:
        /* <DEDUP_REMOVED lines=175> */
.L_x_2223:
[----:B------:R-:W-:Y:S01]  /*6c10*/  ULEA UR14, UR6, UR40, 0x3 ;  /* 0x00000028060e7291 */ /* 0x000fe2000f8e183f */
[----:B------:R-:W-:-:S05]  /*6c20*/  IMAD.U32 R0, RZ, RZ, UR5 ;  /* 0x00000005ff007e24 */ /* 0x000fca000f8e00ff */
[----:B------:R-:W-:-:S04]  /*6c30*/  SHF.L.U32 R0, R0, 0x1f, RZ ;  /* 0x0000001f00007819 */ /* 0x000fc800000006ff */
[----:B------:R2:W3:Y:S01]  /*6c40*/  SYNCS.PHASECHK.TRANS64.TRYWAIT P1, [UR14+0x30850], R0 ;  /* 0x03085000ff0075a7 */ /* 0x0004e2000802014e */
[----:B------:R-:W-:Y:S05]  /*6c50*/  @!P0 BRA `(.L_x_2224) ;  /* 0x0000000000048947 */ /* 0x000fea0003800000 */
[----:B------:R-:W-:Y:S01]  /*6c60*/  BPT.TRAP 0x1 ;  /* 0x000000040000795c */ /* 0x000fe20000300000 */
.L_x_2224:
[----:B---3--:R-:W-:Y:S05]  /*6c70*/  @P1 BRA `(.L_x_2225) ;  /* 0x0000000000081947 */ /* 0x008fea0003800000 */
[----:B------:R-:W3:Y:S02]  /*6c80*/  SYNCS.PHASECHK.TRANS64.TRYWAIT P1, [UR14+0x30850], R0 ;  /* 0x03085000ff0075a7 */ /* 0x000ee4000802014e */
[----:B---3--:R-:W-:Y:S05]  /*6c90*/  @!P1 BRA `(.L_x_2226) ;  /* 0x0000008800d49947 */ /* 0x008fea0003800000 */
.L_x_2225:
        /* <DEDUP_REMOVED lines=37> */
.L_x_2227:
[----:B0-2---:R-:W-:Y:S01]  /*6ef0*/  FMNMX.FTZ R0, R120, R11, !PT ;  /* 0x0000000b78007209 */ /* 0x005fe20007810000 */
[----:B------:R-:W-:Y:S01]  /*6f00*/  UMOV UR35, UR11 ;  /* 0x0000000b00237c82 */ /* 0x000fe20008000000 */
[----:B------:R-:W-:Y:S01]  /*6f10*/  FMNMX.FTZ R2, R122, R12, !PT ;  /* 0x0000000c7a027209 */ /* 0x000fe20007810000 */
[----:B------:R-:W0:Y:S01]  /*6f20*/  S2UR UR6, SR_CgaCtaId ;  /* 0x00000000000679c3 */ /* 0x000e220000008800 */
[----:B-1----:R-:W-:Y:S01]  /*6f30*/  FMNMX.FTZ R3, R121, R0, !PT ;  /* 0x0000000079037209 */ /* 0x002fe20007810000 */
[----:B------:R-:W-:Y:S01]  /*6f40*/  ULEA UR5, UR10, UR40, 0x3 ;  /* 0x000000280a057291 */ /* 0x000fe2000f8e183f */
[----:B------:R-:W-:Y:S02]  /*6f50*/  FMNMX.FTZ R13, R123, R2, !PT ;  /* 0x000000027b0d7209 */ /* 0x000fe40007810000 */
[----:B------:R-:W-:Y:S01]  /*6f60*/  FMNMX.FTZ R0, R124, R3, !PT ;  /* 0x000000037c007209 */ /* 0x000fe20007810000 */
[----:B------:R-:W-:Y:S01]  /*6f70*/  UIADD3 UR5, UR5, 0x30840, URZ ;  /* 0x0003084005057890 */ /* 0x000fe2000fffe03f */
        /* <DEDUP_REMOVED lines=8> */
[----:B------:R-:W-:Y:S01]  /*7000*/  FMNMX.FTZ R2, R134, R13, !PT ;  /* 0x0000000d86027209 */ /* 0x000fe20007810000 */
[----:B0-----:R-:W-:Y:S01]  /*7010*/  UPRMT UR5, UR6, 0x654, UR5 ;  /* 0x0000065406057896 */ /* 0x001fe20008000005 */
[----:B------:R-:W-:Y:S02]  /*7020*/  FMNMX.FTZ R3, R133, R0, !PT ;  /* 0x0000000085037209 */ /* 0x000fe40007810000 */
[----:B------:R-:W-:Y:S02]  /*7030*/  FMNMX.FTZ R13, R135, R2, !PT ;  /* 0x00000002870d7209 */ /* 0x000fe40007810000 */
[----:B------:R-:W-:Y:S02]  /*7040*/  FMNMX.FTZ R0, R136, R3, !PT ;  /* 0x0000000388007209 */ /* 0x000fe40007810000 */
[----:B------:R-:W-:-:S02]  /*7050*/  FMNMX.FTZ R2, R138, R13, !PT ;  /* 0x0000000d8a027209 */ /* 0x000fc40007810000 */
[----:B------:R-:W-:Y:S01]  /*7060*/  FMNMX.FTZ R3, R137, R0, !PT ;  /* 0x0000000089037209 */ /* 0x000fe20007810000 */
[----:B------:R-:W-:Y:S01]  /*7070*/  SYNCS.ARRIVE.TRANS64.RED.A1T0 RZ, [UR5], RZ ;  /* 0x000000ffffff79a7 */ /* 0x000fe20008100405 */
        /* <DEDUP_REMOVED lines=68> */
[----:B------:R-:W1:Y:S03]  /*74c0*/  MUFU.EX2 R11, R11 ;  /* 0x0000000b000b7308 */ /* 0x000e660000000800 */
[--C-:B------:R-:W-:Y:S01]  /*74d0*/  FFMA.FTZ R189, R122, UR35, -R12.reuse ;  /* 0x000000237abd7c23 */ /* 0x100fe2000801080c */
[--C-:B0-----:R-:W-:Y:S01]  /*74e0*/  FFMA.FTZ R14, R123, UR35, -R12.reuse ;  /* 0x000000237b0e7c23 */ /* 0x101fe2000801080c */
        /* <DEDUP_REMOVED lines=23> */
[----:B------:R-:W-:-:S04]  /*7660*/  FFMA.FTZ R166, R166, UR35, -R12 ;  /* 0x00000023a6a67c23 */ /* 0x000fc8000801080c */
[----:B------:R-:W2:Y:S01]  /*7670*/  MUFU.EX2 R14, R14 ;  /* 0x0000000e000e7308 */ /* 0x000ea20000000800 */
[----:B0-----:R-:W-:-:S07]  /*7680*/  FFMA.FTZ R5, R2, R5, R189 ;  /* 0x0000000502057223 */ /* 0x001fce00000100bd */
        /* <DEDUP_REMOVED lines=94> */
.L_x_2228:
[----:B------:R-:W0:Y:S01]  /*7c70*/  S2UR UR5, SR_CgaCtaId ;  /* 0x00000000000579c3 */ /* 0x000e220000008800 */
[----:B------:R-:W-:Y:S01]  /*7c80*/  UIADD3 UR14, UR14, 0x30860, URZ ;  /* 0x000308600e0e7890 */ /* 0x000fe2000fffe03f */
[----:B------:R-:W-:Y:S01]  /*7c90*/  ISETP.LT.AND P1, PT, RZ, UR4, PT ;  /* 0x00000004ff007c0c */ /* 0x000fe2000bf21270 */
[----:B------:R-:W-:Y:S01]  /*7ca0*/  UIADD3 UR4, UR4, -0x1, URZ ;  /* 0xffffffff04047890 */ /* 0x000fe2000fffe03f */
[----:B------:R-:W-:Y:S01]  /*7cb0*/  F2FP.F16.F32.PACK_AB R188, R188, R11 ;  /* 0x0000000bbcbc723e */ /* 0x000fe200000000ff */
[----:B------:R-:W-:Y:S01]  /*7cc0*/  UMOV UR6, UR39 ;  /* 0x0000002700067c82 */ /* 0x000fe20008000000 */
[----:B------:R-:W-:Y:S01]  /*7cd0*/  F2FP.F16.F32.PACK_AB R171, R12, R171 ;  /* 0x000000ab0cab723e */ /* 0x000fe200000000ff */
[----:B------:R-:W-:Y:S01]  /*7ce0*/  IMAD.MOV.U32 R11, RZ, RZ, R4 ;  /* 0x000000ffff0b7224 */ /* 0x000fe200078e0004 */
        /* <DEDUP_REMOVED lines=25> */
[----:B------:R-:W-:Y:S01]  /*7e80*/  MOV R12, R3 ;  /* 0x00000003000c7202 */ /* 0x000fe20000000f00 */
[----:B------:R-:W-:Y:S06]  /*7e90*/  @P1 BRA `(.L_x_2229) ;  /* 0xffffffe0005c1947 */ /* 0x000fec000383ffff */
.L_x_2218:
        /* <DEDUP_REMOVED lines=99> */
.L_x_2230:
[----:B------:R-:W-:Y:S01]  /*84d0*/  ULEA UR5, UR39, UR40, 0x3 ;  /* 0x0000002827057291 */ /* 0x000fe2000f8e183f */
[----:B------:R-:W-:-:S05]  /*84e0*/  IMAD.U32 R0, RZ, RZ, UR38 ;  /* 0x00000026ff007e24 */ /* 0x000fca000f8e00ff */
[----:B------:R-:W-:-:S04]  /*84f0*/  SHF.L.U32 R0, R0, 0x1f, RZ ;  /* 0x0000001f00007819 */ /* 0x000fc800000006ff */
[----:B------:R0:W1:Y:S01]  /*8500*/  SYNCS.PHASECHK.TRANS64.TRYWAIT P1, [UR5+0x30850], R0 ;  /* 0x03085000ff0075a7 */ /* 0x0000620008020145 */
[----:B------:R-:W-:Y:S05]  /*8510*/  @!P0 BRA `(.L_x_2231) ;  /* 0x0000000000048947 */ /* 0x000fea0003800000 */
[----:B------:R-:W-:Y:S01]  /*8520*/  BPT.TRAP 0x1 ;  /* 0x000000040000795c */ /* 0x000fe20000300000 */
.L_x_2231:
[----:B-1----:R-:W-:Y:S05]  /*8530*/  @P1 BRA `(.L_x_2232) ;  /* 0x0000000000081947 */ /* 0x002fea0003800000 */
[----:B------:R-:W1:Y:S02]  /*8540*/  SYNCS.PHASECHK.TRANS64.TRYWAIT P1, [UR5+0x30850], R0 ;  /* 0x03085000ff0075a7 */ /* 0x000e640008020145 */
[----:B-1----:R-:W-:Y:S05]  /*8550*/  @!P1 BRA `(.L_x_2233) ;  /* 0x0000007000bc9947 */ /* 0x002fea0003800000 */
.L_x_2232:
        /* <DEDUP_REMOVED lines=64> */
.L_x_2234:
[----:B------:R-:W0:Y:S01]  /*8960*/  S2UR UR7, SR_CgaCtaId ;  /* 0x00000000000779c3 */ /* 0x000e220000008800 */
[----:B------:R-:W-:Y:S01]  /*8970*/  R2UR UR6, R194 ;  /* 0x00000000c20672ca */ /* 0x000fe200000e0000 */
[----:B------:R-:W-:Y:S01]  /*8980*/  UIADD3 UR4, UR5, 0x30860, URZ ;  /* 0x0003086005047890 */ /* 0x000fe2000fffe03f */
[-C--:B------:R-:W-:Y:S01]  /*8990*/  FMUL.FTZ R4, R24, R5.reuse ;  /* 0x0000000518047220 */ /* 0x080fe20000410000 */
[----:B------:R-:W-:Y:S01]  /*89a0*/  UIADD3 UR39, UR39, 0x1, URZ ;  /* 0x0000000127277890 */ /* 0x000fe2000fffe03f */
[-C--:B------:R-:W-:Y:S01]  /*89b0*/  FMUL.FTZ R25, R25, R5.reuse ;  /* 0x0000000519197220 */ /* 0x080fe20000410000 */
[-C--:B------:R-:W-:Y:S01]  /*89c0*/  FMUL.FTZ R6, R28, R5.reuse ;  /* 0x000000051c067220 */ /* 0x080fe20000410000 */
[-C--:B------:R-:W-:Y:S01]  /*89d0*/  FMUL.FTZ R7, R29, R5.reuse ;  /* 0x000000051d077220 */ /* 0x080fe20000410000 */
[----:B------:R-:W-:Y:S01]  /*89e0*/  UISETP.NE.AND UP0, UPT, UR39, 0x2, UPT ;  /* 0x000000022700788c */ /* 0x000fe2000bf05270 */
[-C--:B------:R-:W-:Y:S01]  /*89f0*/  FMUL.FTZ R9, R32, R5.reuse ;  /* 0x0000000520097220 */ /* 0x080fe20000410000 */
[-C--:B------:R-:W-:Y:S01]  /*8a00*/  FMUL.FTZ R122, R33, R5.reuse ;  /* 0x00000005217a7220 */ /* 0x080fe20000410000 */
[-C--:B------:R-:W-:Y:S01]  /*8a10*/  FMUL.FTZ R3, R36, R5.reuse ;  /* 0x0000000524037220 */ /* 0x080fe20000410000 */
[-C--:B------:R-:W-:Y:S01]  /*8a20*/  FMUL.FTZ R120, R37, R5.reuse ;  /* 0x0000000525787220 */ /* 0x080fe20000410000 */
[-C--:B------:R-:W-:Y:S01]  /*8a30*/  FMUL.FTZ R8, R40, R5.reuse ;  /* 0x0000000528087220 */ /* 0x080fe20000410000 */
[----:B------:R-:W-:Y:S01]  /*8a40*/  UIADD3 UR6, UR6, 0x1, URZ ;  /* 0x0000000106067890 */ /* 0x000fe2000fffe03f */
        /* <DEDUP_REMOVED lines=9> */
[----:B0-----:R-:W-:Y:S01]  /*8ae0*/  UPRMT UR4, UR7, 0x654, UR4 ;  /* 0x0000065407047896 */ /* 0x001fe20008000004 */
        /* <DEDUP_REMOVED lines=75> */
[----:B------:R-:W-:Y:S01]  /*8fa0*/  MOV R194, UR6 ;  /* 0x0000000600c27c02 */ /* 0x000fe20008000f00 */
[-C--:B------:R-:W-:Y:S01]  /*8fb0*/  FMUL.FTZ R111, R111, R20.reuse ;  /* 0x000000146f6f7220 */ /* 0x080fe20000410000 */
[----:B------:R-:W-:Y:S01]  /*8fc0*/  PLOP3.LUT P0, PT, PT, PT, PT, 0x8, 0x0 ;  /* 0x000000000000781c */ /* 0x000fe20003f0e170 */
[-C--:B------:R-:W-:Y:S01]  /*8fd0*/  FMUL.FTZ R114, R114, R20.reuse ;  /* 0x0000001472727220 */ /* 0x080fe20000410000 */
[-C--:B------:R-:W-:Y:S01]  /*8fe0*/  FMUL.FTZ R115, R115, R20.reuse ;  /* 0x0000001473737220 */ /* 0x080fe20000410000 */
[-C--:B------:R-:W-:Y:S01]  /*8ff0*/  FMUL.FTZ R118, R118, R20.reuse ;  /* 0x0000001476767220 */ /* 0x080fe20000410000 */
[----:B------:R-:W-:Y:S01]  /*9000*/  FMUL.FTZ R119, R119, R20 ;  /* 0x0000001477777220 */ /* 0x000fe20000410000 */
[----:B------:R-:W-:-:S02]  /*9010*/  USEL UR39, UR39, URZ, UP0 ;  /* 0x0000003f27277287 */ /* 0x000fc40008000000 */
[----:B------:R-:W-:-:S12]  /*9020*/  ULOP3.LUT UR38, UR38, UR4, URZ, 0x3c, !UPT ;  /* 0x0000000426267292 */ /* 0x000fd8000f8e3c3f */
.L_x_2198:
        /* <DEDUP_REMOVED lines=10> */
[----:B------:R-:W1:Y:S01]  /*90d0*/  LDC R56, c[0x0][0xbe8] ;  /* 0x0002fa00ff387b82 */ /* 0x000e620000000800 */
[----:B------:R-:W-:Y:S01]  /*90e0*/  F2FP.F16.F32.PACK_AB R6, R7, R6 ;  /* 0x000000060706723e */ /* 0x000fe200000000ff */
[----:B------:R-:W-:Y:S01]  /*90f0*/  ULDC.64 UR8, c[0x0][0xb90] ;  /* 0x0002e40000087ab9 */ /* 0x000fe20000000a00 */
[----:B------:R-:W-:Y:S01]  /*9100*/  F2FP.F16.F32.PACK_AB R7, R154, R33 ;  /* 0x000000219a07723e */ /* 0x000fe200000000ff */
[----:B------:R-:W-:Y:S01]  /*9110*/  USHF.R.S32.HI UR12, URZ, 0x1f, UR61 ;  /* 0x0000001f3f0c7899 */ /* 0x000fe2000801143d */
[----:B------:R-:W-:Y:S02]  /*9120*/  F2FP.F16.F32.PACK_AB R4, R25, R4 ;  /* 0x000000041904723e */ /* 0x000fe400000000ff */
[----:B------:R-:W-:Y:S02]  /*9130*/  R2UR UR11, R192 ;  /* 0x00000000c00b72ca */ /* 0x000fe400000e0000 */
[----:B------:R-:W-:-:S02]  /*9140*/  F2FP.F16.F32.PACK_AB R5, R152, R5 ;  /* 0x000000059805723e */ /* 0x000fc400000000ff */
        /* <DEDUP_REMOVED lines=10> */
[----:B------:R-:W-:-:S02]  /*91f0*/  F2FP.F16.F32.PACK_AB R24, R57, R24 ;  /* 0x000000183918723e */ /* 0x000fc400000000ff */
[----:B------:R-:W-:Y:S01]  /*9200*/  F2FP.F16.F32.PACK_AB R96, R97, R96 ;  /* 0x000000606160723e */ /* 0x000fe200000000ff */
[----:B------:R-:W-:Y:S01]  /*9210*/  UIMAD UR5, UR11, UR9, UR5 ;  /* 0x000000090b0572a4 */ /* 0x000fe2000f8e0205 */
[----:B------:R-:W-:Y:S02]  /*9220*/  F2FP.F16.F32.PACK_AB R97, R99, R98 ;  /* 0x000000626361723e */ /* 0x000fe400000000ff */
[----:B------:R-:W-:Y:S02]  /*9230*/  MOV R48, R52 ;  /* 0x0000003400307202 */ /* 0x000fe40000000f00 */
[----:B0-----:R-:W-:Y:S01]  /*9240*/  MOV R49, R21 ;  /* 0x0000001500317202 */ /* 0x001fe20000000f00 */
[----:B------:R-:W-:Y:S01]  /*9250*/  IMAD R21, R193, 0x40, R16 ;  /* 0x00000040c1157824 */ /* 0x000fe200078e0210 */
[----:B------:R-:W-:Y:S01]  /*9260*/  ULDC.64 UR8, c[0x0][0xb98] ;  /* 0x0002e60000087ab9 */ /* 0x000fe20000000a00 */
[----:B------:R-:W-:Y:S01]  /*9270*/  UIADD3 UR7, UR7, UR5, URZ ;  /* 0x0000000507077290 */ /* 0x000fe2000fffe03f */
[----:B------:R-:W-:Y:S01]  /*9280*/  F2FP.F16.F32.PACK_AB R104, R105, R104 ;  /* 0x000000686968723e */ /* 0x000fe200000000ff */
[--C-:B------:R-:W-:Y:S01]  /*9290*/  IMAD.WIDE R46, R198, 0x2, R48.reuse ;  /* 0x00000002c62e7825 */ /* 0x100fe200078e0230 */
[----:B------:R-:W-:Y:S01]  /*92a0*/  UIMAD UR5, UR12, UR8, URZ ;  /* 0x000000080c0572a4 */ /* 0x000fe2000f8e023f */
[----:B------:R-:W-:Y:S01]  /*92b0*/  F2FP.F16.F32.PACK_AB R98, R101, R100 ;  /* 0x000000646562723e */ /* 0x000fe200000000ff */
[----:B------:R-:W-:Y:S01]  /*92c0*/  UIMAD.WIDE.U32 UR6, UR61, UR8, UR6 ;  /* 0x000000083d0672a5 */ /* 0x000fe2000f8e0006 */
[----:B------:R-:W-:Y:S01]  /*92d0*/  IMAD.WIDE R48, R21, 0x2, R48 ;  /* 0x0000000215307825 */ /* 0x000fe200078e0230 */
[C---:B------:R-:W-:Y:S01]  /*92e0*/  IADD3 R27, P5, R46.reuse, 0x8060, RZ ;  /* 0x000080602e1b7810 */ /* 0x040fe20007fbe0ff */
[----:B------:R-:W-:Y:S01]  /*92f0*/  UIMAD UR5, UR61, UR9, UR5 ;  /* 0x000000093d0572a4 */ /* 0x000fe2000f8e0205 */
[----:B------:R-:W-:-:S02]  /*9300*/  LOP3.LUT R21, R46, 0x380, RZ, 0xc0, !PT ;  /* 0x000003802e157812 */ /* 0x000fc400078ec0ff */
[----:B------:R-:W-:Y:S01]  /*9310*/  LOP3.LUT R26, R27, 0x380, RZ, 0xc0, !PT ;  /* 0x000003801b1a7812 */ /* 0x000fe200078ec0ff */
[----:B------:R-:W-:Y:S01]  /*9320*/  ULDC.64 UR8, c[0x0][0xae8] ;  /* 0x0002ba0000087ab9 */ /* 0x000fe20000000a00 */
        /* <DEDUP_REMOVED lines=19> */
[C---:B------:R-:W-:Y:S02]  /*9460*/  IADD3 R35, P0, R46.reuse, 0x60, RZ ;  /* 0x000000602e237810 */ /* 0x040fe40007f1e0ff */
        /* <DEDUP_REMOVED lines=43> */
[----:B------:R-:W-:Y:S02]  /*9720*/  LOP3.LUT R25, R46, 0x380, RZ, 0xc0, !PT ;  /* 0x000003802e197812 */ /* 0x000fe400078ec0ff */
        /* <DEDUP_REMOVED lines=17> */
[----:B------:R-:W-:Y:S01]  /*9840*/  IADD3.X R75, RZ, R47, RZ, P5, !PT ;  /* 0x0000002fff4b7210 */ /* 0x000fe20002ffe4ff */
[----:B------:R-:W-:Y:S01]  /*9850*/  IMAD.X R47, RZ, RZ, R49, P0 ;  /* 0x000000ffff2f7224 */ /* 0x000fe200000e0631 */
[----:B------:R-:W-:Y:S01]  /*9860*/  MOV R86, R86 ;  /* 0x0000005600567202 */ /* 0x000fe20000000f00 */
[----:B------:R-:W2:Y:S01]  /*9870*/  @P1 LDC R53, c[0x0][0xbf0] ;  /* 0x0002fc00ff351b82 */ /* 0x000ea20000000800 */
[----:B------:R-:W-:-:S02]  /*9880*/  IADD3 R39, P3, R48, 0x7000, RZ ;  /* 0x0000700030277810 */ /* 0x000fc40007f7e0ff */
[----:B------:R-:W-:Y:S02]  /*9890*/  IADD3 R37, P2, R48, 0x6000, RZ ;  /* 0x0000600030257810 */ /* 0x000fe40007f5e0ff */
[----:B------:R-:W-:Y:S02]  /*98a0*/  LOP3.LUT R38, R39, 0x380, RZ, 0xc0, !PT ;  /* 0x0000038027267812 */ /* 0x000fe400078ec0ff */
[----:B------:R-:W-:Y:S01]  /*98b0*/  MOV R78, R78 ;  /* 0x0000004e004e7202 */ /* 0x000fe20000000f00 */
[----:B0-----:R-:W-:Y:S01]  /*98c0*/  @P1 IMAD.HI.U32 R4, R26, R25, RZ ;  /* 0x000000191a041227 */ /* 0x001fe200078e00ff */
[----:B------:R-:W-:Y:S02]  /*98d0*/  F2FP.F16.F32.PACK_AB R5, R144, R135 ;  /* 0x000000879005723e */ /* 0x000fe400000000ff */
[----:B------:R-:W-:Y:S02]  /*98e0*/  F2FP.F16.F32.PACK_AB R6, R120, R3 ;  /* 0x000000037806723e */ /* 0x000fe400000000ff */
[----:B------:R-:W-:-:S02]  /*98f0*/  F2FP.F16.F32.PACK_AB R7, R145, R136 ;  /* 0x000000889107723e */ /* 0x000fc400000000ff */
        /* <DEDUP_REMOVED lines=10> */
[----:B------:R-:W-:-:S02]  /*99a0*/  LOP3.LUT R36, R37, 0x380, RZ, 0xc0, !PT ;  /* 0x0000038025247812 */ /* 0x000fc400078ec0ff */
[----:B------:R-:W-:Y:S01]  /*99b0*/  MOV R74, R74 ;  /* 0x0000004a004a7202 */ /* 0x000fe20000000f00 */
[----:B------:R3:W-:Y:S01]  /*99c0*/  STSM.16.M88.4 [R82], R12 ;  /* 0x0000000c52007844 */ /* 0x0007e20000000200 */
[----:B------:R-:W-:Y:S02]  /*99d0*/  SHF.R.U64 R38, R38, 0x3, RZ ;  /* 0x0000000326267819 */ /* 0x000fe400000012ff */
[----:B------:R-:W-:Y:S01]  /*99e0*/  SHF.R.U64 R36, R36, 0x3, RZ ;  /* 0x0000000324247819 */ /* 0x000fe200000012ff */
[----:B------:R4:W-:Y:S01]  /*99f0*/  STSM.16.M88.4 [R78], R24 ;  /* 0x000000184e007844 */ /* 0x0009e20000000200 */
[----:B------:R-:W-:Y:S01]  /*9a00*/  LOP3.LUT R38, R38, R39, RZ, 0x3c, !PT ;  /* 0x0000002726267212 */ /* 0x000fe200078e3cff */
[----:B------:R-:W-:Y:S01]  /*9a10*/  IMAD.X R39, RZ, RZ, R49, P3 ;  /* 0x000000ffff277224 */ /* 0x000fe200018e0631 */
[----:B------:R-:W-:Y:S02]  /*9a20*/  LOP3.LUT R36, R36, R37, RZ, 0x3c, !PT ;  /* 0x0000002524247212 */ /* 0x000fe400078e3cff */
[----:B0-----:R-:W-:-:S02]  /*9a30*/  F2FP.F16.F32.PACK_AB R4, R65, R64 ;  /* 0x000000404104723e */ /* 0x001fc400000000ff */
[----:B------:R-:W-:Y:S02]  /*9a40*/  F2FP.F16.F32.PACK_AB R5, R140, R131 ;  /* 0x000000838c05723e */ /* 0x000fe400000000ff */
[----:B-1----:R-:W-:Y:S01]  /*9a50*/  MOV R10, UR5 ;  /* 0x00000005000a7c02 */ /* 0x002fe20008000f00 */
[----:B------:R-:W-:Y:S01]  /*9a60*/  ULDC UR5, c[0x0][0xa88] ;  /* 0x0002a20000057ab9 */ /* 0x000fe20000000800 */
[----:B------:R-:W-:Y:S01]  /*9a70*/  SHF.R.S32.HI R9, RZ, 0x1f, R50 ;  /* 0x0000001fff097819 */ /* 0x000fe20000011432 */
[----:B---3--:R-:W-:Y:S01]  /*9a80*/  VIADD R14, R197, UR42 ;  /* 0x0000002ac50e7c36 */ /* 0x008fe20008000000 */
[----:B------:R-:W-:Y:S02]  /*9a90*/  IADD3 R12, P0, R50, UR6, RZ ;  /* 0x00000006320c7c10 */ /* 0x000fe4000ff1e0ff */
[----:B------:R-:W-:Y:S02]  /*9aa0*/  SHF.R.S32.HI R8, RZ, 0x1f, R3 ;  /* 0x0000001fff087819 */ /* 0x000fe40000011403 */
[----:B------:R-:W-:Y:S01]  /*9ab0*/  IADD3.X R13, R9, UR7, R10, P0, !PT ;  /* 0x00000007090d7c10 */ /* 0x000fe200087fe40a */
[----:B------:R-:W-:Y:S01]  /*9ac0*/  ULDC.64 UR6, c[0x0][0xb88] ;  /* 0x0002e20000067ab9 */ /* 0x000fe20000000a00 */
[----:B------:R-:W-:Y:S01]  /*9ad0*/  F2FP.F16.F32.PACK_AB R6, R69, R68 ;  /* 0x000000444506723e */ /* 0x000fe200000000ff */
[----:B------:R-:W-:Y:S01]  /*9ae0*/  IMAD R8, R8, UR6, RZ ;  /* 0x0000000608087c24 */ /* 0x000fe2000f8e02ff */
[----:B------:R-:W-:Y:S01]  /*9af0*/  F2FP.F16.F32.PACK_AB R7, R132, R129 ;  /* 0x000000818407723e */ /* 0x000fe200000000ff */
[----:B------:R-:W-:Y:S01]  /*9b00*/  IMAD.WIDE.U32 R12, R3, UR6, R12 ;  /* 0x00000006030c7c25 */ /* 0x000fe2000f8e000c */
[----:B------:R-:W-:-:S02]  /*9b10*/  LOP3.LUT P0, RZ, R195, 0x3, RZ, 0xc0, !PT ;  /* 0x00000003c3ff7812 */ /* 0x000fc4000780c0ff */
[----:B------:R-:W-:Y:S01]  /*9b20*/  IADD3.X R37, RZ, R49, RZ, P2, !PT ;  /* 0x00000031ff257210 */ /* 0x000fe200017fe4ff */
[----:B------:R-:W-:Y:S01]  /*9b30*/  IMAD R15, R3, UR7, R8 ;  /* 0x00000007030f7c24 */ /* 0x000fe2000f8e0208 */
[----:B------:R0:W-:Y:S01]  /*9b40*/  STSM.16.M88.4 [R74], R4 ;  /* 0x000000044a007844 */ /* 0x0001e20000000200 */
[----:B------:R-:W-:Y:S01]  /*9b50*/  ULDC.64 UR6, c[0x0][0xb50] ;  /* 0x0002d40000067ab9 */ /* 0x000fe20000000a00 */
[----:B------:R-:W-:Y:S01]  /*9b60*/  IMAD R3, R56, UR5, RZ ;  /* 0x0000000538037c24 */ /* 0x000fe2000f8e02ff */
[----:B----4-:R-:W-:Y:S02]  /*9b70*/  LEA R24, P3, R12, UR6, 0x2 ;  /* 0x000000060c187c11 */ /* 0x010fe4000f8610ff */
[----:B------:R-:W-:Y:S02]  /*9b80*/  MOV R70, R70 ;  /* 0x0000004600467202 */ /* 0x000fe40000000f00 */
[----:B------:R-:W-:Y:S01]  /*9b90*/  ISETP.GE.OR P2, PT, R14, R3, P0 ;  /* 0x000000030e00720c */ /* 0x000fe20000746670 */
[----:B------:R-:W-:Y:S01]  /*9ba0*/  SHFL.IDX PT, R68, R24, RZ, 0x1c1f ;  /* 0x001c1fff18447589 */ /* 0x000fe200000e0000 */
[----:B------:R-:W-:-:S02]  /*9bb0*/  F2FP.F16.F32.PACK_AB R8, R73, R72 ;  /* 0x000000484908723e */ /* 0x000fc400000000ff */
[----:B------:R-:W-:Y:S02]  /*9bc0*/  F2FP.F16.F32.PACK_AB R9, R128, R127 ;  /* 0x0000007f8009723e */ /* 0x000fe400000000ff */
[----:B------:R-:W-:Y:S02]  /*9bd0*/  F2FP.F16.F32.PACK_AB R10, R77, R76 ;  /* 0x0000004c4d0a723e */ /* 0x000fe400000000ff */
[----:B------:R-:W-:Y:S01]  /*9be0*/  F2FP.F16.F32.PACK_AB R11, R130, R125 ;  /* 0x0000007d820b723e */ /* 0x000fe200000000ff */
[----:B0-----:R-:W-:Y:S01]  /*9bf0*/  VIADD R4, R14, 0x8 ;  /* 0x000000080e047836 */ /* 0x001fe20000000000 */
[----:B------:R-:W-:Y:S01]  /*9c00*/  MOV R62, R62 ;  /* 0x0000003e003e7202 */ /* 0x000fe20000000f00 */
[----:B------:R-:W-:Y:S01]  /*9c10*/  IMAD.IADD R5, R13, 0x1, R15 ;  /* 0x000000010d057824 */ /* 0x000fe200078e020f */
[----:B------:R-:W-:Y:S01]  /*9c20*/  F2FP.F16.F32.PACK_AB R6, R85, R84 ;  /* 0x000000545506723e */ /* 0x000fe200000000ff */
[----:B------:R-:W-:Y:S01]  /*9c30*/  STSM.16.M88.4 [R70], R8 ;  /* 0x0000000846007844 */ /* 0x000fe20000000200 */
[----:B------:R-:W-:-:S02]  /*9c40*/  ISETP.GE.OR P0, PT, R4, R3, P0 ;  /* 0x000000030400720c */ /* 0x000fc40000706670 */
[----:B------:R-:W-:Y:S01]  /*9c50*/  LEA.HI.X R25, R12, UR7, R5, 0x2, P3 ;  /* 0x000000070c197c11 */ /* 0x000fe200098f1405 */
[----:B------:R-:W-:Y:S01]  /*9c60*/  SHFL.IDX PT, R70, R24, 0x1, 0x1c1f ;  /* 0x003c1f0018467f89 */ /* 0x000fe200000e0000 */
[----:B------:R-:W-:Y:S02]  /*9c70*/  F2FP.F16.F32.PACK_AB R4, R81, R80 ;  /* 0x000000505104723e */ /* 0x000fe400000000ff */
[----:B------:R-:W-:Y:S01]  /*9c80*/  F2FP.F16.F32.PACK_AB R5, R121, R126 ;  /* 0x0000007e7905723e */ /* 0x000fe200000000ff */
[----:B------:R-:W0:Y:S01]  /*9c90*/  SHFL.IDX PT, R69, R25, RZ, 0x1c1f ;  /* 0x001c1fff19457589 */ /* 0x000e2200000e0000 */
[----:B------:R-:W-:Y:S02]  /*9ca0*/  F2FP.F16.F32.PACK_AB R7, R123, R124 ;  /* 0x0000007c7b07723e */ /* 0x000fe400000000ff */
[----:B------:R-:W-:Y:S01]  /*9cb0*/  MOV R58, R58 ;  /* 0x0000003a003a7202 */ /* 0x000fe20000000f00 */
[----:B------:R-:W1:Y:S01]  /*9cc0*/  SHFL.IDX PT, R71, R25, 0x1, 0x1c1f ;  /* 0x003c1f0019477f89 */ /* 0x000e6200000e0000 */
[----:B------:R-:W-:-:S02]  /*9cd0*/  F2FP.F16.F32.PACK_AB R12, R89, R88 ;  /* 0x00000058590c723e */ /* 0x000fc400000000ff */
[----:B------:R-:W-:Y:S01]  /*9ce0*/  F2FP.F16.F32.PACK_AB R13, R91, R90 ;  /* 0x0000005a5b0d723e */ /* 0x000fe200000000ff */
[----:B------:R-:W-:Y:S01]  /*9cf0*/  STSM.16.M88.4 [R62], R4 ;  /* 0x000000043e007844 */ /* 0x000fe20000000200 */
[----:B------:R-:W-:Y:S02]  /*9d00*/  F2FP.F16.F32.PACK_AB R14, R93, R92 ;  /* 0x0000005c5d0e723e */ /* 0x000fe400000000ff */
[----:B------:R-:W-:Y:S02]  /*9d10*/  F2FP.F16.F32.PACK_AB R15, R95, R94 ;  /* 0x0000005e5f0f723e */ /* 0x000fe400000000ff */
[----:B------:R-:W-:Y:S02]  /*9d20*/  MOV R54, R54 ;  /* 0x0000003600367202 */ /* 0x000fe40000000f00 */
[----:B------:R-:W-:Y:S01]  /*9d30*/  F2FP.F16.F32.PACK_AB R99, R103, R102 ;  /* 0x000000666763723e */ /* 0x000fe200000000ff */
[----:B------:R-:W-:Y:S01]  /*9d40*/  STSM.16.M88.4 [R58], R12 ;  /* 0x0000000c3a007844 */ /* 0x000fe20000000200 */
        /* <DEDUP_REMOVED lines=20> */
[--C-:B------:R-:W-:Y:S01]  /*9e90*/  IMAD.X R29, RZ, RZ, R49.reuse, P5 ;  /* 0x000000ffff1d7224 */ /* 0x100fe200028e0631 */
[----:B------:R-:W-:Y:S02]  /*9ea0*/  LOP3.LUT R30, R31, 0x380, RZ, 0xc0, !PT ;  /* 0x000003801f1e7812 */ /* 0x000fe400078ec0ff */
[----:B------:R-:W-:Y:S01]  /*9eb0*/  IADD3 R43, P5, R48, 0x9000, RZ ;  /* 0x00009000302b7810 */ /* 0x000fe20007fbe0ff */
[----:B------:R-:W-:Y:S01]  /*9ec0*/  UIMAD UR5, UR10, UR8, URZ ;  /* 0x000000080a0572a4 */ /* 0x000fe2000f8e023f */
[----:B------:R-:W-:Y:S02]  /*9ed0*/  SHF.R.U64 R30, R30, 0x3, RZ ;  /* 0x000000031e1e7819 */ /* 0x000fe400000012ff */
[----:B------:R-:W-:Y:S01]  /*9ee0*/  LOP3.LUT R42, R43, 0x380, RZ, 0xc0, !PT ;  /* 0x000003802b2a7812 */ /* 0x000fe200078ec0ff */
[----:B0-----:R0:W-:Y:S01]  /*9ef0*/  @!P2 ST.E desc[UR36][R68.64], R0 ;  /* 0x000000004400a985 */ /* 0x0011e2000c101924 */
[----:B------:R-:W-:Y:S01]  /*9f00*/  LOP3.LUT R30, R30, R31, RZ, 0x3c, !PT ;  /* 0x0000001f1e1e7212 */ /* 0x000fe200078e3cff */
[----:B------:R-:W-:Y:S01]  /*9f10*/  IMAD.X R31, RZ, RZ, R49, P6 ;  /* 0x000000ffff1f7224 */ /* 0x000fe200030e0631 */
[----:B------:R-:W-:Y:S01]  /*9f20*/  SHF.R.U64 R42, R42, 0x3, RZ ;  /* 0x000000032a2a7819 */ /* 0x000fe200000012ff */
[----:B-1----:R1:W-:Y:S01]  /*9f30*/  @!P0 ST.E desc[UR36][R70.64], R2 ;  /* 0x0000000246008985 */ /* 0x0023e2000c101924 */
[----:B------:R-:W-:Y:S01]  /*9f40*/  UIMAD.WIDE.U32 UR6, UR11, UR8, URZ ;  /* 0x000000080b0672a5 */ /* 0x000fe2000f8e003f */
[----:B------:R-:W-:-:S02]  /*9f50*/  IADD3 R41, P4, R48, 0x8000, RZ ;  /* 0x0000800030297810 */ /* 0x000fc40007f9e0ff */
[----:B------:R3:W5:Y:S01]  /*9f60*/  LD.E.128 R24, desc[UR36][R20.64] ;  /* 0x0000002414187980 */ /* 0x000762000c101d00 */
[----:B------:R-:W-:Y:S01]  /*9f70*/  UIMAD UR5, UR11, UR9, UR5 ;  /* 0x000000090b0572a4 */ /* 0x000fe2000f8e0205 */
[----:B------:R-:W-:Y:S01]  /*9f80*/  IADD3 R45, P6, R48, 0xa000, RZ ;  /* 0x0000a000302d7810 */ /* 0x000fe20007fde0ff */
[----:B0-----:R-:W-:Y:S01]  /*9f90*/  IMAD R0, R23, 0x20, R193 ;  /* 0x0000002017007824 */ /* 0x001fe200078e02c1 */
[----:B------:R-:W-:Y:S01]  /*9fa0*/  ULDC.64 UR10, c[0x0][0xaf0] ;  /* 0x0002bc00000a7ab9 */ /* 0x000fe20000000a00 */
[----:B------:R-:W-:Y:S01]  /*9fb0*/  LOP3.LUT R42, R42, R43, RZ, 0x3c, !PT ;  /* 0x0000002b2a2a7212 */ /* 0x000fe200078e3cff */
[----:B------:R0:W5:Y:S01]  /*9fc0*/  LD.E.128 R8, desc[UR36][R28.64] ;  /* 0x000000241c087980 */ /* 0x000162000c101d00 */
[----:B------:R-:W-:Y:S01]  /*9fd0*/  LOP3.LUT R40, R41, 0x380, RZ, 0xc0, !PT ;  /* 0x0000038029287812 */ /* 0x000fe200078ec0ff */
[----:B---3--:R-:W3:Y:S01]  /*9fe0*/  @P1 LDC R21, c[0x0][0xbec] ;  /* 0x0002fb00ff151b82 */ /* 0x008ee20000000800 */
[----:B-1----:R-:W-:Y:S01]  /*9ff0*/  VIADD R2, R0, UR42 ;  /* 0x0000002a00027c36 */ /* 0x002fe20008000000 */
[----:B------:R-:W-:Y:S01]  /*a000*/  UIMAD UR8, UR12, UR10, URZ ;  /* 0x0000000a0c0872a4 */ /* 0x000fe2000f8e023f */
[----:B------:R-:W-:Y:S01]  /*a010*/  LOP3.LUT R44, R45, 0x380, RZ, 0xc0, !PT ;  /* 0x000003802d2c7812 */ /* 0x000fe200078ec0ff */
[----:B------:R-:W-:Y:S01]  /*a020*/  UIADD3 UR7, UR7, UR5, URZ ;  /* 0x0000000507077290 */ /* 0x000fe2000fffe03f */
[----:B------:R-:W-:Y:S01]  /*a030*/  LOP3.LUT R43, R48, 0x380, RZ, 0xc0, !PT ;  /* 0x00000380302b7812 */ /* 0x000fe200078ec0ff */
[----:B------:R1:W5:Y:S01]  /*a040*/  LD.E.128 R4, desc[UR36][R30.64] ;  /* 0x000000241e047980 */ /* 0x000362000c101d00 */
[----:B0-----:R-:W-:Y:S01]  /*a050*/  IMAD.MOV.U32 R29, RZ, RZ, R2 ;  /* 0x000000ffff1d7224 */ /* 0x001fe200078e0002 */
[----:B------:R-:W-:Y:S01]  /*a060*/  UIMAD UR5, UR61, UR11, UR8 ;  /* 0x0000000b3d0572a4 */ /* 0x000fe2000f8e0208 */
[----:B------:R-:W-:Y:S01]  /*a070*/  SHF.R.U64 R40, R40, 0x3, RZ ;  /* 0x0000000328287819 */ /* 0x000fe200000012ff */
[----:B------:R-:W-:Y:S01]  /*a080*/  UIMAD.WIDE.U32 UR6, UR61, UR10, UR6 ;  /* 0x0000000a3d0672a5 */ /* 0x000fe2000f8e0006 */
[----:B------:R-:W-:Y:S01]  /*a090*/  SHF.R.U64 R44, R44, 0x3, RZ ;  /* 0x000000032c2c7819 */ /* 0x000fe200000012ff */
[----:B------:R-:W-:Y:S01]  /*a0a0*/  ULDC.64 UR8, c[0x0][0xae0] ;  /* 0x0002b80000087ab9 */ /* 0x000fe20000000a00 */
[----:B------:R-:W-:Y:S01]  /*a0b0*/  SHF.R.U64 R43, R43, 0x3, RZ ;  /* 0x000000032b2b7819 */ /* 0x000fe200000012ff */
[----:B------:R-:W-:Y:S01]  /*a0c0*/  UIADD3 UR5, UR7, UR5, URZ ;  /* 0x0000000507057290 */ /* 0x000fe2000fffe03f */
[----:B------:R-:W-:Y:S01]  /*a0d0*/  LOP3.LUT R40, R40, R41, RZ, 0x3c, !PT ;  /* 0x0000002928287212 */ /* 0x000fe200078e3cff */
[--C-:B------:R-:W-:Y:S01]  /*a0e0*/  IMAD.X R41, RZ, RZ, R49.reuse, P4 ;  /* 0x000000ffff297224 */ /* 0x100fe200020e0631 */
[----:B------:R-:W-:Y:S01]  /*a0f0*/  LOP3.LUT R44, R44, R45, RZ, 0x3c, !PT ;  /* 0x0000002d2c2c7212 */ /* 0x000fe200078e3cff */
[--C-:B------:R-:W-:Y:S01]  /*a100*/  IMAD.X R45, RZ, RZ, R49.reuse, P6 ;  /* 0x000000ffff2d7224 */ /* 0x100fe200030e0631 */
[----:B------:R-:W-:Y:S01]  /*a110*/  LOP3.LUT R48, R43, R48, RZ, 0x3c, !PT ;  /* 0x000000302b307212 */ /* 0x000fe200078e3cff */
[----:B------:R-:W-:Y:S01]  /*a120*/  IMAD.X R43, RZ, RZ, R49, P5 ;  /* 0x000000ffff2b7224 */ /* 0x000fe200028e0631 */
[----:B------:R0:W5:Y:S01]  /*a130*/  LD.E.128 R72, desc[UR36][R32.64] ;  /* 0x0000002420487980 */ /* 0x000162000c101d00 */
[----:B---3--:R-:W-:-:S03]  /*a140*/  @P1 IMAD.HI.U32 R0, R2, R21, RZ ;  /* 0x0000001502001227 */ /* 0x008fc600078e00ff */
[----:B------:R-:W5:Y:S02]  /*a150*/  LD.E.128 R48, desc[UR36][R48.64] ;  /* 0x0000002430307980 */ /* 0x000f64000c101d00 */
[----:B--2---:R-:W-:Y:S01]  /*a160*/  @P1 SHF.R.U32.HI R29, RZ, R53, R0 ;  /* 0x00000035ff1d1219 */ /* 0x004fe20000011600 */
[----:B------:R-:W-:Y:S01]  /*a170*/  IMAD.U32 R20, RZ, RZ, UR6 ;  /* 0x00000006ff147e24 */ /* 0x000fe2000f8e00ff */
[----:B------:R2:W5:Y:S02]  /*a180*/  LD.E.128 R64, desc[UR36][R34.64] ;  /* 0x0000002422407980 */ /* 0x000564000c101d00 */
[--C-:B------:R-:W-:Y:S01]  /*a190*/  SHF.R.S32.HI R0, RZ, 0x1f, R29.reuse ;  /* 0x0000001fff007819 */ /* 0x100fe2000001141d */
[----:B-1----:R-:W-:Y:S01]  /*a1a0*/  IMAD.MOV R31, RZ, RZ, -R29 ;  /* 0x000000ffff1f7224 */ /* 0x002fe200078e0a1d */
[----:B------:R-:W-:Y:S01]  /*a1b0*/  MOV R21, UR7 ;  /* 0x0000000700157c02 */ /* 0x000fe20008000f00 */
[----:B------:R-:W-:Y:S01]  /*a1c0*/  IMAD.U32 R21, RZ, RZ, UR5 ;  /* 0x00000005ff157e24 */ /* 0x000fe2000f8e00ff */
[----:B------:R1:W5:Y:S01]  /*a1d0*/  LD.E.128 R60, desc[UR36][R36.64] ;  /* 0x00000024243c7980 */ /* 0x000362000c101d00 */
[----:B------:R-:W-:Y:S01]  /*a1e0*/  IMAD R0, R0, UR8, RZ ;  /* 0x0000000800007c24 */ /* 0x000fe2000f8e02ff */
[----:B------:R-:W-:Y:S01]  /*a1f0*/  ULDC.64 UR6, c[0x0][0xad8] ;  /* 0x0002b60000067ab9 */ /* 0x000fe20000000a00 */
[----:B------:R-:W-:Y:S01]  /*a200*/  IMAD R31, R56, R31, R2 ;  /* 0x0000001f381f7224 */ /* 0x000fe200078e0202 */
[----:B------:R1:W5:Y:S01]  /*a210*/  LD.E.128 R12, desc[UR36][R38.64] ;  /* 0x00000024260c7980 */ /* 0x000362000c101d00 */
[----:B0-----:R-:W-:-:S03]  /*a220*/  IMAD R33, R29, UR9, R0 ;  /* 0x000000091d217c24 */ /* 0x001fc6000f8e0200 */
[----:B------:R1:W5:Y:S01]  /*a230*/  LD.E.128 R84, desc[UR36][R40.64] ;  /* 0x0000002428547980 */ /* 0x000362000c101d00 */
[----:B------:R-:W-:-:S03]  /*a240*/  SHF.R.S32.HI R0, RZ, 0x1f, R31 ;  /* 0x0000001fff007819 */ /* 0x000fc6000001141f */
[----:B------:R1:W5:Y:S01]  /*a250*/  LD.E.128 R80, desc[UR36][R42.64] ;  /* 0x000000242a507980 */ /* 0x000362000c101d00 */
[----:B------:R-:W-:-:S03]  /*a260*/  IMAD.WIDE.U32 R20, R29, UR8, R20 ;  /* 0x000000081d147c25 */ /* 0x000fc6000f8e0014 */
[----:B------:R1:W5:Y:S04]  /*a270*/  LD.E.128 R76, desc[UR36][R44.64] ;  /* 0x000000242c4c7980 */ /* 0x000368000c101d00 */
[----:B------:R1:W5:Y:S01]  /*a280*/  LD.E.128 R68, desc[UR36][R46.64] ;  /* 0x000000242e447980 */ /* 0x000362000c101d00 */
        /* <DEDUP_REMOVED lines=8> */
[----:B--2---:R-:W-:Y:S02]  /*a310*/  VIADD R34, R193, UR42 ;  /* 0x0000002ac1227c36 */ /* 0x004fe40008000000 */
[C---:B------:R-:W-:Y:S02]  /*a320*/  IMAD R29, R31.reuse, UR7, R2 ;  /* 0x000000071f1d7c24 */ /* 0x040fe4000f8e0202 */
[----:B------:R-:W-:Y:S01]  /*a330*/  IMAD.WIDE.U32 R20, R31, UR6, R20 ;  /* 0x000000061f147c25 */ /* 0x000fe2000f8e0014 */
[----:B------:R-:W-:Y:S01]  /*a340*/  ISETP.GE.AND P2, PT, R34, R3, PT ;  /* 0x000000032200720c */ /* 0x000fe20003f46270 */
[----:B------:R-:W-:Y:S02]  /*a350*/  ULDC.64 UR6, c[0x0][0xa80] ;  /* 0x0002a00000067ab9 */ /* 0x000fe40000000a00 */
[----:B------:R-:W-:Y:S01]  /*a360*/  IMAD.IADD R21, R21, 0x1, R29 ;  /* 0x0000000115157824 */ /* 0x000fe200078e021d */
[----:B------:R-:W-:Y:S01]  /*a370*/  LEA R2, P3, R20, UR6, 0x1 ;  /* 0x0000000614027c11 */ /* 0x000fe2000f8608ff */
[----:B------:R-:W-:-:S02]  /*a380*/  VIADD R52, R52, 0x30820 ;  /* 0x0003082034347836 */ /* 0x000fc40000000000 */
[----:B------:R-:W-:Y:S01]  /*a390*/  VIADD R0, R34, 0x20 ;  /* 0x0000002022007836 */ /* 0x000fe20000000000 */
[----:B------:R-:W-:Y:S02]  /*a3a0*/  LEA.HI.X R32, R20, UR7, R21, 0x1, P3 ;  /* 0x0000000714207c11 */ /* 0x000fe400098f0c15 */
[----:B------:R-:W-:Y:S02]  /*a3b0*/  PRMT R52, RZ, 0x654, R52 ;  /* 0x00000654ff347816 */ /* 0x000fe40000000034 */
[-C--:B------:R-:W-:Y:S01]  /*a3c0*/  ISETP.GE.AND P1, PT, R0, R3.reuse, PT ;  /* 0x000000030000720c */ /* 0x080fe20003f26270 */
[----:B------:R-:W-:Y:S01]  /*a3d0*/  VIADD R0, R34, 0x40 ;  /* 0x0000004022007836 */ /* 0x000fe20000000000 */
[----:B0-----:R1:W-:Y:S01]  /*a3e0*/  SYNCS.ARRIVE.TRANS64.RED.A1T0 RZ, [R52+URZ], RZ ;  /* 0x000000ff34ff79a7 */ /* 0x0013e2000810043f */
[----:B------:R1:W0:Y:S01]  /*a3f0*/  SHFL.IDX PT, R29, R2, RZ, 0x181f ;  /* 0x00181fff021d7589 */ /* 0x00022200000e0000 */
[----:B------:R-:W-:Y:S03]  /*a400*/  BSSY B1, `(.L_x_2237) ;  /* 0x0000011000017945 */ /* 0x000fe60003800000 */
[----:B------:R1:W2:Y:S01]  /*a410*/  SHFL.IDX PT, R31, R32, RZ, 0x181f ;  /* 0x00181fff201f7589 */ /* 0x0002a200000e0000 */
[----:B------:R-:W-:Y:S01]  /*a420*/  ISETP.GE.AND P0, PT, R0, R3, PT ;  /* 0x000000030000720c */ /* 0x000fe20003f06270 */
[----:B------:R-:W-:-:S12]  /*a430*/  @P2 BRA `(.L_x_2238) ;  /* 0x0000000000342947 */ /* 0x000fd80003800000 */
[----:B------:R-:W-:Y:S02]  /*a440*/  ULDC UR5, c[0x0][0xac8] ;  /* 0x0002b20000057ab9 */ /* 0x000fe40000000800 */
[----:B------:R-:W-:Y:S02]  /*a450*/  ISETP.GE.AND P4, PT, R16, UR5, PT ;  /* 0x0000000510007c0c */ /* 0x000fe4000bf86270 */
[----:B------:R-:W-:Y:S02]  /*a460*/  ISETP.GE.AND P3, PT, R19, UR5, PT ;  /* 0x0000000513007c0c */ /* 0x000fe4000bf66270 */
[----:B------:R-:W-:-:S09]  /*a470*/  ISETP.GE.AND P2, PT, R22, UR5, PT ;  /* 0x0000000516007c0c */ /* 0x000fd2000bf46270 */
[CC--:B0-----:R-:W-:Y:S02]  /*a480*/  @!P4 LEA R20, P6, R16.reuse, R29.reuse, 0x1 ;  /* 0x0000001d1014c211 */ /* 0x0c1fe400078c08ff */
[C---:B------:R-:W-:Y:S02]  /*a490*/  @!P3 LEA R28, P5, R19.reuse, R29, 0x1 ;  /* 0x0000001d131cb211 */ /* 0x040fe400078a08ff */
[----:B--2---:R-:W-:Y:S02]  /*a4a0*/  @!P4 LEA.HI.X R21, R16, R31, R202, 0x1, P6 ;  /* 0x0000001f1015c211 */ /* 0x004fe400030f0cca */
[C---:B------:R-:W-:Y:S02]  /*a4b0*/  @!P2 LEA R30, P6, R22.reuse, R29, 0x1 ;  /* 0x0000001d161ea211 */ /* 0x040fe400078c08ff */
[-C--:B------:R-:W-:Y:S01]  /*a4c0*/  @!P3 LEA.HI.X R29, R19, R31.reuse, R201, 0x1, P5 ;  /* 0x0000001f131db211 */ /* 0x080fe200028f0cc9 */
[----:B-----5:R3:W-:Y:S01]  /*a4d0*/  @!P4 ST.E.128 desc[UR36][R20.64], R48 ;  /* 0x000000301400c985 */ /* 0x0207e2000c101d24 */
[----:B------:R-:W-:-:S03]  /*a4e0*/  @!P2 LEA.HI.X R31, R22, R31, R200, 0x1, P6 ;  /* 0x0000001f161fa211 */ /* 0x000fc600030f0cc8 */
[----:B------:R3:W-:Y:S04]  /*a4f0*/  @!P3 ST.E.128 desc[UR36][R28.64], R72 ;  /* 0x000000481c00b985 */ /* 0x0007e8000c101d24 */
[----:B------:R3:W-:Y:S02]  /*a500*/  @!P2 ST.E.128 desc[UR36][R30.64], R84 ;  /* 0x000000541e00a985 */ /* 0x0007e4000c101d24 */
.L_x_2238:
[----:B------:R-:W-:Y:S05]  /*a510*/  BSYNC B1 ;  /* 0x0000000000017941 */ /* 0x000fea0003800000 */
.L_x_2237:
[----:B--23--:R2:W3:Y:S01]  /*a520*/  SHFL.IDX PT, R31, R32, 0x1, 0x181f ;  /* 0x00381f00201f7f89 */ /* 0x00c4e200000e0000 */
[----:B------:R-:W-:Y:S03]  /*a530*/  BSSY B1, `(.L_x_2239) ;  /* 0x0000010000017945 */ /* 0x000fe60003800000 */
[----:B------:R2:W4:Y:S01]  /*a540*/  SHFL.IDX PT, R21, R2, 0x1, 0x181f ;  /* 0x00381f0002157f89 */ /* 0x00052200000e0000 */
[----:B------:R-:W-:Y:S05]  /*a550*/  @P1 BRA `(.L_x_2240) ;  /* 0x0000000000341947 */ /* 0x000fea0003800000 */
[----:B------:R-:W-:Y:S02]  /*a560*/  ULDC UR5, c[0x0][0xac8] ;  /* 0x0002b20000057ab9 */ /* 0x000fe40000000800 */
[----:B------:R-:W-:Y:S02]  /*a570*/  ISETP.GE.AND P4, PT, R16, UR5, PT ;  /* 0x0000000510007c0c */ /* 0x000fe4000bf86270 */
[----:B------:R-:W-:Y:S02]  /*a580*/  ISETP.GE.AND P5, PT, R19, UR5, PT ;  /* 0x0000000513007c0c */ /* 0x000fe4000bfa6270 */
[----:B------:R-:W-:-:S09]  /*a590*/  ISETP.GE.AND P6, PT, R22, UR5, PT ;  /* 0x0000000516007c0c */ /* 0x000fd2000bfc6270 */
[-C--:B----4-:R-:W-:Y:S02]  /*a5a0*/  @!P4 LEA R20, P1, R16, R21.reuse, 0x1 ;  /* 0x000000151014c211 */ /* 0x090fe400078208ff */
[CC--:B------:R-:W-:Y:S02]  /*a5b0*/  @!P5 LEA R28, P2, R19.reuse, R21.reuse, 0x1 ;  /* 0x00000015131cd211 */ /* 0x0c0fe400078408ff */
[----:B------:R-:W-:Y:S02]  /*a5c0*/  @!P6 LEA R30, P3, R22, R21, 0x1 ;  /* 0x00000015161ee211 */ /* 0x000fe400078608ff */
[-C--:B---3--:R-:W-:Y:S02]  /*a5d0*/  @!P4 LEA.HI.X R21, R16, R31.reuse, R202, 0x1, P1 ;  /* 0x0000001f1015c211 */ /* 0x088fe400008f0cca */
[-C--:B0-----:R-:W-:Y:S02]  /*a5e0*/  @!P5 LEA.HI.X R29, R19, R31.reuse, R201, 0x1, P2 ;  /* 0x0000001f131dd211 */ /* 0x081fe400010f0cc9 */
[----:B------:R-:W-:Y:S01]  /*a5f0*/  @!P6 LEA.HI.X R31, R22, R31, R200, 0x1, P3 ;  /* 0x0000001f161fe211 */ /* 0x000fe200018f0cc8 */
[----:B-----5:R0:W-:Y:S04]  /*a600*/  @!P4 ST.E.128 desc[UR36][R20.64], R24 ;  /* 0x000000181400c985 */ /* 0x0201e8000c101d24 */
[----:B------:R0:W-:Y:S04]  /*a610*/  @!P5 ST.E.128 desc[UR36][R28.64], R64 ;  /* 0x000000401c00d985 */ /* 0x0001e8000c101d24 */
[----:B------:R0:W-:Y:S02]  /*a620*/  @!P6 ST.E.128 desc[UR36][R30.64], R80 ;  /* 0x000000501e00e985 */ /* 0x0001e4000c101d24 */
.L_x_2240:
[----:B------:R-:W-:Y:S05]  /*a630*/  BSYNC B1 ;  /* 0x0000000000017941 */ /* 0x000fea0003800000 */
.L_x_2239:
[----:B0----5:R0:W0:Y:S01]  /*a640*/  SHFL.IDX PT, R27, R32, 0x2, 0x181f ;  /* 0x00581f00201b7f89 */ /* 0x02102200000e0000 */
[----:B------:R-:W-:Y:S03]  /*a650*/  BSSY B1, `(.L_x_2241) ;  /* 0x0000010000017945 */ /* 0x000fe60003800000 */
[----:B----4-:R4:W0:Y:S01]  /*a660*/  SHFL.IDX PT, R21, R2, 0x2, 0x181f ;  /* 0x00581f0002157f89 */ /* 0x01082200000e0000 */
[----:B------:R-:W-:Y:S05]  /*a670*/  @P0 BRA `(.L_x_2242) ;  /* 0x0000000000340947 */ /* 0x000fea0003800000 */
[----:B------:R-:W-:Y:S02]  /*a680*/  ULDC UR5, c[0x0][0xac8] ;  /* 0x0002b20000057ab9 */ /* 0x000fe40000000800 */
[----:B------:R-:W-:Y:S02]  /*a690*/  ISETP.GE.AND P3, PT, R16, UR5, PT ;  /* 0x0000000510007c0c */ /* 0x000fe4000bf66270 */
[----:B------:R-:W-:Y:S02]  /*a6a0*/  ISETP.GE.AND P4, PT, R19, UR5, PT ;  /* 0x0000000513007c0c */ /* 0x000fe4000bf86270 */
[----:B------:R-:W-:-:S09]  /*a6b0*/  ISETP.GE.AND P5, PT, R22, UR5, PT ;  /* 0x0000000516007c0c */ /* 0x000fd2000bfa6270 */
[-C--:B0-----:R-:W-:Y:S02]  /*a6c0*/  @!P3 LEA R20, P0, R16, R21.reuse, 0x1 ;  /* 0x000000151014b211 */ /* 0x081fe400078008ff */
[CC--:B------:R-:W-:Y:S02]  /*a6d0*/  @!P4 LEA R24, P1, R19.reuse, R21.reuse, 0x1 ;  /* 0x000000151318c211 */ /* 0x0c0fe400078208ff */
[----:B------:R-:W-:Y:S02]  /*a6e0*/  @!P5 LEA R26, P2, R22, R21, 0x1 ;  /* 0x00000015161ad211 */ /* 0x000fe400078408ff */
[-C--:B------:R-:W-:Y:S02]  /*a6f0*/  @!P3 LEA.HI.X R21, R16, R27.reuse, R202, 0x1, P0 ;  /* 0x0000001b1015b211 */ /* 0x080fe400000f0cca */
[-C--:B------:R-:W-:Y:S02]  /*a700*/  @!P4 LEA.HI.X R25, R19, R27.reuse, R201, 0x1, P1 ;  /* 0x0000001b1319c211 */ /* 0x080fe400008f0cc9 */
[----:B------:R-:W-:Y:S01]  /*a710*/  @!P5 LEA.HI.X R27, R22, R27, R200, 0x1, P2 ;  /* 0x0000001b161bd211 */ /* 0x000fe200010f0cc8 */
[----:B------:R0:W-:Y:S04]  /*a720*/  @!P3 ST.E.128 desc[UR36][R20.64], R8 ;  /* 0x000000081400b985 */ /* 0x0001e8000c101d24 */
[----:B------:R0:W-:Y:S04]  /*a730*/  @!P4 ST.E.128 desc[UR36][R24.64], R60 ;  /* 0x0000003c1800c985 */ /* 0x0001e8000c101d24 */
[----:B------:R0:W-:Y:S02]  /*a740*/  @!P5 ST.E.128 desc[UR36][R26.64], R76 ;  /* 0x0000004c1a00d985 */ /* 0x0001e4000c101d24 */
.L_x_2242:
[----:B------:R-:W-:Y:S05]  /*a750*/  BSYNC B1 ;  /* 0x0000000000017941 */ /* 0x000fea0003800000 */
.L_x_2241:
[----:B------:R-:W-:Y:S01]  /*a760*/  VIADD R0, R34, 0x60 ;  /* 0x0000006022007836 */ /* 0x000fe20000000000 */
[----:B0-----:R0:W0:Y:S04]  /*a770*/  SHFL.IDX PT, R11, R32, 0x3, 0x181f ;  /* 0x00781f00200b7f89 */ /* 0x00102800000e0000 */
[----:B------:R-:W-:Y:S01]  /*a780*/  ISETP.GE.AND P0, PT, R0, R3, PT ;  /* 0x000000030000720c */ /* 0x000fe20003f06270 */
[----:B------:R0:W0:-:S12]  /*a790*/  SHFL.IDX PT, R21, R2, 0x3, 0x181f ;  /* 0x00781f0002157f89 */ /* 0x00001800000e0000 */
[----:B------:R-:W-:Y:S05]  /*a7a0*/  @P0 BRA `(.L_x_2243) ;  /* 0x0000000800dc0947 */ /* 0x000fea0003800000 */
[----:B------:R-:W-:Y:S02]  /*a7b0*/  ULDC UR5, c[0x0][0xac8] ;  /* 0x0002b20000057ab9 */ /* 0x000fe40000000800 */
[----:B------:R-:W-:Y:S02]  /*a7c0*/  ISETP.GE.AND P2, PT, R16, UR5, PT ;  /* 0x0000000510007c0c */ /* 0x000fe4000bf46270 */
[----:B------:R-:W-:-:S11]  /*a7d0*/  ISETP.GE.AND P3, PT, R19, UR5, PT ;  /* 0x0000000513007c0c */ /* 0x000fd6000bf66270 */
[CC--:B012-4-:R-:W-:Y:S02]  /*a7e0*/  @!P2 LEA R2, P0, R16.reuse, R21.reuse, 0x1 ;  /* 0x000000151002a211 */ /* 0x0d7fe400078008ff */
        /* <DEDUP_REMOVED lines=11> */
.L_x_2236:
[----:B------:R-:W0:Y:S01]  /*a8a0*/  LDC R8, c[0x0][0xbe8] ;  /* 0x0002fa00ff087b82 */ /* 0x000e220000000800 */
[----:B------:R-:W-:Y:S01]  /*a8b0*/  R2UR UR5, R192 ;  /* 0x00000000c00572ca */ /* 0x000fe200000e0000 */
[----:B------:R-:W-:Y:S01]  /*a8c0*/  USHF.R.S32.HI UR9, URZ, 0x1f, UR61 ;  /* 0x0000001f3f097899 */ /* 0x000fe2000801143d */
[----:B------:R-:W-:Y:S01]  /*a8d0*/  ISETP.GE.AND P0, PT, R203, 0x80, PT ;  /* 0x00000080cb00780c */ /* 0x000fe20003f06270 */
[----:B------:R-:W-:Y:S01]  /*a8e0*/  BSSY B1, `(.L_x_2244) ;  /* 0x0000030000017945 */ /* 0x000fe20003800000 */
[----:B------:R-:W-:-:S09]  /*a8f0*/  LEA R6, R23, R193, 0x5 ;  /* 0x000000c117067211 */ /* 0x000fd200078e28ff */
        /* <DEDUP_REMOVED lines=17> */
[----:B------:R-:W-:-:S09]  /*aa10*/  IMAD.MOV.U32 R2, RZ, RZ, R4 ;  /* 0x000000ffff027224 */ /* 0x000fd200078e0004 */
        /* <DEDUP_REMOVED lines=28> */
.L_x_2245:
[----:B------:R-:W-:Y:S05]  /*abe0*/  BSYNC B1 ;  /* 0x0000000000017941 */ /* 0x000fea0003800000 */
.L_x_2244:
[----:B------:R-:W-:Y:S01]  /*abf0*/  R2UR UR12, R192 ;  /* 0x00000000c00c72ca */ /* 0x000fe200000e0000 */
[----:B------:R-:W-:Y:S01]  /*ac00*/  ULDC.64 UR10, c[0x0][0xae8] ;  /* 0x0002ba00000a7ab9 */ /* 0x000fe20000000a00 */
[----:B------:R-:W-:Y:S01]  /*ac10*/  VIADD R6, R6, UR42 ;  /* 0x0000002a06067c36 */ /* 0x000fe20008000000 */
[----:B------:R-:W-:Y:S01]  /*ac20*/  UIMAD UR5, UR8, UR10, URZ ;  /* 0x0000000a080572a4 */ /* 0x000fe2000f8e023f */
[----:B------:R-:W-:Y:S02]  /*ac30*/  BSSY B1, `(.L_x_2246) ;  /* 0x0000038000017945 */ /* 0x000fe40003800000 */
[----:B0-----:R-:W-:-:S04]  /*ac40*/  @P1 IMAD.HI.U32 R0, R6, R9, RZ ;  /* 0x0000000906001227 */ /* 0x001fc800078e00ff */
[----:B--2---:R-:W-:Y:S01]  /*ac50*/  IMAD.MOV.U32 R5, RZ, RZ, R6 ;  /* 0x000000ffff057224 */ /* 0x004fe200078e0006 */
[----:B-1----:R-:W-:Y:S02]  /*ac60*/  @P1 SHF.R.U32.HI R5, RZ, R11, R0 ;  /* 0x0000000bff051219 */ /* 0x002fe40000011600 */
[----:B------:R-:W-:Y:S02]  /*ac70*/  UIMAD.WIDE.U32 UR6, UR12, UR10, URZ ;  /* 0x0000000a0c0672a5 */ /* 0x000fe4000f8e003f */
[----:B------:R-:W-:Y:S01]  /*ac80*/  UIMAD UR5, UR12, UR11, UR5 ;  /* 0x0000000b0c0572a4 */ /* 0x000fe2000f8e0205 */
[----:B------:R-:W-:Y:S02]  /*ac90*/  SHF.R.S32.HI R0, RZ, 0x1f, R5 ;  /* 0x0000001fff007819 */ /* 0x000fe40000011405 */
[----:B------:R-:W-:Y:S01]  /*aca0*/  ULDC.64 UR10, c[0x0][0xaf0] ;  /* 0x0002bc00000a7ab9 */ /* 0x000fe20000000a00 */
[----:B------:R-:W-:Y:S01]  /*acb0*/  UIADD3 UR7, UR7, UR5, URZ ;  /* 0x0000000507077290 */ /* 0x000fe2000fffe03f */
[----:B------:R-:W-:Y:S01]  /*acc0*/  IADD3 R7, -R5, RZ, RZ ;  /* 0x000000ff05077210 */ /* 0x000fe20007ffe1ff */
[----:B------:R-:W-:-:S02]  /*acd0*/  UIMAD UR5, UR9, UR10, URZ ;  /* 0x0000000a090572a4 */ /* 0x000fc4000f8e023f */
[----:B------:R-:W-:Y:S02]  /*ace0*/  UIMAD.WIDE.U32 UR6, UR61, UR10, UR6 ;  /* 0x0000000a3d0672a5 */ /* 0x000fe4000f8e0006 */
[----:B------:R-:W-:Y:S01]  /*acf0*/  UIMAD UR5, UR61, UR11, UR5 ;  /* 0x0000000b3d0572a4 */ /* 0x000fe2000f8e0205 */
[----:B------:R-:W-:Y:S01]  /*ad00*/  IMAD R7, R8, R7, R6 ;  /* 0x0000000708077224 */ /* 0x000fe200078e0206 */
[----:B------:R-:W-:Y:S01]  /*ad10*/  ULDC.64 UR8, c[0x0][0xae0] ;  /* 0x0002b80000087ab9 */ /* 0x000fe20000000a00 */
[----:B------:R-:W-:Y:S01]  /*ad20*/  VIADD R6, R193, UR42 ;  /* 0x0000002ac1067c36 */ /* 0x000fe20008000000 */
[----:B------:R-:W-:Y:S01]  /*ad30*/  UIADD3 UR5, UR7, UR5, URZ ;  /* 0x0000000507057290 */ /* 0x000fe2000fffe03f */
[----:B------:R-:W-:Y:S02]  /*ad40*/  IMAD R0, R0, UR8, RZ ;  /* 0x0000000800007c24 */ /* 0x000fe4000f8e02ff */
        /* <DEDUP_REMOVED lines=38> */
.L_x_2247:
[----:B------:R-:W-:Y:S05]  /*afb0*/  BSYNC B1 ;  /* 0x0000000000017941 */ /* 0x000fea0003800000 */
.L_x_2246:
        /* <DEDUP_REMOVED lines=17> */
.L_x_2249:
[----:B------:R-:W-:Y:S05]  /*b0d0*/  BSYNC B1 ;  /* 0x0000000000017941 */ /* 0x000fea0003800000 */
.L_x_2248:
        /* <DEDUP_REMOVED lines=17> */
.L_x_2251:
[----:B------:R-:W-:Y:S05]  /*b1f0*/  BSYNC B1 ;  /* 0x0000000000017941 */ /* 0x000fea0003800000 */
.L_x_2250:
[----:B------:R-:W-:Y:S01]  /*b200*/  IADD3 R0, R6, 0x60, RZ ;  /* 0x0000006006007810 */ /* 0x000fe20007ffe0ff */
[----:B0-23--:R-:W0:Y:S03]  /*b210*/  SHFL.IDX PT, R5, R5, 0x3, 0x181f ;  /* 0x00781f0005057f89 */ /* 0x00de2600000e0000 */
        /* <DEDUP_REMOVED lines=16> */
.L_x_2243:
[----:B------:R-:W-:Y:S05]  /*b320*/  BSYNC B0 ;  /* 0x0000000000007941 */ /* 0x000fea0003800000 */
.L_x_2235:
[----:B------:R-:W-:Y:S02]  /*b330*/  ULDC UR5, c[0x0][0xc38] ;  /* 0x00030e0000057ab9 */ /* 0x000fe40000000800 */
[----:B------:R-:W-:-:S06]  /*b340*/  UISETP.GE.AND UP0, UPT, UR4, UR5, UPT ;  /* 0x000000050400728c */ /* 0x000fcc000bf06270 */
[----:B------:R-:W-:-:S13]  /*b350*/  PLOP3.LUT P0, PT, PT, PT, UP0, 0x80, 0x0 ;  /* 0x000000000000781c */ /* 0x000fda0003f0f008 */
[----:B------:R-:W-:Y:S05]  /*b360*/  @!P0 BRA `(.L_x_2252) ;  /* 0xffffff58006c8947 */ /* 0x000fea000383ffff */
[----:B------:R-:W-:Y:S05]  /*b370*/  EXIT ;  /* 0x000000000000794d */ /* 0x000fea0003800000 */
.L_x_2194:
[----:B------:R-:W-:-:S08]  /*b380*/  NOP ;  /* 0x0000000000007918 */ /* 0x000fd00000000000 */
[----:B0-----:R-:W0:-:S00]  /*b390*/  USETMAXREG.DEALLOC.CTAPOOL 0x28 ;  /* 0x00000028000079c8 */ /* 0x001e0000080e0500 */
[----:B0-----:R-:W-:-:S06]  /*b3a0*/  LOP3.LUT R0, R0, 0x3, RZ, 0xc0, !PT ;  /* 0x0000000300007812 */ /* 0x001fcc00078ec0ff */
[----:B------:R-:W0:Y:S01]  /*b3b0*/  S2UR UR10, SR_CTAID.X ;  /* 0x00000000000a79c3 */ /* 0x000e220000002500 */
[----:B------:R-:W-:Y:S01]  /*b3c0*/  LOP3.LUT R16, R16, 0xffffefff, RZ, 0xc0, !PT ;  /* 0xffffefff10107812 */ /* 0x000fe200078ec0ff */
[----:B------:R-:W-:Y:S01]  /*b3d0*/  STL [R1], RZ ;  /* 0x000000ff01007387 */ /* 0x000fe20000100800 */
[----:B------:R-:W-:Y:S02]  /*b3e0*/  IMAD.MOV.U32 R26, RZ, RZ, 0x1 ;  /* 0x00000001ff1a7424 */ /* 0x000fe400078e00ff */
[----:B------:R-:W-:Y:S01]  /*b3f0*/  IMAD.MOV.U32 R23, RZ, RZ, RZ ;  /* 0x000000ffff177224 */ /* 0x000fe200078e00ff */
        /* <DEDUP_REMOVED lines=8> */
[----:B------:R-:W-:Y:S01]  /*b480*/  ULDC UR9, c[0x0][0x2b8] ;  /* 0x0000ae0000097ab9 */ /* 0x000fe20000000800 */
[----:B------:R-:W-:Y:S01]  /*b490*/  LOP3.LUT R16, R16, 0xfffffffd, RZ, 0xc0, !PT ;  /* 0xfffffffd10107812 */ /* 0x000fe200078ec0ff */
[----:B------:R-:W0:Y:S01]  /*b4a0*/  S2UR UR8, SR_CgaCtaId ;  /* 0x00000000000879c3 */ /* 0x000e220000008800 */
[----:B------:R-:W1:Y:S01]  /*b4b0*/  S2R R3, SR_TID.X ;  /* 0x0000000000037919 */ /* 0x000e620000002100 */
[----:B------:R-:W-:Y:S01]  /*b4c0*/  ULDC.64 UR4, c[0x0][0x418] ;  /* 0x0001060000047ab9 */ /* 0x000fe20000000a00 */
[----:B------:R-:W-:Y:S01]  /*b4d0*/  ULDC UR40, c[0x0][0x288] ;  /* 0x0000a20000287ab9 */ /* 0x000fe20000000800 */
[----:B------:R-:W-:Y:S01]  /*b4e0*/  UISETP.NE.U32.AND UP0, UPT, UR4, URZ, UPT ;  /* 0x0000003f0400728c */ /* 0x000fe2000bf05070 */
[----:B------:R3:W-:Y:S01]  /*b4f0*/  STL [R1], RZ ;  /* 0x000000ff01007387 */ /* 0x0007e20000100800 */
[----:B------:R-:W-:Y:S01]  /*b500*/  ULDC UR39, c[0x0][0x448] ;  /* 0x0001120000277ab9 */ /* 0x000fe20000000800 */
[----:B------:R-:W-:Y:S01]  /*b510*/  ULDC UR4, c[0x0][0x424] ;  /* 0x0001090000047ab9 */ /* 0x000fe20000000800 */
[----:B------:R-:W-:Y:S01]  /*b520*/  UISETP.NE.AND.EX UP0, UPT, UR5, URZ, UPT, UP0 ;  /* 0x0000003f0500728c */ /* 0x000fe2000bf05300 */
[----:B------:R-:W-:Y:S01]  /*b530*/  IMAD.U32 R34, RZ, RZ, UR10 ;  /* 0x0000000aff227e24 */ /* 0x000fe2000f8e00ff */
[----:B------:R-:W-:Y:S01]  /*b540*/  UIMAD UR39, UR39, UR40, URZ ;  /* 0x00000028272772a4 */ /* 0x000fe2000f8e023f */
[----:B------:R-:W-:Y:S01]  /*b550*/  IMAD.MOV.U32 R26, RZ, RZ, 0x1 ;  /* 0x00000001ff1a7424 */ /* 0x000fe200078e00ff */
[----:B------:R-:W-:Y:S01]  /*b560*/  USEL UR4, UR4, 0x1, UP0 ;  /* 0x0000000104047887 */ /* 0x000fe20008000000 */
[----:B------:R-:W-:Y:S01]  /*b570*/  IMAD.MOV.U32 R23, RZ, RZ, RZ ;  /* 0x000000ffff177224 */ /* 0x000fe200078e00ff */
[----:B------:R-:W-:Y:S01]  /*b580*/  UMOV UR5, 0x400 ;  /* 0x0000040000057882 */ /* 0x000fe20000000000 */
[----:B------:R-:W-:Y:S01]  /*b590*/  ULDC UR46, c[0x0][0xc] ;  /* 0x00000300002e7ab9 */ /* 0x000fe20000000800 */
[----:B0-----:R-:W-:-:S06]  /*b5a0*/  ULEA UR8, UR8, UR5, 0x18 ;  /* 0x0000000508087291 */ /* 0x001fcc000f8ec03f */
[----:B------:R-:W-:Y:S02]  /*b5b0*/  IMAD.U32 R17, RZ, RZ, UR8 ;  /* 0x00000008ff117e24 */ /* 0x000fe4000f8e00ff */
[----:B-1----:R-:W-:-:S05]  /*b5c0*/  IMAD.SHL.U32 R37, R3, 0x8, RZ ;  /* 0x0000000803257824 */ /* 0x002fca00078e00ff */
[----:B------:R-:W-:-:S04]  /*b5d0*/  LOP3.LUT R0, R37, 0x1f8, RZ, 0xc0, !PT ;  /* 0x000001f825007812 */ /* 0x000fc800078ec0ff */
[----:B------:R-:W-:-:S04]  /*b5e0*/  LOP3.LUT R0, R0, 0x38, R3, 0x78, !PT ;  /* 0x0000003800007812 */ /* 0x000fc800078e7803 */
[----:B------:R-:W-:Y:S02]  /*b5f0*/  LOP3.LUT R30, R0, 0x200, R37, 0xf8, !PT ;  /* 0x00000200001e7812 */ /* 0x000fe400078ef825 */
[----:B------:R-:W-:Y:S02]  /*b600*/  LOP3.LUT R37, R37, 0x38, RZ, 0xc0, !PT ;  /* 0x0000003825257812 */ /* 0x000fe400078ec0ff */
[----:B------:R-:W-:Y:S02]  /*b610*/  LEA R31, R30, R17, 0x1 ;  /* 0x000000111e1f7211 */ /* 0x000fe400078e08ff */
[C---:B------:R-:W-:Y:S02]  /*b620*/  LOP3.LUT R0, R37.reuse, 0x40, RZ, 0xfc, !PT ;  /* 0x0000004025007812 */ /* 0x040fe400078efcff */
[----:B------:R-:W-:Y:S02]  /*b630*/  LOP3.LUT R2, R37, 0x80, RZ, 0xfc, !PT ;  /* 0x0000008025027812 */ /* 0x000fe400078efcff */
[----:B------:R-:W-:-:S02]  /*b640*/  ISETP.GE.AND P1, PT, R0, UR9, PT ;  /* 0x0000000900007c0c */ /* 0x000fc4000bf26270 */
        /* <DEDUP_REMOVED lines=11> */
[----:B------:R-:W-:-:S04]  /*b700*/  UIMAD.WIDE UR4, UR4, 0x2aaaaaab, URZ ;  /* 0x2aaaaaab040478a5 */ /* 0x000fc8000f8e023f */
[----:B------:R-:W-:Y:S01]  /*b710*/  @P0 LOP3.LUT R16, R16, 0x2, RZ, 0xfc, !PT ;  /* 0x0000000210100812 */ /* 0x000fe200078efcff */
[----:B------:R-:W-:Y:S01]  /*b720*/  USHF.R.U32.HI UR41, URZ, 0x1f, UR5 ;  /* 0x0000001f3f297899 */ /* 0x000fe20008011605 */
[----:B------:R-:W-:Y:S02]  /*b730*/  ISETP.GE.AND P0, PT, R0, UR7, PT ;  /* 0x0000000700007c0c */ /* 0x000fe4000bf06270 */
[----:B------:R-:W-:Y:S01]  /*b740*/  LOP3.LUT R16, R16, 0xfffffbff, RZ, 0xc0, !PT ;  /* 0xfffffbff10107812 */ /* 0x000fe200078ec0ff */
[----:B------:R-:W-:Y:S01]  /*b750*/  ULEA.HI.SX32 UR41, UR5, UR41, 0x1c ;  /* 0x0000002905297291 */ /* 0x000fe2000f8fe23f */
[----:B------:R-:W-:Y:S02]  /*b760*/  LOP3.LUT R0, R36, 0x70, R3, 0xf8, !PT ;  /* 0x0000007024007812 */ /* 0x000fe400078ef803 */
[----:B------:R-:W-:Y:S02]  /*b770*/  @P1 LOP3.LUT R16, R16, 0x400, RZ, 0xfc, !PT ;  /* 0x0000040010101812 */ /* 0x000fe400078efcff */
[----:B------:R-:W-:-:S02]  /*b780*/  ISETP.GE.AND P1, PT, R2, UR9, PT ;  /* 0x0000000902007c0c */ /* 0x000fc4000bf26270 */
        /* <DEDUP_REMOVED lines=17> */
[----:B---3--:R-:W-:-:S07]  /*b8a0*/  @P0 LOP3.LUT R16, R16, 0x800, RZ, 0xfc, !PT ;  /* 0x0000080010100812 */ /* 0x008fce00078efcff */
.L_x_2302:
        /* <DEDUP_REMOVED lines=22> */
.L_x_2254:
[----:B------:R-:W-:Y:S01]  /*ba10*/  ULDC UR8, c[0x0][0xc54] ;  /* 0x0003150000087ab9 */ /* 0x000fe20000000800 */
[----:B------:R-:W-:Y:S01]  /*ba20*/  UMOV UR6, UR7 ;  /* 0x0000000700067c82 */ /* 0x000fe20008000000 */
[----:B------:R-:W-:-:S11]  /*ba30*/  UISETP.NE.AND UP0, UPT, UR8, 0x1, UPT ;  /* 0x000000010800788c */ /* 0x000fd6000bf05270 */
[----:B------:R-:W-:Y:S02]  /*ba40*/  @UP0 ULDC.64 UR10, c[0x0][0xc58] ;  /* 0x00031600000a0ab9 */ /* 0x000fe40000000a00 */
[----:B------:R-:W-:-:S04]  /*ba50*/  UIMAD.WIDE.U32 UR4, UR7, UR10, URZ ;  /* 0x0000000a070472a5 */ /* 0x000fc8000f8e003f */
[----:B------:R-:W-:-:S04]  /*ba60*/  @UP0 USHF.R.U32.HI UR6, URZ, UR11, UR5 ;  /* 0x0000000b3f060299 */ /* 0x000fc80008011605 */
[----:B------:R-:W-:-:S12]  /*ba70*/  UIMAD UR4, UR6, UR8, URZ ;  /* 0x00000008060472a4 */ /* 0x000fd8000f8e023f */
.L_x_2255:
        /* <DEDUP_REMOVED lines=25> */
[----:B------:R-:W-:Y:S01]  /*bc10*/  UP2UR UR48, UPR, URZ, 0x4 ;  /* 0x000000043f307883 */ /* 0x000fe20008000000 */
[----:B------:R-:W-:Y:S01]  /*bc20*/  BSSY B7, `(.L_x_2256) ;  /* 0x000034a000077945 */ /* 0x000fe20003800000 */
[----:B------:R-:W-:-:S04]  /*bc30*/  USHF.L.U32 UR6, UR44, 0x7, URZ ;  /* 0x000000072c067899 */ /* 0x000fc8000800063f */
[----:B------:R-:W-:Y:S01]  /*bc40*/  UIADD3 UR6, UR6, 0x7f, URZ ;  /* 0x0000007f06067890 */ /* 0x000fe2000fffe03f */
[----:B------:R-:W-:Y:S01]  /*bc50*/  @UP2 ULDC UR4, c[0x0][0x44c] ;  /* 0x0001130000042ab9 */ /* 0x000fe20000000800 */
[----:B------:R-:W-:Y:S02]  /*bc60*/  @UP2 ULDC UR7, c[0x0][0x450] ;  /* 0x0001140000072ab9 */ /* 0x000fe40000000800 */
[----:B------:R-:W-:-:S04]  /*bc70*/  UIMAD.WIDE.U32 UR4, UR6, UR4, URZ ;  /* 0x00000004060472a5 */ /* 0x000fc8000f8e003f */
[----:B------:R-:W-:-:S04]  /*bc80*/  @UP2 USHF.R.U32.HI UR6, URZ, UR7, UR5 ;  /* 0x000000073f062299 */ /* 0x000fc80008011605 */
[----:B------:R-:W-:-:S04]  /*bc90*/  UIADD3 UR4, UR40, UR6, URZ ;  /* 0x0000000628047290 */ /* 0x000fc8000fffe03f */
[----:B------:R-:W-:-:S04]  /*bca0*/  UIMAD.WIDE UR4, UR4, 0x2aaaaaab, URZ ;  /* 0x2aaaaaab040478a5 */ /* 0x000fc8000f8e023f */
[----:B------:R-:W-:-:S04]  /*bcb0*/  USHF.R.U32.HI UR4, URZ, 0x1f, UR5 ;  /* 0x0000001f3f047899 */ /* 0x000fc80008011605 */
[----:B------:R-:W-:-:S04]  /*bcc0*/  ULEA.HI.SX32 UR4, UR5, UR4, 0x1c ;  /* 0x0000000405047291 */ /* 0x000fc8000f8fe23f */
[----:B------:R-:W-:-:S04]  /*bcd0*/  UISETP.LT.AND UP0, UPT, UR41, UR4, UPT ;  /* 0x000000042900728c */ /* 0x000fc8000bf01270 */
[----:B------:R-:W-:-:S06]  /*bce0*/  USEL UR45, UR41, UR4, UP0 ;  /* 0x00000004292d7287 */ /* 0x000fcc0008000000 */
[----:B------:R-:W-:-:S13]  /*bcf0*/  ISETP.LT.AND P0, PT, RZ, UR45, PT ;  /* 0x0000002dff007c0c */ /* 0x000fda000bf01270 */
[----:B0-----:R-:W-:Y:S05]  /*bd00*/  @P0 BRA `(.L_x_2257) ;  /* 0x0000000000440947 */ /* 0x001fea0003800000 */
        /* <DEDUP_REMOVED lines=17> */
.L_x_2257:
        /* <DEDUP_REMOVED lines=11> */
[----:B------:R-:W-:Y:S01]  /*bed0*/  IMAD.U32 R6, RZ, RZ, UR6 ;  /* 0x00000006ff067e24 */ /* 0x000fe2000f8e00ff */
[----:B------:R-:W-:Y:S01]  /*bee0*/  MOV R10, UR4 ;  /* 0x00000004000a7c02 */ /* 0x000fe20008000f00 */
[----:B------:R-:W-:-:S02]  /*bef0*/  IMAD.U32 R7, RZ, RZ, UR7 ;  /* 0x00000007ff077e24 */ /* 0x000fc4000f8e00ff */
[----:B------:R-:W-:Y:S02]  /*bf00*/  IMAD.U32 R11, RZ, RZ, UR5 ;  /* 0x00000005ff0b7e24 */ /* 0x000fe4000f8e00ff */
[----:B------:R-:W-:Y:S02]  /*bf10*/  IMAD.MOV.U32 R8, RZ, RZ, 0x70 ;  /* 0x00000070ff087424 */ /* 0x000fe400078e00ff */
[----:B------:R-:W-:Y:S02]  /*bf20*/  IMAD.MOV.U32 R12, RZ, RZ, 0x1 ;  /* 0x00000001ff0c7424 */ /* 0x000fe400078e00ff */
[----:B------:R-:W-:-:S07]  /*bf30*/  IMAD.MOV.U32 R13, RZ, RZ, RZ ;  /* 0x000000ffff0d7224 */ /* 0x000fce00078e00ff */
[----:B------:R-:W-:-:S07]  /*bf40*/  LEPC R20, `(.L_x_2260) ;  /* 0x000000001014794e */ /* 0x000fce0000000000 */
[----:B0----5:R-:W-:Y:S05]  /*bf50*/  CALL.ABS.NOINC R2 ;  /* 0x0000000002007343 */ /* 0x021fea0003c00000 */
.L_x_2260:
[----:B------:R-:W-:Y:S05]  /*bf60*/  BSYNC B6 ;  /* 0x0000000000067941 */ /* 0x000fea0003800000 */
.L_x_2259:
        /* <DEDUP_REMOVED lines=20> */
.L_x_2263:
[----:B------:R0:W1:Y:S01]  /*c0b0*/  LDC.64 R2, c[0x4][R18] ;  /* 0x0100000012027b82 */ /* 0x0000620000000a00 */
[----:B------:R-:W-:Y:S01]  /*c0c0*/  ULDC.64 UR4, c[0x4][0x88] ;  /* 0x0100220000047ab9 */ /* 0x000fe20000000a00 */
[----:B------:R-:W-:Y:S01]  /*c0d0*/  ULDC.64 UR6, c[0x4][0x90] ;  /* 0x0100240000067ab9 */ /* 0x000fe20000000a00 */
[----:B------:R-:W-:Y:S01]  /*c0e0*/  IMAD.U32 R4, RZ, RZ, UR4 ;  /* 0x00000004ff047e24 */ /* 0x000fe2000f8e00ff */
[----:B------:R-:W-:Y:S01]  /*c0f0*/  MOV R7, UR7 ;  /* 0x0000000700077c02 */ /* 0x000fe20008000f00 */
[----:B------:R-:W-:Y:S01]  /*c100*/  IMAD.U32 R5, RZ, RZ, UR5 ;  /* 0x00000005ff057e24 */ /* 0x000fe2000f8e00ff */
[----:B------:R-:W-:Y:S01]  /*c110*/  ULDC.64 UR4, c[0x4][0x18] ;  /* 0x0100060000047ab9 */ /* 0x000fe20000000a00 */
[----:B------:R-:W-:Y:S02]  /*c120*/  IMAD.U32 R6, RZ, RZ, UR6 ;  /* 0x00000006ff067e24 */ /* 0x000fe4000f8e00ff */
[----:B------:R-:W-:Y:S02]  /*c130*/  IMAD.U32 R10, RZ, RZ, UR4 ;  /* 0x00000004ff0a7e24 */ /* 0x000fe4000f8e00ff */
[----:B------:R-:W-:-:S02]  /*c140*/  IMAD.U32 R11, RZ, RZ, UR5 ;  /* 0x00000005ff0b7e24 */ /* 0x000fc4000f8e00ff */
[----:B------:R-:W-:Y:S02]  /*c150*/  IMAD.MOV.U32 R8, RZ, RZ, 0x70 ;  /* 0x00000070ff087424 */ /* 0x000fe400078e00ff */
[----:B------:R-:W-:Y:S02]  /*c160*/  IMAD.MOV.U32 R12, RZ, RZ, 0x1 ;  /* 0x00000001ff0c7424 */ /* 0x000fe400078e00ff */
[----:B0-----:R-:W-:-:S07]  /*c170*/  IMAD.MOV.U32 R13, RZ, RZ, RZ ;  /* 0x000000ffff0d7224 */ /* 0x001fce00078e00ff */
[----:B------:R-:W-:-:S07]  /*c180*/  LEPC R20, `(.L_x_2262) ;  /* 0x000000001014794e */ /* 0x000fce0000000000 */
[----:B-1----:R-:W-:Y:S05]  /*c190*/  CALL.ABS.NOINC R2 ;  /* 0x0000000002007343 */ /* 0x002fea0003c00000 */
.L_x_2262:
[----:B------:R-:W-:Y:S05]  /*c1a0*/  BSYNC B6 ;  /* 0x0000000000067941 */ /* 0x000fea0003800000 */
.L_x_2261:
        /* <DEDUP_REMOVED lines=13> */
[----:B------:R-:W-:Y:S02]  /*c280*/  MOV R22, UR4 ;  /* 0x0000000400167c02 */ /* 0x000fe40008000f00 */
[----:B------:R-:W-:Y:S05]  /*c290*/  BRA.DIV UR5, `(.L_x_2264) ;  /* 0x0000003605847947 */ /* 0x000fea000b800000 */
.L_x_2318:
        /* <DEDUP_REMOVED lines=26> */
[C---:B-1----:R-:W-:Y:S01]  /*c440*/  @!P0 LEA R4, P1, R2.reuse, R4, 0x2 ;  /* 0x0000000402048211 */ /* 0x042fe200078210ff */
[----:B------:R-:W-:Y:S01]  /*c450*/  IMAD.MOV.U32 R6, RZ, RZ, RZ ;  /* 0x000000ffff067224 */ /* 0x000fe200078e00ff */
[----:B------:R-:W-:Y:S02]  /*c460*/  IADD3 R7, -R9, RZ, RZ ;  /* 0x000000ff09077210 */ /* 0x000fe40007ffe1ff */
[----:B------:R-:W-:-:S05]  /*c470*/  @!P0 LEA.HI.X R5, R2, R5, R3, 0x2, P1 ;  /* 0x0000000502058211 */ /* 0x000fca00008f1403 */
        /* <DEDUP_REMOVED lines=15> */
.L_x_2265:
        /* <DEDUP_REMOVED lines=25> */
.L_x_2319:
[----:B------:R-:W-:Y:S05]  /*c700*/  BSYNC B0 ;  /* 0x0000000000007941 */ /* 0x000fea0003800000 */
.L_x_2266:
        /* <DEDUP_REMOVED lines=21> */
[----:B------:R-:W-:Y:S01]  /*c860*/  UMOV UR4, 0xffffffff ;  /* 0xffffffff00047882 */ /* 0x000fe20000000000 */
[----:B------:R-:W-:Y:S01]  /*c870*/  IADD3 R3, R3, R5, RZ ;  /* 0x0000000503037210 */ /* 0x000fe20007ffe0ff */
        /* <DEDUP_REMOVED lines=21> */
[----:B------:R-:W-:Y:S02]  /*c9d0*/  SHFL.IDX PT, R8, R6, 0x2, 0x181f ;  /* 0x00581f0006087f89 */ /* 0x000fe400000e0000 */
[----:B------:R-:W-:Y:S02]  /*c9e0*/  @P0 MOV R3, R21 ;  /* 0x0000001500030202 */ /* 0x000fe40000000f00 */
        /* <DEDUP_REMOVED lines=28> */
[----:B------:R-:W-:-:S03]  /*cbb0*/  @P0 IMAD R21, R5, 0x2, R17 ;  /* 0x0000000205150824 */ /* 0x000fc600078e0211 */
[----:B------:R-:W-:Y:S01]  /*cbc0*/  @P0 IADD3.X R9, RZ, R8, RZ, P1, !PT ;  /* 0x00000008ff090210 */ /* 0x000fe20000ffe4ff */
[----:B-1----:R-:W-:Y:S01]  /*cbd0*/  @P0 IMAD.MOV.U32 R2, RZ, RZ, R14 ;  /* 0x000000ffff020224 */ /* 0x002fe200078e000e */
[----:B------:R0:W1:Y:S03]  /*cbe0*/  SHFL.IDX PT, R8, R6, 0x5, 0x181f ;  /* 0x00b81f0006087f89 */ /* 0x00006600000e0000 */
[----:B------:R-:W-:Y:S01]  /*cbf0*/  @P0 IMAD.MOV.U32 R3, RZ, RZ, R9 ;  /* 0x000000ffff030224 */ /* 0x000fe200078e0009 */
[----:B------:R0:W2:Y:S04]  /*cc00*/  SHFL.IDX PT, R14, R4, 0x5, 0x181f ;  /* 0x00b81f00040e7f89 */ /* 0x0000a800000e0000 */
[----:B------:R0:W-:Y:S04]  /*cc10*/  @P0 LDGSTS.E.BYPASS.LTC128B.128 [R21+0x20400], desc[UR36][R2.64], !P4 ;  /* 0x2040000002150fae */ /* 0x0001e8000e101d64 */
[----:B------:R0:W-:Y:S04]  /*cc20*/  @P0 LDGSTS.E.BYPASS.LTC128B.128 [R21+0x23400], desc[UR36][R2.64+0x80], !P3 ;  /* 0x2340008002150fae */ /* 0x0001e8000d901d64 */
[----:B------:R0:W-:Y:S02]  /*cc30*/  @P0 LDGSTS.E.BYPASS.LTC128B.128 [R21+0x26400], desc[UR36][R2.64+0x100], !P2 ;  /* 0x2640010002150fae */ /* 0x0001e4000d101d64 */
.L_x_2333:
        /* <DEDUP_REMOVED lines=12> */
.L_x_2269:
        /* <DEDUP_REMOVED lines=10> */
.L_x_2270:
        /* <DEDUP_REMOVED lines=16> */
[----:B------:R-:W-:-:S02]  /*cea0*/  IMAD.U32 R10, RZ, RZ, UR4 ;  /* 0x00000004ff0a7e24 */ /* 0x000fc4000f8e00ff */
[----:B------:R-:W-:Y:S02]  /*ceb0*/  IMAD.U32 R11, RZ, RZ, UR5 ;  /* 0x00000005ff0b7e24 */ /* 0x000fe4000f8e00ff */
[----:B------:R-:W-:Y:S02]  /*cec0*/  IMAD.MOV.U32 R8, RZ, RZ, 0x70 ;  /* 0x00000070ff087424 */ /* 0x000fe400078e00ff */
[----:B------:R-:W-:Y:S02]  /*ced0*/  IMAD.MOV.U32 R12, RZ, RZ, 0x1 ;  /* 0x00000001ff0c7424 */ /* 0x000fe400078e00ff */
[----:B------:R-:W-:-:S07]  /*cee0*/  IMAD.MOV.U32 R13, RZ, RZ, RZ ;  /* 0x000000ffff0d7224 */ /* 0x000fce00078e00ff */
[----:B------:R-:W-:-:S07]  /*cef0*/  LEPC R20, `(.L_x_2272) ;  /* 0x000000001014794e */ /* 0x000fce0000000000 */
[----:B0-----:R-:W-:Y:S05]  /*cf00*/  CALL.ABS.NOINC R2 ;  /* 0x0000000002007343 */ /* 0x001fea0003c00000 */
.L_x_2272:
[----:B------:R-:W-:Y:S05]  /*cf10*/  BSYNC B6 ;  /* 0x0000000000067941 */ /* 0x000fea0003800000 */
.L_x_2271:
[----:B0-----:R-:W0:Y:S01]  /*cf20*/  S2R R2, SR_TID.X ;  /* 0x0000000000027919 */ /* 0x001e220000002100 */
[----:B------:R-:W-:Y:S01]  /*cf30*/  UISETP.NE.AND UP0, UPT, UR48, URZ, UPT ;  /* 0x0000003f3000728c */ /* 0x000fe2000bf05270 */
[----:B------:R-:W-:Y:S01]  /*cf40*/  IMAD.U32 R0, RZ, RZ, UR44 ;  /* 0x0000002cff007e24 */ /* 0x000fe2000f8e00ff */
[----:B------:R-:W-:Y:S01]  /*cf50*/  R2UR UR6, R28 ;  /* 0x000000001c0672ca */ /* 0x000fe200000e0000 */
[----:B------:R-:W-:Y:S01]  /*cf60*/  ULDC.64 UR8, c[0x0][0x2d8] ;  /* 0x0000b60000087ab9 */ /* 0x000fe20000000a00 */
[----:B------:R-:W-:Y:S02]  /*cf70*/  R2UR UR7, R22 ;  /* 0x00000000160772ca */ /* 0x000fe400000e0000 */
[----:B------:R-:W-:Y:S02]  /*cf80*/  PLOP3.LUT P0, PT, PT, PT, UP0, 0x80, 0x0 ;  /* 0x000000000000781c */ /* 0x000fe40003f0f008 */
[C---:B------:R-:W-:Y:S02]  /*cf90*/  LOP3.LUT P3, RZ, R16.reuse, 0x800, RZ, 0xc0, !PT ;  /* 0x0000080010ff7812 */ /* 0x040fe4000786c0ff */
[C---:B------:R-:W-:Y:S01]  /*cfa0*/  LOP3.LUT P4, RZ, R16.reuse, 0x400, RZ, 0xc0, !PT ;  /* 0x0000040010ff7812 */ /* 0x040fe2000788c0ff */
[----:B------:R-:W-:Y:S01]  /*cfb0*/  @UP0 ULDC UR4, c[0x0][0x44c] ;  /* 0x0001130000040ab9 */ /* 0x000fe20000000800 */
[----:B------:R-:W-:-:S03]  /*cfc0*/  LOP3.LUT P5, RZ, R16, 0x200, RZ, 0xc0, !PT ;  /* 0x0000020010ff7812 */ /* 0x000fc600078ac0ff */
[----:B------:R-:W-:-:S04]  /*cfd0*/  UIMAD UR6, UR6, UR8, URZ ;  /* 0x00000008060672a4 */ /* 0x000fc8000f8e023f */
[----:B------:R-:W-:Y:S02]  /*cfe0*/  UIMAD UR7, UR7, UR9, UR6 ;  /* 0x00000009070772a4 */ /* 0x000fe4000f8e0206 */
[----:B------:R-:W-:Y:S01]  /*cff0*/  USHF.R.S32.HI UR6, URZ, 0x1f, UR43 ;  /* 0x0000001f3f067899 */ /* 0x000fe2000801142b */
[----:B0-----:R-:W-:-:S05]  /*d000*/  IMAD.SHL.U32 R2, R2, 0x10, RZ ;  /* 0x0000001002027824 */ /* 0x001fca00078e00ff */
[----:B------:R-:W-:-:S04]  /*d010*/  LOP3.LUT R2, R36, 0x70, R2, 0xf8, !PT ;  /* 0x0000007024027812 */ /* 0x000fc800078ef802 */
[----:B------:R-:W-:-:S05]  /*d020*/  LEA R0, R0, R2, 0x7 ;  /* 0x0000000200007211 */ /* 0x000fca00078e38ff */
        /* <DEDUP_REMOVED lines=35> */
[----:B------:R-:W-:-:S03]  /*d260*/  IMAD.U32 R3, RZ, RZ, UR44 ;  /* 0x0000002cff037e24 */ /* 0x000fc6000f8e00ff */
[----:B------:R-:W1:Y:S01]  /*d270*/  SHFL.IDX PT, R2, R5, RZ, 0x181f ;  /* 0x00181fff05027589 */ /* 0x000e6200000e0000 */
[----:B------:R-:W-:-:S03]  /*d280*/  IMAD R4, R3, 0x80, R36 ;  /* 0x0000008003047824 */ /* 0x000fc600078e0224 */
[----:B------:R-:W-:Y:S01]  /*d290*/  SHFL.IDX PT, R6, R5, 0x1, 0x181f ;  /* 0x00381f0005067f89 */ /* 0x000fe200000e0000 */
[C---:B------:R-:W-:Y:S01]  /*d2a0*/  VIADD R7, R4.reuse, 0x10 ;  /* 0x0000001004077836 */ /* 0x040fe20000000000 */
[----:B------:R-:W-:-:S13]  /*d2b0*/  ISETP.GE.AND P0, PT, R4, UR39, PT ;  /* 0x0000002704007c0c */ /* 0x000fda000bf06270 */
        /* <DEDUP_REMOVED lines=72> */
.L_x_2350:
        /* <DEDUP_REMOVED lines=12> */
.L_x_2274:
        /* <DEDUP_REMOVED lines=18> */
.L_x_2351:
[----:B------:R-:W-:Y:S05]  /*d920*/  BSYNC B0 ;  /* 0x0000000000007941 */ /* 0x000fea0003800000 */
.L_x_2275:
[----:B------:R-:W-:-:S06]  /*d930*/  UISETP.GE.AND UP0, UPT, UR45, 0x2, UPT ;  /* 0x000000022d00788c */ /* 0x000fcc000bf06270 */
[----:B------:R-:W-:-:S13]  /*d940*/  PLOP3.LUT P0, PT, PT, PT, UP0, 0x40, 0x0 ;  /* 0x000000000000781c */ /* 0x000fda0003f0e808 */
[----:B------:R-:W-:Y:S05]  /*d950*/  @P0 BRA `(.L_x_2277) ;  /* 0x0000000c00fc0947 */ /* 0x000fea0003800000 */
[----:B------:R-:W-:Y:S01]  /*d960*/  UIADD3 UR4, UR45, -0x2, URZ ;  /* 0xfffffffe2d047890 */ /* 0x000fe2000fffe03f */
[----:B------:R-:W-:Y:S01]  /*d970*/  BSSY B0, `(.L_x_2277) ;  /* 0x00000fd000007945 */ /* 0x000fe20003800000 */
[----:B------:R-:W-:Y:S02]  /*d980*/  IMAD.MOV.U32 R20, RZ, RZ, R26 ;  /* 0x000000ffff147224 */ /* 0x000fe400078e001a */
[----:B------:R-:W-:Y:S02]  /*d990*/  IMAD.MOV.U32 R9, RZ, RZ, R23 ;  /* 0x000000ffff097224 */ /* 0x000fe400078e0017 */
[----:B------:R-:W-:Y:S01]  /*d9a0*/  IMAD.MOV.U32 R27, RZ, RZ, R24 ;  /* 0x000000ffff1b7224 */ /* 0x000fe200078e0018 */
[----:B------:R-:W-:-:S07]  /*d9b0*/  MOV R8, UR4 ;  /* 0x0000000400087c02 */ /* 0x000fce0008000f00 */
.L_x_2290:
        /* <DEDUP_REMOVED lines=26> */
[----:B------:R-:W-:Y:S02]  /*db60*/  ISETP.NE.AND P0, PT, R23, 0x2, PT ;  /* 0x000000021700780c */ /* 0x000fe40003f05270 */
[----:B------:R-:W-:Y:S01]  /*db70*/  IADD3 R7, -R11, RZ, RZ ;  /* 0x000000ff0b077210 */ /* 0x000fe20007ffe1ff */
        /* <DEDUP_REMOVED lines=10> */
.L_x_2278:
[----:B------:R-:W-:Y:S01]  /*dc20*/  IMAD R6, R23, 0x8, R17 ;  /* 0x0000000817067824 */ /* 0x000fe200078e0211 */
[----:B------:R-:W-:Y:S01]  /*dc30*/  SHF.L.U32 R3, R26, 0x1f, RZ ;  /* 0x0000001f1a037819 */ /* 0x000fe200000006ff */
[----:B------:R-:W-:Y:S03]  /*dc40*/  BSSY B1, `(.L_x_2279) ;  /* 0x0000003000017945 */ /* 0x000fe60003800000 */
[----:B------:R-:W0:Y:S02]  /*dc50*/  SYNCS.PHASECHK.TRANS64.TRYWAIT P0, [R6+URZ+0x30840], R3 ;  /* 0x03084003060075a7 */ /* 0x000e24000800017f */
[----:B0-----:R-:W-:Y:S05]  /*dc60*/  @!P0 BRA `(.L_x_2280) ;  /* 0x0000002c00f88947 */ /* 0x001fea0003800000 */
.L_x_2352:
[----:B------:R-:W-:Y:S05]  /*dc70*/  BSYNC B1 ;  /* 0x0000000000017941 */ /* 0x000fea0003800000 */
.L_x_2279:
        /* <DEDUP_REMOVED lines=27> */
[----:B------:R-:W-:Y:S01]  /*de30*/  IMAD.SHL.U32 R4, R37, 0x2, RZ ;  /* 0x0000000225047824 */ /* 0x000fe200078e00ff */
[----:B------:R-:W-:Y:S02]  /*de40*/  LEA R8, R8, R17, 0x1 ;  /* 0x0000001108087211 */ /* 0x000fe400078e08ff */
        /* <DEDUP_REMOVED lines=36> */
.L_x_2366:
        /* <DEDUP_REMOVED lines=10> */
.L_x_2282:
        /* <DEDUP_REMOVED lines=10> */
.L_x_2283:
[----:B------:R1:W-:Y:S01]  /*e1d0*/  SYNCS.ARRIVE.TRANS64.A1T0 RZ, [R6+URZ+0x30830], RZ ;  /* 0x030830ff06ff79a7 */ /* 0x0003e2000810003f */
[----:B------:R-:W-:Y:S05]  /*e1e0*/  @!P2 BRA `(.L_x_2284) ;  /* 0x000000000004a947 */ /* 0x000fea0003800000 */
[----:B------:R-:W-:Y:S01]  /*e1f0*/  BPT.TRAP 0x1 ;  /* 0x000000040000795c */ /* 0x000fe20000300000 */
.L_x_2284:
[----:B0-----:R-:W-:Y:S01]  /*e200*/  SHF.L.U32 R3, R20, 0x1f, RZ ;  /* 0x0000001f14037819 */ /* 0x001fe200000006ff */
[----:B-1----:R-:W-:Y:S01]  /*e210*/  IMAD R6, R9, 0x8, R17 ;  /* 0x0000000809067824 */ /* 0x002fe200078e0211 */
[----:B------:R-:W-:Y:S03]  /*e220*/  BSSY B1, `(.L_x_2285) ;  /* 0x0000003000017945 */ /* 0x000fe60003800000 */
[----:B------:R-:W0:Y:S02]  /*e230*/  SYNCS.PHASECHK.TRANS64.TRYWAIT P0, [R6+URZ+0x30860], R3 ;  /* 0x03086003060075a7 */ /* 0x000e24000800017f */
[----:B0-----:R-:W-:Y:S05]  /*e240*/  @!P0 BRA `(.L_x_2286) ;  /* 0x00000030004c8947 */ /* 0x001fea0003800000 */
.L_x_2367:
[----:B------:R-:W-:Y:S05]  /*e250*/  BSYNC B1 ;  /* 0x0000000000017941 */ /* 0x000fea0003800000 */
.L_x_2285:
[----:B------:R-:W-:Y:S01]  /*e260*/  IMAD.MOV.U32 R2, RZ, RZ, -0x60 ;  /* 0xffffffa0ff027424 */ /* 0x000fe200078e00ff */
[----:B------:R-:W-:Y:S01]  /*e270*/  UMOV UR4, 0xffffffff ;  /* 0xffffffff00047882 */ /* 0x000fe20000000000 */
[C---:B------:R-:W-:Y:S01]  /*e280*/  LOP3.LUT P3, RZ, R16.reuse, 0x20, RZ, 0xc0, !PT ;  /* 0x0000002010ff7812 */ /* 0x040fe2000786c0ff */
[----:B------:R-:W-:Y:S01]  /*e290*/  IMAD R7, R9, 0x4800, R30 ;  /* 0x0000480009077824 */ /* 0x000fe200078e021e */
[C---:B------:R-:W-:Y:S01]  /*e2a0*/  LOP3.LUT P2, RZ, R16.reuse, 0x10, RZ, 0xc0, !PT ;  /* 0x0000001010ff7812 */ /* 0x040fe2000784c0ff */
[----:B0-----:R-:W-:Y:S01]  /*e2b0*/  IMAD R3, R27, R2, UR38 ;  /* 0x000000261b037e24 */ /* 0x001fe2000f8e0202 */
[----:B------:R-:W-:-:S04]  /*e2c0*/  LOP3.LUT P1, RZ, R16, 0x8, RZ, 0xc0, !PT ;  /* 0x0000000810ff7812 */ /* 0x000fc8000782c0ff */
[----:B------:R-:W-:Y:S01]  /*e2d0*/  IADD3 R8, -R36, R3, RZ ;  /* 0x0000000324087210 */ /* 0x000fe20007ffe1ff */
[----:B------:R-:W-:Y:S08]  /*e2e0*/  BRA.DIV UR4, `(.L_x_2287) ;  /* 0x0000003204387947 */ /* 0x000ff0000b800000 */
        /* <DEDUP_REMOVED lines=44> */
[----:B------:R-:W0:Y:S04]  /*e5b0*/  SHFL.IDX PT, R19, R19, 0x5, 0x181f ;  /* 0x00b81f0013137f89 */ /* 0x000e2800000e0000 */
[----:B------:R2:W3:Y:S01]  /*e5c0*/  SHFL.IDX PT, R14, R18, 0x5, 0x181f ;  /* 0x00b81f00120e7f89 */ /* 0x0004e200000e0000 */
[----:B-1----:R-:W-:Y:S01]  /*e5d0*/  IMAD.X R3, RZ, RZ, R3, P0 ;  /* 0x000000ffff037224 */ /* 0x002fe200000e0603 */
[----:B------:R-:W-:-:S13]  /*e5e0*/  ISETP.LT.OR P0, PT, R8, 0x41, P3 ;  /* 0x000000410800780c */ /* 0x000fda0001f01670 */
[----:B------:R2:W-:Y:S01]  /*e5f0*/  LDGSTS.E.BYPASS.LTC128B.128 [R7+0x2400], desc[UR36][R2.64], !P0 ;  /* 0x0240000002077fae */ /* 0x0005e2000c101d64 */
[----:B------:R-:W-:-:S13]  /*e600*/  ISETP.LT.OR P0, PT, R8, 0x41, P2 ;  /* 0x000000410800780c */ /* 0x000fda0001701670 */
[----:B------:R2:W-:Y:S01]  /*e610*/  LDGSTS.E.BYPASS.LTC128B.128 [R7+0x5400], desc[UR36][R2.64+0x80], !P0 ;  /* 0x0540008002077fae */ /* 0x0005e2000c101d64 */
[----:B------:R-:W-:-:S13]  /*e620*/  ISETP.LT.OR P0, PT, R8, 0x41, P1 ;  /* 0x000000410800780c */ /* 0x000fda0000f01670 */
[----:B0--3--:R2:W-:Y:S02]  /*e630*/  LDGSTS.E.BYPASS.LTC128B.128 [R7+0x8400], desc[UR36][R2.64+0x100], !P0 ;  /* 0x0840010002077fae */ /* 0x0095e4000c101d64 */
.L_x_2381:
[----:B0-2---:R-:W-:Y:S01]  /*e640*/  IADD3 R2, P0, R14, R4, RZ ;  /* 0x000000040e027210 */ /* 0x005fe20007f1e0ff */
        /* <DEDUP_REMOVED lines=15> */
[----:B------:R-:W-:Y:S01]  /*e740*/  IMAD R25, R25, UR4, RZ ;  /* 0x0000000419197c24 */ /* 0x000fe2000f8e02ff */
[----:B------:R-:W-:-:S03]  /*e750*/  IADD3 R3, R3, R9, RZ ;  /* 0x0000000903037210 */ /* 0x000fc60007ffe0ff */
[C---:B------:R-:W-:Y:S02]  /*e760*/  IMAD R25, R0.reuse, UR5, R25 ;  /* 0x0000000500197c24 */ /* 0x040fe4000f8e0219 */
[----:B------:R-:W-:Y:S01]  /*e770*/  IMAD.WIDE.U32 R2, R0, UR4, R2 ;  /* 0x0000000400027c25 */ /* 0x000fe2000f8e0002 */
[----:B------:R-:W-:Y:S01]  /*e780*/  ULDC.64 UR4, c[0x0][0x330] ;  /* 0x0000cc0000047ab9 */ /* 0x000fe20000000a00 */
[----:B------:R-:W-:Y:S02]  /*e790*/  NOP ;  /* 0x0000000000007918 */ /* 0x000fe40000000000 */
[----:B------:R-:W-:Y:S02]  /*e7a0*/  IMAD.IADD R3, R3, 0x1, R25 ;  /* 0x0000000103037824 */ /* 0x000fe400078e0219 */
[----:B------:R-:W-:Y:S02]  /*e7b0*/  IMAD R5, R28, UR4, RZ ;  /* 0x000000041c057c24 */ /* 0x000fe4000f8e02ff */
[----:B------:R-:W-:-:S04]  /*e7c0*/  IMAD.WIDE.U32 R2, R22, UR4, R2 ;  /* 0x0000000416027c25 */ /* 0x000fc8000f8e0002 */
[----:B------:R-:W-:Y:S01]  /*e7d0*/  IMAD R5, R22, UR5, R5 ;  /* 0x0000000516057c24 */ /* 0x000fe2000f8e0205 */
[----:B------:R-:W-:Y:S02]  /*e7e0*/  ULDC.64 UR4, c[0x0][0x318] ;  /* 0x0000c60000047ab9 */ /* 0x000fe40000000a00 */
[----:B------:R-:W-:Y:S01]  /*e7f0*/  LEA R18, P0, R2, UR4, 0x1 ;  /* 0x0000000402127c11 */ /* 0x000fe2000f8008ff */
[----:B------:R-:W-:-:S05]  /*e800*/  IMAD.IADD R3, R5, 0x1, R3 ;  /* 0x0000000105037824 */ /* 0x000fca00078e0203 */
[----:B------:R-:W-:Y:S02]  /*e810*/  LEA.HI.X R19, R2, UR5, R3, 0x1, P0 ;  /* 0x0000000502137c11 */ /* 0x000fe400080f0c03 */
[----:B------:R-:W-:-:S13]  /*e820*/  PLOP3.LUT P0, PT, PT, PT, PT, 0x80, 0x0 ;  /* 0x000000000000781c */ /* 0x000fda0003f0f070 */
.L_x_2288:
        /* <DEDUP_REMOVED lines=10> */
.L_x_2289:
[C---:B------:R-:W-:Y:S01]  /*e8d0*/  ISETP.GT.AND P0, PT, R24.reuse, RZ, PT ;  /* 0x000000ff1800720c */ /* 0x040fe20003f04270 */
[----:B------:R1:W-:Y:S01]  /*e8e0*/  SYNCS.ARRIVE.TRANS64.A1T0 RZ, [R6+URZ+0x30850], RZ ;  /* 0x030850ff06ff79a7 */ /* 0x0003e2000810003f */
[----:B------:R-:W-:Y:S02]  /*e8f0*/  VIADD R8, R24, 0xffffffff ;  /* 0xffffffff18087836 */ /* 0x000fe40000000000 */
[----:B------:R-:W-:Y:S02]  /*e900*/  IMAD.MOV.U32 R20, RZ, RZ, R26 ;  /* 0x000000ffff147224 */ /* 0x000fe400078e001a */
[----:B------:R-:W-:Y:S02]  /*e910*/  IMAD.MOV.U32 R9, RZ, RZ, R23 ;  /* 0x000000ffff097224 */ /* 0x000fe400078e0017 */
[----:B------:R-:W-:-:S05]  /*e920*/  IMAD.MOV.U32 R27, RZ, RZ, R24 ;  /* 0x000000ffff1b7224 */ /* 0x000fca00078e0018 */
[----:B-1----:R-:W-:Y:S05]  /*e930*/  @P0 BRA `(.L_x_2290) ;  /* 0xfffffff000200947 */ /* 0x002fea000383ffff */
[----:B------:R-:W-:Y:S05]  /*e940*/  BSYNC B0 ;  /* 0x0000000000007941 */ /* 0x000fea0003800000 */
.L_x_2277:
        /* <DEDUP_REMOVED lines=17> */
.L_x_2292:
[----:B------:R-:W-:Y:S05]  /*ea60*/  BSYNC B0 ;  /* 0x0000000000007941 */ /* 0x000fea0003800000 */
.L_x_2291:
[----:B------:R-:W-:-:S13]  /*ea70*/  LOP3.LUT P0, RZ, R16, 0x80, RZ, 0xc0, !PT ;  /* 0x0000008010ff7812 */ /* 0x000fda000780c0ff */
[----:B------:R-:W-:Y:S05]  /*ea80*/  @!P0 BRA `(.L_x_2293) ;  /* 0x0000000000048947 */ /* 0x000fea0003800000 */
[----:B------:R-:W-:Y:S01]  /*ea90*/  BPT.TRAP 0x1 ;  /* 0x000000040000795c */ /* 0x000fe20000300000 */
.L_x_2293:
[----:B------:R-:W-:Y:S01]  /*eaa0*/  LEA R4, R23, R17, 0x3 ;  /* 0x0000001117047211 */ /* 0x000fe200078e18ff */
[----:B------:R-:W-:Y:S01]  /*eab0*/  IMAD.MOV.U32 R5, RZ, RZ, -0x60 ;  /* 0xffffffa0ff057424 */ /* 0x000fe200078e00ff */
[----:B------:R-:W-:Y:S01]  /*eac0*/  SHF.L.U32 R3, R26, 0x1f, RZ ;  /* 0x0000001f1a037819 */ /* 0x000fe200000006ff */
[----:B------:R-:W-:Y:S02]  /*ead0*/  BSSY B0, `(.L_x_2294) ;  /* 0x0000004000007945 */ /* 0x000fe40003800000 */
[----:B------:R-:W-:Y:S01]  /*eae0*/  IMAD R5, R24, R5, UR38 ;  /* 0x0000002618057e24 */ /* 0x000fe2000f8e0205 */
[----:B------:R-:W0:Y:S02]  /*eaf0*/  SYNCS.PHASECHK.TRANS64.TRYWAIT P0, [R4+URZ+0x30860], R3 ;  /* 0x03086003040075a7 */ /* 0x000e24000800017f */
[----:B0-----:R-:W-:Y:S05]  /*eb00*/  @!P0 BRA `(.L_x_2295) ;  /* 0x00000030002c8947 */ /* 0x001fea0003800000 */
.L_x_2382:
[----:B------:R-:W-:Y:S05]  /*eb10*/  BSYNC B0 ;  /* 0x0000000000007941 */ /* 0x000fea0003800000 */
.L_x_2294:
        /* <DEDUP_REMOVED lines=52> */
[----:B------:R0:W2:Y:S02]  /*ee60*/  SHFL.IDX PT, R14, R18, 0x5, 0x181f ;  /* 0x00b81f00120e7f89 */ /* 0x0000a400000e0000 */
[----:B-1----:R-:W-:Y:S02]  /*ee70*/  IADD3.X R3, RZ, R7, RZ, P0, !PT ;  /* 0x00000007ff037210 */ /* 0x002fe400007fe4ff */
[----:B------:R-:W-:Y:S01]  /*ee80*/  ISETP.LT.OR P0, PT, R5, 0x41, P4 ;  /* 0x000000410500780c */ /* 0x000fe20002701670 */
[----:B------:R0:W1:-:S12]  /*ee90*/  SHFL.IDX PT, R7, R19, 0x5, 0x181f ;  /* 0x00b81f0013077f89 */ /* 0x00005800000e0000 */
[----:B------:R0:W-:Y:S01]  /*eea0*/  LDGSTS.E.BYPASS.LTC128B.128 [R0+0x2400], desc[UR36][R2.64], !P0 ;  /* 0x0240000002007fae */ /* 0x0001e2000c101d64 */
[----:B------:R-:W-:-:S13]  /*eeb0*/  ISETP.LT.OR P0, PT, R5, 0x41, P3 ;  /* 0x000000410500780c */ /* 0x000fda0001f01670 */
[----:B------:R0:W-:Y:S01]  /*eec0*/  LDGSTS.E.BYPASS.LTC128B.128 [R0+0x5400], desc[UR36][R2.64+0x80], !P0 ;  /* 0x0540008002007fae */ /* 0x0001e2000c101d64 */
[----:B------:R-:W-:-:S13]  /*eed0*/  ISETP.LT.OR P0, PT, R5, 0x41, P1 ;  /* 0x000000410500780c */ /* 0x000fda0000f01670 */
[----:B-12---:R0:W-:Y:S02]  /*eee0*/  LDGSTS.E.BYPASS.LTC128B.128 [R0+0x8400], desc[UR36][R2.64+0x100], !P0 ;  /* 0x0840010002007fae */ /* 0x0061e4000c101d64 */
.L_x_2396:
        /* <DEDUP_REMOVED lines=13> */
.L_x_2297:
        /* <DEDUP_REMOVED lines=10> */
.L_x_2298:
[----:B------:R1:W-:Y:S01]  /*f060*/  SYNCS.ARRIVE.TRANS64.A1T0 RZ, [R4+URZ+0x30850], RZ ;  /* 0x030850ff04ff79a7 */ /* 0x0003e2000810003f */
[----:B------:R-:W-:-:S05]  /*f070*/  VIADD R23, R23, 0x1 ;  /* 0x0000000117177836 */ /* 0x000fca0000000000 */
[----:B------:R-:W-:-:S04]  /*f080*/  ISETP.NE.AND P0, PT, R23, 0x2, PT ;  /* 0x000000021700780c */ /* 0x000fc80003f05270 */
[----:B0-----:R-:W-:Y:S02]  /*f090*/  SEL R3, RZ, 0x1, P0 ;  /* 0x00000001ff037807 */ /* 0x001fe40000000000 */
[----:B------:R-:W-:Y:S02]  /*f0a0*/  SEL R23, R23, RZ, P0 ;  /* 0x000000ff17177207 */ /* 0x000fe40000000000 */
[----:B-1----:R-:W-:-:S07]  /*f0b0*/  LOP3.LUT R26, R26, R3, RZ, 0x3c, !PT ;  /* 0x000000031a1a7212 */ /* 0x002fce00078e3cff */
.L_x_2258:
[----:B------:R-:W-:Y:S05]  /*f0c0*/  BSYNC B7 ;  /* 0x0000000000077941 */ /* 0x000fea0003800000 */
.L_x_2256:
        /* <DEDUP_REMOVED lines=11> */
.L_x_2299:
[----:B------:R-:W-:-:S03]  /*f180*/  UMOV UR4, 0xffffffff ;  /* 0xffffffff00047882 */ /* 0x000fc60000000000 */
[----:B------:R-:W-:Y:S05]  /*f190*/  BRA.DIV UR4, `(.L_x_2301) ;  /* 0x0000003204cc7947 */ /* 0x000fea000b800000 */
[----:B------:R0:W1:Y:S02]  /*f1a0*/  SHFL.IDX PT, R14, R34, RZ, 0x1f ;  /* 0x00001fff220e7589 */ /* 0x00006400000e0000 */
.L_x_2399:
        /* <DEDUP_REMOVED lines=8> */
.L_x_2300:
[----:B------:R-:W-:Y:S02]  /*f230*/  ULDC UR4, c[0x0][0xc38] ;  /* 0x00030e0000047ab9 */ /* 0x000fe40000000800 */
[----:B-1----:R-:W-:-:S13]  /*f240*/  ISETP.GE.AND P0, PT, R34, UR4, PT ;  /* 0x0000000422007c0c */ /* 0x002fda000bf06270 */
[----:B------:R-:W-:Y:S05]  /*f250*/  @!P0 BRA `(.L_x_2302) ;  /* 0xffffffc400948947 */ /* 0x000fea000383ffff */
.L_x_2253:
        /* <DEDUP_REMOVED lines=12> */
.L_x_2400:
[----:B------:R-:W-:Y:S05]  /*f320*/  BSYNC B0 ;  /* 0x0000000000007941 */ /* 0x000fea0003800000 */
.L_x_2303:
[----:B------:R-:W-:-:S03]  /*f330*/  UMOV UR4, 0xffffffff ;  /* 0xffffffff00047882 */ /* 0x000fc60000000000 */
[----:B------:R-:W-:Y:S05]  /*f340*/  BRA.DIV UR4, `(.L_x_2305) ;  /* 0x00000032049c7947 */ /* 0x000fea000b800000 */
[----:B-1----:R-:W1:Y:S02]  /*f350*/  S2R R0, SR_TID.X ;  /* 0x0000000000007919 */ /* 0x002e640000002100 */
[----:B-1----:R-:W-:-:S04]  /*f360*/  SHF.R.U32.HI R0, RZ, 0x5, R0 ;  /* 0x00000005ff007819 */ /* 0x002fc80000011600 */
[----:B------:R-:W-:-:S05]  /*f370*/  LOP3.LUT R0, R0, 0x3, RZ, 0xc0, !PT ;  /* 0x0000000300007812 */ /* 0x000fca00078ec0ff */
[----:B------:R1:W2:Y:S02]  /*f380*/  SHFL.IDX PT, R14, R0, RZ, 0x1f ;  /* 0x00001fff000e7589 */ /* 0x0002a400000e0000 */
.L_x_2403:
[----:B--2---:R-:W-:Y:S01]  /*f390*/  ISETP.NE.AND P0, PT, R14, RZ, PT ;  /* 0x000000ff0e00720c */ /* 0x004fe20003f05270 */
[----:B------:R-:W-:-:S12]  /*f3a0*/  BSSY B0, `(.L_x_2306) ;  /* 0x0000026000007945 */ /* 0x000fd80003800000 */
[----:B------:R-:W-:Y:S05]  /*f3b0*/  @P0 BRA `(.L_x_2307) ;  /* 0x0000000000900947 */ /* 0x000fea0003800000 */
[----:B------:R-:W-:-:S03]  /*f3c0*/  UMOV UR4, 0xffffffff ;  /* 0xffffffff00047882 */ /* 0x000fc60000000000 */
[----:B------:R-:W-:Y:S05]  /*f3d0*/  BRA.DIV UR4, `(.L_x_2308) ;  /* 0x0000003204ac7947 */ /* 0x000fea000b800000 */
[----:B------:R-:W-:-:S13]  /*f3e0*/  ELECT P6, URZ, PT ;  /* 0x00000000003f782f */ /* 0x000fda00038c0000 */
.L_x_2406:
        /* <DEDUP_REMOVED lines=8> */
.L_x_2309:
[C---:B------:R-:W-:Y:S01]  /*f470*/  LEA R5, R23.reuse, R4, 0x3 ;  /* 0x0000000417057211 */ /* 0x040fe200078e18ff */
[----:B------:R-:W-:Y:S01]  /*f480*/  VIADD R23, R23, 0x1 ;  /* 0x0000000117177836 */ /* 0x000fe20000000000 */
[----:B------:R-:W-:-:S04]  /*f490*/  SHF.L.U32 R0, R26, 0x1f, RZ ;  /* 0x0000001f1a007819 */ /* 0x000fc800000006ff */
[----:B------:R-:W1:Y:S01]  /*f4a0*/  SYNCS.PHASECHK.TRANS64.TRYWAIT P1, [R5+URZ+0x30840], R0 ;  /* 0x03084000050075a7 */ /* 0x000e62000802017f */
[----:B------:R-:W-:-:S04]  /*f4b0*/  ISETP.NE.AND P2, PT, R23, 0x2, PT ;  /* 0x000000021700780c */ /* 0x000fc80003f45270 */
[----:B------:R-:W-:Y:S01]  /*f4c0*/  SEL R3, RZ, 0x1, P2 ;  /* 0x00000001ff037807 */ /* 0x000fe20001000000 */
[----:B-1----:R-:W-:Y:S08]  /*f4d0*/  @!P1 BRA `(.L_x_2310) ;  /* 0x00000030008c9947 */ /* 0x002ff00003800000 */
.L_x_2407:
[----:B------:R-:W-:Y:S02]  /*f4e0*/  SEL R23, R23, RZ, P2 ;  /* 0x000000ff17177207 */ /* 0x000fe40001000000 */
[----:B------:R-:W-:Y:S01]  /*f4f0*/  LOP3.LUT R2, R26, R3, RZ, 0x3c, !PT ;  /* 0x000000031a027212 */ /* 0x000fe200078e3cff */
[----:B------:R-:W-:Y:S06]  /*f500*/  @!P0 BRA `(.L_x_2311) ;  /* 0x0000000000048947 */ /* 0x000fec0003800000 */
[----:B------:R-:W-:Y:S01]  /*f510*/  BPT.TRAP 0x1 ;  /* 0x000000040000795c */ /* 0x000fe20000300000 */
.L_x_2311:
[----:B------:R-:W-:Y:S01]  /*f520*/  IMAD R23, R23, 0x8, R4 ;  /* 0x0000000817177824 */ /* 0x000fe200078e0204 */
[----:B------:R-:W-:-:S04]  /*f530*/  SHF.L.U32 R2, R2, 0x1f, RZ ;  /* 0x0000001f02027819 */ /* 0x000fc800000006ff */
[----:B------:R-:W2:Y:S02]  /*f540*/  SYNCS.PHASECHK.TRANS64.TRYWAIT P1, [R23+URZ+0x30840], R2 ;  /* 0x03084002170075a7 */ /* 0x000ea4000802017f */
[----:B--2---:R-:W-:Y:S05]  /*f550*/  @!P1 BRA `(.L_x_2312) ;  /* 0x0000003000809947 */ /* 0x004fea0003800000 */
.L_x_2408:
[----:B------:R-:W-:Y:S05]  /*f560*/  @!P0 BRA `(.L_x_2313) ;  /* 0x0000000000048947 */ /* 0x000fea0003800000 */
[----:B------:R-:W-:Y:S01]  /*f570*/  BPT.TRAP 0x1 ;  /* 0x000000040000795c */ /* 0x000fe20000300000 */
.L_x_2313:
[----:B------:R-:W3:Y:S02]  /*f580*/  SYNCS.PHASECHK.TRANS64.TRYWAIT P1, [R5+URZ+0x30860], R0 ;  /* 0x03086000050075a7 */ /* 0x000ee4000802017f */
[----:B---3--:R-:W-:Y:S05]  /*f590*/  @!P1 BRA `(.L_x_2314) ;  /* 0x0000003000849947 */ /* 0x008fea0003800000 */
.L_x_2409:
[----:B------:R-:W-:Y:S05]  /*f5a0*/  @!P0 BRA `(.L_x_2315) ;  /* 0x0000000000048947 */ /* 0x000fea0003800000 */
[----:B------:R-:W-:Y:S01]  /*f5b0*/  BPT.TRAP 0x1 ;  /* 0x000000040000795c */ /* 0x000fe20000300000 */
.L_x_2315:
[----:B----4-:R4:W0:Y:S02]  /*f5c0*/  SYNCS.PHASECHK.TRANS64.TRYWAIT P0, [R23+URZ+0x30860], R2 ;  /* 0x03086002170075a7 */ /* 0x010824000800017f */
[----:B0-----:R-:W-:Y:S05]  /*f5d0*/  @!P0 NANOSLEEP.SYNCS 0x989680 ;  /* 0x009896800000895d */ /* 0x001fea0003900000 */
[----:B------:R-:W0:Y:S02]  /*f5e0*/  @!P0 SYNCS.PHASECHK.TRANS64 P0, [R23+URZ+0x30860], R2 ;  /* 0x03086002170085a7 */ /* 0x000e24000800007f */
[----:B0-----:R-:W-:Y:S05]  /*f5f0*/  @!P0 BRA `(.L_x_2315) ;  /* 0xfffffffc00f08947 */ /* 0x001fea000383ffff */
.L_x_2307:
[----:B------:R-:W-:Y:S05]  /*f600*/  BSYNC B0 ;  /* 0x0000000000007941 */ /* 0x000fea0003800000 */
.L_x_2306:
[----:B------:R-:W-:Y:S05]  /*f610*/  EXIT ;  /* 0x000000000000794d */ /* 0x000fea0003800000 */
.L_x_2200:
[----:B0-----:R-:W-:-:S04]  /*f620*/  IMAD.U32 R3, RZ, RZ, UR40 ;  /* 0x00000028ff037e24 */ /* 0x001fc8000f8e00ff */
[----:B------:R0:W1:Y:S03]  /*f630*/  SYNCS.PHASECHK.TRANS64.TRYWAIT P1, [R3+URZ+0x30800], R0 ;  /* 0x03080000030075a7 */ /* 0x000066000802017f */
[----:B-1----:R-:W-:Y:S05]  /*f640*/  @!P1 NANOSLEEP.SYNCS 0x989680 ;  /* 0x009896800000995d */ /* 0x002fea0003900000 */
[----:B------:R-:W1:Y:S02]  /*f650*/  @!P1 SYNCS.PHASECHK.TRANS64 P1, [R3+URZ+0x30800], R0 ;  /* 0x03080000030095a7 */ /* 0x000e64000802007f */
[----:B-1----:R-:W-:Y:S05]  /*f660*/  @!P1 BRA `(.L_x_2200) ;  /* 0xfffffffc00ec9947 */ /* 0x002fea000383ffff */
[----:B------:R-:W-:Y:S05]  /*f670*/  BRA `(.L_x_2316) ;  /* 0xffffff2000587947 */ /* 0x000fea000383ffff */
.L_x_2204:
[----:B-1----:R1:W2:Y:S02]  /*f680*/  SYNCS.PHASECHK.TRANS64.TRYWAIT P1, [R0+URZ+0x30830], R3 ;  /* 0x03083003000075a7 */ /* 0x0022a4000802017f */
[----:B--2---:R-:W-:Y:S05]  /*f690*/  @!P1 NANOSLEEP.SYNCS 0x989680 ;  /* 0x009896800000995d */ /* 0x004fea0003900000 */
[----:B------:R-:W2:Y:S02]  /*f6a0*/  @!P1 SYNCS.PHASECHK.TRANS64 P1, [R0+URZ+0x30830], R3 ;  /* 0x03083003000095a7 */ /* 0x000ea4000802007f */
[----:B--2---:R-:W-:Y:S05]  /*f6b0*/  @!P1 BRA `(.L_x_2204) ;  /* 0xfffffffc00f09947 */ /* 0x004fea000383ffff */
[----:B------:R-:W-:Y:S05]  /*f6c0*/  BRA `(.L_x_2203) ;  /* 0xffffff2000747947 */ /* 0x000fea000383ffff */
.L_x_2210:
[----:B-1----:R-:W-:-:S04]  /*f6d0*/  IMAD.U32 R4, RZ, RZ, UR7 ;  /* 0x00000007ff047e24 */ /* 0x002fc8000f8e00ff */
[----:B------:R1:W2:Y:S03]  /*f6e0*/  SYNCS.PHASECHK.TRANS64.TRYWAIT P1, [R4+URZ+0x30830], R3 ;  /* 0x03083003040075a7 */ /* 0x0002a6000802017f */
[----:B--2---:R-:W-:Y:S05]  /*f6f0*/  @!P1 NANOSLEEP.SYNCS 0x989680 ;  /* 0x009896800000995d */ /* 0x004fea0003900000 */
[----:B------:R-:W2:Y:S02]  /*f700*/  @!P1 SYNCS.PHASECHK.TRANS64 P1, [R4+URZ+0x30830], R3 ;  /* 0x03083003040095a7 */ /* 0x000ea4000802007f */
[----:B--2---:R-:W-:Y:S05]  /*f710*/  @!P1 BRA `(.L_x_2210) ;  /* 0xfffffffc00ec9947 */ /* 0x004fea000383ffff */
[----:B------:R-:W-:Y:S05]  /*f720*/  BRA `(.L_x_2209) ;  /* 0xffffff4000e07947 */ /* 0x000fea000383ffff */
.L_x_2214:
[----:B01----:R-:W-:-:S04]  /*f730*/  IMAD.U32 R3, RZ, RZ, UR10 ;  /* 0x0000000aff037e24 */ /* 0x003fc8000f8e00ff */
[----:B------:R0:W1:Y:S03]  /*f740*/  SYNCS.PHASECHK.TRANS64.TRYWAIT P1, [R3+URZ+0x30850], R0 ;  /* 0x03085000030075a7 */ /* 0x000066000802017f */
[----:B-1----:R-:W-:Y:S05]  /*f750*/  @!P1 NANOSLEEP.SYNCS 0x989680 ;  /* 0x009896800000995d */ /* 0x002fea0003900000 */
[----:B------:R-:W1:Y:S02]  /*f760*/  @!P1 SYNCS.PHASECHK.TRANS64 P1, [R3+URZ+0x30850], R0 ;  /* 0x03085000030095a7 */ /* 0x000e64000802007f */
[----:B-1----:R-:W-:Y:S05]  /*f770*/  @!P1 BRA `(.L_x_2214) ;  /* 0xfffffffc00ec9947 */ /* 0x002fea000383ffff */
[----:B------:R-:W-:Y:S05]  /*f780*/  BRA `(.L_x_2213) ;  /* 0xffffff4c00a87947 */ /* 0x000fea000383ffff */
.L_x_2222:
[----:B-1----:R-:W-:-:S04]  /*f790*/  IMAD.U32 R4, RZ, RZ, UR7 ;  /* 0x00000007ff047e24 */ /* 0x002fc8000f8e00ff */
[----:B------:R1:W2:Y:S03]  /*f7a0*/  SYNCS.PHASECHK.TRANS64.TRYWAIT P1, [R4+URZ+0x30830], R3 ;  /* 0x03083003040075a7 */ /* 0x0002a6000802017f */
[----:B--2---:R-:W-:Y:S05]  /*f7b0*/  @!P1 NANOSLEEP.SYNCS 0x989680 ;  /* 0x009896800000995d */ /* 0x004fea0003900000 */
[----:B------:R-:W2:Y:S02]  /*f7c0*/  @!P1 SYNCS.PHASECHK.TRANS64 P1, [R4+URZ+0x30830], R3 ;  /* 0x03083003040095a7 */ /* 0x000ea4000802007f */
[----:B--2---:R-:W-:Y:S05]  /*f7d0*/  @!P1 BRA `(.L_x_2222) ;  /* 0xfffffffc00ec9947 */ /* 0x004fea000383ffff */
[----:B------:R-:W-:Y:S05]  /*f7e0*/  BRA `(.L_x_2221) ;  /* 0xffffff68004c7947 */ /* 0x000fea000383ffff */
.L_x_2226:
[----:B01----:R-:W-:-:S04]  /*f7f0*/  IMAD.U32 R3, RZ, RZ, UR14 ;  /* 0x0000000eff037e24 */ /* 0x003fc8000f8e00ff */
[----:B------:R0:W1:Y:S03]  /*f800*/  SYNCS.PHASECHK.TRANS64.TRYWAIT P1, [R3+URZ+0x30850], R0 ;  /* 0x03085000030075a7 */ /* 0x000066000802017f */
[----:B-1----:R-:W-:Y:S05]  /*f810*/  @!P1 NANOSLEEP.SYNCS 0x989680 ;  /* 0x009896800000995d */ /* 0x002fea0003900000 */
[----:B------:R-:W1:Y:S02]  /*f820*/  @!P1 SYNCS.PHASECHK.TRANS64 P1, [R3+URZ+0x30850], R0 ;  /* 0x03085000030095a7 */ /* 0x000e64000802007f */
[----:B-1----:R-:W-:Y:S05]  /*f830*/  @!P1 BRA `(.L_x_2226) ;  /* 0xfffffffc00ec9947 */ /* 0x002fea000383ffff */
[----:B------:R-:W-:Y:S05]  /*f840*/  BRA `(.L_x_2225) ;  /* 0xffffff7400147947 */ /* 0x000fea000383ffff */
.L_x_2233:
[----:B-1----:R-:W-:-:S04]  /*f850*/  MOV R7, UR5 ;  /* 0x0000000500077c02 */ /* 0x002fc80008000f00 */
[----:B------:R1:W2:Y:S03]  /*f860*/  SYNCS.PHASECHK.TRANS64.TRYWAIT P1, [R7+URZ+0x30850], R0 ;  /* 0x03085000070075a7 */ /* 0x0002a6000802017f */
[----:B--2---:R-:W-:Y:S05]  /*f870*/  @!P1 NANOSLEEP.SYNCS 0x989680 ;  /* 0x009896800000995d */ /* 0x004fea0003900000 */
[----:B------:R-:W2:Y:S02]  /*f880*/  @!P1 SYNCS.PHASECHK.TRANS64 P1, [R7+URZ+0x30850], R0 ;  /* 0x03085000070095a7 */ /* 0x000ea4000802007f */
[----:B--2---:R-:W-:Y:S05]  /*f890*/  @!P1 BRA `(.L_x_2233) ;  /* 0xfffffffc00ec9947 */ /* 0x004fea000383ffff */
[----:B------:R-:W-:Y:S05]  /*f8a0*/  BRA `(.L_x_2232) ;  /* 0xffffff8c002c7947 */ /* 0x000fea000383ffff */
.L_x_2264:
        /* <DEDUP_REMOVED lines=10> */
.L_x_2317:
[----:B------:R-:W-:Y:S05]  /*f950*/  BRA `(.L_x_2318) ;  /* 0xffffffc800507947 */ /* 0x000fea000383ffff */
.L_x_2267:
[----:B0-----:R0:W1:Y:S02]  /*f960*/  SYNCS.PHASECHK.TRANS64.TRYWAIT P0, [R0+URZ+0x30840], R3 ;  /* 0x03084003000075a7 */ /* 0x001064000800017f */
[----:B-1----:R-:W-:Y:S05]  /*f970*/  @!P0 NANOSLEEP.SYNCS 0x989680 ;  /* 0x009896800000895d */ /* 0x002fea0003900000 */
[----:B------:R-:W1:Y:S02]  /*f980*/  @!P0 SYNCS.PHASECHK.TRANS64 P0, [R0+URZ+0x30840], R3 ;  /* 0x03084003000085a7 */ /* 0x000e64000800007f */
[----:B-1----:R-:W-:Y:S05]  /*f990*/  @!P0 BRA `(.L_x_2267) ;  /* 0xfffffffc00f08947 */ /* 0x002fea000383ffff */
[----:B------:R-:W-:Y:S05]  /*f9a0*/  BRA `(.L_x_2319) ;  /* 0xffffffcc00547947 */ /* 0x000fea000383ffff */
.L_x_2268:
        /* <DEDUP_REMOVED lines=8> */
.L_x_2321:
[----:B------:R-:W-:Y:S05]  /*fa30*/  BSYNC B0 ;  /* 0x0000000000007941 */ /* 0x000fea0003800000 */
.L_x_2320:
        /* <DEDUP_REMOVED lines=9> */
.L_x_2322:
[----:B------:R-:W-:Y:S02]  /*fad0*/  IMAD.MOV.U32 R13, RZ, RZ, R6 ;  /* 0x000000ffff0d7224 */ /* 0x000fe400078e0006 */
[----:B------:R-:W-:Y:S01]  /*fae0*/  IMAD.MOV.U32 R12, RZ, RZ, 0x1 ;  /* 0x00000001ff0c7424 */ /* 0x000fe200078e00ff */
[----:B------:R-:W-:-:S05]  /*faf0*/  @P0 LEA R14, P1, R37, R14, 0x1 ;  /* 0x0000000e250e0211 */ /* 0x000fca00078208ff */
[----:B------:R-:W-:Y:S01]  /*fb00*/  @P0 IMAD.X R3, RZ, RZ, R2, P1 ;  /* 0x000000ffff030224 */ /* 0x000fe200008e0602 */
[----:B------:R-:W-:-:S07]  /*fb10*/  @P0 MOV R2, R14 ;  /* 0x0000000e00020202 */ /* 0x000fce0000000f00 */
[----:B------:R-:W-:Y:S05]  /*fb20*/  WARPSYNC.COLLECTIVE R15, `(.L_x_2323) ;  /* 0x000000000f087348 */ /* 0x000fea0003c00000 */
[----:B------:R0:W1:Y:S02]  /*fb30*/  SHFL.IDX P6, R14, R13, R12, R11 ;  /* 0x0000000c0d0e7389 */ /* 0x00006400000c000b */
[----:B01----:R-:W-:Y:S01]  /*fb40*/  ENDCOLLECTIVE ;  /* 0x000000000000791b */ /* 0x003fe20003800000 */
.L_x_2323:
        /* <DEDUP_REMOVED lines=12> */
.L_x_2324:
        /* <DEDUP_REMOVED lines=8> */
.L_x_2325:
[----:B------:R-:W-:-:S05]  /*fc90*/  @P0 IMAD.X R21, RZ, RZ, R8, P1 ;  /* 0x000000ffff150224 */ /* 0x000fca00008e0608 */
[----:B------:R-:W-:-:S05]  /*fca0*/  @P0 MOV R3, R21 ;  /* 0x0000001500030202 */ /* 0x000fca0000000f00 */
        /* <DEDUP_REMOVED lines=12> */
.L_x_2326:
        /* <DEDUP_REMOVED lines=8> */
.L_x_2327:
        /* <DEDUP_REMOVED lines=14> */
.L_x_2328:
        /* <DEDUP_REMOVED lines=8> */
.L_x_2329:
        /* <DEDUP_REMOVED lines=14> */
.L_x_2330:
        /* <DEDUP_REMOVED lines=8> */
.L_x_2331:
        /* <DEDUP_REMOVED lines=13> */
.L_x_2332:
[----:B------:R-:W-:Y:S05]  /*10180*/  BRA `(.L_x_2333) ;  /* 0xffffffc800ac7947 */ /* 0x000fea000383ffff */
.L_x_2273:
[----:B------:R-:W-:Y:S01]  /*10190*/  IMAD.MOV.U32 R13, RZ, RZ, R5 ;  /* 0x000000ffff0d7224 */ /* 0x000fe200078e0005 */
[----:B------:R-:W-:Y:S01]  /*101a0*/  MOV R15, 0xffffffff ;  /* 0xffffffff000f7802 */ /* 0x000fe20000000f00 */
[----:B------:R-:W-:Y:S02]  /*101b0*/  IMAD.MOV.U32 R12, RZ, RZ, RZ ;  /* 0x000000ffff0c7224 */ /* 0x000fe400078e00ff */
[----:B------:R-:W-:Y:S02]  /*101c0*/  IMAD.MOV.U32 R11, RZ, RZ, 0x181f ;  /* 0x0000181fff0b7424 */ /* 0x000fe400078e00ff */
[----:B------:R-:W-:-:S07]  /*101d0*/  IMAD.U32 R3, RZ, RZ, UR44 ;  /* 0x0000002cff037e24 */ /* 0x000fce000f8e00ff */
[----:B------:R-:W-:Y:S05]  /*101e0*/  WARPSYNC.COLLECTIVE R15, `(.L_x_2334) ;  /* 0x000000000f087348 */ /* 0x000fea0003c00000 */
[----:B------:R0:W1:Y:S02]  /*101f0*/  SHFL.IDX P6, R14, R13, R12, R11 ;  /* 0x0000000c0d0e7389 */ /* 0x00006400000c000b */
[----:B01----:R-:W-:Y:S01]  /*10200*/  ENDCOLLECTIVE ;  /* 0x000000000000791b */ /* 0x003fe20003800000 */
.L_x_2334:
[----:B------:R-:W-:-:S04]  /*10210*/  IMAD R4, R3, 0x80, R36 ;  /* 0x0000008003047824 */ /* 0x000fc800078e0224 */
[C---:B------:R-:W-:Y:S01]  /*10220*/  VIADD R6, R4.reuse, 0x10 ;  /* 0x0000001004067836 */ /* 0x040fe20000000000 */
[----:B------:R-:W-:Y:S01]  /*10230*/  ISETP.GE.AND P0, PT, R4, UR39, PT ;  /* 0x0000002704007c0c */ /* 0x000fe2000bf06270 */
[----:B------:R-:W-:Y:S02]  /*10240*/  IMAD.MOV.U32 R13, RZ, RZ, R0 ;  /* 0x000000ffff0d7224 */ /* 0x000fe400078e0000 */
[----:B------:R-:W-:-:S10]  /*10250*/  IMAD.MOV.U32 R2, RZ, RZ, R14 ;  /* 0x000000ffff027224 */ /* 0x000fd400078e000e */
[----:B------:R-:W-:Y:S05]  /*10260*/  WARPSYNC.COLLECTIVE R15, `(.L_x_2335) ;  /* 0x000000000f087348 */ /* 0x000fea0003c00000 */
[----:B------:R0:W1:Y:S02]  /*10270*/  SHFL.IDX P6, R14, R13, R12, R11 ;  /* 0x0000000c0d0e7389 */ /* 0x00006400000c000b */
[----:B01----:R-:W-:Y:S01]  /*10280*/  ENDCOLLECTIVE ;  /* 0x000000000000791b */ /* 0x003fe20003800000 */
.L_x_2335:
[----:B------:R-:W-:Y:S01]  /*10290*/  MOV R13, R5 ;  /* 0x00000005000d7202 */ /* 0x000fe20000000f00 */
[----:B------:R-:W-:Y:S01]  /*102a0*/  IMAD.MOV.U32 R12, RZ, RZ, 0x1 ;  /* 0x00000001ff0c7424 */ /* 0x000fe200078e00ff */
[----:B------:R-:W-:-:S05]  /*102b0*/  @!P0 LEA R14, P1, R37, R14, 0x1 ;  /* 0x0000000e250e8211 */ /* 0x000fca00078208ff */
[----:B------:R-:W-:Y:S02]  /*102c0*/  @!P0 IMAD.X R3, RZ, RZ, R2, P1 ;  /* 0x000000ffff038224 */ /* 0x000fe400008e0602 */
[----:B------:R-:W-:-:S07]  /*102d0*/  @!P0 IMAD.MOV.U32 R2, RZ, RZ, R14 ;  /* 0x000000ffff028224 */ /* 0x000fce00078e000e */
[----:B------:R-:W-:Y:S05]  /*102e0*/  WARPSYNC.COLLECTIVE R15, `(.L_x_2336) ;  /* 0x000000000f087348 */ /* 0x000fea0003c00000 */
[----:B------:R0:W1:Y:S02]  /*102f0*/  SHFL.IDX P6, R14, R13, R12, R11 ;  /* 0x0000000c0d0e7389 */ /* 0x00006400000c000b */
[----:B01----:R-:W-:Y:S01]  /*10300*/  ENDCOLLECTIVE ;  /* 0x000000000000791b */ /* 0x003fe20003800000 */
.L_x_2336:
        /* <DEDUP_REMOVED lines=12> */
.L_x_2337:
[----:B------:R-:W-:Y:S01]  /*103d0*/  MOV R13, R5 ;  /* 0x00000005000d7202 */ /* 0x000fe20000000f00 */
[----:B------:R-:W-:Y:S01]  /*103e0*/  IMAD.MOV.U32 R12, RZ, RZ, 0x2 ;  /* 0x00000002ff0c7424 */ /* 0x000fe200078e00ff */
[----:B------:R-:W-:-:S05]  /*103f0*/  @!P0 LEA R14, P1, R37, R14, 0x1 ;  /* 0x0000000e250e8211 */ /* 0x000fca00078208ff */
[----:B------:R-:W-:-:S08]  /*10400*/  @!P0 IMAD.MOV.U32 R2, RZ, RZ, R14 ;  /* 0x000000ffff028224 */ /* 0x000fd000078e000e */
[----:B------:R-:W-:Y:S05]  /*10410*/  WARPSYNC.COLLECTIVE R15, `(.L_x_2338) ;  /* 0x000000000f087348 */ /* 0x000fea0003c00000 */
[----:B------:R0:W1:Y:S02]  /*10420*/  SHFL.IDX P6, R14, R13, R12, R11 ;  /* 0x0000000c0d0e7389 */ /* 0x00006400000c000b */
[----:B01----:R-:W-:Y:S01]  /*10430*/  ENDCOLLECTIVE ;  /* 0x000000000000791b */ /* 0x003fe20003800000 */
.L_x_2338:
        /* <DEDUP_REMOVED lines=15> */
.L_x_2339:
[----:B------:R-:W-:Y:S01]  /*10530*/  MOV R13, R5 ;  /* 0x00000005000d7202 */ /* 0x000fe20000000f00 */
[----:B------:R-:W-:Y:S01]  /*10540*/  IMAD.MOV.U32 R12, RZ, RZ, 0x3 ;  /* 0x00000003ff0c7424 */ /* 0x000fe200078e00ff */
[----:B------:R-:W-:-:S05]  /*10550*/  @!P0 LEA R14, P1, R37, R14, 0x1 ;  /* 0x0000000e250e8211 */ /* 0x000fca00078208ff */
[----:B------:R-:W-:-:S08]  /*10560*/  @!P0 IMAD.MOV.U32 R2, RZ, RZ, R14 ;  /* 0x000000ffff028224 */ /* 0x000fd000078e000e */
[----:B------:R-:W-:Y:S05]  /*10570*/  WARPSYNC.COLLECTIVE R15, `(.L_x_2340) ;  /* 0x000000000f087348 */ /* 0x000fea0003c00000 */
[----:B------:R0:W1:Y:S02]  /*10580*/  SHFL.IDX P6, R14, R13, R12, R11 ;  /* 0x0000000c0d0e7389 */ /* 0x00006400000c000b */
[----:B01----:R-:W-:Y:S01]  /*10590*/  ENDCOLLECTIVE ;  /* 0x000000000000791b */ /* 0x003fe20003800000 */
.L_x_2340:
        /* <DEDUP_REMOVED lines=15> */
.L_x_2341:
[----:B------:R-:W-:Y:S01]  /*10690*/  MOV R13, R5 ;  /* 0x00000005000d7202 */ /* 0x000fe20000000f00 */
[----:B------:R-:W-:Y:S01]  /*106a0*/  IMAD.MOV.U32 R12, RZ, RZ, 0x4 ;  /* 0x00000004ff0c7424 */ /* 0x000fe200078e00ff */
[----:B------:R-:W-:-:S05]  /*106b0*/  @!P0 LEA R14, P1, R37, R14, 0x1 ;  /* 0x0000000e250e8211 */ /* 0x000fca00078208ff */
[----:B------:R-:W-:-:S08]  /*106c0*/  @!P0 IMAD.MOV.U32 R2, RZ, RZ, R14 ;  /* 0x000000ffff028224 */ /* 0x000fd000078e000e */
[----:B------:R-:W-:Y:S05]  /*106d0*/  WARPSYNC.COLLECTIVE R15, `(.L_x_2342) ;  /* 0x000000000f087348 */ /* 0x000fea0003c00000 */
[----:B------:R0:W1:Y:S02]  /*106e0*/  SHFL.IDX P6, R14, R13, R12, R11 ;  /* 0x0000000c0d0e7389 */ /* 0x00006400000c000b */
[----:B01----:R-:W-:Y:S01]  /*106f0*/  ENDCOLLECTIVE ;  /* 0x000000000000791b */ /* 0x003fe20003800000 */
.L_x_2342:
        /* <DEDUP_REMOVED lines=15> */
.L_x_2343:
[----:B------:R-:W-:Y:S01]  /*107f0*/  MOV R13, R5 ;  /* 0x00000005000d7202 */ /* 0x000fe20000000f00 */
[----:B------:R-:W-:Y:S01]  /*10800*/  IMAD.MOV.U32 R12, RZ, RZ, 0x5 ;  /* 0x00000005ff0c7424 */ /* 0x000fe200078e00ff */
[----:B------:R-:W-:-:S05]  /*10810*/  @!P0 LEA R14, P1, R37, R14, 0x1 ;  /* 0x0000000e250e8211 */ /* 0x000fca00078208ff */
[----:B------:R-:W-:-:S08]  /*10820*/  @!P0 IMAD.MOV.U32 R2, RZ, RZ, R14 ;  /* 0x000000ffff028224 */ /* 0x000fd000078e000e */
[----:B------:R-:W-:Y:S05]  /*10830*/  WARPSYNC.COLLECTIVE R15, `(.L_x_2344) ;  /* 0x000000000f087348 */ /* 0x000fea0003c00000 */
[----:B------:R0:W1:Y:S02]  /*10840*/  SHFL.IDX P6, R14, R13, R12, R11 ;  /* 0x0000000c0d0e7389 */ /* 0x00006400000c000b */
[----:B01----:R-:W-:Y:S01]  /*10850*/  ENDCOLLECTIVE ;  /* 0x000000000000791b */ /* 0x003fe20003800000 */
.L_x_2344:
        /* <DEDUP_REMOVED lines=15> */
.L_x_2345:
[----:B------:R-:W-:Y:S01]  /*10950*/  MOV R13, R5 ;  /* 0x00000005000d7202 */ /* 0x000fe20000000f00 */
[----:B------:R-:W-:Y:S01]  /*10960*/  IMAD.MOV.U32 R12, RZ, RZ, 0x6 ;  /* 0x00000006ff0c7424 */ /* 0x000fe200078e00ff */
[----:B------:R-:W-:-:S05]  /*10970*/  @!P0 LEA R14, P1, R37, R14, 0x1 ;  /* 0x0000000e250e8211 */ /* 0x000fca00078208ff */
[----:B------:R-:W-:-:S08]  /*10980*/  @!P0 IMAD.MOV.U32 R2, RZ, RZ, R14 ;  /* 0x000000ffff028224 */ /* 0x000fd000078e000e */
[----:B------:R-:W-:Y:S05]  /*10990*/  WARPSYNC.COLLECTIVE R15, `(.L_x_2346) ;  /* 0x000000000f087348 */ /* 0x000fea0003c00000 */
[----:B------:R0:W1:Y:S02]  /*109a0*/  SHFL.IDX P6, R14, R13, R12, R11 ;  /* 0x0000000c0d0e7389 */ /* 0x00006400000c000b */
[----:B01----:R-:W-:Y:S01]  /*109b0*/  ENDCOLLECTIVE ;  /* 0x000000000000791b */ /* 0x003fe20003800000 */
.L_x_2346:
        /* <DEDUP_REMOVED lines=15> */
.L_x_2347:
[----:B------:R-:W-:Y:S01]  /*10ab0*/  IMAD.MOV.U32 R13, RZ, RZ, R5 ;  /* 0x000000ffff0d7224 */ /* 0x000fe200078e0005 */
[----:B------:R-:W-:Y:S02]  /*10ac0*/  MOV R12, 0x7 ;  /* 0x00000007000c7802 */ /* 0x000fe40000000f00 */
[----:B------:R-:W-:-:S05]  /*10ad0*/  @!P0 LEA R14, P1, R37, R14, 0x1 ;  /* 0x0000000e250e8211 */ /* 0x000fca00078208ff */
[----:B------:R-:W-:-:S08]  /*10ae0*/  @!P0 IMAD.MOV.U32 R2, RZ, RZ, R14 ;  /* 0x000000ffff028224 */ /* 0x000fd000078e000e */
[----:B------:R-:W-:Y:S05]  /*10af0*/  WARPSYNC.COLLECTIVE R15, `(.L_x_2348) ;  /* 0x000000000f087348 */ /* 0x000fea0003c00000 */
[----:B------:R0:W1:Y:S02]  /*10b00*/  SHFL.IDX P6, R14, R13, R12, R11 ;  /* 0x0000000c0d0e7389 */ /* 0x00006400000c000b */
[----:B01----:R-:W-:Y:S01]  /*10b10*/  ENDCOLLECTIVE ;  /* 0x000000000000791b */ /* 0x003fe20003800000 */
.L_x_2348:
        /* <DEDUP_REMOVED lines=13> */
.L_x_2349:
[----:B------:R-:W-:Y:S05]  /*10bf0*/  BRA `(.L_x_2350) ;  /* 0xffffffc800d07947 */ /* 0x000fea000383ffff */
.L_x_2276:
[----:B0-----:R0:W1:Y:S02]  /*10c00*/  SYNCS.PHASECHK.TRANS64.TRYWAIT P0, [R17+URZ+0x30820], R0 ;  /* 0x03082000110075a7 */ /* 0x001064000800017f */
[----:B-1----:R-:W-:Y:S05]  /*10c10*/  @!P0 NANOSLEEP.SYNCS 0x989680 ;  /* 0x009896800000895d */ /* 0x002fea0003900000 */
[----:B------:R-:W1:Y:S02]  /*10c20*/  @!P0 SYNCS.PHASECHK.TRANS64 P0, [R17+URZ+0x30820], R0 ;  /* 0x03082000110085a7 */ /* 0x000e64000800007f */
[----:B-1----:R-:W-:Y:S05]  /*10c30*/  @!P0 BRA `(.L_x_2276) ;  /* 0xfffffffc00f08947 */ /* 0x002fea000383ffff */
[----:B------:R-:W-:Y:S05]  /*10c40*/  BRA `(.L_x_2351) ;  /* 0xffffffcc00347947 */ /* 0x000fea000383ffff */
.L_x_2280:
[----:B0-----:R0:W1:Y:S02]  /*10c50*/  SYNCS.PHASECHK.TRANS64.TRYWAIT P0, [R6+URZ+0x30840], R3 ;  /* 0x03084003060075a7 */ /* 0x001064000800017f */
[----:B-1----:R-:W-:Y:S05]  /*10c60*/  @!P0 NANOSLEEP.SYNCS 0x989680 ;  /* 0x009896800000895d */ /* 0x002fea0003900000 */
[----:B------:R-:W1:Y:S02]  /*10c70*/  @!P0 SYNCS.PHASECHK.TRANS64 P0, [R6+URZ+0x30840], R3 ;  /* 0x03084003060085a7 */ /* 0x000e64000800007f */
[----:B-1----:R-:W-:Y:S05]  /*10c80*/  @!P0 BRA `(.L_x_2280) ;  /* 0xfffffffc00f08947 */ /* 0x002fea000383ffff */
[----:B------:R-:W-:Y:S05]  /*10c90*/  BRA `(.L_x_2352) ;  /* 0xffffffcc00f47947 */ /* 0x000fea000383ffff */
.L_x_2281:
        /* <DEDUP_REMOVED lines=8> */
.L_x_2354:
[----:B------:R-:W-:Y:S05]  /*10d20*/  BSYNC B1 ;  /* 0x0000000000017941 */ /* 0x000fea0003800000 */
.L_x_2353:
[----:B------:R-:W-:Y:S01]  /*10d30*/  MOV R13, R7 ;  /* 0x00000007000d7202 */ /* 0x000fe20000000f00 */
        /* <DEDUP_REMOVED lines=8> */
.L_x_2355:
[----:B------:R-:W-:Y:S02]  /*10dc0*/  IMAD R8, R8, 0x2, R17 ;  /* 0x0000000208087824 */ /* 0x000fe400078e0211 */
[----:B------:R-:W-:Y:S01]  /*10dd0*/  IMAD.MOV.U32 R13, RZ, RZ, R10 ;  /* 0x000000ffff0d7224 */ /* 0x000fe200078e000a */
[----:B------:R-:W-:Y:S02]  /*10de0*/  MOV R12, 0x1 ;  /* 0x00000001000c7802 */ /* 0x000fe40000000f00 */
[----:B------:R-:W-:-:S13]  /*10df0*/  IADD3 R2, P0, R14, R4, RZ ;  /* 0x000000040e027210 */ /* 0x000fda0007f1e0ff */
[----:B------:R-:W-:Y:S05]  /*10e00*/  WARPSYNC.COLLECTIVE R15, `(.L_x_2356) ;  /* 0x000000000f087348 */ /* 0x000fea0003c00000 */
[----:B------:R0:W1:Y:S02]  /*10e10*/  SHFL.IDX P6, R14, R13, R12, R11 ;  /* 0x0000000c0d0e7389 */ /* 0x00006400000c000b */
[----:B01----:R-:W-:Y:S01]  /*10e20*/  ENDCOLLECTIVE ;  /* 0x000000000000791b */ /* 0x003fe20003800000 */
.L_x_2356:
        /* <DEDUP_REMOVED lines=12> */
.L_x_2357:
[----:B------:R-:W-:Y:S02]  /*10ef0*/  IMAD.MOV.U32 R13, RZ, RZ, R10 ;  /* 0x000000ffff0d7224 */ /* 0x000fe400078e000a */
[----:B------:R-:W-:Y:S01]  /*10f00*/  IMAD.MOV.U32 R12, RZ, RZ, 0x2 ;  /* 0x00000002ff0c7424 */ /* 0x000fe200078e00ff */
[----:B------:R-:W-:-:S13]  /*10f10*/  IADD3 R2, P0, R14, R4, RZ ;  /* 0x000000040e027210 */ /* 0x000fda0007f1e0ff */
[----:B------:R-:W-:Y:S05]  /*10f20*/  WARPSYNC.COLLECTIVE R15, `(.L_x_2358) ;  /* 0x000000000f087348 */ /* 0x000fea0003c00000 */
[----:B------:R0:W1:Y:S02]  /*10f30*/  SHFL.IDX P6, R14, R13, R12, R11 ;  /* 0x0000000c0d0e7389 */ /* 0x00006400000c000b */
[----:B01----:R-:W-:Y:S01]  /*10f40*/  ENDCOLLECTIVE ;  /* 0x000000000000791b */ /* 0x003fe20003800000 */
.L_x_2358:
        /* <DEDUP_REMOVED lines=12> */
.L_x_2359:
[----:B------:R-:W-:Y:S02]  /*11010*/  IMAD.MOV.U32 R13, RZ, RZ, R10 ;  /* 0x000000ffff0d7224 */ /* 0x000fe400078e000a */
[----:B------:R-:W-:Y:S01]  /*11020*/  IMAD.MOV.U32 R12, RZ, RZ, 0x3 ;  /* 0x00000003ff0c7424 */ /* 0x000fe200078e00ff */
[----:B------:R-:W-:-:S13]  /*11030*/  IADD3 R2, P0, R14, R4, RZ ;  /* 0x000000040e027210 */ /* 0x000fda0007f1e0ff */
[----:B------:R-:W-:Y:S05]  /*11040*/  WARPSYNC.COLLECTIVE R15, `(.L_x_2360) ;  /* 0x000000000f087348 */ /* 0x000fea0003c00000 */
[----:B------:R0:W1:Y:S02]  /*11050*/  SHFL.IDX P6, R14, R13, R12, R11 ;  /* 0x0000000c0d0e7389 */ /* 0x00006400000c000b */
[----:B01----:R-:W-:Y:S01]  /*11060*/  ENDCOLLECTIVE ;  /* 0x000000000000791b */ /* 0x003fe20003800000 */
.L_x_2360:
[----:B------:R-:W-:-:S05]  /*11070*/  IADD3.X R3, RZ, R35, RZ, P0, !PT ;  /* 0x00000023ff037210 */ /* 0x000fca00007fe4ff */
        /* <DEDUP_REMOVED lines=11> */
.L_x_2361:
[----:B------:R-:W-:Y:S02]  /*11130*/  IMAD.MOV.U32 R13, RZ, RZ, R10 ;  /* 0x000000ffff0d7224 */ /* 0x000fe400078e000a */
[----:B------:R-:W-:Y:S01]  /*11140*/  IMAD.MOV.U32 R12, RZ, RZ, 0x4 ;  /* 0x00000004ff0c7424 */ /* 0x000fe200078e00ff */
[----:B------:R-:W-:-:S13]  /*11150*/  IADD3 R2, P0, R14, R4, RZ ;  /* 0x000000040e027210 */ /* 0x000fda0007f1e0ff */
[----:B------:R-:W-:Y:S05]  /*11160*/  WARPSYNC.COLLECTIVE R15, `(.L_x_2362) ;  /* 0x000000000f087348 */ /* 0x000fea0003c00000 */
[----:B------:R0:W1:Y:S02]  /*11170*/  SHFL.IDX P6, R14, R13, R12, R11 ;  /* 0x0000000c0d0e7389 */ /* 0x00006400000c000b */
[----:B01----:R-:W-:Y:S01]  /*11180*/  ENDCOLLECTIVE ;  /* 0x000000000000791b */ /* 0x003fe20003800000 */
.L_x_2362:
        /* <DEDUP_REMOVED lines=12> */
.L_x_2363:
[----:B------:R-:W-:Y:S02]  /*11250*/  IMAD.MOV.U32 R13, RZ, RZ, R10 ;  /* 0x000000ffff0d7224 */ /* 0x000fe400078e000a */
[----:B------:R-:W-:Y:S01]  /*11260*/  IMAD.MOV.U32 R12, RZ, RZ, 0x5 ;  /* 0x00000005ff0c7424 */ /* 0x000fe200078e00ff */
[----:B------:R-:W-:-:S13]  /*11270*/  IADD3 R2, P0, R14, R4, RZ ;  /* 0x000000040e027210 */ /* 0x000fda0007f1e0ff */
[----:B------:R-:W-:Y:S05]  /*11280*/  WARPSYNC.COLLECTIVE R15, `(.L_x_2364) ;  /* 0x000000000f087348 */ /* 0x000fea0003c00000 */
[----:B------:R0:W1:Y:S02]  /*11290*/  SHFL.IDX P6, R14, R13, R12, R11 ;  /* 0x0000000c0d0e7389 */ /* 0x00006400000c000b */
[----:B01----:R-:W-:Y:S01]  /*112a0*/  ENDCOLLECTIVE ;  /* 0x000000000000791b */ /* 0x003fe20003800000 */
.L_x_2364:
        /* <DEDUP_REMOVED lines=12> */
.L_x_2365:
[----:B------:R-:W-:Y:S05]  /*11370*/  BRA `(.L_x_2366) ;  /* 0xffffffcc00447947 */ /* 0x000fea000383ffff */
.L_x_2286:
[----:B0-----:R0:W1:Y:S02]  /*11380*/  SYNCS.PHASECHK.TRANS64.TRYWAIT P0, [R6+URZ+0x30860], R3 ;  /* 0x03086003060075a7 */ /* 0x001064000800017f */
[----:B-1----:R-:W-:Y:S05]  /*11390*/  @!P0 NANOSLEEP.SYNCS 0x989680 ;  /* 0x009896800000895d */ /* 0x002fea0003900000 */
[----:B------:R-:W1:Y:S02]  /*113a0*/  @!P0 SYNCS.PHASECHK.TRANS64 P0, [R6+URZ+0x30860], R3 ;  /* 0x03086003060085a7 */ /* 0x000e64000800007f */
[----:B-1----:R-:W-:Y:S05]  /*113b0*/  @!P0 BRA `(.L_x_2286) ;  /* 0xfffffffc00f08947 */ /* 0x002fea000383ffff */
[----:B------:R-:W-:Y:S05]  /*113c0*/  BRA `(.L_x_2367) ;  /* 0xffffffcc00a07947 */ /* 0x000fea000383ffff */
.L_x_2287:
        /* <DEDUP_REMOVED lines=8> */
.L_x_2369:
[----:B------:R-:W-:Y:S05]  /*11450*/  BSYNC B1 ;  /* 0x0000000000017941 */ /* 0x000fea0003800000 */
.L_x_2368:
        /* <DEDUP_REMOVED lines=9> */
.L_x_2370:
[----:B------:R-:W-:Y:S02]  /*114f0*/  IMAD.MOV.U32 R13, RZ, RZ, R19 ;  /* 0x000000ffff0d7224 */ /* 0x000fe400078e0013 */
[----:B------:R-:W-:Y:S01]  /*11500*/  IMAD.MOV.U32 R12, RZ, RZ, 0x1 ;  /* 0x00000001ff0c7424 */ /* 0x000fe200078e00ff */
[----:B------:R-:W-:-:S13]  /*11510*/  IADD3 R2, P0, R14, R4, RZ ;  /* 0x000000040e027210 */ /* 0x000fda0007f1e0ff */
[----:B------:R-:W-:Y:S05]  /*11520*/  WARPSYNC.COLLECTIVE R15, `(.L_x_2371) ;  /* 0x000000000f087348 */ /* 0x000fea0003c00000 */
[----:B------:R0:W1:Y:S02]  /*11530*/  SHFL.IDX P6, R14, R13, R12, R11 ;  /* 0x0000000c0d0e7389 */ /* 0x00006400000c000b */
[----:B01----:R-:W-:Y:S01]  /*11540*/  ENDCOLLECTIVE ;  /* 0x000000000000791b */ /* 0x003fe20003800000 */
.L_x_2371:
        /* <DEDUP_REMOVED lines=15> */
.L_x_2372:
[----:B------:R-:W-:Y:S01]  /*11640*/  IMAD.MOV.U32 R13, RZ, RZ, R19 ;  /* 0x000000ffff0d7224 */ /* 0x000fe200078e0013 */
[----:B------:R-:W-:Y:S02]  /*11650*/  MOV R12, 0x2 ;  /* 0x00000002000c7802 */ /* 0x000fe40000000f00 */
[----:B------:R-:W-:-:S13]  /*11660*/  IADD3 R2, P0, R14, R4, RZ ;  /* 0x000000040e027210 */ /* 0x000fda0007f1e0ff */
[----:B------:R-:W-:Y:S05]  /*11670*/  WARPSYNC.COLLECTIVE R15, `(.L_x_2373) ;  /* 0x000000000f087348 */ /* 0x000fea0003c00000 */
[----:B------:R0:W1:Y:S02]  /*11680*/  SHFL.IDX P6, R14, R13, R12, R11 ;  /* 0x0000000c0d0e7389 */ /* 0x00006400000c000b */
[----:B01----:R-:W-:Y:S01]  /*11690*/  ENDCOLLECTIVE ;  /* 0x000000000000791b */ /* 0x003fe20003800000 */
.L_x_2373:
        /* <DEDUP_REMOVED lines=15> */
.L_x_2374:
[----:B------:R-:W-:Y:S02]  /*11790*/  IMAD.MOV.U32 R13, RZ, RZ, R19 ;  /* 0x000000ffff0d7224 */ /* 0x000fe400078e0013 */
[----:B------:R-:W-:Y:S01]  /*117a0*/  IMAD.MOV.U32 R12, RZ, RZ, 0x3 ;  /* 0x00000003ff0c7424 */ /* 0x000fe200078e00ff */
[----:B------:R-:W-:-:S13]  /*117b0*/  IADD3 R2, P0, R14, R4, RZ ;  /* 0x000000040e027210 */ /* 0x000fda0007f1e0ff */
[----:B------:R-:W-:Y:S05]  /*117c0*/  WARPSYNC.COLLECTIVE R15, `(.L_x_2375) ;  /* 0x000000000f087348 */ /* 0x000fea0003c00000 */
[----:B------:R0:W1:Y:S02]  /*117d0*/  SHFL.IDX P6, R14, R13, R12, R11 ;  /* 0x0000000c0d0e7389 */ /* 0x00006400000c000b */
[----:B01----:R-:W-:Y:S01]  /*117e0*/  ENDCOLLECTIVE ;  /* 0x000000000000791b */ /* 0x003fe20003800000 */
.L_x_2375:
        /* <DEDUP_REMOVED lines=15> */
.L_x_2376:
[----:B------:R-:W-:Y:S02]  /*118e0*/  IMAD.MOV.U32 R13, RZ, RZ, R19 ;  /* 0x000000ffff0d7224 */ /* 0x000fe400078e0013 */
[----:B------:R-:W-:Y:S01]  /*118f0*/  IMAD.MOV.U32 R12, RZ, RZ, 0x4 ;  /* 0x00000004ff0c7424 */ /* 0x000fe200078e00ff */
[----:B------:R-:W-:-:S13]  /*11900*/  IADD3 R2, P0, R14, R4, RZ ;  /* 0x000000040e027210 */ /* 0x000fda0007f1e0ff */
[----:B------:R-:W-:Y:S05]  /*11910*/  WARPSYNC.COLLECTIVE R15, `(.L_x_2377) ;  /* 0x000000000f087348 */ /* 0x000fea0003c00000 */
[----:B------:R0:W1:Y:S02]  /*11920*/  SHFL.IDX P6, R14, R13, R12, R11 ;  /* 0x0000000c0d0e7389 */ /* 0x00006400000c000b */
[----:B01----:R-:W-:Y:S01]  /*11930*/  ENDCOLLECTIVE ;  /* 0x000000000000791b */ /* 0x003fe20003800000 */
.L_x_2377:
        /* <DEDUP_REMOVED lines=15> */
.L_x_2378:
[----:B------:R-:W-:Y:S02]  /*11a30*/  IMAD.MOV.U32 R13, RZ, RZ, R19 ;  /* 0x000000ffff0d7224 */ /* 0x000fe400078e0013 */
[----:B------:R-:W-:Y:S01]  /*11a40*/  IMAD.MOV.U32 R12, RZ, RZ, 0x5 ;  /* 0x00000005ff0c7424 */ /* 0x000fe200078e00ff */
[----:B------:R-:W-:-:S13]  /*11a50*/  IADD3 R2, P0, R14, R4, RZ ;  /* 0x000000040e027210 */ /* 0x000fda0007f1e0ff */
[----:B------:R-:W-:Y:S05]  /*11a60*/  WARPSYNC.COLLECTIVE R15, `(.L_x_2379) ;  /* 0x000000000f087348 */ /* 0x000fea0003c00000 */
[----:B------:R0:W1:Y:S02]  /*11a70*/  SHFL.IDX P6, R14, R13, R12, R11 ;  /* 0x0000000c0d0e7389 */ /* 0x00006400000c000b */
[----:B01----:R-:W-:Y:S01]  /*11a80*/  ENDCOLLECTIVE ;  /* 0x000000000000791b */ /* 0x003fe20003800000 */
.L_x_2379:
        /* <DEDUP_REMOVED lines=12> */
.L_x_2380:
[----:B------:R-:W-:Y:S01]  /*11b50*/  @!PT LDS RZ, [RZ] ;  /* 0x00000000fffff984 */ /* 0x000fe20000000800 */
[----:B------:R-:W-:Y:S01]  /*11b60*/  @!PT LDS RZ, [RZ] ;  /* 0x00000000fffff984 */ /* 0x000fe20000000800 */
[----:B------:R-:W-:Y:S01]  /*11b70*/  @!PT LDS RZ, [RZ] ;  /* 0x00000000fffff984 */ /* 0x000fe20000000800 */
[----:B------:R0:W-:Y:S01]  /*11b80*/  LDGSTS.E.BYPASS.LTC128B.128 [R7+0x5400], desc[UR36][R2.64+0x80], !P0 ;  /* 0x0540008002077fae */ /* 0x0001e2000c101d64 */
[----:B------:R-:W-:-:S13]  /*11b90*/  ISETP.LT.OR P0, PT, R8, 0x41, P1 ;  /* 0x000000410800780c */ /* 0x000fda0000f01670 */
[----:B------:R0:W-:Y:S01]  /*11ba0*/  LDGSTS.E.BYPASS.LTC128B.128 [R7+0x8400], desc[UR36][R2.64+0x100], !P0 ;  /* 0x0840010002077fae */ /* 0x0001e2000c101d64 */
[----:B------:R-:W-:Y:S05]  /*11bb0*/  BRA `(.L_x_2381) ;  /* 0xffffffc800a07947 */ /* 0x000fea000383ffff */
.L_x_2295:
[----:B0-----:R0:W1:Y:S02]  /*11bc0*/  SYNCS.PHASECHK.TRANS64.TRYWAIT P0, [R4+URZ+0x30860], R3 ;  /* 0x03086003040075a7 */ /* 0x001064000800017f */
[----:B-1----:R-:W-:Y:S05]  /*11bd0*/  @!P0 NANOSLEEP.SYNCS 0x989680 ;  /* 0x009896800000895d */ /* 0x002fea0003900000 */
[----:B------:R-:W1:Y:S02]  /*11be0*/  @!P0 SYNCS.PHASECHK.TRANS64 P0, [R4+URZ+0x30860], R3 ;  /* 0x03086003040085a7 */ /* 0x000e64000800007f */
[----:B-1----:R-:W-:Y:S05]  /*11bf0*/  @!P0 BRA `(.L_x_2295) ;  /* 0xfffffffc00f08947 */ /* 0x002fea000383ffff */
[----:B------:R-:W-:Y:S05]  /*11c00*/  BRA `(.L_x_2382) ;  /* 0xffffffcc00c07947 */ /* 0x000fea000383ffff */
.L_x_2296:
        /* <DEDUP_REMOVED lines=8> */
.L_x_2384:
[----:B------:R-:W-:Y:S05]  /*11c90*/  BSYNC B0 ;  /* 0x0000000000007941 */ /* 0x000fea0003800000 */
.L_x_2383:
[----:B------:R-:W-:Y:S01]  /*11ca0*/  IMAD.MOV.U32 R13, RZ, RZ, R18 ;  /* 0x000000ffff0d7224 */ /* 0x000fe200078e0012 */
[----:B------:R-:W-:Y:S01]  /*11cb0*/  MOV R12, RZ ;  /* 0x000000ff000c7202 */ /* 0x000fe20000000f00 */
[----:B------:R-:W-:Y:S02]  /*11cc0*/  IMAD.MOV.U32 R11, RZ, RZ, 0x181f ;  /* 0x0000181fff0b7424 */ /* 0x000fe400078e00ff */
[----:B------:R-:W-:Y:S02]  /*11cd0*/  IMAD.MOV.U32 R15, RZ, RZ, -0x1 ;  /* 0xffffffffff0f7424 */ /* 0x000fe400078e00ff */
[----:B------:R-:W-:Y:S02]  /*11ce0*/  IMAD.MOV.U32 R0, RZ, RZ, R14 ;  /* 0x000000ffff007224 */ /* 0x000fe400078e000e */
[----:B------:R-:W-:-:S07]  /*11cf0*/  IMAD.SHL.U32 R6, R37, 0x2, RZ ;  /* 0x0000000225067824 */ /* 0x000fce00078e00ff */
[----:B------:R-:W-:Y:S05]  /*11d00*/  WARPSYNC.COLLECTIVE R15, `(.L_x_2385) ;  /* 0x000000000f087348 */ /* 0x000fea0003c00000 */
[----:B------:R0:W1:Y:S02]  /*11d10*/  SHFL.IDX P6, R14, R13, R12, R11 ;  /* 0x0000000c0d0e7389 */ /* 0x00006400000c000b */
[----:B01----:R-:W-:Y:S01]  /*11d20*/  ENDCOLLECTIVE ;  /* 0x000000000000791b */ /* 0x003fe20003800000 */
.L_x_2385:
[----:B------:R-:W-:Y:S02]  /*11d30*/  IMAD.MOV.U32 R13, RZ, RZ, R19 ;  /* 0x000000ffff0d7224 */ /* 0x000fe400078e0013 */
[----:B------:R-:W-:Y:S01]  /*11d40*/  IMAD.MOV.U32 R12, RZ, RZ, 0x1 ;  /* 0x00000001ff0c7424 */ /* 0x000fe200078e00ff */
[----:B------:R-:W-:-:S13]  /*11d50*/  IADD3 R2, P0, R14, R6, RZ ;  /* 0x000000060e027210 */ /* 0x000fda0007f1e0ff */
[----:B------:R-:W-:Y:S05]  /*11d60*/  WARPSYNC.COLLECTIVE R15, `(.L_x_2386) ;  /* 0x000000000f087348 */ /* 0x000fea0003c00000 */
[----:B------:R0:W1:Y:S02]  /*11d70*/  SHFL.IDX P6, R14, R13, R12, R11 ;  /* 0x0000000c0d0e7389 */ /* 0x00006400000c000b */
[----:B01----:R-:W-:Y:S01]  /*11d80*/  ENDCOLLECTIVE ;  /* 0x000000000000791b */ /* 0x003fe20003800000 */
.L_x_2386:
        /* <DEDUP_REMOVED lines=13> */
.L_x_2387:
        /* <DEDUP_REMOVED lines=12> */
.L_x_2388:
        /* <DEDUP_REMOVED lines=12> */
.L_x_2389:
        /* <DEDUP_REMOVED lines=12> */
.L_x_2390:
        /* <DEDUP_REMOVED lines=12> */
.L_x_2391:
        /* <DEDUP_REMOVED lines=12> */
.L_x_2392:
[----:B------:R-:W-:Y:S01]  /*12220*/  IMAD.X R3, RZ, RZ, R7, P0 ;  /* 0x000000ffff037224 */ /* 0x000fe200000e0607 */
        /* <DEDUP_REMOVED lines=11> */
.L_x_2393:
        /* <DEDUP_REMOVED lines=12> */
.L_x_2394:
        /* <DEDUP_REMOVED lines=12> */
.L_x_2395:
[----:B------:R-:W-:Y:S01]  /*12460*/  @!PT LDS RZ, [RZ] ;  /* 0x00000000fffff984 */ /* 0x000fe20000000800 */
[----:B------:R-:W-:Y:S01]  /*12470*/  @!PT LDS RZ, [RZ] ;  /* 0x00000000fffff984 */ /* 0x000fe20000000800 */
[----:B------:R-:W-:Y:S01]  /*12480*/  @!PT LDS RZ, [RZ] ;  /* 0x00000000fffff984 */ /* 0x000fe20000000800 */
[----:B------:R1:W-:Y:S01]  /*12490*/  LDGSTS.E.BYPASS.LTC128B.128 [R0+0x5400], desc[UR36][R2.64+0x80], !P0 ;  /* 0x0540008002007fae */ /* 0x0003e2000c101d64 */
[----:B------:R-:W-:-:S13]  /*124a0*/  ISETP.LT.OR P0, PT, R5, 0x41, P1 ;  /* 0x000000410500780c */ /* 0x000fda0000f01670 */
[----:B------:R1:W-:Y:S01]  /*124b0*/  LDGSTS.E.BYPASS.LTC128B.128 [R0+0x8400], desc[UR36][R2.64+0x100], !P0 ;  /* 0x0840010002007fae */ /* 0x0003e2000c101d64 */
[----:B------:R-:W-:Y:S05]  /*124c0*/  BRA `(.L_x_2396) ;  /* 0xffffffc800887947 */ /* 0x000fea000383ffff */
.L_x_2301:
[----:B------:R-:W-:Y:S01]  /*124d0*/  BSSY B0, `(.L_x_2397) ;  /* 0x0000008000007945 */ /* 0x000fe20003800000 */
[----:B------:R-:W-:Y:S01]  /*124e0*/  IMAD.MOV.U32 R13, RZ, RZ, R34 ;  /* 0x000000ffff0d7224 */ /* 0x000fe200078e0022 */
[----:B------:R-:W-:Y:S01]  /*124f0*/  MOV R11, 0x1f ;  /* 0x0000001f000b7802 */ /* 0x000fe20000000f00 */
[----:B------:R-:W-:Y:S02]  /*12500*/  IMAD.MOV.U32 R12, RZ, RZ, RZ ;  /* 0x000000ffff0c7224 */ /* 0x000fe400078e00ff */
[----:B------:R-:W-:-:S07]  /*12510*/  IMAD.MOV.U32 R15, RZ, RZ, -0x1 ;  /* 0xffffffffff0f7424 */ /* 0x000fce00078e00ff */
[----:B-----5:R-:W-:Y:S05]  /*12520*/  WARPSYNC.COLLECTIVE R15, `(.L_x_2398) ;  /* 0x000000000f087348 */ /* 0x020fea0003c00000 */
[----:B------:R0:W1:Y:S02]  /*12530*/  SHFL.IDX P6, R14, R13, R12, R11 ;  /* 0x0000000c0d0e7389 */ /* 0x00006400000c000b */
[----:B01---5:R-:W-:Y:S01]  /*12540*/  ENDCOLLECTIVE ;  /* 0x000000000000791b */ /* 0x023fe20003800000 */
.L_x_2398:
[----:B------:R-:W-:Y:S05]  /*12550*/  BSYNC B0 ;  /* 0x0000000000007941 */ /* 0x000fea0003800000 */
.L_x_2397:
[----:B------:R-:W-:Y:S05]  /*12560*/  BRA `(.L_x_2399) ;  /* 0xffffffcc00107947 */ /* 0x000fea000383ffff */
.L_x_2304:
[----:B-1----:R1:W2:Y:S02]  /*12570*/  SYNCS.PHASECHK.TRANS64.TRYWAIT P0, [R4+URZ+0x30820], R0 ;  /* 0x03082000040075a7 */ /* 0x0022a4000800017f */
[----:B--2---:R-:W-:Y:S05]  /*12580*/  @!P0 NANOSLEEP.SYNCS 0x989680 ;  /* 0x009896800000895d */ /* 0x004fea0003900000 */
[----:B------:R-:W2:Y:S02]  /*12590*/  @!P0 SYNCS.PHASECHK.TRANS64 P0, [R4+URZ+0x30820], R0 ;  /* 0x03082000040085a7 */ /* 0x000ea4000800007f */
[----:B--2---:R-:W-:Y:S05]  /*125a0*/  @!P0 BRA `(.L_x_2304) ;  /* 0xfffffffc00f08947 */ /* 0x004fea000383ffff */
[----:B------:R-:W-:Y:S05]  /*125b0*/  BRA `(.L_x_2400) ;  /* 0xffffffcc00587947 */ /* 0x000fea000383ffff */
.L_x_2305:
        /* <DEDUP_REMOVED lines=11> */
.L_x_2402:
[----:B------:R-:W-:Y:S05]  /*12670*/  BSYNC B0 ;  /* 0x0000000000007941 */ /* 0x000fea0003800000 */
.L_x_2401:
[----:B------:R-:W-:Y:S05]  /*12680*/  BRA `(.L_x_2403) ;  /* 0xffffffcc00407947 */ /* 0x000fea000383ffff */
.L_x_2308:
[----:B------:R-:W-:Y:S01]  /*12690*/  BSSY B1, `(.L_x_2404) ;  /* 0x0000006000017945 */ /* 0x000fe20003800000 */
[----:B------:R-:W-:-:S07]  /*126a0*/  IMAD.MOV.U32 R15, RZ, RZ, -0x1 ;  /* 0xffffffffff0f7424 */ /* 0x000fce00078e00ff */
[----:B01---5:R-:W-:Y:S05]  /*126b0*/  WARPSYNC.COLLECTIVE R15, `(.L_x_2405) ;  /* 0x000000000f0c7348 */ /* 0x023fea0003c00000 */
[----:B------:R-:W-:Y:S02]  /*126c0*/  ELECT P6, UR62, PT ;  /* 0x00000000003e782f */ /* 0x000fe400038c0000 */
[----:B------:R-:W-:Y:S01]  /*126d0*/  MOV R14, UR62 ;  /* 0x0000003e000e7c02 */ /* 0x000fe20008000f00 */
[----:B01---5:R-:W-:Y:S10]  /*126e0*/  ENDCOLLECTIVE ;  /* 0x000000000000791b */ /* 0x023ff40003800000 */
.L_x_2405:
[----:B------:R-:W-:Y:S05]  /*126f0*/  BSYNC B1 ;  /* 0x0000000000017941 */ /* 0x000fea0003800000 */
.L_x_2404:
[----:B------:R-:W-:Y:S05]  /*12700*/  BRA `(.L_x_2406) ;  /* 0xffffffcc00387947 */ /* 0x000fea000383ffff */
.L_x_2310:
[----:B-1----:R1:W2:Y:S02]  /*12710*/  SYNCS.PHASECHK.TRANS64.TRYWAIT P1, [R5+URZ+0x30840], R0 ;  /* 0x03084000050075a7 */ /* 0x0022a4000802017f */
[----:B--2---:R-:W-:Y:S05]  /*12720*/  @!P1 NANOSLEEP.SYNCS 0x989680 ;  /* 0x009896800000995d */ /* 0x004fea0003900000 */
[----:B------:R-:W2:Y:S02]  /*12730*/  @!P1 SYNCS.PHASECHK.TRANS64 P1, [R5+URZ+0x30840], R0 ;  /* 0x03084000050095a7 */ /* 0x000ea4000802007f */
[----:B--2---:R-:W-:Y:S05]  /*12740*/  @!P1 BRA `(.L_x_2310) ;  /* 0xfffffffc00f09947 */ /* 0x004fea000383ffff */
[----:B------:R-:W-:Y:S05]  /*12750*/  BRA `(.L_x_2407) ;  /* 0xffffffcc00607947 */ /* 0x000fea000383ffff */
.L_x_2312:
[----:B--2---:R2:W3:Y:S02]  /*12760*/  SYNCS.PHASECHK.TRANS64.TRYWAIT P1, [R23+URZ+0x30840], R2 ;  /* 0x03084002170075a7 */ /* 0x0044e4000802017f */
[----:B---3--:R-:W-:Y:S05]  /*12770*/  @!P1 NANOSLEEP.SYNCS 0x989680 ;  /* 0x009896800000995d */ /* 0x008fea0003900000 */
[----:B------:R-:W3:Y:S02]  /*12780*/  @!P1 SYNCS.PHASECHK.TRANS64 P1, [R23+URZ+0x30840], R2 ;  /* 0x03084002170095a7 */ /* 0x000ee4000802007f */
[----:B---3--:R-:W-:Y:S05]  /*12790*/  @!P1 BRA `(.L_x_2312) ;  /* 0xfffffffc00f09947 */ /* 0x008fea000383ffff */
[----:B------:R-:W-:Y:S05]  /*127a0*/  BRA `(.L_x_2408) ;  /* 0xffffffcc006c7947 */ /* 0x000fea000383ffff */
.L_x_2314:
[----:B---3--:R3:W4:Y:S02]  /*127b0*/  SYNCS.PHASECHK.TRANS64.TRYWAIT P1, [R5+URZ+0x30860], R0 ;  /* 0x03086000050075a7 */ /* 0x008724000802017f */
[----:B----4-:R-:W-:Y:S05]  /*127c0*/  @!P1 NANOSLEEP.SYNCS 0x989680 ;  /* 0x009896800000995d */ /* 0x010fea0003900000 */
[----:B------:R-:W4:Y:S02]  /*127d0*/  @!P1 SYNCS.PHASECHK.TRANS64 P1, [R5+URZ+0x30860], R0 ;  /* 0x03086000050095a7 */ /* 0x000f24000802007f */
[----:B----4-:R-:W-:Y:S05]  /*127e0*/  @!P1 BRA `(.L_x_2314) ;  /* 0xfffffffc00f09947 */ /* 0x010fea000383ffff */
[----:B------:R-:W-:Y:S05]  /*127f0*/  BRA `(.L_x_2409) ;  /* 0xffffffcc00687947 */ /* 0x000fea000383ffff */
.L_x_2410:
        /* <DEDUP_REMOVED lines=16> */
.L_x_3238:


//--------------------- .text._ZN7cutlass13device_kernelIN5flash11enable_sm90INS1_16FlashAttnFwdSm90INS1_25CollectiveMainloopFwdSm90ILi2EN4cute5tupleIJNS5_1CILi1EEES8_S8_EEENS6_IJNS7_ILi128EEENS7_ILi96EEENS7_ILi192EEEEEELi192ENS_6half_tEfNS_4arch4Sm90ELb1ELb0ELb0ELb1ELb1ELb0ELb0ELb1ELb1ELb1ELb0ELb0EEENS1_21CollectiveEpilogueFwdINS6_IJSA_SC_SB_EEES9_SE_SG_Li256ELb1ELb1ELb0ELb0EEENS1_36VarlenDynamicPersistentTileSchedulerILi128ELi96ELi256ELi128ELb0ELb1ELb1ELb1ELb1ELb1EEEEEEEEEvNT_6ParamsE --------------------------
	.section	.text._ZN7cutlass13device_kernelIN5flash11enable_sm90INS1_16FlashAttnFwdSm90INS1_25CollectiveMainloopFwdSm90ILi2EN4cute5tupleIJNS5_1CILi1EEES8_S8_EEENS6_IJNS7_ILi128EEENS7_ILi96EEENS7_ILi192EEEEEELi192ENS_6half_tEfNS_4arch4Sm90ELb1ELb0ELb0ELb1ELb1ELb0ELb0ELb1ELb1ELb1ELb0ELb0EEENS1_21CollectiveEpilogueFwdINS6_IJSA_SC_SB_EEES9_SE_SG_Li256ELb1ELb1ELb0ELb0EEENS1_36VarlenDynamicPersistentTileSchedulerILi128ELi96ELi256ELi128ELb0ELb1ELb1ELb1ELb1ELb1EEEEEEEEEvNT_6ParamsE,"ax",@progbits
	.align	128
.text._ZN7cutlass13device_kernelIN5flash11enable_sm90INS1_16FlashAttnFwdSm90INS1_25CollectiveMainloopFwdSm90ILi2EN4cute5tupleIJNS5_1CILi1EEES8_S8_EEENS6_IJNS7_ILi128EEENS7_ILi96EEENS7_ILi192EEEEEELi192ENS_6half_tEfNS_4arch4Sm90ELb1ELb0ELb0ELb1ELb1ELb0ELb0ELb1ELb1ELb1ELb0ELb0EEENS1_21CollectiveEpilogueFwdINS6_IJSA_SC_SB_EEES9_SE_SG_Li256ELb1ELb1ELb0ELb0EEENS1_36VarlenDynamicPersistentTileSchedulerILi128ELi96ELi256ELi128ELb0ELb1ELb1ELb1ELb1ELb1EEEEEEEEEvNT_6ParamsE:
        .type           _ZN7cutlass13device_kernelIN5flash11enable_sm90INS1_16FlashAttnFwdSm90INS1_25CollectiveMainloopFwdSm90ILi2EN4cute5tupleIJNS5_1CILi1EEES8_S8_EEENS6_IJNS7_ILi128EEENS7_ILi96EEENS7_ILi192EEEEEELi192ENS_6half_tEfNS_4arch4Sm90ELb1ELb0ELb0ELb1ELb1ELb0ELb0ELb1ELb1ELb1ELb0ELb0EEENS1_21CollectiveEpilogueFwdINS6_IJSA_SC_SB_EEES9_SE_SG_Li256ELb1ELb1ELb0ELb0EEENS1_36VarlenDynamicPersistentTileSchedulerILi128ELi96ELi256ELi128ELb0ELb1ELb1ELb1ELb1ELb1EEEEEEEEEvNT_6ParamsE,@function
        .size           _ZN7cutlass13device_kernelIN5flash11enable_sm90INS1_16FlashAttnFwdSm90INS1_25CollectiveMainloopFwdSm90ILi2EN4cute5tupleIJNS5_1CILi1EEES8_S8_EEENS6_IJNS7_ILi128EEENS7_ILi96EEENS7_ILi192EEEEEELi192ENS_6half_tEfNS_4arch4Sm90ELb1ELb0ELb0ELb1ELb1ELb0ELb0ELb1ELb1ELb1ELb0ELb0EEENS1_21CollectiveEpilogueFwdINS6_IJSA_SC_SB_EEES9_SE_SG_Li256ELb1ELb1ELb0ELb0EEENS1_36VarlenDynamicPersistentTileSchedulerILi128ELi96ELi256ELi128ELb0ELb1ELb1ELb1ELb1ELb1EEEEEEEEEvNT_6ParamsE,(.L_x_3239 - _ZN7cutlass13device_kernelIN5flash11enable_sm90INS1_16FlashAttnFwdSm90INS1_25CollectiveMainloopFwdSm90ILi2EN4cute5tupleIJNS5_1CILi1EEES8_S8_EEENS6_IJNS7_ILi128EEENS7_ILi96EEENS7_ILi192EEEEEELi192ENS_6half_tEfNS_4arch4Sm90ELb1ELb0ELb0ELb1ELb1ELb0ELb0ELb1ELb1ELb1ELb0ELb0EEENS1_21CollectiveEpilogueFwdINS6_IJSA_SC_SB_EEES9_SE_SG_Li256ELb1ELb1ELb0ELb0EEENS1_36VarlenDynamicPersistentTileSchedulerILi128ELi96ELi256ELi128ELb0ELb1ELb1ELb1ELb1ELb1EEEEEEEEEvNT_6ParamsE)
        .other          _ZN7cutlass13device_kernelIN5flash11enable_sm90INS1_16FlashAttnFwdSm90INS1_25CollectiveMainloopFwdSm90ILi2EN4cute5tupleIJNS5_1CILi1EEES8_S8_EEENS6_IJNS7_ILi128EEENS7_ILi96EEENS7_ILi192EEEEEELi192ENS_6half_tEfNS_4arch4Sm90ELb1ELb0ELb0ELb1ELb1ELb0ELb0ELb1ELb1ELb1ELb0ELb0EEENS1_21CollectiveEpilogueFwdINS6_IJSA_SC_SB_EEES9_SE_SG_Li256ELb1ELb1ELb0ELb0EEENS1_36VarlenDynamicPersistentTileSchedulerILi128ELi96ELi256ELi128ELb0ELb1ELb1ELb1ELb1ELb1EEEEEEEEEvNT_6ParamsE,@"STO_CUDA_ENTRY STV_DEFAULT"
_ZN7cutlass13device_kernelIN5flash11enable_sm90INS1_16FlashAttnFwdSm90INS1_25CollectiveMainloopFwdSm90ILi2EN4cute5tupleIJNS5_1CILi1EEES8_S8_EEENS6_IJNS7_ILi128EEENS7_ILi96EEENS7_ILi192EEEEEELi192ENS_6half_tEfNS_4arch4Sm90ELb1ELb0ELb0ELb1ELb1ELb0ELb0ELb1ELb1ELb1ELb0ELb0EEENS1_21CollectiveEpilogueFwdINS6_IJSA_SC_SB_EEES9_SE_SG_Li256ELb1ELb1ELb0ELb0EEENS1_36VarlenDynamicPersistentTileSchedulerILi128ELi96ELi256ELi128ELb0ELb1ELb1ELb1ELb1ELb1EEEEEEEEEvNT_6ParamsE:
        /* <DEDUP_REMOVED lines=45> */
.L_x_2411:
        /* <DEDUP_REMOVED lines=22> */
.L_x_2412:
        /* <DEDUP_REMOVED lines=18> */
.L_x_2413:
        /* <DEDUP_REMOVED lines=22> */
.L_x_2414:
        /* <DEDUP_REMOVED lines=23> */
.L_x_2415:
        /* <DEDUP_REMOVED lines=10> */
.L_x_2417:
        /* <DEDUP_REMOVED lines=24> */
[----:B------:R-:W-:-:S03]  /*0a40*/  SHF.R.S32.HI R198, RZ, 0x7, R3 ;  /* 0x00000007ffc67819 */ /* 0x000fc60000011403 */
[----:B------:R-:W-:-:S05]  /*0a50*/  IMAD.SHL.U32 R6, R4, 0x20, RZ ;  /* 0x0000002004067824 */ /* 0x000fca00078e00ff */
[----:B------:R-:W-:Y:S02]  /*0a60*/  LOP3.LUT R7, R6, 0xfffffc00, RZ, 0xc0, !PT ;  /* 0xfffffc0006077812 */ /* 0x000fe400078ec0ff */
[----:B------:R-:W-:-:S04]  /*0a70*/  LEA.HI R6, R0, R205, RZ, 0x2 ;  /* 0x000000cd00067211 */ /* 0x000fc800078f10ff */
[----:B------:R-:W-:-:S05]  /*0a80*/  LOP3.LUT R6, R6, 0xfffffffc, RZ, 0xc0, !PT ;  /* 0xfffffffc06067812 */ /* 0x000fca00078ec0ff */
[----:B------:R-:W-:Y:S01]  /*0a90*/  IMAD.IADD R6, R205, 0x1, -R6 ;  /* 0x00000001cd067824 */ /* 0x000fe200078e0a06 */
[----:B--2---:R-:W-:Y:S02]  /*0aa0*/  R2UR UR4, R2 ;  /* 0x00000000020472ca */ /* 0x004fe400000e0000 */
[C---:B------:R-:W-:Y:S02]  /*0ab0*/  LOP3.LUT R2, R3.reuse, 0xffffff80, RZ, 0xc0, !PT ;  /* 0xffffff8003027812 */ /* 0x040fe400078ec0ff */
[----:B------:R-:W-:-:S03]  /*0ac0*/  LEA.HI R3, R3, R198, RZ, 0x1 ;  /* 0x000000c603037211 */ /* 0x000fc600078f08ff */
[C---:B------:R-:W-:Y:S01]  /*0ad0*/  IMAD.IADD R197, R205.reuse, 0x1, -R2 ;  /* 0x00000001cdc57824 */ /* 0x040fe200078e0a02 */
[CC--:B------:R-:W-:Y:S02]  /*0ae0*/  LEA.HI R2, R0.reuse, R205.reuse, RZ, 0x4 ;  /* 0x000000cd00027211 */ /* 0x0c0fe400078f20ff */
[----:B------:R-:W-:Y:S02]  /*0af0*/  LEA.HI R0, R0, R205, RZ, 0x3 ;  /* 0x000000cd00007211 */ /* 0x000fe400078f18ff */
[----:B------:R-:W-:Y:S01]  /*0b00*/  SHF.R.S32.HI R8, RZ, 0x1f, R197 ;  /* 0x0000001fff087819 */ /* 0x000fe200000114c5 */
[----:B------:R-:W-:Y:S01]  /*0b10*/  ULOP3.LUT UR7, UR4, 0x1, URZ, 0xfc, !UPT ;  /* 0x0000000104077892 */ /* 0x000fe2000f8efc3f */
[----:B------:R-:W-:Y:S02]  /*0b20*/  LOP3.LUT R4, R2, 0x3fffff0, RZ, 0xc0, !PT ;  /* 0x03fffff002047812 */ /* 0x000fe400078ec0ff */
[----:B------:R-:W-:Y:S01]  /*0b30*/  LEA.HI R9, R8, R197, RZ, 0x2 ;  /* 0x000000c508097211 */ /* 0x000fe200078f10ff */
[----:B------:R-:W-:Y:S01]  /*0b40*/  UMOV UR4, URZ ;  /* 0x0000003f00047c82 */ /* 0x000fe20008000000 */
[----:B------:R-:W-:Y:S01]  /*0b50*/  SHF.R.S32.HI R5, RZ, 0x4, R2 ;  /* 0x00000004ff057819 */ /* 0x000fe20000011402 */
[----:B------:R-:W-:Y:S01]  /*0b60*/  IMAD.IADD R4, R205, 0x1, -R4 ;  /* 0x00000001cd047824 */ /* 0x000fe200078e0a04 */
[--C-:B------:R-:W-:Y:S01]  /*0b70*/  SHF.R.S32.HI R10, RZ, 0x2, R9.reuse ;  /* 0x00000002ff0a7819 */ /* 0x100fe20000011409 */
[----:B------:R-:W-:Y:S01]  /*0b80*/  IMAD.U32 R201, RZ, RZ, UR7 ;  /* 0x00000007ffc97e24 */ /* 0x000fe2000f8e00ff */
[----:B------:R-:W-:Y:S01]  /*0b90*/  SHF.R.S32.HI R11, RZ, 0x1f, R9 ;  /* 0x0000001fff0b7819 */ /* 0x000fe20000011409 */
[----:B------:R-:W-:Y:S01]  /*0ba0*/  IMAD R7, R4, 0x40, R7 ;  /* 0x0000004004077824 */ /* 0x000fe200078e0207 */
[----:B------:R-:W-:Y:S01]  /*0bb0*/  LEA.HI R2, R2, R5, RZ, 0x1 ;  /* 0x0000000502027211 */ /* 0x000fe200078f08ff */
[----:B------:R-:W-:Y:S01]  /*0bc0*/  IMAD.U32 R196, RZ, RZ, UR4 ;  /* 0x00000004ffc47e24 */ /* 0x000fe2000f8e00ff */
[----:B------:R-:W-:-:S02]  /*0bd0*/  LEA.HI R11, R11, R10, RZ, 0x3 ;  /* 0x0000000a0b0b7211 */ /* 0x000fc400078f18ff */
[----:B------:R-:W-:Y:S02]  /*0be0*/  LOP3.LUT R2, R2, 0x1ffffffe, RZ, 0xc0, !PT ;  /* 0x1ffffffe02027812 */ /* 0x000fe400078ec0ff */
[----:B------:R-:W-:Y:S02]  /*0bf0*/  LOP3.LUT R11, R11, 0xfffffff8, RZ, 0xc0, !PT ;  /* 0xfffffff80b0b7812 */ /* 0x000fe400078ec0ff */
[----:B------:R-:W-:Y:S01]  /*0c00*/  LOP3.LUT R4, R0, 0xfffffff8, RZ, 0xc0, !PT ;  /* 0xfffffff800047812 */ /* 0x000fe200078ec0ff */
[----:B------:R-:W-:Y:S01]  /*0c10*/  IMAD.IADD R2, R5, 0x1, -R2 ;  /* 0x0000000105027824 */ /* 0x000fe200078e0a02 */
[----:B------:R-:W-:Y:S01]  /*0c20*/  LEA.HI R8, R8, R197, RZ, 0x5 ;  /* 0x000000c508087211 */ /* 0x000fe200078f28ff */
[----:B------:R-:W-:Y:S01]  /*0c30*/  IMAD.IADD R11, R10, 0x1, -R11 ;  /* 0x000000010a0b7824 */ /* 0x000fe200078e0a0b */
[----:B------:R-:W-:Y:S01]  /*0c40*/  LEA.HI R5, R6, R6, RZ, 0x1 ;  /* 0x0000000606057211 */ /* 0x000fe200078f08ff */
[----:B------:R-:W-:Y:S01]  /*0c50*/  IMAD.IADD R23, R205, 0x1, -R4 ;  /* 0x00000001cd177824 */ /* 0x000fe200078e0a04 */
[----:B------:R-:W-:Y:S01]  /*0c60*/  SHF.R.S32.HI R8, RZ, 0x5, R8 ;  /* 0x00000005ff087819 */ /* 0x000fe20000011408 */
[----:B------:R-:W-:Y:S01]  /*0c70*/  IMAD R200, R2, 0x8, R7 ;  /* 0x0000000802c87824 */ /* 0x000fe200078e0207 */
[----:B------:R-:W-:Y:S01]  /*0c80*/  LOP3.LUT R3, R3, 0x3fffffe, RZ, 0xc0, !PT ;  /* 0x03fffffe03037812 */ /* 0x000fe200078ec0ff */
[----:B------:R-:W-:Y:S01]  /*0c90*/  IMAD.SHL.U32 R16, R23, 0x8, RZ ;  /* 0x0000000817107824 */ /* 0x000fe200078e00ff */
[----:B------:R-:W-:-:S02]  /*0ca0*/  LEA R8, R8, R11, 0x4 ;  /* 0x0000000b08087211 */ /* 0x000fc400078e20ff */
[----:B------:R-:W-:Y:S01]  /*0cb0*/  LOP3.LUT R5, R5, 0x1ffffffe, RZ, 0xc0, !PT ;  /* 0x1ffffffe05057812 */ /* 0x000fe200078ec0ff */
[----:B------:R-:W-:Y:S01]  /*0cc0*/  IMAD.IADD R3, R198, 0x1, -R3 ;  /* 0x00000001c6037824 */ /* 0x000fe200078e0a03 */
[----:B------:R-:W-:Y:S01]  /*0cd0*/  SHF.R.S32.HI R194, RZ, 0x3, R0 ;  /* 0x00000003ffc27819 */ /* 0x000fe20000011400 */
[C---:B------:R-:W-:Y:S01]  /*0ce0*/  VIADD R19, R16.reuse, 0x40 ;  /* 0x0000004010137836 */ /* 0x040fe20000000000 */
[----:B------:R-:W-:Y:S01]  /*0cf0*/  LOP3.LUT R0, R9, 0x7ffffffc, RZ, 0xc0, !PT ;  /* 0x7ffffffc09007812 */ /* 0x000fe200078ec0ff */
[----:B------:R-:W-:Y:S01]  /*0d00*/  VIADD R22, R16, 0x80 ;  /* 0x0000008010167836 */ /* 0x000fe20000000000 */
[----:B------:R-:W-:Y:S01]  /*0d10*/  SHF.R.S32.HI R204, RZ, 0x1f, R16 ;  /* 0x0000001fffcc7819 */ /* 0x000fe20000011410 */
[----:B------:R-:W-:Y:S01]  /*0d20*/  IMAD.IADD R18, R6, 0x1, -R5 ;  /* 0x0000000106127824 */ /* 0x000fe200078e0a05 */
[----:B------:R-:W-:Y:S01]  /*0d30*/  SHF.R.S32.HI R203, RZ, 0x1f, R19 ;  /* 0x0000001fffcb7819 */ /* 0x000fe20000011413 */
[----:B------:R-:W-:Y:S01]  /*0d40*/  IMAD R199, R3, 0x40, R8 ;  /* 0x0000004003c77824 */ /* 0x000fe200078e0208 */
[----:B------:R-:W-:-:S02]  /*0d50*/  SHF.R.S32.HI R202, RZ, 0x1f, R22 ;  /* 0x0000001fffca7819 */ /* 0x000fc40000011416 */
[----:B------:R-:W-:Y:S01]  /*0d60*/  IADD3 R17, R197, -R0, RZ ;  /* 0x80000000c5117210 */ /* 0x000fe20007ffe0ff */
[----:B------:R-:W-:-:S07]  /*0d70*/  IMAD R18, R18, 0x8, R199 ;  /* 0x0000000812127824 */ /* 0x000fce00078e02c7 */
.L_x_2477:
        /* <DEDUP_REMOVED lines=13> */
[----:B------:R-:W-:Y:S01]  /*0e50*/  IMAD.U32 R192, RZ, RZ, UR4 ;  /* 0x00000004ffc07e24 */ /* 0x000fe2000f8e00ff */
[----:B------:R-:W-:-:S04]  /*0e60*/  @UP0 ULEA UR8, UP2, UR4, UR8, 0x2 ;  /* 0x0000000804080291 */ /* 0x000fc8000f84103f */
[----:B------:R-:W-:Y:S02]  /*0e70*/  @UP0 ULEA.HI.X UR9, UR4, UR9, UR7, 0x2, UP2 ;  /* 0x0000000904090291 */ /* 0x000fe400090f1407 */
[----:B------:R-:W-:Y:S01]  /*0e80*/  IMAD.U32 R195, RZ, RZ, UR7 ;  /* 0x00000007ffc37e24 */ /* 0x000fe2000f8e00ff */
[----:B------:R-:W-:Y:S01]  /*0e90*/  @UP1 ULEA UR10, UP0, UR4, UR10, 0x2 ;  /* 0x0000000a040a1291 */ /* 0x000fe2000f80103f */
[----:B------:R-:W-:-:S03]  /*0ea0*/  IMAD.U32 R2, RZ, RZ, UR8 ;  /* 0x00000008ff027e24 */ /* 0x000fc6000f8e00ff */
[----:B------:R-:W-:Y:S01]  /*0eb0*/  @UP1 ULEA.HI.X UR11, UR4, UR11, UR7, 0x2, UP0 ;  /* 0x0000000b040b1291 */ /* 0x000fe200080f1407 */
[----:B------:R-:W-:Y:S01]  /*0ec0*/  IMAD.U32 R3, RZ, RZ, UR9 ;  /* 0x00000009ff037e24 */ /* 0x000fe2000f8e00ff */
[----:B------:R-:W-:Y:S01]  /*0ed0*/  ULDC.64 UR8, c[0x0][0x418] ;  /* 0x0001060000087ab9 */ /* 0x000fe20000000a00 */
[----:B------:R-:W-:Y:S01]  /*0ee0*/  IMAD.U32 R4, RZ, RZ, UR10 ;  /* 0x0000000aff047e24 */ /* 0x000fe2000f8e00ff */
[----:B------:R-:W-:Y:S01]  /*0ef0*/  ULDC UR4, c[0x0][0x424] ;  /* 0x0001090000047ab9 */ /* 0x000fe20000000800 */
[----:B------:R-:W-:Y:S01]  /*0f00*/  ULDC UR7, c[0x0][0x2f0] ;  /* 0x0000bc0000077ab9 */ /* 0x000fe20000000800 */
[----:B------:R-:W-:Y:S01]  /*0f10*/  IMAD.U32 R5, RZ, RZ, UR11 ;  /* 0x0000000bff057e24 */ /* 0x000fe2000f8e00ff */
[----:B------:R-:W2:Y:S04]  /*0f20*/  @P0 LDG.E R2, desc[UR36][R2.64] ;  /* 0x0000002402020981 */ /* 0x000ea8000c1e1900 */
[----:B---3--:R-:W3:Y:S01]  /*0f30*/  @P2 LDG.E R4, desc[UR36][R4.64] ;  /* 0x0000002404042981 */ /* 0x008ee2000c1e1900 */
[----:B------:R-:W-:Y:S01]  /*0f40*/  UISETP.NE.U32.AND UP0, UPT, UR8, URZ, UPT ;  /* 0x0000003f0800728c */ /* 0x000fe2000bf05070 */
[----:B------:R-:W-:Y:S01]  /*0f50*/  IMAD.U32 R193, RZ, RZ, UR6 ;  /* 0x00000006ffc17e24 */ /* 0x000fe2000f8e00ff */
[----:B------:R-:W-:-:S02]  /*0f60*/  UMOV UR60, URZ ;  /* 0x0000003f003c7c82 */ /* 0x000fc40008000000 */
[----:B------:R-:W-:-:S03]  /*0f70*/  UISETP.NE.AND.EX UP0, UPT, UR9, URZ, UPT, UP0 ;  /* 0x0000003f0900728c */ /* 0x000fc6000bf05300 */
[----:B------:R-:W-:Y:S01]  /*0f80*/  ULDC.64 UR8, c[0x0][0xa20] ;  /* 0x0002880000087ab9 */ /* 0x000fe20000000a00 */
[----:B------:R-:W-:Y:S01]  /*0f90*/  USEL UR4, UR4, 0x1, UP0 ;  /* 0x0000000104047887 */ /* 0x000fe20008000000 */
[----:B------:R-:W-:-:S03]  /*0fa0*/  ISETP.NE.U32.AND P1, PT, RZ, UR8, PT ;  /* 0x00000008ff007c0c */ /* 0x000fc6000bf25070 */
[----:B------:R-:W-:Y:S01]  /*0fb0*/  UIMAD UR4, UR4, UR7, URZ ;  /* 0x00000007040472a4 */ /* 0x000fe2000f8e023f */
[----:B------:R-:W-:Y:S02]  /*0fc0*/  ISETP.NE.AND.EX P1, PT, RZ, UR9, PT, P1 ;  /* 0x00000009ff007c0c */ /* 0x000fe4000bf25310 */
[----:B--2---:R-:W-:Y:S02]  /*0fd0*/  @P0 R2UR UR60, R2 ;  /* 0x00000000023c02ca */ /* 0x004fe400000e0000 */
[----:B---3--:R-:W-:Y:S01]  /*0fe0*/  @P2 R2UR UR43, R4 ;  /* 0x00000000042b22ca */ /* 0x008fe200000e0000 */
[----:B----4-:R-:W-:-:S14]  /*0ff0*/  @P2 BRA `(.L_x_2418) ;  /* 0x00000000003c2947 */ /* 0x010fdc0003800000 */
[----:B------:R-:W-:Y:S01]  /*1000*/  ULDC.64 UR6, c[0x0][0xa00] ;  /* 0x0002800000067ab9 */ /* 0x000fe20000000a00 */
[----:B------:R-:W-:Y:S01]  /*1010*/  ULDC UR43, c[0x0][0x288] ;  /* 0x0000a200002b7ab9 */ /* 0x000fe20000000800 */
[----:B------:R-:W-:-:S04]  /*1020*/  ISETP.NE.U32.AND P0, PT, RZ, UR6, PT ;  /* 0x00000006ff007c0c */ /* 0x000fc8000bf05070 */
[----:B------:R-:W-:-:S13]  /*1030*/  ISETP.NE.AND.EX P0, PT, RZ, UR7, PT, P0 ;  /* 0x00000007ff007c0c */ /* 0x000fda000bf05300 */
[----:B------:R-:W-:Y:S05]  /*1040*/  @!P0 BRA `(.L_x_2418) ;  /* 0x0000000000288947 */ /* 0x000fea0003800000 */
[----:B------:R-:W-:Y:S01]  /*1050*/  R2UR UR10, R192 ;  /* 0x00000000c00a72ca */ /* 0x000fe200000e0000 */
[----:B------:R-:W-:-:S12]  /*1060*/  ULDC.64 UR6, c[0x0][0xa00] ;  /* 0x0002800000067ab9 */ /* 0x000fd80000000a00 */
        /* <DEDUP_REMOVED lines=8> */
.L_x_2418:
[----:B------:R-:W-:Y:S05]  /*10f0*/  @!P1 BRA `(.L_x_2419) ;  /* 0x0000000000249947 */ /* 0x000fea0003800000 */
[----:B------:R-:W-:Y:S02]  /*1100*/  R2UR UR6, R192 ;  /* 0x00000000c00672ca */ /* 0x000fe400000e0000 */
[----:B------:R-:W-:-:S11]  /*1110*/  R2UR UR7, R195 ;  /* 0x00000000c30772ca */ /* 0x000fd600000e0000 */
[----:B------:R-:W-:-:S04]  /*1120*/  ULEA UR4, UP0, UR6, UR8, 0x2 ;  /* 0x0000000806047291 */ /* 0x000fc8000f80103f */
[----:B------:R-:W-:Y:S02]  /*1130*/  ULEA.HI.X UR6, UR6, UR9, UR7, 0x2, UP0 ;  /* 0x0000000906067291 */ /* 0x000fe400080f1407 */
[----:B------:R-:W-:-:S04]  /*1140*/  MOV R2, UR4 ;  /* 0x0000000400027c02 */ /* 0x000fc80008000f00 */
[----:B------:R-:W-:-:S05]  /*1150*/  IMAD.U32 R3, RZ, RZ, UR6 ;  /* 0x00000006ff037e24 */ /* 0x000fca000f8e00ff */
[----:B------:R-:W2:Y:S02]  /*1160*/  LDG.E R2, desc[UR36][R2.64] ;  /* 0x0000002402027981 */ /* 0x000ea4000c1e1900 */
[----:B--2---:R-:W-:Y:S01]  /*1170*/  R2UR UR4, R2 ;  /* 0x00000000020472ca */ /* 0x004fe200000e0000 */
[----:B------:R-:W-:-:S14]  /*1180*/  BRA `(.L_x_2420) ;  /* 0x0000000000387947 */ /* 0x000fdc0003800000 */
.L_x_2419:
[----:B------:R-:W-:Y:S02]  /*1190*/  ULDC.64 UR6, c[0x0][0xa08] ;  /* 0x0002820000067ab9 */ /* 0x000fe40000000a00 */
        /* <DEDUP_REMOVED lines=13> */
.L_x_2420:
[----:B------:R-:W-:Y:S01]  /*1270*/  UIADD3 UR60, -UR60, UR4, URZ ;  /* 0x000000043c3c7290 */ /* 0x000fe2000fffe13f */
[----:B------:R-:W-:Y:S01]  /*1280*/  PLOP3.LUT P0, PT, PT, PT, PT, 0x80, 0x0 ;  /* 0x000000000000781c */ /* 0x000fe20003f0f070 */
[----:B------:R-:W-:Y:S01]  /*1290*/  USHF.L.U32 UR42, UR5, 0x7, URZ ;  /* 0x00000007052a7899 */ /* 0x000fe2000800063f */
[----:B------:R-:W-:Y:S01]  /*12a0*/  CS2R R2, SRZ ;  /* 0x0000000000027805 */ /* 0x000fe2000001ff00 */
[----:B------:R-:W-:Y:S01]  /*12b0*/  ULDC UR4, c[0x0][0x448] ;  /* 0x0001120000047ab9 */ /* 0x000fe20000000800 */
[----:B------:R-:W-:Y:S01]  /*12c0*/  UIADD3 UR7, UR60, 0x60, -UR43 ;  /* 0x000000603c077890 */ /* 0x000fe2000fffe82b */
[----:B------:R-:W-:Y:S01]  /*12d0*/  IMAD.MOV.U32 R0, RZ, RZ, RZ ;  /* 0x000000ffff007224 */ /* 0x000fe200078e00ff */
[----:B------:R-:W-:Y:S01]  /*12e0*/  UISETP.NE.AND UP0, UPT, UR4, 0x1, UPT ;  /* 0x000000010400788c */ /* 0x000fe2000bf05270 */
[----:B------:R-:W-:Y:S01]  /*12f0*/  CS2R R118, SRZ ;  /* 0x0000000000767805 */ /* 0x000fe2000001ff00 */
[----:B------:R-:W-:Y:S01]  /*1300*/  UIADD3 UR6, UR42, 0x7f, URZ ;  /* 0x0000007f2a067890 */ /* 0x000fe2000fffe03f */
[----:B------:R-:W-:Y:S01]  /*1310*/  CS2R R116, SRZ ;  /* 0x0000000000747805 */ /* 0x000fe2000001ff00 */
[----:B------:R-:W-:Y:S01]  /*1320*/  UP2UR UR61, UPR, URZ, 0x1 ;  /* 0x000000013f3d7883 */ /* 0x000fe20008000000 */
[----:B------:R-:W-:-:S02]  /*1330*/  CS2R R114, SRZ ;  /* 0x0000000000727805 */ /* 0x000fc4000001ff00 */
[----:B------:R-:W-:Y:S02]  /*1340*/  CS2R R112, SRZ ;  /* 0x0000000000707805 */ /* 0x000fe4000001ff00 */
[----:B------:R-:W-:Y:S02]  /*1350*/  CS2R R110, SRZ ;  /* 0x00000000006e7805 */ /* 0x000fe4000001ff00 */
[----:B------:R-:W-:Y:S02]  /*1360*/  CS2R R108, SRZ ;  /* 0x00000000006c7805 */ /* 0x000fe4000001ff00 */
[----:B------:R-:W-:Y:S02]  /*1370*/  CS2R R106, SRZ ;  /* 0x00000000006a7805 */ /* 0x000fe4000001ff00 */
[----:B------:R-:W-:Y:S01]  /*1380*/  CS2R R104, SRZ ;  /* 0x0000000000687805 */ /* 0x000fe2000001ff00 */
[----:B------:R-:W-:Y:S01]  /*1390*/  @UP0 ULDC UR4, c[0x0][0x44c] ;  /* 0x0001130000040ab9 */ /* 0x000fe20000000800 */
[----:B------:R-:W-:Y:S01]  /*13a0*/  @UP0 ULDC UR8, c[0x0][0x450] ;  /* 0x0001140000080ab9 */ /* 0x000fe20000000800 */
[----:B------:R-:W-:Y:S01]  /*13b0*/  UIMAD.WIDE.U32 UR4, UR6, UR4, URZ ;  /* 0x00000004060472a5 */ /* 0x000fe2000f8e003f */
[----:B------:R-:W-:Y:S01]  /*13c0*/  IMAD.MOV.U32 R46, RZ, RZ, RZ ;  /* 0x000000ffff2e7224 */ /* 0x000fe200078e00ff */
[----:B------:R-:W-:Y:S01]  /*13d0*/  UIADD3 UR4, UR60, 0x5f, URZ ;  /* 0x0000005f3c047890 */ /* 0x000fe2000fffe03f */
[----:B------:R-:W-:Y:S01]  /*13e0*/  CS2R R98, SRZ ;  /* 0x0000000000627805 */ /* 0x000fe2000001ff00 */
[----:B------:R-:W-:Y:S01]  /*13f0*/  @UP0 USHF.R.U32.HI UR6, URZ, UR8, UR5 ;  /* 0x000000083f060299 */ /* 0x000fe20008011605 */
[----:B------:R-:W-:Y:S01]  /*1400*/  CS2R R100, SRZ ;  /* 0x0000000000647805 */ /* 0x000fe2000001ff00 */
[----:B------:R-:W-:Y:S01]  /*1410*/  UIMAD.WIDE UR4, UR4, 0x2aaaaaab, URZ ;  /* 0x2aaaaaab040478a5 */ /* 0x000fe2000f8e023f */
[----:B------:R-:W-:Y:S01]  /*1420*/  IMAD.MOV.U32 R43, RZ, RZ, RZ ;  /* 0x000000ffff2b7224 */ /* 0x000fe200078e00ff */
[----:B------:R-:W-:Y:S01]  /*1430*/  UIADD3 UR6, UR7, UR6, URZ ;  /* 0x0000000607067290 */ /* 0x000fe2000fffe03f */
[----:B------:R-:W-:Y:S01]  /*1440*/  CS2R R96, SRZ ;  /* 0x0000000000607805 */ /* 0x000fe2000001ff00 */
[----:B------:R-:W-:Y:S01]  /*1450*/  USHF.R.U32.HI UR4, URZ, 0x1f, UR5 ;  /* 0x0000001f3f047899 */ /* 0x000fe20008011605 */
[----:B------:R-:W-:Y:S01]  /*1460*/  CS2R R94, SRZ ;  /* 0x00000000005e7805 */ /* 0x000fe2000001ff00 */
[----:B------:R-:W-:Y:S01]  /*1470*/  UIMAD.WIDE UR6, UR6, 0x2aaaaaab, URZ ;  /* 0x2aaaaaab060678a5 */ /* 0x000fe2000f8e023f */
[----:B------:R-:W-:Y:S01]  /*1480*/  CS2R R92, SRZ ;  /* 0x00000000005c7805 */ /* 0x000fe2000001ff00 */
[----:B------:R-:W-:Y:S01]  /*1490*/  ULEA.HI.SX32 UR4, UR5, UR4, 0x1c ;  /* 0x0000000405047291 */ /* 0x000fe2000f8fe23f */
[----:B------:R-:W-:Y:S01]  /*14a0*/  CS2R R90, SRZ ;  /* 0x00000000005a7805 */ /* 0x000fe2000001ff00 */
[----:B------:R-:W-:Y:S01]  /*14b0*/  USHF.R.U32.HI UR6, URZ, 0x1f, UR7 ;  /* 0x0000001f3f067899 */ /* 0x000fe20008011607 */
[----:B------:R-:W-:-:S02]  /*14c0*/  CS2R R88, SRZ ;  /* 0x0000000000587805 */ /* 0x000fc4000001ff00 */
[----:B------:R-:W-:Y:S02]  /*14d0*/  CS2R R86, SRZ ;  /* 0x0000000000567805 */ /* 0x000fe4000001ff00 */
[----:B------:R-:W-:Y:S01]  /*14e0*/  CS2R R84, SRZ ;  /* 0x0000000000547805 */ /* 0x000fe2000001ff00 */
[----:B------:R-:W-:Y:S01]  /*14f0*/  ULEA.HI.SX32 UR6, UR7, UR6, 0x1c ;  /* 0x0000000607067291 */ /* 0x000fe2000f8fe23f */
[----:B------:R-:W-:Y:S02]  /*1500*/  CS2R R82, SRZ ;  /* 0x0000000000527805 */ /* 0x000fe4000001ff00 */
[----:B------:R-:W-:Y:S02]  /*1510*/  CS2R R80, SRZ ;  /* 0x0000000000507805 */ /* 0x000fe4000001ff00 */
[----:B------:R-:W-:Y:S01]  /*1520*/  CS2R R78, SRZ ;  /* 0x00000000004e7805 */ /* 0x000fe2000001ff00 */
[----:B------:R-:W-:Y:S01]  /*1530*/  UISETP.LT.AND UP0, UPT, UR4, UR6, UPT ;  /* 0x000000060400728c */ /* 0x000fe2000bf01270 */
[----:B------:R-:W-:-:S02]  /*1540*/  CS2R R76, SRZ ;  /* 0x00000000004c7805 */ /* 0x000fc4000001ff00 */
[----:B------:R-:W-:Y:S02]  /*1550*/  CS2R R74, SRZ ;  /* 0x00000000004a7805 */ /* 0x000fe4000001ff00 */
[----:B------:R-:W-:Y:S01]  /*1560*/  CS2R R72, SRZ ;  /* 0x0000000000487805 */ /* 0x000fe2000001ff00 */
[----:B------:R-:W-:Y:S01]  /*1570*/  USEL UR9, UR4, UR6, UP0 ;  /* 0x0000000604097287 */ /* 0x000fe20008000000 */
[----:B------:R-:W-:Y:S02]  /*1580*/  CS2R R70, SRZ ;  /* 0x0000000000467805 */ /* 0x000fe4000001ff00 */
[----:B------:R-:W-:Y:S02]  /*1590*/  CS2R R68, SRZ ;  /* 0x0000000000447805 */ /* 0x000fe4000001ff00 */
[----:B------:R-:W-:Y:S01]  /*15a0*/  CS2R R66, SRZ ;  /* 0x0000000000427805 */ /* 0x000fe2000001ff00 */
[----:B------:R-:W-:Y:S01]  /*15b0*/  UISETP.GE.AND UP0, UPT, UR9, 0x1, UPT ;  /* 0x000000010900788c */ /* 0x000fe2000bf06270 */
[----:B------:R-:W-:Y:S01]  /*15c0*/  CS2R R64, SRZ ;  /* 0x0000000000407805 */ /* 0x000fe2000001ff00 */
[----:B------:R-:W-:Y:S01]  /*15d0*/  IMAD.U32 R102, RZ, RZ, UR9 ;  /* 0x00000009ff667e24 */ /* 0x000fe2000f8e00ff */
[----:B------:R-:W-:-:S02]  /*15e0*/  CS2R R62, SRZ ;  /* 0x00000000003e7805 */ /* 0x000fc4000001ff00 */
[----:B------:R-:W-:Y:S02]  /*15f0*/  CS2R R60, SRZ ;  /* 0x00000000003c7805 */ /* 0x000fe4000001ff00 */
[----:B------:R-:W-:Y:S02]  /*1600*/  CS2R R58, SRZ ;  /* 0x00000000003a7805 */ /* 0x000fe4000001ff00 */
[----:B------:R-:W-:Y:S02]  /*1610*/  PLOP3.LUT P1, PT, PT, PT, UP0, 0x80, 0x0 ;  /* 0x000000000000781c */ /* 0x000fe40003f2f008 */
        /* <DEDUP_REMOVED lines=49> */
.L_x_2422:
        /* <DEDUP_REMOVED lines=11> */
.L_x_2564:
[----:B------:R-:W-:Y:S05]  /*19e0*/  @!P0 BRA `(.L_x_2424) ;  /* 0x0000000000048947 */ /* 0x000fea0003800000 */
[----:B------:R-:W-:Y:S01]  /*19f0*/  BPT.TRAP 0x1 ;  /* 0x000000040000795c */ /* 0x000fe20000300000 */
.L_x_2424:
[----:B0-----:R-:W-:Y:S02]  /*1a00*/  IMAD.U32 R0, RZ, RZ, UR39 ;  /* 0x00000027ff007e24 */ /* 0x001fe4000f8e00ff */
[----:B------:R-:W-:-:S03]  /*1a10*/  IMAD.U32 R3, RZ, RZ, UR38 ;  /* 0x00000026ff037e24 */ /* 0x000fc6000f8e00ff */
[----:B------:R-:W-:Y:S02]  /*1a20*/  LEA R0, R0, UR40, 0x3 ;  /* 0x0000002800007c11 */ /* 0x000fe4000f8e18ff */
[----:B------:R-:W-:-:S04]  /*1a30*/  SHF.L.U32 R3, R3, 0x1f, RZ ;  /* 0x0000001f03037819 */ /* 0x000fc800000006ff */
[----:B------:R0:W1:Y:S01]  /*1a40*/  SYNCS.PHASECHK.TRANS64.TRYWAIT P1, [R0+URZ+0x30830], R3 ;  /* 0x03083003000075a7 */ /* 0x000062000802017f */
[----:B------:R-:W-:Y:S05]  /*1a50*/  @!P0 BRA `(.L_x_2425) ;  /* 0x0000000000048947 */ /* 0x000fea0003800000 */
[----:B------:R-:W-:Y:S01]  /*1a60*/  BPT.TRAP 0x1 ;  /* 0x000000040000795c */ /* 0x000fe20000300000 */
.L_x_2425:
[----:B-1----:R-:W-:Y:S05]  /*1a70*/  @P1 BRA `(.L_x_2426) ;  /* 0x0000000000081947 */ /* 0x002fea0003800000 */
[----:B------:R-:W1:Y:S02]  /*1a80*/  SYNCS.PHASECHK.TRANS64.TRYWAIT P1, [R0+URZ+0x30830], R3 ;  /* 0x03083003000075a7 */ /* 0x000e64000802017f */
[----:B-1----:R-:W-:Y:S05]  /*1a90*/  @!P1 BRA `(.L_x_2427) ;  /* 0x000000f800509947 */ /* 0x002fea0003800000 */
.L_x_2426:
        /* <DEDUP_REMOVED lines=19> */
[----:B------:R-:W-:Y:S01]  /*1bd0*/  MOV R8, UR8 ;  /* 0x0000000800087c02 */ /* 0x000fe20008000f00 */
        /* <DEDUP_REMOVED lines=79> */
.L_x_2428:
[----:B------:R-:W-:Y:S01]  /*20d0*/  UISETP.NE.AND UP0, UPT, UR61, URZ, UPT ;  /* 0x0000003f3d00728c */ /* 0x000fe2000bf05270 */
[----:B------:R-:W-:Y:S01]  /*20e0*/  VIADD R2, R18, UR42 ;  /* 0x0000002a12027c36 */ /* 0x000fe20008000000 */
[----:B------:R-:W-:Y:S01]  /*20f0*/  R2UR UR6, R102 ;  /* 0x00000000660672ca */ /* 0x000fe200000e0000 */
[----:B------:R-:W-:Y:S01]  /*2100*/  UMOV UR5, 0xffffffa0 ;  /* 0xffffffa000057882 */ /* 0x000fe20000000000 */
[----:B------:R-:W-:Y:S01]  /*2110*/  IMAD.U32 R11, RZ, RZ, UR43 ;  /* 0x0000002bff0b7e24 */ /* 0x000fe2000f8e00ff */
[----:B------:R-:W-:Y:S01]  /*2120*/  ULDC UR34, c[0x0][0x988] ;  /* 0x0002620000227ab9 */ /* 0x000fe20000000800 */
[----:B------:R-:W-:Y:S01]  /*2130*/  PLOP3.LUT P1, PT, PT, PT, UP0, 0x80, 0x0 ;  /* 0x000000000000781c */ /* 0x000fe20003f2f008 */
[----:B------:R-:W2:Y:S01]  /*2140*/  S2UR UR14, SR_CgaCtaId ;  /* 0x00000000000e79c3 */ /* 0x000ea20000008800 */
[----:B------:R-:W-:Y:S02]  /*2150*/  PLOP3.LUT P2, PT, PT, PT, UP0, 0x80, 0x0 ;  /* 0x000000000000781c */ /* 0x000fe40003f4f008 */
[----:B------:R-:W-:-:S02]  /*2160*/  CS2R R118, SRZ ;  /* 0x0000000000767805 */ /* 0x000fc4000001ff00 */
[----:B------:R-:W-:Y:S01]  /*2170*/  R2UR UR10, R0 ;  /* 0x00000000000a72ca */ /* 0x000fe200000e0000 */
[----:B------:R-:W-:Y:S01]  /*2180*/  @UP0 ULDC UR4, c[0x0][0x44c] ;  /* 0x0001130000040ab9 */ /* 0x000fe20000000800 */
[----:B------:R-:W-:Y:S01]  /*2190*/  @UP0 ULDC UR11, c[0x0][0x450] ;  /* 0x00011400000b0ab9 */ /* 0x000fe20000000800 */
[----:B------:R-:W-:Y:S02]  /*21a0*/  CS2R R116, SRZ ;  /* 0x0000000000747805 */ /* 0x000fe4000001ff00 */
[----:B------:R-:W-:Y:S01]  /*21b0*/  CS2R R114, SRZ ;  /* 0x0000000000727805 */ /* 0x000fe2000001ff00 */
[----:B------:R-:W-:Y:S01]  /*21c0*/  UIMAD UR5, UR6, UR5, 0x61 ;  /* 0x00000061060574a4 */ /* 0x000fe2000f8e0205 */
[----:B------:R-:W-:Y:S02]  /*21d0*/  CS2R R112, SRZ ;  /* 0x0000000000707805 */ /* 0x000fe4000001ff00 */
[----:B------:R-:W-:Y:S02]  /*21e0*/  CS2R R110, SRZ ;  /* 0x00000000006e7805 */ /* 0x000fe4000001ff00 */
[----:B------:R-:W-:Y:S01]  /*21f0*/  CS2R R108, SRZ ;  /* 0x00000000006c7805 */ /* 0x000fe2000001ff00 */
[----:B01----:R-:W-:Y:S01]  /*2200*/  @P1 IMAD.HI.U32 R3, R2, UR4, RZ ;  /* 0x0000000402031c27 */ /* 0x003fe2000f8e00ff */
[----:B------:R-:W-:Y:S01]  /*2210*/  @UP0 ULDC UR4, c[0x0][0x450] ;  /* 0x0001140000040ab9 */ /* 0x000fe20000000800 */
[----:B------:R-:W-:-:S02]  /*2220*/  CS2R R106, SRZ ;  /* 0x00000000006a7805 */ /* 0x000fc4000001ff00 */
[----:B------:R-:W-:Y:S01]  /*2230*/  CS2R R104, SRZ ;  /* 0x0000000000687805 */ /* 0x000fe2000001ff00 */
[----:B------:R-:W-:Y:S01]  /*2240*/  IMAD.U32 R4, RZ, RZ, UR5 ;  /* 0x00000005ff047e24 */ /* 0x000fe2000f8e00ff */
[----:B------:R-:W-:Y:S01]  /*2250*/  @P2 SHF.R.U32.HI R2, RZ, UR4, R3 ;  /* 0x00000004ff022c19 */ /* 0x000fe20008011603 */
[----:B------:R-:W-:Y:S01]  /*2260*/  UIMAD UR4, UR6, -0x60, UR60 ;  /* 0xffffffa0060478a4 */ /* 0x000fe2000f8e023c */
[----:B------:R-:W-:Y:S01]  /*2270*/  CS2R R102, SRZ ;  /* 0x0000000000667805 */ /* 0x000fe2000001ff00 */
[----:B------:R-:W-:Y:S01]  /*2280*/  IMAD R4, R17, -0x2, R4 ;  /* 0xfffffffe11047824 */ /* 0x000fe200078e0204 */
[----:B------:R-:W-:Y:S01]  /*2290*/  UMOV UR5, UR42 ;  /* 0x0000002a00057c82 */ /* 0x000fe20008000000 */
[----:B------:R-:W0:Y:S01]  /*22a0*/  SHFL.IDX PT, R5, R2, 0x1, 0x1c1f ;  /* 0x003c1f0002057f89 */ /* 0x000e2200000e0000 */
[----:B------:R-:W-:Y:S01]  /*22b0*/  UIADD3 UR4, UR4, 0x60, URZ ;  /* 0x0000006004047890 */ /* 0x000fe2000fffe03f */
[----:B------:R-:W-:Y:S02]  /*22c0*/  CS2R R100, SRZ ;  /* 0x0000000000647805 */ /* 0x000fe4000001ff00 */
[----:B------:R-:W-:Y:S01]  /*22d0*/  IADD3 R4, -R11, UR60, R4 ;  /* 0x0000003c0b047c10 */ /* 0x000fe2000fffe104 */
[----:B------:R-:W1:Y:S01]  /*22e0*/  SHFL.IDX PT, R2, R2, RZ, 0x1c1f ;  /* 0x001c1fff02027589 */ /* 0x000e6200000e0000 */
[----:B------:R-:W-:-:S02]  /*22f0*/  CS2R R98, SRZ ;  /* 0x0000000000627805 */ /* 0x000fc4000001ff00 */
[----:B------:R-:W-:Y:S01]  /*2300*/  CS2R R96, SRZ ;  /* 0x0000000000607805 */ /* 0x000fe2000001ff00 */
[----:B------:R-:W-:Y:S01]  /*2310*/  IMAD.U32 R10, RZ, RZ, UR4 ;  /* 0x00000004ff0a7e24 */ /* 0x000fe2000f8e00ff */
        /* <DEDUP_REMOVED lines=8> */
[----:B------:R-:W-:Y:S02]  /*23a0*/  CS2R R86, SRZ ;  /* 0x0000000000567805 */ /* 0x000fe4000001ff00 */
[----:B------:R-:W-:Y:S01]  /*23b0*/  CS2R R84, SRZ ;  /* 0x0000000000547805 */ /* 0x000fe2000001ff00 */
[----:B------:R-:W-:Y:S01]  /*23c0*/  @UP0 USHF.R.U32.HI UR5, URZ, UR11, UR7 ;  /* 0x0000000b3f050299 */ /* 0x000fe20008011607 */
[----:B------:R-:W-:Y:S02]  /*23d0*/  CS2R R82, SRZ ;  /* 0x0000000000527805 */ /* 0x000fe4000001ff00 */
[----:B------:R-:W-:Y:S02]  /*23e0*/  CS2R R80, SRZ ;  /* 0x0000000000507805 */ /* 0x000fe4000001ff00 */
[----:B------:R-:W-:Y:S01]  /*23f0*/  CS2R R78, SRZ ;  /* 0x00000000004e7805 */ /* 0x000fe2000001ff00 */
[----:B------:R-:W-:Y:S01]  /*2400*/  UIADD3 UR6, UR5, UR60, -UR43 ;  /* 0x0000003c05067290 */ /* 0x000fe2000fffe82b */
[----:B------:R-:W-:-:S02]  /*2410*/  CS2R R76, SRZ ;  /* 0x00000000004c7805 */ /* 0x000fc4000001ff00 */
[----:B0-----:R-:W-:Y:S01]  /*2420*/  VIADDMNMX R5, R5, R4, R3, PT ;  /* 0x0000000405057246 */ /* 0x001fe20003800103 */
[----:B------:R-:W-:Y:S01]  /*2430*/  UIADD3 UR5, UR10, 0x30840, URZ ;  /* 0x000308400a057890 */ /* 0x000fe2000fffe03f */
[----:B------:R-:W-:Y:S01]  /*2440*/  CS2R R74, SRZ ;  /* 0x00000000004a7805 */ /* 0x000fe2000001ff00 */
[----:B------:R-:W-:Y:S01]  /*2450*/  UIMAD.WIDE UR6, UR6, 0x2aaaaaab, URZ ;  /* 0x2aaaaaab060678a5 */ /* 0x000fe2000f8e023f */
[C---:B------:R-:W-:Y:S01]  /*2460*/  ISETP.GT.AND P1, PT, R5.reuse, RZ, PT ;  /* 0x000000ff0500720c */ /* 0x040fe20003f24270 */
[----:B--2---:R-:W-:Y:S01]  /*2470*/  UPRMT UR5, UR14, 0x654, UR5 ;  /* 0x000006540e057896 */ /* 0x004fe20008000005 */
[C---:B------:R-:W-:Y:S01]  /*2480*/  ISETP.GT.AND P2, PT, R5.reuse, 0x1, PT ;  /* 0x000000010500780c */ /* 0x040fe20003f44270 */
[----:B------:R-:W-:Y:S01]  /*2490*/  USHF.R.U32.HI UR6, URZ, 0x1f, UR7 ;  /* 0x0000001f3f067899 */ /* 0x000fe20008011607 */
[----:B------:R-:W-:Y:S02]  /*24a0*/  ISETP.GT.AND P3, PT, R5, 0x8, PT ;  /* 0x000000080500780c */ /* 0x000fe40003f64270 */
[----:B------:R-:W-:-:S02]  /*24b0*/  CS2R R72, SRZ ;  /* 0x0000000000487805 */ /* 0x000fc4000001ff00 */
[----:B------:R-:W-:Y:S01]  /*24c0*/  FSEL R26, R26, -INF , P1 ;  /* 0xff8000001a1a7808 */ /* 0x000fe20000800000 */
[----:B------:R-:W-:Y:S01]  /*24d0*/  ULEA.HI.SX32 UR6, UR7, UR6, 0x1c ;  /* 0x0000000607067291 */ /* 0x000fe2000f8fe23f */
[----:B------:R-:W-:Y:S02]  /*24e0*/  FSEL R27, R27, -INF , P2 ;  /* 0xff8000001b1b7808 */ /* 0x000fe40001000000 */
[C---:B------:R-:W-:Y:S01]  /*24f0*/  ISETP.GT.AND P1, PT, R5.reuse, 0x9, PT ;  /* 0x000000090500780c */ /* 0x040fe20003f24270 */
[----:B------:R-:W-:Y:S01]  /*2500*/  UISETP.LT.AND UP0, UPT, URZ, UR6, UPT ;  /* 0x000000063f00728c */ /* 0x000fe2000bf01270 */
[----:B------:R-:W-:Y:S01]  /*2510*/  FSEL R30, R30, -INF , P3 ;  /* 0xff8000001e1e7808 */ /* 0x000fe20001800000 */
[----:B------:R-:W-:Y:S01]  /*2520*/  SYNCS.ARRIVE.TRANS64.RED.A1T0 RZ, [UR5], RZ ;  /* 0x000000ffffff79a7 */ /* 0x000fe20008100405 */
[----:B------:R-:W-:Y:S01]  /*2530*/  FMNMX.FTZ R11, R26, R27, !PT ;  /* 0x0000001b1a0b7209 */ /* 0x000fe20007810000 */
[----:B------:R-:W-:Y:S01]  /*2540*/  USEL UR11, URZ, UR6, !UP0 ;  /* 0x000000063f0b7287 */ /* 0x000fe2000c000000 */
[----:B------:R-:W-:-:S02]  /*2550*/  ISETP.GT.AND P2, PT, R5, 0x10, PT ;  /* 0x000000100500780c */ /* 0x000fc40003f44270 */
[----:B------:R-:W-:Y:S01]  /*2560*/  FSEL R31, R31, -INF , P1 ;  /* 0xff8000001f1f7808 */ /* 0x000fe20000800000 */
[----:B------:R-:W-:Y:S01]  /*2570*/  UISETP.GE.AND UP0, UPT, UR4, UR11, UPT ;  /* 0x0000000b0400728c */ /* 0x000fe2000bf06270 */
[----:B------:R-:W-:Y:S02]  /*2580*/  FMNMX.FTZ R10, R30, R11, !PT ;  /* 0x0000000b1e0a7209 */ /* 0x000fe40007810000 */
[----:B------:R-:W-:Y:S02]  /*2590*/  ISETP.GT.AND P1, PT, R5, 0x11, PT ;  /* 0x000000110500780c */ /* 0x000fe40003f24270 */
[----:B------:R-:W-:Y:S02]  /*25a0*/  FSEL R34, R34, -INF , P2 ;  /* 0xff80000022227808 */ /* 0x000fe40001000000 */
[----:B------:R-:W-:Y:S02]  /*25b0*/  FMNMX.FTZ R11, R31, R10, !PT ;  /* 0x0000000a1f0b7209 */ /* 0x000fe40007810000 */
        /* <DEDUP_REMOVED lines=54> */
[----:B------:R-:W-:-:S02]  /*2920*/  FSEL R71, R71, -INF , P1 ;  /* 0xff80000047477808 */ /* 0x000fc40000800000 */
[----:B------:R-:W-:Y:S02]  /*2930*/  FMNMX.FTZ R10, R70, R5, !PT ;  /* 0x00000005460a7209 */ /* 0x000fe40007810000 */
[----:B-1----:R-:W-:Y:S02]  /*2940*/  VIADDMNMX R4, R2, R4, R3, PT ;  /* 0x0000000402047246 */ /* 0x002fe40003800103 */
[----:B------:R-:W-:Y:S02]  /*2950*/  FMNMX.FTZ R10, R71, R10, !PT ;  /* 0x0000000a470a7209 */ /* 0x000fe40007810000 */
[C---:B------:R-:W-:Y:S02]  /*2960*/  ISETP.GT.AND P1, PT, R4.reuse, RZ, PT ;  /* 0x000000ff0400720c */ /* 0x040fe40003f24270 */
[C---:B------:R-:W-:Y:S01]  /*2970*/  ISETP.GT.AND P2, PT, R4.reuse, 0x1, PT ;  /* 0x000000010400780c */ /* 0x040fe20003f44270 */
[----:B------:R-:W0:Y:S01]  /*2980*/  SHFL.BFLY PT, R5, R10, 0x2, 0x1f ;  /* 0x0c401f000a057f89 */ /* 0x000e2200000e0000 */
[----:B------:R-:W-:-:S02]  /*2990*/  ISETP.GT.AND P3, PT, R4, 0x8, PT ;  /* 0x000000080400780c */ /* 0x000fc40003f64270 */
[----:B------:R-:W-:Y:S02]  /*29a0*/  FSEL R24, R24, -INF , P1 ;  /* 0xff80000018187808 */ /* 0x000fe40000800000 */
[----:B------:R-:W-:Y:S02]  /*29b0*/  FSEL R25, R25, -INF , P2 ;  /* 0xff80000019197808 */ /* 0x000fe40001000000 */
[----:B------:R-:W-:Y:S02]  /*29c0*/  ISETP.GT.AND P1, PT, R4, 0x9, PT ;  /* 0x000000090400780c */ /* 0x000fe40003f24270 */
[----:B------:R-:W-:Y:S02]  /*29d0*/  FSEL R28, R28, -INF , P3 ;  /* 0xff8000001c1c7808 */ /* 0x000fe40001800000 */
        /* <DEDUP_REMOVED lines=8> */
[----:B------:R-:W-:Y:S02]  /*2a60*/  FMNMX.FTZ R5, R24, R25, !PT ;  /* 0x0000001918057209 */ /* 0x000fe40007810000 */
[----:B------:R-:W-:Y:S01]  /*2a70*/  FSEL R36, R36, -INF , P3 ;  /* 0xff80000024247808 */ /* 0x000fe20001800000 */
[----:B------:R-:W0:Y:S01]  /*2a80*/  SHFL.BFLY PT, R12, R11, 0x1, 0x1f ;  /* 0x0c201f000b0c7f89 */ /* 0x000e2200000e0000 */
[----:B------:R-:W-:Y:S02]  /*2a90*/  FMNMX.FTZ R2, R28, R5, !PT ;  /* 0x000000051c027209 */ /* 0x000fe40007810000 */
[----:B------:R-:W-:Y:S02]  /*2aa0*/  FSEL R37, R37, -INF , P1 ;  /* 0xff80000025257808 */ /* 0x000fe40000800000 */
[----:B------:R-:W-:Y:S02]  /*2ab0*/  FMNMX.FTZ R5, R29, R2, !PT ;  /* 0x000000021d057209 */ /* 0x000fe40007810000 */
[----:B------:R-:W-:-:S02]  /*2ac0*/  ISETP.GT.AND P1, PT, R4, 0x21, PT ;  /* 0x000000210400780c */ /* 0x000fc40003f24270 */
[----:B------:R-:W-:Y:S02]  /*2ad0*/  FMNMX.FTZ R2, R32, R5, !PT ;  /* 0x0000000520027209 */ /* 0x000fe40007810000 */
[----:B------:R-:W-:Y:S02]  /*2ae0*/  FSEL R41, R41, -INF , P1 ;  /* 0xff80000029297808 */ /* 0x000fe40000800000 */
[----:B------:R-:W-:Y:S02]  /*2af0*/  FMNMX.FTZ R5, R33, R2, !PT ;  /* 0x0000000221057209 */ /* 0x000fe40007810000 */
[----:B------:R-:W-:Y:S02]  /*2b00*/  ISETP.GT.AND P1, PT, R4, 0x29, PT ;  /* 0x000000290400780c */ /* 0x000fe40003f24270 */
[----:B------:R-:W-:Y:S02]  /*2b10*/  FMNMX.FTZ R2, R36, R5, !PT ;  /* 0x0000000524027209 */ /* 0x000fe40007810000 */
[----:B------:R-:W-:-:S02]  /*2b20*/  FSEL R45, R45, -INF , P1 ;  /* 0xff8000002d2d7808 */ /* 0x000fc40000800000 */
[----:B------:R-:W-:Y:S02]  /*2b30*/  FMNMX.FTZ R5, R37, R2, !PT ;  /* 0x0000000225057209 */ /* 0x000fe40007810000 */
[C---:B------:R-:W-:Y:S02]  /*2b40*/  ISETP.GT.AND P1, PT, R4.reuse, 0x31, PT ;  /* 0x000000310400780c */ /* 0x040fe40003f24270 */
[----:B0-----:R-:W-:Y:S02]  /*2b50*/  FMNMX.FTZ R3, R11, R12, !PT ;  /* 0x0000000c0b037209 */ /* 0x001fe40007810000 */
[----:B------:R-:W-:Y:S02]  /*2b60*/  FSEL R49, R49, -INF , P1 ;  /* 0xff80000031317808 */ /* 0x000fe40000800000 */
[C---:B------:R-:W-:Y:S01]  /*2b70*/  FSETP.NEU.FTZ.AND P2, PT, R3.reuse, -INF , PT ;  /* 0xff8000000300780b */ /* 0x040fe20003f5d000 */
[----:B------:R-:W-:Y:S01]  /*2b80*/  FMUL.FTZ R10, R3, UR34 ;  /* 0x00000022030a7c20 */ /* 0x000fe20008410000 */
[----:B------:R-:W-:-:S04]  /*2b90*/  ISETP.GT.AND P1, PT, R4, 0x39, PT ;  /* 0x000000390400780c */ /* 0x000fc80003f24270 */
[----:B------:R-:W-:Y:S02]  /*2ba0*/  FSEL R10, R10, RZ, P2 ;  /* 0x000000ff0a0a7208 */ /* 0x000fe40001000000 */
[----:B------:R-:W-:Y:S02]  /*2bb0*/  ISETP.GT.AND P2, PT, R4, 0x20, PT ;  /* 0x000000200400780c */ /* 0x000fe40003f44270 */
[----:B------:R-:W-:Y:S01]  /*2bc0*/  FSEL R53, R53, -INF , P1 ;  /* 0xff80000035357808 */ /* 0x000fe20000800000 */
[--C-:B------:R-:W-:Y:S01]  /*2bd0*/  FFMA.FTZ R26, R26, UR34, -R10.reuse ;  /* 0x000000221a1a7c23 */ /* 0x100fe2000801080a */
[----:B------:R-:W-:Y:S01]  /*2be0*/  FSEL R40, R40, -INF , P2 ;  /* 0xff80000028287808 */ /* 0x000fe20001000000 */
[--C-:B------:R-:W-:Y:S01]  /*2bf0*/  FFMA.FTZ R27, R27, UR34, -R10.reuse ;  /* 0x000000221b1b7c23 */ /* 0x100fe2000801080a */
[----:B------:R-:W-:Y:S01]  /*2c00*/  ISETP.GT.AND P2, PT, R4, 0x28, PT ;  /* 0x000000280400780c */ /* 0x000fe20003f44270 */
[--C-:B------:R-:W-:Y:S01]  /*2c10*/  FFMA.FTZ R30, R30, UR34, -R10.reuse ;  /* 0x000000221e1e7c23 */ /* 0x100fe2000801080a */
[----:B------:R-:W-:Y:S01]  /*2c20*/  FMNMX.FTZ R2, R40, R5, !PT ;  /* 0x0000000528027209 */ /* 0x000fe20007810000 */
[----:B------:R-:W-:Y:S01]  /*2c30*/  MUFU.EX2 R26, R26 ;  /* 0x0000001a001a7308 */ /* 0x000fe20000000800 */
[----:B------:R-:W-:Y:S01]  /*2c40*/  FSEL R44, R44, -INF , P2 ;  /* 0xff8000002c2c7808 */ /* 0x000fe20001000000 */
[--C-:B------:R-:W-:Y:S01]  /*2c50*/  FFMA.FTZ R31, R31, UR34, -R10.reuse ;  /* 0x000000221f1f7c23 */ /* 0x100fe2000801080a */
[----:B------:R-:W-:Y:S01]  /*2c60*/  FMNMX.FTZ R5, R41, R2, !PT ;  /* 0x0000000229057209 */ /* 0x000fe20007810000 */
[--C-:B------:R-:W-:Y:S01]  /*2c70*/  FFMA.FTZ R34, R34, UR34, -R10.reuse ;  /* 0x0000002222227c23 */ /* 0x100fe2000801080a */
[----:B------:R-:W-:Y:S01]  /*2c80*/  ISETP.GT.AND P2, PT, R4, 0x30, PT ;  /* 0x000000300400780c */ /* 0x000fe20003f44270 */
[--C-:B------:R-:W-:Y:S01]  /*2c90*/  FFMA.FTZ R35, R35, UR34, -R10.reuse ;  /* 0x0000002223237c23 */ /* 0x100fe2000801080a */
[----:B------:R-:W-:Y:S01]  /*2ca0*/  FMNMX.FTZ R2, R44, R5, !PT ;  /* 0x000000052c027209 */ /* 0x000fe20007810000 */
[----:B------:R-:W0:Y:S01]  /*2cb0*/  MUFU.EX2 R27, R27 ;  /* 0x0000001b001b7308 */ /* 0x000e220000000800 */
[----:B------:R-:W-:Y:S01]  /*2cc0*/  FSEL R48, R48, -INF , P2 ;  /* 0xff80000030307808 */ /* 0x000fe20001000000 */
[--C-:B------:R-:W-:Y:S01]  /*2cd0*/  FFMA.FTZ R38, R38, UR34, -R10.reuse ;  /* 0x0000002226267c23 */ /* 0x100fe2000801080a */
[----:B------:R-:W-:Y:S01]  /*2ce0*/  FMNMX.FTZ R5, R45, R2, !PT ;  /* 0x000000022d057209 */ /* 0x000fe20007810000 */
[--C-:B------:R-:W-:Y:S01]  /*2cf0*/  FFMA.FTZ R39, R39, UR34, -R10.reuse ;  /* 0x0000002227277c23 */ /* 0x100fe2000801080a */
[----:B------:R-:W-:Y:S01]  /*2d00*/  ISETP.GT.AND P2, PT, R4, 0x38, PT ;  /* 0x000000380400780c */ /* 0x000fe20003f44270 */
[--C-:B------:R-:W-:Y:S01]  /*2d10*/  FFMA.FTZ R42, R42, UR34, -R10.reuse ;  /* 0x000000222a2a7c23 */ /* 0x100fe2000801080a */
[----:B------:R-:W-:Y:S01]  /*2d20*/  FMNMX.FTZ R2, R48, R5, !PT ;  /* 0x0000000530027209 */ /* 0x000fe20007810000 */
[----:B------:R-:W1:Y:S01]  /*2d30*/  MUFU.EX2 R30, R30 ;  /* 0x0000001e001e7308 */ /* 0x000e620000000800 */
[----:B------:R-:W-:Y:S01]  /*2d40*/  FSEL R52, R52, -INF , P2 ;  /* 0xff80000034347808 */ /* 0x000fe20001000000 */
[--C-:B------:R-:W-:Y:S01]  /*2d50*/  FFMA.FTZ R43, R43, UR34, -R10.reuse ;  /* 0x000000222b2b7c23 */ /* 0x100fe2000801080a */
[----:B------:R-:W-:Y:S01]  /*2d60*/  FMNMX.FTZ R5, R49, R2, !PT ;  /* 0x0000000231057209 */ /* 0x000fe20007810000 */
[--C-:B------:R-:W-:Y:S01]  /*2d70*/  FFMA.FTZ R46, R46, UR34, -R10.reuse ;  /* 0x000000222e2e7c23 */ /* 0x100fe2000801080a */
[----:B------:R-:W-:Y:S01]  /*2d80*/  ISETP.GT.AND P2, PT, R4, 0x40, PT ;  /* 0x000000400400780c */ /* 0x000fe20003f44270 */
[--C-:B------:R-:W-:Y:S01]  /*2d90*/  FFMA.FTZ R47, R47, UR34, -R10.reuse ;  /* 0x000000222f2f7c23 */ /* 0x100fe2000801080a */
[----:B------:R-:W-:Y:S01]  /*2da0*/  FMNMX.FTZ R2, R52, R5, !PT ;  /* 0x0000000534027209 */ /* 0x000fe20007810000 */
[----:B------:R-:W2:Y:S01]  /*2db0*/  MUFU.EX2 R31, R31 ;  /* 0x0000001f001f7308 */ /* 0x000ea20000000800 */
[----:B------:R-:W-:Y:S01]  /*2dc0*/  ISETP.GT.AND P1, PT, R4, 0x41, PT ;  /* 0x000000410400780c */ /* 0x000fe20003f24270 */
[----:B0-----:R-:W-:Y:S01]  /*2dd0*/  FADD.FTZ R11, R26, R27 ;  /* 0x0000001b1a0b7221 */ /* 0x001fe20000010000 */
[----:B------:R-:W-:Y:S01]  /*2de0*/  FSEL R56, R56, -INF , P2 ;  /* 0xff80000038387808 */ /* 0x000fe20001000000 */
[--C-:B------:R-:W-:Y:S01]  /*2df0*/  FFMA.FTZ R50, R50, UR34, -R10.reuse ;  /* 0x0000002232327c23 */ /* 0x100fe2000801080a */
[----:B------:R-:W-:Y:S01]  /*2e00*/  FMNMX.FTZ R5, R53, R2, !PT ;  /* 0x0000000235057209 */ /* 0x000fe20007810000 */
[--C-:B------:R-:W-:Y:S01]  /*2e10*/  FFMA.FTZ R51, R51, UR34, -R10.reuse ;  /* 0x0000002233337c23 */ /* 0x100fe2000801080a */
[----:B------:R-:W-:Y:S01]  /*2e20*/  ISETP.GT.AND P2, PT, R4, 0x48, PT ;  /* 0x000000480400780c */ /* 0x000fe20003f44270 */
[----:B------:R-:W-:Y:S01]  /*2e30*/  MUFU.EX2 R34, R34 ;  /* 0x0000002200227308 */ /* 0x000fe20000000800 */
[----:B------:R-:W-:Y:S01]  /*2e40*/  FSEL R57, R57, -INF , P1 ;  /* 0xff80000039397808 */ /* 0x000fe20000800000 */
[----:B-1----:R-:W-:Y:S01]  /*2e50*/  FADD.FTZ R14, R30, R11 ;  /* 0x0000000b1e0e7221 */ /* 0x002fe20000010000 */
[----:B------:R-:W-:Y:S01]  /*2e60*/  FMNMX.FTZ R2, R56, R5, !PT ;  /* 0x0000000538027209 */ /* 0x000fe20007810000 */
[--C-:B------:R-:W-:Y:S01]  /*2e70*/  FFMA.FTZ R54, R54, UR34, -R10.reuse ;  /* 0x0000002236367c23 */ /* 0x100fe2000801080a */
[----:B------:R-:W-:Y:S01]  /*2e80*/  ISETP.GT.AND P1, PT, R4, 0x49, PT ;  /* 0x000000490400780c */ /* 0x000fe20003f24270 */
[----:B------:R-:W-:Y:S01]  /*2e90*/  FFMA.FTZ R55, R55, UR34, -R10 ;  /* 0x0000002237377c23 */ /* 0x000fe2000801080a */
[----:B------:R-:W-:Y:S01]  /*2ea0*/  FSEL R60, R60, -INF , P2 ;  /* 0xff8000003c3c7808 */ /* 0x000fe20001000000 */
[----:B------:R-:W0:Y:S01]  /*2eb0*/  MUFU.EX2 R35, R35 ;  /* 0x0000002300237308 */ /* 0x000e220000000800 */
[----:B------:R-:W-:Y:S01]  /*2ec0*/  FMNMX.FTZ R5, R57, R2, !PT ;  /* 0x0000000239057209 */ /* 0x000fe20007810000 */
[----:B--2---:R-:W-:Y:S01]  /*2ed0*/  FADD.FTZ R11, R31, R14 ;  /* 0x0000000e1f0b7221 */ /* 0x004fe20000010000 */
[----:B------:R-:W-:Y:S01]  /*2ee0*/  ISETP.GT.AND P2, PT, R4, 0x50, PT ;  /* 0x000000500400780c */ /* 0x000fe20003f44270 */
[--C-:B------:R-:W-:Y:S01]  /*2ef0*/  FFMA.FTZ R58, R58, UR34, -R10.reuse ;  /* 0x000000223a3a7c23 */ /* 0x100fe2000801080a */
[----:B------:R-:W-:Y:S01]  /*2f00*/  FSEL R61, R61, -INF , P1 ;  /* 0xff8000003d3d7808 */ /* 0x000fe20000800000 */
[--C-:B------:R-:W-:Y:S01]  /*2f10*/  FFMA.FTZ R59, R59, UR34, -R10.reuse ;  /* 0x000000223b3b7c23 */ /* 0x100fe2000801080a */
[----:B------:R-:W-:Y:S01]  /*2f20*/  FMNMX.FTZ R2, R60, R5, !PT ;  /* 0x000000053c027209 */ /* 0x000fe20007810000 */
[----:B------:R-:W-:Y:S01]  /*2f30*/  MUFU.EX2 R38, R38 ;  /* 0x0000002600267308 */ /* 0x000fe20000000800 */
[----:B------:R-:W-:Y:S01]  /*2f40*/  ISETP.GT.AND P1, PT, R4, 0x51, PT ;  /* 0x000000510400780c */ /* 0x000fe20003f24270 */
[--C-:B------:R-:W-:Y:S01]  /*2f50*/  FFMA.FTZ R62, R62, UR34, -R10.reuse ;  /* 0x000000223e3e7c23 */ /* 0x100fe2000801080a */
[----:B------:R-:W-:Y:S01]  /*2f60*/  FSEL R64, R64, -INF , P2 ;  /* 0xff80000040407808 */ /* 0x000fe20001000000 */
[--C-:B------:R-:W-:Y:S01]  /*2f70*/  FFMA.FTZ R63, R63, UR34, -R10.reuse ;  /* 0x000000223f3f7c23 */ /* 0x100fe2000801080a */
[----:B------:R-:W-:Y:S01]  /*2f80*/  FMNMX.FTZ R5, R61, R2, !PT ;  /* 0x000000023d057209 */ /* 0x000fe20007810000 */
[--C-:B------:R-:W-:Y:S01]  /*2f90*/  FFMA.FTZ R66, R66, UR34, -R10.reuse ;  /* 0x0000002242427c23 */ /* 0x100fe2000801080a */
[----:B------:R-:W-:Y:S01]  /*2fa0*/  ISETP.GT.AND P2, PT, R4, 0x58, PT ;  /* 0x000000580400780c */ /* 0x000fe20003f44270 */
[----:B------:R-:W1:Y:S01]  /*2fb0*/  MUFU.EX2 R39, R39 ;  /* 0x0000002700277308 */ /* 0x000e620000000800 */
[----:B------:R-:W-:Y:S01]  /*2fc0*/  FSEL R65, R65, -INF , P1 ;  /* 0xff80000041417808 */ /* 0x000fe20000800000 */
[--C-:B------:R-:W-:Y:S01]  /*2fd0*/  FFMA.FTZ R67, R67, UR34, -R10.reuse ;  /* 0x0000002243437c23 */ /* 0x100fe2000801080a */
[----:B------:R-:W-:Y:S01]  /*2fe0*/  FMNMX.FTZ R2, R64, R5, !PT ;  /* 0x0000000540027209 */ /* 0x000fe20007810000 */
[--C-:B------:R-:W-:Y:S01]  /*2ff0*/  FFMA.FTZ R70, R70, UR34, -R10.reuse ;  /* 0x0000002246467c23 */ /* 0x100fe2000801080a */
[----:B------:R-:W-:Y:S01]  /*3000*/  ISETP.GT.AND P1, PT, R4, 0x59, PT ;  /* 0x000000590400780c */ /* 0x000fe20003f24270 */
[----:B------:R-:W-:Y:S01]  /*3010*/  FFMA.FTZ R10, R71, UR34, -R10 ;  /* 0x00000022470a7c23 */ /* 0x000fe2000801080a */
[----:B------:R-:W-:Y:S01]  /*3020*/  FSEL R68, R68, -INF , P2 ;  /* 0xff80000044447808 */ /* 0x000fe20001000000 */
[----:B------:R-:W-:Y:S01]  /*3030*/  MUFU.EX2 R42, R42 ;  /* 0x0000002a002a7308 */ /* 0x000fe20000000800 */
[----:B------:R-:W-:-:S02]  /*3040*/  FMNMX.FTZ R5, R65, R2, !PT ;  /* 0x0000000241057209 */ /* 0x000fc40007810000 */
[----:B------:R-:W-:Y:S02]  /*3050*/  FSEL R69, R69, -INF , P1 ;  /* 0xff80000045457808 */ /* 0x000fe40000800000 */
[----:B------:R-:W-:Y:S02]  /*3060*/  FMNMX.FTZ R2, R68, R5, !PT ;  /* 0x0000000544027209 */ /* 0x000fe40007810000 */
[----:B------:R-:W-:Y:S01]  /*3070*/  F2FP.F16.F32.PACK_AB R189, R27, R26 ;  /* 0x0000001a1bbd723e */ /* 0x000fe200000000ff */
[----:B------:R-:W2:Y:S01]  /*3080*/  MUFU.EX2 R43, R43 ;  /* 0x0000002b002b7308 */ /* 0x000ea20000000800 */
[----:B------:R-:W-:Y:S02]  /*3090*/  FMNMX.FTZ R2, R69, R2, !PT ;  /* 0x0000000245027209 */ /* 0x000fe40007810000 */
[----:B------:R-:W-:Y:S02]  /*30a0*/  CS2R R26, SRZ ;  /* 0x00000000001a7805 */ /* 0x000fe4000001ff00 */
[----:B------:R-:W-:-:S02]  /*30b0*/  F2FP.F16.F32.PACK_AB R191, R31, R30 ;  /* 0x0000001e1fbf723e */ /* 0x000fc400000000ff */
[----:B------:R-:W-:Y:S02]  /*30c0*/  CS2R R30, SRZ ;  /* 0x00000000001e7805 */ /* 0x000fe4000001ff00 */
[----:B0-----:R-:W-:Y:S01]  /*30d0*/  F2FP.F16.F32.PACK_AB R185, R35, R34 ;  /* 0x0000002223b9723e */ /* 0x001fe200000000ff */
[----:B------:R-:W0:Y:S01]  /*30e0*/  SHFL.BFLY PT, R5, R2, 0x2, 0x1f ;  /* 0x0c401f0002057f89 */ /* 0x000e2200000e0000 */
[----:B-1----:R-:W-:Y:S01]  /*30f0*/  F2FP.F16.F32.PACK_AB R187, R39, R38 ;  /* 0x0000002627bb723e */ /* 0x002fe200000000ff */
[----:B------:R-:W-:Y:S08]  /*3100*/  MUFU.EX2 R46, R46 ;  /* 0x0000002e002e7308 */ /* 0x000ff00000000800 */
        /* <DEDUP_REMOVED lines=156> */
[----:B------:R-:W-:Y:S01]  /*3ad0*/  MOV R11, R3 ;  /* 0x00000003000b7202 */ /* 0x000fe20000000f00 */
[----:B------:R-:W-:Y:S01]  /*3ae0*/  IMAD.MOV.U32 R12, RZ, RZ, R4 ;  /* 0x000000ffff0c7224 */ /* 0x000fe200078e0004 */
[----:B------:R-:W-:Y:S01]  /*3af0*/  UMOV UR5, UR38 ;  /* 0x0000002600057c82 */ /* 0x000fe20008000000 */
[----:B------:R-:W-:Y:S01]  /*3b00*/  IMAD.MOV.U32 R2, RZ, RZ, 0x3f800000 ;  /* 0x3f800000ff027424 */ /* 0x000fe200078e00ff */
[----:B------:R-:W-:Y:S01]  /*3b10*/  UMOV UR6, UR39 ;  /* 0x0000002700067c82 */ /* 0x000fe20008000000 */
[----:B------:R-:W-:Y:S01]  /*3b20*/  IMAD.MOV.U32 R119, RZ, RZ, RZ ;  /* 0x000000ffff777224 */ /* 0x000fe200078e00ff */
[----:B------:R-:W-:-:S06]  /*3b30*/  ULDC UR34, c[0x0][0x988] ;  /* 0x0002620000227ab9 */ /* 0x000fcc0000000800 */
.L_x_2440:
[----:B------:R-:W-:-:S04]  /*3b40*/  UISETP.NE.AND UP0, UPT, UR6, 0x1, UPT ;  /* 0x000000010600788c */ /* 0x000fc8000bf05270 */
[----:B------:R-:W-:-:S04]  /*3b50*/  USEL UR38, URZ, 0x1, UP0 ;  /* 0x000000013f267887 */ /* 0x000fc80008000000 */
[----:B------:R-:W-:Y:S01]  /*3b60*/  ULOP3.LUT UR38, UR5, UR38, URZ, 0x3c, !UPT ;  /* 0x0000002605267292 */ /* 0x000fe2000f8e3c3f */
[----:B------:R-:W-:Y:S11]  /*3b70*/  @!P0 BRA `(.L_x_2430) ;  /* 0x0000000000048947 */ /* 0x000ff60003800000 */
[----:B------:R-:W-:Y:S01]  /*3b80*/  BPT.TRAP 0x1 ;  /* 0x000000040000795c */ /* 0x000fe20000300000 */
.L_x_2430:
        /* <DEDUP_REMOVED lines=9> */
.L_x_2431:
[----:B-1----:R-:W-:Y:S05]  /*3c20*/  @P1 BRA `(.L_x_2432) ;  /* 0x0000000000081947 */ /* 0x002fea0003800000 */
[----:B------:R-:W1:Y:S02]  /*3c30*/  SYNCS.PHASECHK.TRANS64.TRYWAIT P1, [UR7+0x30830], R3 ;  /* 0x03083003ff0075a7 */ /* 0x000e640008020147 */
[----:B-1----:R-:W-:Y:S05]  /*3c40*/  @!P1 BRA `(.L_x_2433) ;  /* 0x000000d400f89947 */ /* 0x002fea0003800000 */
.L_x_2432:
        /* <DEDUP_REMOVED lines=175> */
.L_x_2434:
[----:B------:R-:W-:Y:S01]  /*4740*/  ULEA UR10, UR6, UR40, 0x3 ;  /* 0x00000028060a7291 */ /* 0x000fe2000f8e183f */
[----:B------:R-:W-:-:S05]  /*4750*/  IMAD.U32 R0, RZ, RZ, UR5 ;  /* 0x00000005ff007e24 */ /* 0x000fca000f8e00ff */
[----:B------:R-:W-:-:S04]  /*4760*/  SHF.L.U32 R0, R0, 0x1f, RZ ;  /* 0x0000001f00007819 */ /* 0x000fc800000006ff */
[----:B------:R2:W3:Y:S01]  /*4770*/  SYNCS.PHASECHK.TRANS64.TRYWAIT P1, [UR10+0x30850], R0 ;  /* 0x03085000ff0075a7 */ /* 0x0004e2000802014a */
[----:B------:R-:W-:Y:S05]  /*4780*/  @!P0 BRA `(.L_x_2435) ;  /* 0x0000000000048947 */ /* 0x000fea0003800000 */
[----:B------:R-:W-:Y:S01]  /*4790*/  BPT.TRAP 0x1 ;  /* 0x000000040000795c */ /* 0x000fe20000300000 */
.L_x_2435:
[----:B---3--:R-:W-:Y:S05]  /*47a0*/  @P1 BRA `(.L_x_2436) ;  /* 0x0000000000081947 */ /* 0x008fea0003800000 */
[----:B------:R-:W3:Y:S02]  /*47b0*/  SYNCS.PHASECHK.TRANS64.TRYWAIT P1, [UR10+0x30850], R0 ;  /* 0x03085000ff0075a7 */ /* 0x000ee4000802014a */
[----:B---3--:R-:W-:Y:S05]  /*47c0*/  @!P1 BRA `(.L_x_2437) ;  /* 0x000000cc00309947 */ /* 0x008fea0003800000 */
.L_x_2436:
        /* <DEDUP_REMOVED lines=37> */
.L_x_2438:
[----:B------:R-:W-:Y:S01]  /*4a20*/  UISETP.NE.AND UP0, UPT, UR61, URZ, UPT ;  /* 0x0000003f3d00728c */ /* 0x000fe2000bf05270 */
[----:B0-2---:R-:W-:Y:S01]  /*4a30*/  VIADD R0, R18, UR42 ;  /* 0x0000002a12007c36 */ /* 0x005fe20008000000 */
[----:B------:R-:W0:Y:S01]  /*4a40*/  S2UR UR6, SR_CgaCtaId ;  /* 0x00000000000679c3 */ /* 0x000e220000008800 */
[----:B------:R-:W-:Y:S01]  /*4a50*/  IMAD.U32 R13, RZ, RZ, UR43 ;  /* 0x0000002bff0d7e24 */ /* 0x000fe2000f8e00ff */
[----:B------:R-:W-:Y:S02]  /*4a60*/  UIADD3 UR7, UR7, 0x30840, URZ ;  /* 0x0003084007077890 */ /* 0x000fe4000fffe03f */
[----:B------:R-:W-:Y:S02]  /*4a70*/  PLOP3.LUT P1, PT, PT, PT, UP0, 0x80, 0x0 ;  /* 0x000000000000781c */ /* 0x000fe40003f2f008 */
[----:B------:R-:W-:-:S03]  /*4a80*/  PLOP3.LUT P2, PT, PT, PT, UP0, 0x80, 0x0 ;  /* 0x000000000000781c */ /* 0x000fc60003f4f008 */
[----:B------:R-:W-:-:S08]  /*4a90*/  @UP0 ULDC UR5, c[0x0][0x44c] ;  /* 0x0001130000050ab9 */ /* 0x000fd00000000800 */
[----:B------:R-:W-:Y:S01]  /*4aa0*/  @P1 IMAD.HI.U32 R2, R0, UR5, RZ ;  /* 0x0000000500021c27 */ /* 0x000fe2000f8e00ff */
[----:B------:R-:W-:-:S04]  /*4ab0*/  @UP0 ULDC UR5, c[0x0][0x450] ;  /* 0x0001140000050ab9 */ /* 0x000fc80000000800 */
[----:B------:R-:W-:Y:S01]  /*4ac0*/  @P2 SHF.R.U32.HI R0, RZ, UR5, R2 ;  /* 0x00000005ff002c19 */ /* 0x000fe20008011602 */
[----:B------:R-:W-:Y:S01]  /*4ad0*/  UMOV UR5, 0x1 ;  /* 0x0000000100057882 */ /* 0x000fe20000000000 */
[----:B0-----:R-:W-:Y:S02]  /*4ae0*/  UPRMT UR7, UR6, 0x654, UR7 ;  /* 0x0000065406077896 */ /* 0x001fe40008000007 */
[----:B------:R-:W-:Y:S01]  /*4af0*/  UIMAD UR5, UR4, -0x60, UR5 ;  /* 0xffffffa0040578a4 */ /* 0x000fe2000f8e0205 */
[----:B-1----:R-:W0:Y:S05]  /*4b00*/  SHFL.IDX PT, R3, R0, RZ, 0x1c1f ;  /* 0x001c1fff00037589 */ /* 0x002e2a00000e0000 */
[----:B------:R-:W-:Y:S01]  /*4b10*/  IMAD.U32 R2, RZ, RZ, UR5 ;  /* 0x00000005ff027e24 */ /* 0x000fe2000f8e00ff */
[----:B------:R-:W-:Y:S03]  /*4b20*/  SYNCS.ARRIVE.TRANS64.RED.A1T0 RZ, [UR7], RZ ;  /* 0x000000ffffff79a7 */ /* 0x000fe60008100407 */
[----:B------:R-:W-:-:S05]  /*4b30*/  IMAD R2, R17, -0x2, R2 ;  /* 0xfffffffe11027824 */ /* 0x000fca00078e0202 */
[----:B------:R-:W-:-:S05]  /*4b40*/  IADD3 R2, -R13, UR60, R2 ;  /* 0x0000003c0d027c10 */ /* 0x000fca000fffe102 */
[----:B0-----:R-:W-:-:S05]  /*4b50*/  IMAD.IADD R4, R2, 0x1, R3 ;  /* 0x0000000102047824 */ /* 0x001fca00078e0203 */
        /* <DEDUP_REMOVED lines=74> */
[----:B0-----:R-:W-:-:S04]  /*5000*/  IADD3 R2, R2, R15, RZ ;  /* 0x0000000f02027210 */ /* 0x001fc80007ffe0ff */
        /* <DEDUP_REMOVED lines=154> */
[----:B------:R-:W-:-:S04]  /*59b0*/  FFMA.FTZ R166, R166, UR34, -R14 ;  /* 0x00000022a6a67c23 */ /* 0x000fc8000801080e */
[----:B------:R-:W1:Y:S08]  /*59c0*/  MUFU.EX2 R2, R2 ;  /* 0x0000000200027308 */ /* 0x000e700000000800 */
[----:B------:R-:W2:Y:S01]  /*59d0*/  MUFU.EX2 R191, R191 ;  /* 0x000000bf00bf7308 */ /* 0x000ea20000000800 */
[----:B0-----:R-:W-:-:S04]  /*59e0*/  FFMA.FTZ R11, R0, R10, R13 ;  /* 0x0000000a000b7223 */ /* 0x001fc8000001000d */
[----:B------:R-:W-:-:S03]  /*59f0*/  FADD.FTZ R11, R188, R11 ;  /* 0x0000000bbc0b7221 */ /* 0x000fc60000010000 */
[----:B------:R-:W0:Y:S01]  /*5a00*/  MUFU.EX2 R120, R120 ;  /* 0x0000007800787308 */ /* 0x000e220000000800 */
[----:B-1----:R-:W-:Y:S01]  /*5a10*/  FFMA.FTZ R5, R2, R5, R189 ;  /* 0x0000000502057223 */ /* 0x002fe200000100bd */
[----:B------:R-:W-:-:S03]  /*5a20*/  FADD.FTZ R132, R190, R11 ;  /* 0x0000000bbe847221 */ /* 0x000fc60000010000 */
[----:B------:R-:W-:Y:S01]  /*5a30*/  FADD.FTZ R10, R20, R5 ;  /* 0x00000005140a7221 */ /* 0x000fe20000010000 */
[----:B------:R-:W-:Y:S02]  /*5a40*/  FADD.FTZ R11, R15, R132 ;  /* 0x000000840f0b7221 */ /* 0x000fe40000010000 */
[----:B------:R-:W1:Y:S01]  /*5a50*/  MUFU.EX2 R185, R185 ;  /* 0x000000b900b97308 */ /* 0x000e620000000800 */
[----:B--2---:R-:W-:Y:S01]  /*5a60*/  FADD.FTZ R5, R191, R10 ;  /* 0x0000000abf057221 */ /* 0x004fe20000010000 */
[----:B------:R-:W-:-:S04]  /*5a70*/  FADD.FTZ R132, R184, R11 ;  /* 0x0000000bb8847221 */ /* 0x000fc80000010000 */
[----:B------:R-:W-:Y:S01]  /*5a80*/  FADD.FTZ R11, R21, R132 ;  /* 0x00000084150b7221 */ /* 0x000fe20000010000 */
[----:B------:R-:W-:Y:S01]  /*5a90*/  FFMA.FTZ R132, R155, UR34, -R14 ;  /* 0x000000229b847c23 */ /* 0x000fe2000801080e */
[----:B------:R-:W2:Y:S01]  /*5aa0*/  MUFU.EX2 R122, R122 ;  /* 0x0000007a007a7308 */ /* 0x000ea20000000800 */
[----:B0-----:R-:W-:Y:S01]  /*5ab0*/  FADD.FTZ R10, R120, R5 ;  /* 0x00000005780a7221 */ /* 0x001fe20000010000 */
[----:B------:R-:W-:-:S04]  /*5ac0*/  FADD.FTZ R134, R186, R11 ;  /* 0x0000000bba867221 */ /* 0x000fc80000010000 */
[----:B------:R-:W-:Y:S02]  /*5ad0*/  FADD.FTZ R11, R121, R134 ;  /* 0x00000086790b7221 */ /* 0x000fe40000010000 */
[----:B------:R-:W0:Y:S01]  /*5ae0*/  MUFU.EX2 R187, R187 ;  /* 0x000000bb00bb7308 */ /* 0x000e220000000800 */
[----:B-1----:R-:W-:Y:S01]  /*5af0*/  FADD.FTZ R5, R185, R10 ;  /* 0x0000000ab9057221 */ /* 0x002fe20000010000 */
[----:B------:R-:W-:-:S04]  /*5b00*/  FADD.FTZ R134, R180, R11 ;  /* 0x0000000bb4867221 */ /* 0x000fc80000010000 */
[----:B------:R-:W-:Y:S01]  /*5b10*/  FADD.FTZ R11, R125, R134 ;  /* 0x000000867d0b7221 */ /* 0x000fe20000010000 */
[--C-:B------:R-:W-:Y:S01]  /*5b20*/  FFMA.FTZ R134, R159, UR34, -R14.reuse ;  /* 0x000000229f867c23 */ /* 0x100fe2000801080e */
[----:B------:R-:W1:Y:S01]  /*5b30*/  MUFU.EX2 R124, R124 ;  /* 0x0000007c007c7308 */ /* 0x000e620000000800 */
[----:B--2---:R-:W-:Y:S01]  /*5b40*/  FADD.FTZ R10, R122, R5 ;  /* 0x000000057a0a7221 */ /* 0x004fe20000010000 */
[----:B------:R-:W-:Y:S01]  /*5b50*/  FADD.FTZ R136, R182, R11 ;  /* 0x0000000bb6887221 */ /* 0x000fe20000010000 */
[----:B------:R-:W-:-:S03]  /*5b60*/  FFMA.FTZ R14, R167, UR34, -R14 ;  /* 0x00000022a70e7c23 */ /* 0x000fc6000801080e */
        /* <DEDUP_REMOVED lines=57> */
.L_x_2439:
        /* <DEDUP_REMOVED lines=36> */
.L_x_2429:
[----:B------:R-:W-:-:S13]  /*6140*/  ISETP.LE.AND P1, PT, RZ, UR4, PT ;  /* 0x00000004ff007c0c */ /* 0x000fda000bf23270 */
[----:B------:R-:W-:Y:S05]  /*6150*/  @!P1 BRA `(.L_x_2441) ;  /* 0x0000001c00b89947 */ /* 0x000fea0003800000 */
[----:B------:R-:W-:Y:S01]  /*6160*/  IMAD.MOV.U32 R12, RZ, RZ, R3 ;  /* 0x000000ffff0c7224 */ /* 0x000fe200078e0003 */
[----:B------:R-:W-:Y:S01]  /*6170*/  UMOV UR5, UR38 ;  /* 0x0000002600057c82 */ /* 0x000fe20008000000 */
[----:B------:R-:W-:Y:S01]  /*6180*/  IMAD.MOV.U32 R11, RZ, RZ, R4 ;  /* 0x000000ffff0b7224 */ /* 0x000fe200078e0004 */
[----:B------:R-:W-:Y:S01]  /*6190*/  UMOV UR6, UR39 ;  /* 0x0000002700067c82 */ /* 0x000fe20008000000 */
[----:B------:R-:W-:-:S05]  /*61a0*/  ULDC UR11, c[0x0][0x988] ;  /* 0x00026200000b7ab9 */ /* 0x000fca0000000800 */
.L_x_2452:
        /* <DEDUP_REMOVED lines=8> */
.L_x_2442:
[----:B------:R-:W-:Y:S01]  /*6230*/  ULEA UR7, UR39, UR40, 0x3 ;  /* 0x0000002827077291 */ /* 0x000fe2000f8e183f */
[----:B------:R-:W-:-:S05]  /*6240*/  IMAD.U32 R3, RZ, RZ, UR38 ;  /* 0x00000026ff037e24 */ /* 0x000fca000f8e00ff */
[----:B------:R-:W-:-:S04]  /*6250*/  SHF.L.U32 R3, R3, 0x1f, RZ ;  /* 0x0000001f03037819 */ /* 0x000fc800000006ff */
[----:B------:R0:W1:Y:S01]  /*6260*/  SYNCS.PHASECHK.TRANS64.TRYWAIT P1, [UR7+0x30830], R3 ;  /* 0x03083003ff0075a7 */ /* 0x0000620008020147 */
[----:B------:R-:W-:Y:S05]  /*6270*/  @!P0 BRA `(.L_x_2443) ;  /* 0x0000000000048947 */ /* 0x000fea0003800000 */
[----:B------:R-:W-:Y:S01]  /*6280*/  BPT.TRAP 0x1 ;  /* 0x000000040000795c */ /* 0x000fe20000300000 */
.L_x_2443:
[----:B-1----:R-:W-:Y:S05]  /*6290*/  @P1 BRA `(.L_x_2444) ;  /* 0x0000000000081947 */ /* 0x002fea0003800000 */
[----:B------:R-:W1:Y:S02]  /*62a0*/  SYNCS.PHASECHK.TRANS64.TRYWAIT P1, [UR7+0x30830], R3 ;  /* 0x03083003ff0075a7 */ /* 0x000e640008020147 */
[----:B-1----:R-:W-:Y:S05]  /*62b0*/  @!P1 BRA `(.L_x_2445) ;  /* 0x000000b0008c9947 */ /* 0x002fea0003800000 */
.L_x_2444:
        /* <DEDUP_REMOVED lines=175> */
.L_x_2446:
[----:B------:R-:W-:Y:S01]  /*6db0*/  ULEA UR14, UR6, UR40, 0x3 ;  /* 0x00000028060e7291 */ /* 0x000fe2000f8e183f */
[----:B------:R-:W-:-:S05]  /*6dc0*/  IMAD.U32 R0, RZ, RZ, UR5 ;  /* 0x00000005ff007e24 */ /* 0x000fca000f8e00ff */
[----:B------:R-:W-:-:S04]  /*6dd0*/  SHF.L.U32 R0, R0, 0x1f, RZ ;  /* 0x0000001f00007819 */ /* 0x000fc800000006ff */
[----:B------:R2:W3:Y:S01]  /*6de0*/  SYNCS.PHASECHK.TRANS64.TRYWAIT P1, [UR14+0x30850], R0 ;  /* 0x03085000ff0075a7 */ /* 0x0004e2000802014e */
[----:B------:R-:W-:Y:S05]  /*6df0*/  @!P0 BRA `(.L_x_2447) ;  /* 0x0000000000048947 */ /* 0x000fea0003800000 */
[----:B------:R-:W-:Y:S01]  /*6e00*/  BPT.TRAP 0x1 ;  /* 0x000000040000795c */ /* 0x000fe20000300000 */
.L_x_2447:
[----:B---3--:R-:W-:Y:S05]  /*6e10*/  @P1 BRA `(.L_x_2448) ;  /* 0x0000000000081947 */ /* 0x008fea0003800000 */
[----:B------:R-:W3:Y:S02]  /*6e20*/  SYNCS.PHASECHK.TRANS64.TRYWAIT P1, [UR14+0x30850], R0 ;  /* 0x03085000ff0075a7 */ /* 0x000ee4000802014e */
[----:B---3--:R-:W-:Y:S05]  /*6e30*/  @!P1 BRA `(.L_x_2449) ;  /* 0x000000a400c49947 */ /* 0x008fea0003800000 */
.L_x_2448:
        /* <DEDUP_REMOVED lines=37> */
.L_x_2450:
        /* <DEDUP_REMOVED lines=216> */
.L_x_2451:
        /* <DEDUP_REMOVED lines=35> */
.L_x_2441:
        /* <DEDUP_REMOVED lines=99> */
.L_x_2453:
[----:B------:R-:W-:Y:S01]  /*8670*/  ULEA UR5, UR39, UR40, 0x3 ;  /* 0x0000002827057291 */ /* 0x000fe2000f8e183f */
[----:B------:R-:W-:-:S05]  /*8680*/  IMAD.U32 R0, RZ, RZ, UR38 ;  /* 0x00000026ff007e24 */ /* 0x000fca000f8e00ff */
[----:B------:R-:W-:-:S04]  /*8690*/  SHF.L.U32 R0, R0, 0x1f, RZ ;  /* 0x0000001f00007819 */ /* 0x000fc800000006ff */
[----:B------:R0:W1:Y:S01]  /*86a0*/  SYNCS.PHASECHK.TRANS64.TRYWAIT P1, [UR5+0x30850], R0 ;  /* 0x03085000ff0075a7 */ /* 0x0000620008020145 */
[----:B------:R-:W-:Y:S05]  /*86b0*/  @!P0 BRA `(.L_x_2454) ;  /* 0x0000000000048947 */ /* 0x000fea0003800000 */
[----:B------:R-:W-:Y:S01]  /*86c0*/  BPT.TRAP 0x1 ;  /* 0x000000040000795c */ /* 0x000fe20000300000 */
.L_x_2454:
[----:B-1----:R-:W-:Y:S05]  /*86d0*/  @P1 BRA `(.L_x_2455) ;  /* 0x0000000000081947 */ /* 0x002fea0003800000 */
[----:B------:R-:W1:Y:S02]  /*86e0*/  SYNCS.PHASECHK.TRANS64.TRYWAIT P1, [UR5+0x30850], R0 ;  /* 0x03085000ff0075a7 */ /* 0x000e640008020145 */
[----:B-1----:R-:W-:Y:S05]  /*86f0*/  @!P1 BRA `(.L_x_2456) ;  /* 0x0000008c00ac9947 */ /* 0x002fea0003800000 */
.L_x_2455:
        /* <DEDUP_REMOVED lines=17> */
[----:B------:R-:W-:Y:S02]  /*8810*/  MOV R5, RZ ;  /* 0x000000ff00057202 */ /* 0x000fe40000000f00 */
        /* <DEDUP_REMOVED lines=46> */
.L_x_2457:
        /* <DEDUP_REMOVED lines=109> */
.L_x_2421:
        /* <DEDUP_REMOVED lines=15> */
[----:B------:R-:W-:Y:S02]  /*92c0*/  F2FP.F16.F32.PACK_AB R97, R43, R98 ;  /* 0x000000622b61723e */ /* 0x000fe400000000ff */
[----:B------:R-:W-:Y:S01]  /*92d0*/  F2FP.F16.F32.PACK_AB R104, R105, R104 ;  /* 0x000000686968723e */ /* 0x000fe200000000ff */
[----:B------:R-:W-:Y:S01]  /*92e0*/  UISETP.NE.AND.EX UP0, UPT, UR9, URZ, UPT, UP0 ;  /* 0x0000003f0900728c */ /* 0x000fe2000bf05300 */
[----:B------:R-:W-:Y:S02]  /*92f0*/  R2UR UR4, R192 ;  /* 0x00000000c00472ca */ /* 0x000fe400000e0000 */
[----:B------:R-:W-:-:S02]  /*9300*/  F2FP.F16.F32.PACK_AB R98, R101, R100 ;  /* 0x000000646562723e */ /* 0x000fc400000000ff */
[----:B------:R-:W-:Y:S02]  /*9310*/  F2FP.F16.F32.PACK_AB R99, R46, R99 ;  /* 0x000000632e63723e */ /* 0x000fe400000000ff */
[----:B------:R-:W-:Y:S02]  /*9320*/  F2FP.F16.F32.PACK_AB R105, R107, R106 ;  /* 0x0000006a6b69723e */ /* 0x000fe400000000ff */
[----:B------:R-:W-:Y:S02]  /*9330*/  F2FP.F16.F32.PACK_AB R112, R113, R112 ;  /* 0x000000707170723e */ /* 0x000fe400000000ff */
[----:B------:R-:W-:Y:S02]  /*9340*/  F2FP.F16.F32.PACK_AB R106, R109, R108 ;  /* 0x0000006c6d6a723e */ /* 0x000fe400000000ff */
[----:B------:R-:W-:Y:S01]  /*9350*/  F2FP.F16.F32.PACK_AB R107, R111, R110 ;  /* 0x0000006e6f6b723e */ /* 0x000fe200000000ff */
[----:B------:R-:W-:Y:S01]  /*9360*/  USHF.L.U32 UR10, UR4, 0x2, URZ ;  /* 0x00000002040a7899 */ /* 0x000fe2000800063f */
[----:B------:R-:W-:-:S02]  /*9370*/  F2FP.F16.F32.PACK_AB R113, R115, R114 ;  /* 0x000000727371723e */ /* 0x000fc400000000ff */
[----:B------:R-:W-:Y:S02]  /*9380*/  F2FP.F16.F32.PACK_AB R114, R117, R116 ;  /* 0x000000747572723e */ /* 0x000fe400000000ff */
[----:B------:R-:W-:Y:S02]  /*9390*/  F2FP.F16.F32.PACK_AB R115, R119, R118 ;  /* 0x000000767773723e */ /* 0x000fe400000000ff */
[----:B------:R-:W-:Y:S02]  /*93a0*/  R2UR UR7, R195 ;  /* 0x00000000c30772ca */ /* 0x000fe400000e0000 */
[----:B------:R-:W-:Y:S02]  /*93b0*/  MOV R20, R42 ;  /* 0x0000002a00147202 */ /* 0x000fe40000000f00 */
[----:B0-----:R-:W-:-:S03]  /*93c0*/  MOV R21, R5 ;  /* 0x0000000500157202 */ /* 0x001fc60000000f00 */
[----:B------:R-:W-:-:S03]  /*93d0*/  IMAD.WIDE R4, R200, 0x2, R20 ;  /* 0x00000002c8047825 */ /* 0x000fc600078e0214 */
[----:B------:R-:W-:-:S03]  /*93e0*/  LOP3.LUT R29, R4, 0x380, RZ, 0xc0, !PT ;  /* 0x00000380041d7812 */ /* 0x000fc600078ec0ff */
[----:B------:R-:W-:Y:S01]  /*93f0*/  USHF.L.U64.HI UR11, UR4, 0x2, UR7 ;  /* 0x00000002040b7899 */ /* 0x000fe20008010207 */
[C---:B------:R-:W-:Y:S01]  /*9400*/  IADD3 R137, P6, R4.reuse, 0x60, RZ ;  /* 0x0000006004897810 */ /* 0x040fe20007fde0ff */
[----:B------:R-:W-:Y:S01]  /*9410*/  UIADD3 UR4, UP1, UR10, UR8, URZ ;  /* 0x000000080a047290 */ /* 0x000fe2000ff3e03f */
[C---:B------:R-:W-:Y:S02]  /*9420*/  IADD3 R47, P2, R4.reuse, 0x20, RZ ;  /* 0x00000020042f7810 */ /* 0x040fe40007f5e0ff */
[C---:B------:R-:W-:Y:S01]  /*9430*/  IADD3 R103, P1, R4.reuse, 0x40, RZ ;  /* 0x0000004004677810 */ /* 0x040fe20007f3e0ff */
[--C-:B------:R-:W-:Y:S01]  /*9440*/  IMAD.X R13, RZ, RZ, R5.reuse, P6 ;  /* 0x000000ffff0d7224 */ /* 0x100fe200030e0605 */
[C---:B------:R-:W-:Y:S01]  /*9450*/  IADD3 R139, P5, R4.reuse, 0x4000, RZ ;  /* 0x00004000048b7810 */ /* 0x040fe20007fbe0ff */
[--C-:B------:R-:W-:Y:S01]  /*9460*/  IMAD.X R9, RZ, RZ, R5.reuse, P2 ;  /* 0x000000ffff097224 */ /* 0x100fe200010e0605 */
[----:B------:R-:W-:Y:S01]  /*9470*/  SHF.R.U64 R29, R29, 0x3, RZ ;  /* 0x000000031d1d7819 */ /* 0x000fe200000012ff */
[----:B------:R-:W-:Y:S01]  /*9480*/  IMAD.X R11, RZ, RZ, R5, P1 ;  /* 0x000000ffff0b7224 */ /* 0x000fe200008e0605 */
[C---:B------:R-:W-:Y:S01]  /*9490*/  IADD3 R141, P0, R4.reuse, 0x4020, RZ ;  /* 0x00004020048d7810 */ /* 0x040fe20007f1e0ff */
[----:B------:R-:W-:Y:S01]  /*94a0*/  UIADD3.X UR7, UR11, UR9, URZ, UP1, !UPT ;  /* 0x000000090b077290 */ /* 0x000fe20008ffe43f */
[----:B------:R-:W-:-:S02]  /*94b0*/  IADD3 R143, P4, R4, 0x4040, RZ ;  /* 0x00004040048f7810 */ /* 0x000fc40007f9e0ff */
[C---:B------:R-:W-:Y:S01]  /*94c0*/  IADD3 R151, P6, R4.reuse, 0x8040, RZ ;  /* 0x0000804004977810 */ /* 0x040fe20007fde0ff */
[--C-:B------:R-:W-:Y:S01]  /*94d0*/  IMAD.X R25, RZ, RZ, R5.reuse, P0 ;  /* 0x000000ffff197224 */ /* 0x100fe200000e0605 */
[----:B------:R-:W-:Y:S01]  /*94e0*/  IADD3.X R15, RZ, R5, RZ, P5, !PT ;  /* 0x00000005ff0f7210 */ /* 0x000fe20002ffe4ff */
[--C-:B------:R-:W-:Y:S01]  /*94f0*/  IMAD.X R27, RZ, RZ, R5.reuse, P4 ;  /* 0x000000ffff1b7224 */ /* 0x100fe200020e0605 */
[C---:B------:R-:W-:Y:S01]  /*9500*/  IADD3 R145, P3, R4.reuse, 0x4060, RZ ;  /* 0x0000406004917810 */ /* 0x040fe20007f7e0ff */
[--C-:B------:R-:W-:Y:S01]  /*9510*/  IMAD.X R37, RZ, RZ, R5.reuse, P6 ;  /* 0x000000ffff257224 */ /* 0x100fe200030e0605 */
[C---:B------:R-:W-:Y:S01]  /*9520*/  IADD3 R147, P2, R4.reuse, 0x8000, RZ ;  /* 0x0000800004937810 */ /* 0x040fe20007f5e0ff */
[----:B------:R-:W-:Y:S01]  /*9530*/  ULDC.64 UR8, c[0x0][0xc08] ;  /* 0x0003020000087ab9 */ /* 0x000fe20000000a00 */
[C---:B------:R-:W-:Y:S01]  /*9540*/  IADD3 R149, P1, R4.reuse, 0x8020, RZ ;  /* 0x0000802004957810 */ /* 0x040fe20007f3e0ff */
[--C-:B------:R-:W-:Y:S01]  /*9550*/  IMAD.X R31, RZ, RZ, R5.reuse, P3 ;  /* 0x000000ffff1f7224 */ /* 0x100fe200018e0605 */
[----:B------:R-:W-:Y:S01]  /*9560*/  IADD3 R153, P5, R4, 0x8060, RZ ;  /* 0x0000806004997810 */ /* 0x000fe20007fbe0ff */
[--C-:B------:R-:W-:Y:S01]  /*9570*/  IMAD.X R33, RZ, RZ, R5.reuse, P2 ;  /* 0x000000ffff217224 */ /* 0x100fe200010e0605 */
[----:B------:R-:W-:Y:S01]  /*9580*/  LOP3.LUT R4, R29, R4, RZ, 0x3c, !PT ;  /* 0x000000041d047212 */ /* 0x000fe200078e3cff */
[--C-:B------:R-:W-:Y:S01]  /*9590*/  IMAD.X R35, RZ, RZ, R5.reuse, P1 ;  /* 0x000000ffff237224 */ /* 0x100fe200008e0605 */
[----:B------:R-:W-:Y:S01]  /*95a0*/  LOP3.LUT R8, R47, 0x380, RZ, 0xc0, !PT ;  /* 0x000003802f087812 */ /* 0x000fe200078ec0ff */
        /* <DEDUP_REMOVED lines=14> */
[----:B------:R-:W-:Y:S02]  /*9690*/  SHF.R.U64 R12, R12, 0x3, RZ ;  /* 0x000000030c0c7819 */ /* 0x000fe400000012ff */
[----:B------:R-:W-:Y:S02]  /*96a0*/  SHF.R.U64 R14, R14, 0x3, RZ ;  /* 0x000000030e0e7819 */ /* 0x000fe400000012ff */
[----:B------:R-:W-:Y:S02]  /*96b0*/  F2FP.F16.F32.PACK_AB R4, R124, R7 ;  /* 0x000000077c04723e */ /* 0x000fe400000000ff */
[----:B------:R-:W-:Y:S02]  /*96c0*/  SHF.R.U64 R24, R24, 0x3, RZ ;  /* 0x0000000318187819 */ /* 0x000fe400000012ff */
[----:B------:R-:W-:Y:S02]  /*96d0*/  SHF.R.U64 R26, R26, 0x3, RZ ;  /* 0x000000031a1a7819 */ /* 0x000fe400000012ff */
[----:B------:R-:W-:-:S02]  /*96e0*/  F2FP.F16.F32.PACK_AB R5, R134, R133 ;  /* 0x000000858605723e */ /* 0x000fc400000000ff */
[----:B------:R-:W-:Y:S02]  /*96f0*/  SHF.R.U64 R36, R36, 0x3, RZ ;  /* 0x0000000324247819 */ /* 0x000fe400000012ff */
[----:B------:R-:W-:Y:S01]  /*9700*/  F2FP.F16.F32.PACK_AB R7, R135, R28 ;  /* 0x0000001c8707723e */ /* 0x000fe200000000ff */
[----:B------:R-:W-:Y:S01]  /*9710*/  BAR.SYNC.DEFER_BLOCKING 0x1, 0x100 ;  /* 0x0044000000007b1d */ /* 0x000fe20000010000 */
[----:B------:R-:W-:Y:S02]  /*9720*/  SHF.R.U64 R30, R30, 0x3, RZ ;  /* 0x000000031e1e7819 */ /* 0x000fe400000012ff */
[----:B------:R-:W-:Y:S02]  /*9730*/  SHF.R.U64 R38, R38, 0x3, RZ ;  /* 0x0000000326267819 */ /* 0x000fe400000012ff */
[----:B------:R-:W-:Y:S02]  /*9740*/  LOP3.LUT R8, R8, R47, RZ, 0x3c, !PT ;  /* 0x0000002f08087212 */ /* 0x000fe400078e3cff */
[----:B------:R-:W-:-:S02]  /*9750*/  LOP3.LUT R10, R10, R103, RZ, 0x3c, !PT ;  /* 0x000000670a0a7212 */ /* 0x000fc400078e3cff */
[----:B------:R-:W-:Y:S02]  /*9760*/  SHF.R.U64 R32, R32, 0x3, RZ ;  /* 0x0000000320207819 */ /* 0x000fe400000012ff */
[----:B------:R-:W-:Y:S02]  /*9770*/  SHF.R.U64 R34, R34, 0x3, RZ ;  /* 0x0000000322227819 */ /* 0x000fe400000012ff */
[----:B------:R-:W-:Y:S02]  /*9780*/  LOP3.LUT R12, R12, R137, RZ, 0x3c, !PT ;  /* 0x000000890c0c7212 */ /* 0x000fe400078e3cff */
[----:B------:R-:W-:Y:S02]  /*9790*/  LOP3.LUT R14, R14, R139, RZ, 0x3c, !PT ;  /* 0x0000008b0e0e7212 */ /* 0x000fe400078e3cff */
[----:B------:R-:W-:Y:S02]  /*97a0*/  LOP3.LUT R24, R24, R141, RZ, 0x3c, !PT ;  /* 0x0000008d18187212 */ /* 0x000fe400078e3cff */
[----:B------:R-:W-:-:S02]  /*97b0*/  LOP3.LUT R26, R26, R143, RZ, 0x3c, !PT ;  /* 0x0000008f1a1a7212 */ /* 0x000fc400078e3cff */
[----:B------:R-:W-:Y:S02]  /*97c0*/  LOP3.LUT R36, R36, R151, RZ, 0x3c, !PT ;  /* 0x0000009724247212 */ /* 0x000fe400078e3cff */
[----:B------:R-:W-:Y:S01]  /*97d0*/  LOP3.LUT R30, R30, R145, RZ, 0x3c, !PT ;  /* 0x000000911e1e7212 */ /* 0x000fe200078e3cff */
[----:B------:R0:W-:Y:S01]  /*97e0*/  STSM.16.M88.4 [R136], R4 ;  /* 0x0000000488007844 */ /* 0x0001e20000000200 */
[----:B------:R-:W-:Y:S02]  /*97f0*/  LOP3.LUT R28, R38, R153, RZ, 0x3c, !PT ;  /* 0x00000099261c7212 */ /* 0x000fe400078e3cff */
[----:B------:R-:W-:Y:S02]  /*9800*/  LOP3.LUT R32, R32, R147, RZ, 0x3c, !PT ;  /* 0x0000009320207212 */ /* 0x000fe400078e3cff */
[----:B------:R-:W-:Y:S02]  /*9810*/  LOP3.LUT R34, R34, R149, RZ, 0x3c, !PT ;  /* 0x0000009522227212 */ /* 0x000fe400078e3cff */
[----:B------:R-:W-:-:S02]  /*9820*/  MOV R135, R8 ;  /* 0x0000000800877202 */ /* 0x000fc40000000f00 */
[----:B------:R-:W-:Y:S02]  /*9830*/  MOV R134, R10 ;  /* 0x0000000a00867202 */ /* 0x000fe40000000f00 */
[----:B------:R-:W-:Y:S02]  /*9840*/  MOV R133, R12 ;  /* 0x0000000c00857202 */ /* 0x000fe40000000f00 */
[----:B------:R-:W-:Y:S02]  /*9850*/  MOV R124, R14 ;  /* 0x0000000e007c7202 */ /* 0x000fe40000000f00 */
[----:B------:R-:W-:Y:S02]  /*9860*/  F2FP.F16.F32.PACK_AB R8, R41, R40 ;  /* 0x000000282908723e */ /* 0x000fe400000000ff */
[----:B0-----:R-:W-:Y:S02]  /*9870*/  F2FP.F16.F32.PACK_AB R4, R121, R120 ;  /* 0x000000787904723e */ /* 0x001fe400000000ff */
[----:B------:R-:W-:-:S02]  /*9880*/  F2FP.F16.F32.PACK_AB R5, R131, R128 ;  /* 0x000000808305723e */ /* 0x000fc400000000ff */
[----:B------:R-:W-:Y:S02]  /*9890*/  F2FP.F16.F32.PACK_AB R6, R122, R3 ;  /* 0x000000037a06723e */ /* 0x000fe400000000ff */
[----:B------:R-:W-:Y:S02]  /*98a0*/  F2FP.F16.F32.PACK_AB R7, R132, R127 ;  /* 0x0000007f8407723e */ /* 0x000fe400000000ff */
[----:B------:R-:W-:Y:S02]  /*98b0*/  F2FP.F16.F32.PACK_AB R9, R129, R126 ;  /* 0x0000007e8109723e */ /* 0x000fe400000000ff */
[----:B------:R-:W-:Y:S01]  /*98c0*/  F2FP.F16.F32.PACK_AB R10, R45, R44 ;  /* 0x0000002c2d0a723e */ /* 0x000fe200000000ff */
[----:B------:R0:W-:Y:S01]  /*98d0*/  STSM.16.M88.4 [R135], R4 ;  /* 0x0000000487007844 */ /* 0x0001e20000000200 */
[----:B------:R-:W-:Y:S02]  /*98e0*/  F2FP.F16.F32.PACK_AB R11, R130, R125 ;  /* 0x0000007d820b723e */ /* 0x000fe400000000ff */
[----:B------:R-:W-:-:S02]  /*98f0*/  MOV R123, R24 ;  /* 0x00000018007b7202 */ /* 0x000fc40000000f00 */
[----:B------:R-:W-:Y:S01]  /*9900*/  MOV R103, R26 ;  /* 0x0000001a00677202 */ /* 0x000fe20000000f00 */
[----:B------:R1:W-:Y:S01]  /*9910*/  STSM.16.M88.4 [R134], R8 ;  /* 0x0000000886007844 */ /* 0x0003e20000000200 */
[----:B------:R-:W-:Y:S02]  /*9920*/  MOV R37, R36 ;  /* 0x0000002400257202 */ /* 0x000fe40000000f00 */
[----:B------:R-:W-:Y:S02]  /*9930*/  F2FP.F16.F32.PACK_AB R12, R49, R48 ;  /* 0x00000030310c723e */ /* 0x000fe400000000ff */
[----:B------:R-:W-:Y:S02]  /*9940*/  F2FP.F16.F32.PACK_AB R13, R51, R50 ;  /* 0x00000032330d723e */ /* 0x000fe400000000ff */
[----:B------:R-:W-:Y:S02]  /*9950*/  F2FP.F16.F32.PACK_AB R14, R53, R52 ;  /* 0x00000034350e723e */ /* 0x000fe400000000ff */
[----:B------:R-:W-:-:S02]  /*9960*/  F2FP.F16.F32.PACK_AB R15, R55, R54 ;  /* 0x00000036370f723e */ /* 0x000fc400000000ff */
[----:B------:R-:W-:Y:S02]  /*9970*/  MOV R102, R30 ;  /* 0x0000001e00667202 */ /* 0x000fe40000000f00 */
[----:B------:R-:W-:Y:S01]  /*9980*/  F2FP.F16.F32.PACK_AB R24, R57, R56 ;  /* 0x000000383918723e */ /* 0x000fe200000000ff */
[----:B------:R-:W-:Y:S01]  /*9990*/  STSM.16.M88.4 [R133], R12 ;  /* 0x0000000c85007844 */ /* 0x000fe20000000200 */
[----:B------:R-:W-:Y:S02]  /*99a0*/  F2FP.F16.F32.PACK_AB R25, R59, R58 ;  /* 0x0000003a3b19723e */ /* 0x000fe400000000ff */
[----:B------:R-:W-:Y:S02]  /*99b0*/  F2FP.F16.F32.PACK_AB R26, R61, R60 ;  /* 0x0000003c3d1a723e */ /* 0x000fe400000000ff */
[----:B------:R-:W-:Y:S02]  /*99c0*/  F2FP.F16.F32.PACK_AB R27, R63, R62 ;  /* 0x0000003e3f1b723e */ /* 0x000fe400000000ff */
[----:B------:R-:W-:-:S02]  /*99d0*/  MOV R36, R28 ;  /* 0x0000001c00247202 */ /* 0x000fc40000000f00 */
[----:B------:R-:W-:Y:S01]  /*99e0*/  MOV R47, R32 ;  /* 0x00000020002f7202 */ /* 0x000fe20000000f00 */
[----:B------:R-:W-:Y:S01]  /*99f0*/  STSM.16.M88.4 [R124], R24 ;  /* 0x000000187c007844 */ /* 0x000fe20000000200 */
[----:B------:R-:W-:Y:S02]  /*9a00*/  MOV R38, R34 ;  /* 0x0000002200267202 */ /* 0x000fe40000000f00 */
[----:B------:R-:W-:Y:S02]  /*9a10*/  F2FP.F16.F32.PACK_AB R28, R65, R64 ;  /* 0x00000040411c723e */ /* 0x000fe400000000ff */
[----:B------:R-:W-:Y:S02]  /*9a20*/  F2FP.F16.F32.PACK_AB R29, R67, R66 ;  /* 0x00000042431d723e */ /* 0x000fe400000000ff */
[----:B------:R-:W-:Y:S02]  /*9a30*/  F2FP.F16.F32.PACK_AB R30, R69, R68 ;  /* 0x00000044451e723e */ /* 0x000fe400000000ff */
[----:B------:R-:W-:-:S02]  /*9a40*/  F2FP.F16.F32.PACK_AB R31, R71, R70 ;  /* 0x00000046471f723e */ /* 0x000fc400000000ff */
[----:B------:R-:W-:Y:S01]  /*9a50*/  PLOP3.LUT P0, PT, PT, PT, UP0, 0x80, 0x0 ;  /* 0x000000000000781c */ /* 0x000fe20003f0f008 */
[----:B------:R-:W-:Y:S01]  /*9a60*/  UISETP.NE.U32.AND UP1, UPT, UR8, URZ, UPT ;  /* 0x0000003f0800728c */ /* 0x000fe2000bf25070 */
[----:B------:R-:W-:Y:S01]  /*9a70*/  F2FP.F16.F32.PACK_AB R32, R73, R72 ;  /* 0x000000484920723e */ /* 0x000fe200000000ff */
[----:B------:R-:W-:Y:S01]  /*9a80*/  STSM.16.M88.4 [R123], R28 ;  /* 0x0000001c7b007844 */ /* 0x000fe20000000200 */
[----:B------:R-:W-:Y:S02]  /*9a90*/  F2FP.F16.F32.PACK_AB R33, R75, R74 ;  /* 0x0000004a4b21723e */ /* 0x000fe400000000ff */
[----:B------:R-:W-:Y:S02]  /*9aa0*/  F2FP.F16.F32.PACK_AB R34, R77, R76 ;  /* 0x0000004c4d22723e */ /* 0x000fe400000000ff */
[----:B------:R-:W-:Y:S01]  /*9ab0*/  F2FP.F16.F32.PACK_AB R35, R79, R78 ;  /* 0x0000004e4f23723e */ /* 0x000fe200000000ff */
[----:B------:R-:W2:Y:S01]  /*9ac0*/  LDC R68, c[0x0][0xbe8] ;  /* 0x0002fa00ff447b82 */ /* 0x000ea20000000800 */
[----:B0-----:R-:W-:-:S02]  /*9ad0*/  F2FP.F16.F32.PACK_AB R4, R81, R80 ;  /* 0x000000505104723e */ /* 0x001fc400000000ff */
[----:B------:R-:W-:Y:S01]  /*9ae0*/  F2FP.F16.F32.PACK_AB R5, R83, R82 ;  /* 0x000000525305723e */ /* 0x000fe200000000ff */
[----:B------:R-:W-:Y:S01]  /*9af0*/  STSM.16.M88.4 [R103], R32 ;  /* 0x0000002067007844 */ /* 0x000fe20000000200 */
[----:B------:R-:W-:Y:S02]  /*9b00*/  F2FP.F16.F32.PACK_AB R6, R85, R84 ;  /* 0x000000545506723e */ /* 0x000fe400000000ff */
[----:B------:R-:W-:Y:S02]  /*9b10*/  F2FP.F16.F32.PACK_AB R7, R87, R86 ;  /* 0x000000565707723e */ /* 0x000fe400000000ff */
[----:B-1----:R-:W-:Y:S02]  /*9b20*/  F2FP.F16.F32.PACK_AB R8, R89, R88 ;  /* 0x000000585908723e */ /* 0x002fe400000000ff */
[----:B------:R-:W-:Y:S01]  /*9b30*/  F2FP.F16.F32.PACK_AB R9, R91, R90 ;  /* 0x0000005a5b09723e */ /* 0x000fe200000000ff */
[----:B------:R0:W-:Y:S01]  /*9b40*/  STSM.16.M88.4 [R102], R4 ;  /* 0x0000000466007844 */ /* 0x0001e20000000200 */
[----:B------:R-:W-:-:S02]  /*9b50*/  F2FP.F16.F32.PACK_AB R10, R93, R92 ;  /* 0x0000005c5d0a723e */ /* 0x000fc400000000ff */
[----:B------:R-:W-:-:S05]  /*9b60*/  F2FP.F16.F32.PACK_AB R11, R95, R94 ;  /* 0x0000005e5f0b723e */ /* 0x000fca00000000ff */
[----:B------:R1:W-:Y:S04]  /*9b70*/  STSM.16.M88.4 [R47], R8 ;  /* 0x000000082f007844 */ /* 0x0003e80000000200 */
[----:B------:R3:W-:Y:S04]  /*9b80*/  STSM.16.M88.4 [R38], R96 ;  /* 0x0000006026007844 */ /* 0x0007e80000000200 */
[----:B------:R3:W-:Y:S01]  /*9b90*/  STSM.16.M88.4 [R37], R104 ;  /* 0x0000006825007844 */ /* 0x0007e20000000200 */
[----:B0-----:R-:W-:Y:S02]  /*9ba0*/  IMAD.U32 R4, RZ, RZ, UR4 ;  /* 0x00000004ff047e24 */ /* 0x001fe4000f8e00ff */
[----:B------:R-:W-:Y:S01]  /*9bb0*/  IMAD.U32 R5, RZ, RZ, UR7 ;  /* 0x00000007ff057e24 */ /* 0x000fe2000f8e00ff */
[----:B------:R3:W-:Y:S01]  /*9bc0*/  STSM.16.M88.4 [R36], R112 ;  /* 0x0000007024007844 */ /* 0x0007e20000000200 */
[----:B------:R-:W-:Y:S06]  /*9bd0*/  BAR.SYNC.DEFER_BLOCKING 0x1, 0x100 ;  /* 0x0044000000007b1d */ /* 0x000fec0000010000 */
[----:B------:R-:W4:Y:S01]  /*9be0*/  @P0 LDG.E R3, desc[UR36][R4.64] ;  /* 0x0000002404030981 */ /* 0x000f22000c1e1900 */
[----:B------:R-:W-:Y:S01]  /*9bf0*/  UISETP.NE.AND.EX UP1, UPT, UR9, URZ, UPT, UP1 ;  /* 0x0000003f0900728c */ /* 0x000fe2000bf25310 */
[----:B--2---:R-:W-:Y:S01]  /*9c00*/  ISETP.NE.AND P1, PT, R68, 0x1, PT ;  /* 0x000000014400780c */ /* 0x004fe20003f25270 */
[----:B------:R-:W-:Y:S01]  /*9c10*/  ULDC UR7, c[0x0][0xa88] ;  /* 0x0002a20000077ab9 */ /* 0x000fe20000000800 */
[----:B------:R-:W-:-:S03]  /*9c20*/  UMOV UR4, URZ ;  /* 0x0000003f00047c82 */ /* 0x000fc60008000000 */
[----:B------:R-:W-:-:S05]  /*9c30*/  PLOP3.LUT P2, PT, PT, PT, UP1, 0x80, 0x0 ;  /* 0x000000000000781c */ /* 0x000fca0003f4f018 */
[----:B------:R-:W-:-:S03]  /*9c40*/  @UP1 UIADD3 UR8, UP2, UR10, UR8, URZ ;  /* 0x000000080a081290 */ /* 0x000fc6000ff5e03f */
[----:B------:R-:W0:Y:S01]  /*9c50*/  @P1 LDC R6, c[0x0][0xbec] ;  /* 0x0002fb00ff061b82 */ /* 0x000e220000000800 */
[----:B------:R-:W-:Y:S02]  /*9c60*/  @UP1 UIADD3.X UR9, UR11, UR9, URZ, UP2, !UPT ;  /* 0x000000090b091290 */ /* 0x000fe400097fe43f */
[----:B-1----:R-:W-:-:S04]  /*9c70*/  IMAD.U32 R10, RZ, RZ, UR8 ;  /* 0x00000008ff0a7e24 */ /* 0x002fc8000f8e00ff */
[----:B------:R-:W-:Y:S01]  /*9c80*/  IMAD.U32 R11, RZ, RZ, UR9 ;  /* 0x00000009ff0b7e24 */ /* 0x000fe2000f8e00ff */
[----:B------:R-:W1:Y:S01]  /*9c90*/  @P1 LDC R8, c[0x0][0xbf0] ;  /* 0x0002fc00ff081b82 */ /* 0x000e620000000800 */
[----:B----4-:R-:W-:Y:S02]  /*9ca0*/  @P0 R2UR UR4, R3 ;  /* 0x00000000030402ca */ /* 0x010fe400000e0000 */
[----:B------:R-:W-:-:S06]  /*9cb0*/  MOV R3, UR7 ;  /* 0x0000000700037c02 */ /* 0x000fcc0008000f00 */
[----:B------:R3:W5:Y:S01]  /*9cc0*/  @P2 LDG.E R3, desc[UR36][R10.64] ;  /* 0x000000240a032981 */ /* 0x000762000c1e1900 */
[----:B01----:R-:W-:Y:S06]  /*9cd0*/  @P2 BRA `(.L_x_2460) ;  /* 0x0000000000102947 */ /* 0x003fec0003800000 */
[----:B------:R-:W-:Y:S05]  /*9ce0*/  @!P0 BRA `(.L_x_2460) ;  /* 0x00000000000c8947 */ /* 0x000fea0003800000 */
[----:B---3--:R-:W2:Y:S04]  /*9cf0*/  LDG.E R10, desc[UR36][R4.64] ;  /* 0x00000024040a7981 */ /* 0x008ea8000c1e1900 */
[----:B-----5:R-:W2:Y:S02]  /*9d00*/  LDG.E R3, desc[UR36][R4.64+0x4] ;  /* 0x0000042404037981 */ /* 0x020ea4000c1e1900 */
[----:B--2---:R-:W-:-:S07]  /*9d10*/  IMAD.IADD R3, R3, 0x1, -R10 ;  /* 0x0000000103037824 */ /* 0x004fce00078e0a0a */
.L_x_2460:
[----:B------:R-:W-:Y:S01]  /*9d20*/  R2UR UR17, R193 ;  /* 0x00000000c11172ca */ /* 0x000fe200000e0000 */
[----:B------:R-:W-:Y:S01]  /*9d30*/  ULDC.64 UR12, c[0x0][0xb90] ;  /* 0x0002e400000c7ab9 */ /* 0x000fe20000000a00 */
[----:B------:R-:W-:Y:S01]  /*9d40*/  R2UR UR16, R195 ;  /* 0x00000000c31072ca */ /* 0x000fe200000e0000 */
[----:B------:R-:W-:Y:S01]  /*9d50*/  VIADD R9, R18, UR42 ;  /* 0x0000002a12097c36 */ /* 0x000fe20008000000 */
[----:B------:R-:W-:Y:S01]  /*9d60*/  R2UR UR15, R192 ;  /* 0x00000000c00f72ca */ /* 0x000fe200000e0000 */
[----:B------:R-:W-:Y:S01]  /*9d70*/  USHF.R.S32.HI UR11, URZ, 0x1f, UR4 ;  /* 0x0000001f3f0b7899 */ /* 0x000fe20008011404 */
[----:B------:R-:W-:Y:S01]  /*9d80*/  VIADD R26, R199, UR42 ;  /* 0x0000002ac71a7c36 */ /* 0x000fe20008000000 */
[----:B------:R-:W-:Y:S01]  /*9d90*/  UMOV UR10, UR4 ;  /* 0x00000004000a7c82 */ /* 0x000fe20008000000 */
[----:B------:R-:W-:-:S04]  /*9da0*/  @P1 IMAD.HI.U32 R5, R9, R6, RZ ;  /* 0x0000000609051227 */ /* 0x000fc800078e00ff */
[----:B------:R-:W-:Y:S01]  /*9db0*/  IMAD.MOV.U32 R4, RZ, RZ, R9 ;  /* 0x000000ffff047224 */ /* 0x000fe200078e0009 */
[----:B------:R-:W-:Y:S01]  /*9dc0*/  USHF.R.S32.HI UR14, URZ, 0x1f, UR17 ;  /* 0x0000001f3f0e7899 */ /* 0x000fe20008011411 */
[----:B------:R-:W-:Y:S01]  /*9dd0*/  @P1 SHF.R.U32.HI R4, RZ, R8, R5 ;  /* 0x00000008ff041219 */ /* 0x000fe20000011605 */
[----:B------:R-:W-:Y:S01]  /*9de0*/  UIMAD.WIDE.U32 UR8, UR17, UR12, UR10 ;  /* 0x0000000c110872a5 */ /* 0x000fe2000f8e000a */
[----:B------:R-:W-:Y:S01]  /*9df0*/  IMAD R5, R194, 0x40, R16 ;  /* 0x00000040c2057824 */ /* 0x000fe200078e0210 */
[----:B------:R-:W-:Y:S01]  /*9e00*/  UIMAD UR7, UR14, UR12, URZ ;  /* 0x0000000c0e0772a4 */ /* 0x000fe2000f8e023f */
[----:B-----5:R-:W-:Y:S01]  /*9e10*/  IMAD R43, R3, R68, RZ ;  /* 0x00000044032b7224 */ /* 0x020fe200078e02ff */
[----:B------:R-:W-:Y:S01]  /*9e20*/  USEL UR16, UR16, URZ, !UP0 ;  /* 0x0000003f10107287 */ /* 0x000fe2000c000000 */
[----:B------:R-:W-:Y:S01]  /*9e30*/  IMAD.MOV R7, RZ, RZ, -R4 ;  /* 0x000000ffff077224 */ /* 0x000fe200078e0a04 */
[----:B------:R-:W-:Y:S01]  /*9e40*/  UIMAD UR7, UR17, UR13, UR7 ;  /* 0x0000000d110772a4 */ /* 0x000fe2000f8e0207 */
[----:B------:R-:W-:Y:S01]  /*9e50*/  IMAD.WIDE R20, R5, 0x2, R20 ;  /* 0x0000000205147825 */ /* 0x000fe200078e0214 */
[----:B------:R-:W-:Y:S01]  /*9e60*/  USEL UR15, UR15, URZ, !UP0 ;  /* 0x0000003f0f0f7287 */ /* 0x000fe2000c000000 */
[----:B------:R-:W-:Y:S01]  /*9e70*/  SHF.R.S32.HI R5, RZ, 0x1f, R4 ;  /* 0x0000001fff057819 */ /* 0x000fe20000011404 */
[----:B------:R-:W-:Y:S01]  /*9e80*/  ULDC.64 UR12, c[0x0][0xb98] ;  /* 0x0002e600000c7ab9 */ /* 0x000fe20000000a00 */
[----:B------:R-:W-:Y:S01]  /*9e90*/  UIADD3 UR9, UR9, UR7, URZ ;  /* 0x0000000709097290 */ /* 0x000fe2000fffe03f */
[----:B------:R-:W-:Y:S01]  /*9ea0*/  IMAD R7, R68, R7, R9 ;  /* 0x0000000744077224 */ /* 0x000fe200078e0209 */
[----:B------:R-:W-:Y:S01]  /*9eb0*/  UIMAD UR7, UR16, UR12, URZ ;  /* 0x0000000c100772a4 */ /* 0x000fe2000f8e023f */
[C---:B------:R-:W-:Y:S01]  /*9ec0*/  IADD3 R13, P2, R20.reuse, 0x1000, RZ ;  /* 0x00001000140d7810 */ /* 0x040fe20007f5e0ff */
[----:B------:R-:W-:Y:S01]  /*9ed0*/  UIMAD.WIDE.U32 UR8, UR15, UR12, UR8 ;  /* 0x0000000c0f0872a5 */ /* 0x000fe2000f8e0008 */
[----:B------:R-:W-:Y:S01]  /*9ee0*/  IADD3 R33, P3, R20, 0x6000, RZ ;  /* 0x0000600014217810 */ /* 0x000fe20007f7e0ff */
[----:B------:R-:W-:Y:S01]  /*9ef0*/  UIMAD UR7, UR15, UR13, UR7 ;  /* 0x0000000d0f0772a4 */ /* 0x000fe2000f8e0207 */
[----:B------:R-:W-:-:S02]  /*9f00*/  SHF.R.S32.HI R6, RZ, 0x1f, R7 ;  /* 0x0000001fff067819 */ /* 0x000fc40000011407 */
[----:B------:R-:W-:Y:S01]  /*9f10*/  LOP3.LUT R12, R13, 0x380, RZ, 0xc0, !PT ;  /* 0x000003800d0c7812 */ /* 0x000fe200078ec0ff */
[----:B------:R-:W-:Y:S01]  /*9f20*/  ULDC.64 UR12, c[0x0][0xaa0] ;  /* 0x0002a800000c7ab9 */ /* 0x000fe20000000a00 */
[----:B------:R-:W-:Y:S01]  /*9f30*/  IADD3 R4, P0, R4, UR8, RZ ;  /* 0x0000000804047c10 */ /* 0x000fe2000ff1e0ff */
[----:B------:R-:W-:Y:S01]  /*9f40*/  IMAD.U32 R8, RZ, RZ, UR7 ;  /* 0x00000007ff087e24 */ /* 0x000fe2000f8e00ff */
[----:B------:R-:W-:Y:S02]  /*9f50*/  SHF.R.U64 R12, R12, 0x3, RZ ;  /* 0x000000030c0c7819 */ /* 0x000fe400000012ff */
[----:B------:R-:W-:Y:S02]  /*9f60*/  LOP3.LUT R32, R33, 0x380, RZ, 0xc0, !PT ;  /* 0x0000038021207812 */ /* 0x000fe400078ec0ff */
[----:B------:R-:W-:Y:S01]  /*9f70*/  IADD3.X R5, R5, UR9, R8, P0, !PT ;  /* 0x0000000905057c10 */ /* 0x000fe200087fe408 */
[----:B------:R-:W-:Y:S01]  /*9f80*/  ULDC.64 UR8, c[0x0][0xb88] ;  /* 0x0002e20000087ab9 */ /* 0x000fe20000000a00 */
[----:B------:R-:W-:Y:S01]  /*9f90*/  LOP3.LUT R12, R12, R13, RZ, 0x3c, !PT ;  /* 0x0000000d0c0c7212 */ /* 0x000fe200078e3cff */
[----:B------:R-:W-:Y:S01]  /*9fa0*/  IMAD R6, R6, UR8, RZ ;  /* 0x0000000806067c24 */ /* 0x000fe2000f8e02ff */
[----:B------:R-:W-:Y:S01]  /*9fb0*/  IADD3.X R13, RZ, R21, RZ, P2, !PT ;  /* 0x00000015ff0d7210 */ /* 0x000fe200017fe4ff */
[----:B------:R-:W-:Y:S01]  /*9fc0*/  IMAD.WIDE.U32 R4, R7, UR8, R4 ;  /* 0x0000000807047c25 */ /* 0x000fe2000f8e0004 */
[----:B------:R-:W-:-:S02]  /*9fd0*/  IADD3 R25, P2, R20, 0x7000, RZ ;  /* 0x0000700014197810 */ /* 0x000fc40007f5e0ff */
[----:B------:R-:W-:Y:S01]  /*9fe0*/  SHF.R.U64 R32, R32, 0x3, RZ ;  /* 0x0000000320207819 */ /* 0x000fe200000012ff */
[----:B---3--:R-:W-:Y:S01]  /*9ff0*/  IMAD R11, R7, UR9, R6 ;  /* 0x00000009070b7c24 */ /* 0x008fe2000f8e0206 */
[----:B------:R-:W-:Y:S01]  /*a000*/  ULDC.64 UR8, c[0x0][0xb50] ;  /* 0x0002d40000087ab9 */ /* 0x000fe20000000a00 */
[----:B------:R-:W-:Y:S01]  /*a010*/  LOP3.LUT R24, R25, 0x380, RZ, 0xc0, !PT ;  /* 0x0000038019187812 */ /* 0x000fe200078ec0ff */
[----:B------:R-:W-:Y:S01]  /*a020*/  VIADD R6, R26, 0x8 ;  /* 0x000000081a067836 */ /* 0x000fe20000000000 */
[----:B------:R-:W-:Y:S01]  /*a030*/  LOP3.LUT R32, R32, R33, RZ, 0x3c, !PT ;  /* 0x0000002120207212 */ /* 0x000fe200078e3cff */
[----:B------:R-:W-:Y:S01]  /*a040*/  IMAD.IADD R5, R5, 0x1, R11 ;  /* 0x0000000105057824 */ /* 0x000fe200078e020b */
[----:B------:R-:W-:Y:S01]  /*a050*/  LEA R11, P0, R4, UR8, 0x2 ;  /* 0x00000008040b7c11 */ /* 0x000fe2000f8010ff */
[----:B------:R-:W-:Y:S01]  /*a060*/  IMAD.X R33, RZ, RZ, R21, P3 ;  /* 0x000000ffff217224 */ /* 0x000fe200018e0615 */
[----:B------:R-:W-:Y:S02]  /*a070*/  SHF.R.U64 R24, R24, 0x3, RZ ;  /* 0x0000000318187819 */ /* 0x000fe400000012ff */
[----:B------:R-:W-:Y:S01]  /*a080*/  LEA.HI.X R14, R4, UR9, R5, 0x2, P0 ;  /* 0x00000009040e7c11 */ /* 0x000fe200080f1405 */
[----:B------:R-:W-:Y:S01]  /*a090*/  SHFL.IDX PT, R36, R11, RZ, 0x1c1f ;  /* 0x001c1fff0b247589 */ /* 0x000fe200000e0000 */
[----:B------:R-:W-:-:S02]  /*a0a0*/  IADD3 R45, P0, R20, 0x5000, RZ ;  /* 0x00005000142d7810 */ /* 0x000fc40007f1e0ff */
[----:B------:R-:W-:Y:S01]  /*a0b0*/  IADD3 R10, P3, R20, 0xb000, RZ ;  /* 0x0000b000140a7810 */ /* 0x000fe20007f7e0ff */
[----:B------:R-:W0:Y:S01]  /*a0c0*/  SHFL.IDX PT, R37, R14, RZ, 0x1c1f ;  /* 0x001c1fff0e257589 */ /* 0x000e2200000e0000 */
[----:B------:R-:W-:Y:S02]  /*a0d0*/  LOP3.LUT R44, R45, 0x380, RZ, 0xc0, !PT ;  /* 0x000003802d2c7812 */ /* 0x000fe400078ec0ff */
[----:B------:R-:W-:Y:S01]  /*a0e0*/  LOP3.LUT R24, R24, R25, RZ, 0x3c, !PT ;  /* 0x0000001918187212 */ /* 0x000fe200078e3cff */
[--C-:B------:R-:W-:Y:S01]  /*a0f0*/  IMAD.X R25, RZ, RZ, R21.reuse, P2 ;  /* 0x000000ffff197224 */ /* 0x100fe200010e0615 */
[----:B------:R-:W-:Y:S01]  /*a100*/  SHF.R.U64 R44, R44, 0x3, RZ ;  /* 0x000000032c2c7819 */ /* 0x000fe200000012ff */
[----:B------:R-:W-:Y:S01]  /*a110*/  SHFL.IDX PT, R40, R11, 0x1, 0x1c1f ;  /* 0x003c1f000b287f89 */ /* 0x000fe200000e0000 */
[----:B------:R-:W-:Y:S02]  /*a120*/  LOP3.LUT R3, R10, 0x380, RZ, 0xc0, !PT ;  /* 0x000003800a037812 */ /* 0x000fe400078ec0ff */
[----:B------:R-:W-:Y:S01]  /*a130*/  IADD3 R9, P6, R20, 0x2000, RZ ;  /* 0x0000200014097810 */ /* 0x000fe20007fde0ff */
[----:B------:R-:W1:Y:S01]  /*a140*/  SHFL.IDX PT, R41, R14, 0x1, 0x1c1f ;  /* 0x003c1f000e297f89 */ /* 0x000e6200000e0000 */
[----:B------:R-:W-:Y:S01]  /*a150*/  LOP3.LUT R44, R44, R45, RZ, 0x3c, !PT ;  /* 0x0000002d2c2c7212 */ /* 0x000fe200078e3cff */
[----:B------:R-:W-:Y:S01]  /*a160*/  IMAD.X R45, RZ, RZ, R21, P0 ;  /* 0x000000ffff2d7224 */ /* 0x000fe200000e0615 */
[----:B------:R-:W-:-:S02]  /*a170*/  LOP3.LUT P0, RZ, R197, 0x3, RZ, 0xc0, !PT ;  /* 0x00000003c5ff7812 */ /* 0x000fc4000780c0ff */
[C---:B------:R-:W-:Y:S02]  /*a180*/  IADD3 R53, P4, R20.reuse, 0x4000, RZ ;  /* 0x0000400014357810 */ /* 0x040fe40007f9e0ff */
[----:B------:R-:W-:Y:S01]  /*a190*/  LOP3.LUT R7, R20, 0x380, RZ, 0xc0, !PT ;  /* 0x0000038014077812 */ /* 0x000fe200078ec0ff */
[----:B------:R-:W-:Y:S01]  /*a1a0*/  UIMAD UR7, UR11, UR12, URZ ;  /* 0x0000000c0b0772a4 */ /* 0x000fe2000f8e023f */
[----:B------:R-:W-:Y:S01]  /*a1b0*/  ISETP.GE.OR P2, PT, R26, R43, P0 ;  /* 0x0000002b1a00720c */ /* 0x000fe20000746670 */
[----:B------:R-:W-:Y:S01]  /*a1c0*/  UIMAD.WIDE.U32 UR8, UR4, UR12, URZ ;  /* 0x0000000c040872a5 */ /* 0x000fe2000f8e003f */
[----:B------:R-:W-:Y:S01]  /*a1d0*/  SHF.R.U64 R3, R3, 0x3, RZ ;  /* 0x0000000303037819 */ /* 0x000fe200000012ff */
[----:B------:R-:W-:Y:S01]  /*a1e0*/  ULDC.64 UR10, c[0x0][0xae8] ;  /* 0x0002ba00000a7ab9 */ /* 0x000fe20000000a00 */
[----:B------:R-:W-:Y:S01]  /*a1f0*/  IADD3 R5, P5, R20, 0x3000, RZ ;  /* 0x0000300014057810 */ /* 0x000fe20007fbe0ff */
[----:B------:R-:W-:Y:S01]  /*a200*/  IMAD.X R49, RZ, RZ, R21, P3 ;  /* 0x000000ffff317224 */ /* 0x000fe200018e0615 */
[----:B------:R-:W-:-:S02]  /*a210*/  LOP3.LUT R48, R3, R10, RZ, 0x3c, !PT ;  /* 0x0000000a03307212 */ /* 0x000fc400078e3cff */
[----:B------:R-:W2:Y:S01]  /*a220*/  @P1 LDC R3, c[0x0][0xbec] ;  /* 0x0002fb00ff031b82 */ /* 0x000ea20000000800 */
[----:B------:R-:W-:Y:S02]  /*a230*/  LOP3.LUT R8, R9, 0x380, RZ, 0xc0, !PT ;  /* 0x0000038009087812 */ /* 0x000fe400078ec0ff */
[----:B------:R-:W-:Y:S02]  /*a240*/  LOP3.LUT R4, R5, 0x380, RZ, 0xc0, !PT ;  /* 0x0000038005047812 */ /* 0x000fe400078ec0ff */
[----:B------:R-:W-:Y:S01]  /*a250*/  LOP3.LUT R52, R53, 0x380, RZ, 0xc0, !PT ;  /* 0x0000038035347812 */ /* 0x000fe200078ec0ff */
[----:B0-----:R0:W-:Y:S01]  /*a260*/  @!P2 ST.E desc[UR36][R36.64], R0 ;  /* 0x000000002400a985 */ /* 0x0011e2000c101924 */
[----:B------:R-:W-:Y:S02]  /*a270*/  ISETP.GE.OR P0, PT, R6, R43, P0 ;  /* 0x0000002b0600720c */ /* 0x000fe40000706670 */
[----:B------:R-:W-:Y:S02]  /*a280*/  SHF.R.U64 R8, R8, 0x3, RZ ;  /* 0x0000000308087819 */ /* 0x000fe400000012ff */
[----:B------:R-:W-:-:S02]  /*a290*/  SHF.R.U64 R4, R4, 0x3, RZ ;  /* 0x0000000304047819 */ /* 0x000fc400000012ff */
[----:B------:R-:W-:Y:S02]  /*a2a0*/  SHF.R.U64 R52, R52, 0x3, RZ ;  /* 0x0000000334347819 */ /* 0x000fe400000012ff */
[----:B------:R-:W-:Y:S02]  /*a2b0*/  SHF.R.U64 R7, R7, 0x3, RZ ;  /* 0x0000000307077819 */ /* 0x000fe400000012ff */
[----:B------:R-:W-:Y:S01]  /*a2c0*/  LOP3.LUT R8, R8, R9, RZ, 0x3c, !PT ;  /* 0x0000000908087212 */ /* 0x000fe200078e3cff */
[----:B0-----:R-:W0:Y:S01]  /*a2d0*/  @P1 LDC R37, c[0x0][0xbf0] ;  /* 0x0002fc00ff251b82 */ /* 0x001e220000000800 */
[----:B------:R-:W-:Y:S01]  /*a2e0*/  LOP3.LUT R4, R4, R5, RZ, 0x3c, !PT ;  /* 0x0000000504047212 */ /* 0x000fe200078e3cff */
[--C-:B------:R-:W-:Y:S01]  /*a2f0*/  IMAD.X R9, RZ, RZ, R21.reuse, P6 ;  /* 0x000000ffff097224 */ /* 0x100fe200030e0615 */
[----:B------:R-:W-:Y:S01]  /*a300*/  LOP3.LUT R52, R52, R53, RZ, 0x3c, !PT ;  /* 0x0000003534347212 */ /* 0x000fe200078e3cff */
[--C-:B------:R-:W-:Y:S01]  /*a310*/  IMAD.X R5, RZ, RZ, R21.reuse, P5 ;  /* 0x000000ffff057224 */ /* 0x100fe200028e0615 */
[C---:B------:R-:W-:Y:S01]  /*a320*/  IADD3 R65, P6, R20.reuse, 0x8000, RZ ;  /* 0x0000800014417810 */ /* 0x040fe20007fde0ff */
[----:B------:R-:W-:Y:S01]  /*a330*/  IMAD.X R53, RZ, RZ, R21, P4 ;  /* 0x000000ffff357224 */ /* 0x000fe200020e0615 */
[C---:B------:R-:W-:Y:S01]  /*a340*/  IADD3 R61, P5, R20.reuse, 0x9000, RZ ;  /* 0x00009000143d7810 */ /* 0x040fe20007fbe0ff */
[----:B------:R-:W-:Y:S01]  /*a350*/  UIMAD UR7, UR4, UR13, UR7 ;  /* 0x0000000d040772a4 */ /* 0x000fe2000f8e0207 */
[----:B------:R-:W-:Y:S01]  /*a360*/  IADD3 R57, P4, R20, 0xa000, RZ ;  /* 0x0000a00014397810 */ /* 0x000fe20007f9e0ff */
[----:B------:R-:W-:Y:S01]  /*a370*/  IMAD R0, R23, 0x20, R194 ;  /* 0x0000002017007824 */ /* 0x000fe200078e02c2 */
[----:B------:R-:W-:Y:S01]  /*a380*/  LOP3.LUT R20, R7, R20, RZ, 0x3c, !PT ;  /* 0x0000001407147212 */ /* 0x000fe200078e3cff */
[----:B------:R-:W-:Y:S01]  /*a390*/  UIADD3 UR9, UR9, UR7, URZ ;  /* 0x0000000709097290 */ /* 0x000fe2000fffe03f */
[----:B------:R-:W-:Y:S01]  /*a3a0*/  LOP3.LUT R64, R65, 0x380, RZ, 0xc0, !PT ;  /* 0x0000038041407812 */ /* 0x000fe200078ec0ff */
[----:B------:R-:W-:Y:S01]  /*a3b0*/  UIMAD UR4, UR14, UR10, URZ ;  /* 0x0000000a0e0472a4 */ /* 0x000fe2000f8e023f */
[----:B------:R-:W-:Y:S01]  /*a3c0*/  LOP3.LUT R60, R61, 0x380, RZ, 0xc0, !PT ;  /* 0x000003803d3c7812 */ /* 0x000fe200078ec0ff */
[----:B-1----:R1:W-:Y:S01]  /*a3d0*/  @!P0 ST.E desc[UR36][R40.64], R2 ;  /* 0x0000000228008985 */ /* 0x0023e2000c101924 */
[----:B------:R-:W-:Y:S01]  /*a3e0*/  LOP3.LUT R56, R57, 0x380, RZ, 0xc0, !PT ;  /* 0x0000038039387812 */ /* 0x000fe200078ec0ff */
[----:B------:R-:W-:Y:S01]  /*a3f0*/  UIMAD UR4, UR17, UR11, UR4 ;  /* 0x0000000b110472a4 */ /* 0x000fe2000f8e0204 */
[----:B------:R-:W-:Y:S01]  /*a400*/  SHF.R.U64 R64, R64, 0x3, RZ ;  /* 0x0000000340407819 */ /* 0x000fe200000012ff */
[----:B------:R3:W5:Y:S01]  /*a410*/  LD.E.128 R28, desc[UR36][R20.64] ;  /* 0x00000024141c7980 */ /* 0x000762000c101d00 */
[----:B------:R-:W-:Y:S01]  /*a420*/  UIMAD.WIDE.U32 UR8, UR17, UR10, UR8 ;  /* 0x0000000a110872a5 */ /* 0x000fe2000f8e0008 */
[----:B------:R-:W-:-:S02]  /*a430*/  SHF.R.U64 R60, R60, 0x3, RZ ;  /* 0x000000033c3c7819 */ /* 0x000fc400000012ff */
[----:B------:R-:W-:Y:S01]  /*a440*/  SHF.R.U64 R56, R56, 0x3, RZ ;  /* 0x0000000338387819 */ /* 0x000fe200000012ff */
[----:B------:R-:W-:Y:S01]  /*a450*/  ULDC.64 UR10, c[0x0][0xaf0] ;  /* 0x0002bc00000a7ab9 */ /* 0x000fe20000000a00 */
[----:B------:R-:W-:Y:S01]  /*a460*/  LOP3.LUT R64, R64, R65, RZ, 0x3c, !PT ;  /* 0x0000004140407212 */ /* 0x000fe200078e3cff */
[----:B------:R-:W5:Y:S01]  /*a470*/  LD.E.128 R12, desc[UR36][R12.64] ;  /* 0x000000240c0c7980 */ /* 0x000f62000c101d00 */
[----:B---3--:R-:W-:Y:S01]  /*a480*/  VIADD R20, R0, UR42 ;  /* 0x0000002a00147c36 */ /* 0x008fe20008000000 */
[----:B------:R-:W-:Y:S01]  /*a490*/  UIADD3 UR9, UR9, UR4, URZ ;  /* 0x0000000409097290 */ /* 0x000fe2000fffe03f */
[----:B------:R-:W-:Y:S01]  /*a4a0*/  LOP3.LUT R60, R60, R61, RZ, 0x3c, !PT ;  /* 0x0000003d3c3c7212 */ /* 0x000fe200078e3cff */
[--C-:B------:R-:W-:Y:S01]  /*a4b0*/  IMAD.X R65, RZ, RZ, R21.reuse, P6 ;  /* 0x000000ffff417224 */ /* 0x100fe200030e0615 */
[----:B------:R-:W-:Y:S01]  /*a4c0*/  LOP3.LUT R56, R56, R57, RZ, 0x3c, !PT ;  /* 0x0000003938387212 */ /* 0x000fe200078e3cff */
[----:B--2---:R-:W-:Y:S01]  /*a4d0*/  @P1 IMAD.HI.U32 R0, R20, R3, RZ ;  /* 0x0000000314001227 */ /* 0x004fe200078e00ff */
[----:B------:R-:W-:Y:S01]  /*a4e0*/  UIMAD UR4, UR16, UR10, URZ ;  /* 0x0000000a100472a4 */ /* 0x000fe2000f8e023f */
[----:B------:R-:W-:Y:S01]  /*a4f0*/  IADD3.X R61, RZ, R21, RZ, P5, !PT ;  /* 0x00000015ff3d7210 */ /* 0x000fe20002ffe4ff */
[----:B------:R-:W5:Y:S01]  /*a500*/  LD.E.128 R8, desc[UR36][R8.64] ;  /* 0x0000002408087980 */ /* 0x000f62000c101d00 */
[----:B------:R-:W-:-:S02]  /*a510*/  IMAD.X R57, RZ, RZ, R21, P4 ;  /* 0x000000ffff397224 */ /* 0x000fc400020e0615 */
[----:B------:R-:W-:Y:S01]  /*a520*/  IMAD.MOV.U32 R21, RZ, RZ, R20 ;  /* 0x000000ffff157224 */ /* 0x000fe200078e0014 */
[----:B0-----:R-:W-:Y:S01]  /*a530*/  @P1 SHF.R.U32.HI R21, RZ, R37, R0 ;  /* 0x00000025ff151219 */ /* 0x001fe20000011600 */
[----:B------:R-:W-:Y:S01]  /*a540*/  UIMAD UR4, UR15, UR11, UR4 ;  /* 0x0000000b0f0472a4 */ /* 0x000fe2000f8e0204 */
[----:B------:R-:W5:Y:S01]  /*a550*/  LD.E.128 R4, desc[UR36][R4.64] ;  /* 0x0000002404047980 */ /* 0x000f62000c101d00 */
[----:B------:R-:W-:Y:S01]  /*a560*/  UIMAD.WIDE.U32 UR8, UR15, UR10, UR8 ;  /* 0x0000000a0f0872a5 */ /* 0x000fe2000f8e0008 */
[--C-:B------:R-:W-:Y:S01]  /*a570*/  SHF.R.S32.HI R0, RZ, 0x1f, R21.reuse ;  /* 0x0000001fff007819 */ /* 0x100fe20000011415 */
[----:B------:R-:W-:Y:S01]  /*a580*/  IMAD.MOV R37, RZ, RZ, -R21 ;  /* 0x000000ffff257224 */ /* 0x000fe200078e0a15 */
[----:B------:R-:W-:Y:S01]  /*a590*/  ULDC.64 UR10, c[0x0][0xae0] ;  /* 0x0002b800000a7ab9 */ /* 0x000fe20000000a00 */
[----:B------:R-:W-:Y:S01]  /*a5a0*/  UIADD3 UR4, UR9, UR4, URZ ;  /* 0x0000000409047290 */ /* 0x000fe2000fffe03f */
[----:B------:R-:W5:Y:S01]  /*a5b0*/  LD.E.128 R52, desc[UR36][R52.64] ;  /* 0x0000002434347980 */ /* 0x000f62000c101d00 */
[----:B------:R-:W-:-:S02]  /*a5c0*/  IMAD R0, R0, UR10, RZ ;  /* 0x0000000a00007c24 */ /* 0x000fc4000f8e02ff */
[----:B------:R-:W-:Y:S01]  /*a5d0*/  IMAD R37, R68, R37, R20 ;  /* 0x0000002544257224 */ /* 0x000fe200078e0214 */
[----:B------:R-:W5:Y:S01]  /*a5e0*/  LD.E.128 R44, desc[UR36][R44.64] ;  /* 0x000000242c2c7980 */ /* 0x000f62000c101d00 */
[----:B------:R-:W-:Y:S02]  /*a5f0*/  IMAD.U32 R3, RZ, RZ, UR9 ;  /* 0x00000009ff037e24 */ /* 0x000fe4000f8e00ff */
[----:B-1----:R-:W-:Y:S01]  /*a600*/  IMAD.U32 R2, RZ, RZ, UR8 ;  /* 0x00000008ff027e24 */ /* 0x002fe2000f8e00ff */
[----:B------:R-:W5:Y:S01]  /*a610*/  LD.E.128 R32, desc[UR36][R32.64] ;  /* 0x0000002420207980 */ /* 0x000f62000c101d00 */
[----:B------:R-:W-:Y:S01]  /*a620*/  IMAD.U32 R3, RZ, RZ, UR4 ;  /* 0x00000004ff037e24 */ /* 0x000fe2000f8e00ff */
[----:B------:R-:W-:Y:S01]  /*a630*/  ULDC.64 UR8, c[0x0][0xad8] ;  /* 0x0002b60000087ab9 */ /* 0x000fe20000000a00 */
[----:B------:R-:W-:Y:S01]  /*a640*/  IMAD R41, R21, UR11, R0 ;  /* 0x0000000b15297c24 */ /* 0x000fe2000f8e0200 */
[----:B------:R-:W5:Y:S01]  /*a650*/  LD.E.128 R24, desc[UR36][R24.64] ;  /* 0x0000002418187980 */ /* 0x000f62000c101d00 */
[----:B------:R-:W-:-:S03]  /*a660*/  SHF.R.S32.HI R0, RZ, 0x1f, R37 ;  /* 0x0000001fff007819 */ /* 0x000fc60000011425 */
[----:B------:R-:W5:Y:S01]  /*a670*/  LD.E.128 R64, desc[UR36][R64.64] ;  /* 0x0000002440407980 */ /* 0x000f62000c101d00 */
[----:B------:R-:W-:-:S03]  /*a680*/  IMAD.WIDE.U32 R2, R21, UR10, R2 ;  /* 0x0000000a15027c25 */ /* 0x000fc6000f8e0002 */
        /* <DEDUP_REMOVED lines=9> */
[----:B------:R-:W-:-:S02]  /*a720*/  IMAD.IADD R3, R3, 0x1, R41 ;  /* 0x0000000103037824 */ /* 0x000fc400078e0229 */
[----:B------:R-:W-:Y:S01]  /*a730*/  IMAD R20, R0, UR8, RZ ;  /* 0x0000000800147c24 */ /* 0x000fe2000f8e02ff */
[----:B------:R-:W-:Y:S01]  /*a740*/  IADD3 R68, R194, UR42, RZ ;  /* 0x0000002ac2447c10 */ /* 0x000fe2000fffe0ff */
[----:B------:R-:W-:-:S04]  /*a750*/  IMAD.WIDE.U32 R2, R37, UR8, R2 ;  /* 0x0000000825027c25 */ /* 0x000fc8000f8e0002 */
[----:B------:R-:W-:Y:S01]  /*a760*/  IMAD R21, R37, UR9, R20 ;  /* 0x0000000925157c24 */ /* 0x000fe2000f8e0214 */
[----:B------:R-:W-:Y:S01]  /*a770*/  ISETP.GE.AND P2, PT, R68, R43, PT ;  /* 0x0000002b4400720c */ /* 0x000fe20003f46270 */
[----:B------:R-:W-:Y:S01]  /*a780*/  ULDC.64 UR8, c[0x0][0xa80] ;  /* 0x0002a00000087ab9 */ /* 0x000fe20000000a00 */
[----:B------:R-:W-:Y:S01]  /*a790*/  VIADD R42, R42, 0x30820 ;  /* 0x000308202a2a7836 */ /* 0x000fe20000000000 */
[----:B------:R-:W-:Y:S01]  /*a7a0*/  LEA R38, P3, R2, UR8, 0x1 ;  /* 0x0000000802267c11 */ /* 0x000fe2000f8608ff */
[----:B------:R-:W-:Y:S02]  /*a7b0*/  IMAD.IADD R3, R3, 0x1, R21 ;  /* 0x0000000103037824 */ /* 0x000fe400078e0215 */
[----:B------:R-:W-:Y:S01]  /*a7c0*/  VIADD R0, R68, 0x20 ;  /* 0x0000002044007836 */ /* 0x000fe20000000000 */
[----:B------:R-:W-:Y:S02]  /*a7d0*/  PRMT R42, RZ, 0x654, R42 ;  /* 0x00000654ff2a7816 */ /* 0x000fe4000000002a */
[----:B------:R-:W-:-:S02]  /*a7e0*/  LEA.HI.X R40, R2, UR9, R3, 0x1, P3 ;  /* 0x0000000902287c11 */ /* 0x000fc400098f0c03 */
[-C--:B------:R-:W-:Y:S01]  /*a7f0*/  ISETP.GE.AND P1, PT, R0, R43.reuse, PT ;  /* 0x0000002b0000720c */ /* 0x080fe20003f26270 */
[----:B------:R-:W-:Y:S01]  /*a800*/  VIADD R0, R68, 0x40 ;  /* 0x0000004044007836 */ /* 0x000fe20000000000 */
[----:B0-----:R0:W1:Y:S01]  /*a810*/  SHFL.IDX PT, R21, R38, RZ, 0x181f ;  /* 0x00181fff26157589 */ /* 0x00106200000e0000 */
[----:B------:R0:W-:Y:S01]  /*a820*/  SYNCS.ARRIVE.TRANS64.RED.A1T0 RZ, [R42+URZ], RZ ;  /* 0x000000ff2aff79a7 */ /* 0x0001e2000810043f */
[----:B------:R-:W-:Y:S02]  /*a830*/  BSSY B1, `(.L_x_2461) ;  /* 0x0000011000017945 */ /* 0x000fe40003800000 */
[----:B------:R0:W2:Y:S01]  /*a840*/  SHFL.IDX PT, R37, R40, RZ, 0x181f ;  /* 0x00181fff28257589 */ /* 0x0000a200000e0000 */
        /* <DEDUP_REMOVED lines=15> */
.L_x_2462:
[----:B------:R-:W-:Y:S05]  /*a940*/  BSYNC B1 ;  /* 0x0000000000017941 */ /* 0x000fea0003800000 */
.L_x_2461:
        /* <DEDUP_REMOVED lines=11> */
[-C--:B----4-:R-:W-:Y:S02]  /*aa00*/  @!P4 LEA.HI.X R3, R16, R29.reuse, R204, 0x1, P1 ;  /* 0x0000001d1003c211 */ /* 0x090fe400008f0ccc */
[-C--:B-1----:R-:W-:Y:S02]  /*aa10*/  @!P5 LEA.HI.X R21, R19, R29.reuse, R203, 0x1, P2 ;  /* 0x0000001d1315d211 */ /* 0x082fe400010f0ccb */
[----:B------:R-:W-:Y:S01]  /*aa20*/  @!P6 LEA.HI.X R29, R22, R29, R202, 0x1, P3 ;  /* 0x0000001d161de211 */ /* 0x000fe200018f0cca */
[----:B------:R0:W-:Y:S04]  /*aa30*/  @!P4 ST.E.128 desc[UR36][R2.64], R12 ;  /* 0x0000000c0200c985 */ /* 0x0001e8000c101d24 */
[----:B------:R0:W-:Y:S04]  /*aa40*/  @!P5 ST.E.128 desc[UR36][R20.64], R44 ;  /* 0x0000002c1400d985 */ /* 0x0001e8000c101d24 */
[----:B------:R0:W-:Y:S02]  /*aa50*/  @!P6 ST.E.128 desc[UR36][R28.64], R60 ;  /* 0x0000003c1c00e985 */ /* 0x0001e4000c101d24 */
.L_x_2464:
[----:B------:R-:W-:Y:S05]  /*aa60*/  BSYNC B1 ;  /* 0x0000000000017941 */ /* 0x000fea0003800000 */
.L_x_2463:
[----:B0-----:R0:W0:Y:S01]  /*aa70*/  SHFL.IDX PT, R15, R40, 0x2, 0x181f ;  /* 0x00581f00280f7f89 */ /* 0x00102200000e0000 */
        /* <DEDUP_REMOVED lines=16> */
.L_x_2466:
[----:B------:R-:W-:Y:S05]  /*ab80*/  BSYNC B1 ;  /* 0x0000000000017941 */ /* 0x000fea0003800000 */
.L_x_2465:
        /* <DEDUP_REMOVED lines=8> */
[CC--:B0-----:R-:W-:Y:S02]  /*ac10*/  @!P2 LEA R2, P0, R16.reuse, R13.reuse, 0x1 ;  /* 0x0000000d1002a211 */ /* 0x0c1fe400078008ff */
        /* <DEDUP_REMOVED lines=11> */
.L_x_2459:
[----:B------:R-:W-:Y:S01]  /*acd0*/  R2UR UR4, R192 ;  /* 0x00000000c00472ca */ /* 0x000fe200000e0000 */
[----:B------:R-:W-:Y:S01]  /*ace0*/  ULDC.64 UR8, c[0x0][0xc00] ;  /* 0x0003000000087ab9 */ /* 0x000fe20000000a00 */
[----:B------:R-:W0:Y:S01]  /*acf0*/  LDC R11, c[0x0][0xbe8] ;  /* 0x0002fa00ff0b7b82 */ /* 0x000e220000000800 */
[----:B------:R-:W-:Y:S01]  /*ad00*/  UISETP.NE.U32.AND UP0, UPT, UR8, URZ, UPT ;  /* 0x0000003f0800728c */ /* 0x000fe2000bf05070 */
[----:B------:R-:W-:-:S03]  /*ad10*/  R2UR UR7, R193 ;  /* 0x00000000c10772ca */ /* 0x000fc600000e0000 */
[----:B------:R-:W-:-:S03]  /*ad20*/  UISETP.NE.AND.EX UP0, UPT, UR9, URZ, UPT, UP0 ;  /* 0x0000003f0900728c */ /* 0x000fc6000bf05300 */
[----:B------:R-:W-:-:S03]  /*ad30*/  ULDC.64 UR8, c[0x0][0xc00] ;  /* 0x0003000000087ab9 */ /* 0x000fc60000000a00 */
[----:B------:R-:W-:Y:S01]  /*ad40*/  UIMAD.WIDE UR8, UR4, 0x4, UR8 ;  /* 0x00000004040878a5 */ /* 0x000fe2000f8e0208 */
[----:B------:R-:W-:-:S05]  /*ad50*/  PLOP3.LUT P2, PT, PT, PT, UP0, 0x80, 0x0 ;  /* 0x000000000000781c */ /* 0x000fca0003f4f008 */
[----:B------:R-:W-:Y:S02]  /*ad60*/  IMAD.U32 R2, RZ, RZ, UR8 ;  /* 0x00000008ff027e24 */ /* 0x000fe4000f8e00ff */
[----:B------:R-:W-:Y:S01]  /*ad70*/  IMAD.U32 R3, RZ, RZ, UR9 ;  /* 0x00000009ff037e24 */ /* 0x000fe2000f8e00ff */
[----:B------:R-:W-:Y:S02]  /*ad80*/  ULDC.64 UR8, c[0x0][0xc08] ;  /* 0x0003020000087ab9 */ /* 0x000fe40000000a00 */
[----:B------:R-:W-:-:S03]  /*ad90*/  UISETP.NE.U32.AND UP1, UPT, UR8, URZ, UPT ;  /* 0x0000003f0800728c */ /* 0x000fc6000bf25070 */
[----:B------:R-:W2:Y:S01]  /*ada0*/  @P2 LDG.E R6, desc[UR36][R2.64] ;  /* 0x0000002402062981 */ /* 0x000ea2000c1e1900 */
[----:B------:R-:W-:-:S06]  /*adb0*/  UISETP.NE.AND.EX UP1, UPT, UR9, URZ, UPT, UP1 ;  /* 0x0000003f0900728c */ /* 0x000fcc000bf25310 */
[----:B------:R-:W-:-:S05]  /*adc0*/  PLOP3.LUT P3, PT, PT, PT, UP1, 0x80, 0x0 ;  /* 0x000000000000781c */ /* 0x000fca0003f6f018 */
[----:B------:R-:W-:Y:S02]  /*add0*/  @UP1 ULDC.64 UR8, c[0x0][0xc08] ;  /* 0x0003020000081ab9 */ /* 0x000fe40000000a00 */
[----:B------:R-:W-:-:S03]  /*ade0*/  @UP1 UIMAD.WIDE UR8, UR4, 0x4, UR8 ;  /* 0x00000004040818a5 */ /* 0x000fc6000f8e0208 */
[----:B------:R-:W-:Y:S02]  /*adf0*/  ULDC UR4, c[0x0][0xa88] ;  /* 0x0002a20000047ab9 */ /* 0x000fe40000000800 */
[----:B------:R-:W-:Y:S01]  /*ae00*/  IMAD.U32 R0, RZ, RZ, UR4 ;  /* 0x00000004ff007e24 */ /* 0x000fe2000f8e00ff */
        /* <DEDUP_REMOVED lines=15> */
.L_x_2468:
[----:B------:R-:W-:Y:S01]  /*af00*/  R2UR UR8, R192 ;  /* 0x00000000c00872ca */ /* 0x000fe200000e0000 */
[----:B------:R-:W-:Y:S01]  /*af10*/  BSSY B1, `(.L_x_2469) ;  /* 0x000002f000017945 */ /* 0x000fe20003800000 */
[----:B------:R-:W-:-:S11]  /*af20*/  R2UR UR7, R195 ;  /* 0x00000000c30772ca */ /* 0x000fd600000e0000 */
[----:B------:R-:W-:Y:S02]  /*af30*/  USEL UR12, UR8, URZ, !UP0 ;  /* 0x0000003f080c7287 */ /* 0x000fe4000c000000 */
[----:B------:R-:W-:Y:S01]  /*af40*/  USEL UR13, UR7, URZ, !UP0 ;  /* 0x0000003f070d7287 */ /* 0x000fe2000c000000 */
[----:B------:R-:W-:Y:S11]  /*af50*/  @P1 BRA `(.L_x_2470) ;  /* 0x0000000000a81947 */ /* 0x000ff60003800000 */
[----:B------:R-:W0:Y:S01]  /*af60*/  S2R R3, SR_TID.X ;  /* 0x0000000000037919 */ /* 0x000e220000002100 */
[----:B------:R-:W1:Y:S01]  /*af70*/  LDC R7, c[0x0][0xbe8] ;  /* 0x0002fa00ff077b82 */ /* 0x000e620000000800 */
[----:B------:R-:W-:Y:S02]  /*af80*/  IMAD.U32 R4, RZ, RZ, UR42 ;  /* 0x0000002aff047e24 */ /* 0x000fe4000f8e00ff */
[----:B-1---5:R-:W-:-:S03]  /*af90*/  IMAD R2, R0, R7, RZ ;  /* 0x0000000700027224 */ /* 0x022fc600078e02ff */
[----:B0-----:R-:W-:-:S04]  /*afa0*/  IADD3 R4, R4, -0x80, R3 ;  /* 0xffffff8004047810 */ /* 0x001fc80007ffe003 */
[----:B------:R-:W-:-:S13]  /*afb0*/  ISETP.GE.AND P1, PT, R4, R2, PT ;  /* 0x000000020400720c */ /* 0x000fda0003f26270 */
[----:B------:R-:W-:Y:S05]  /*afc0*/  @P1 BRA `(.L_x_2470) ;  /* 0x00000000008c1947 */ /* 0x000fea0003800000 */
[----:B------:R-:W-:Y:S01]  /*afd0*/  ISETP.NE.AND P1, PT, R7, 0x1, PT ;  /* 0x000000010700780c */ /* 0x000fe20003f25270 */
[----:B------:R-:W-:Y:S01]  /*afe0*/  ULDC.64 UR14, c[0x0][0xb90] ;  /* 0x0002e400000e7ab9 */ /* 0x000fe20000000a00 */
[----:B------:R-:W-:Y:S01]  /*aff0*/  R2UR UR16, R193 ;  /* 0x00000000c11072ca */ /* 0x000fe200000e0000 */
[----:B------:R-:W-:Y:S01]  /*b000*/  UIMAD UR7, UR11, UR14, URZ ;  /* 0x0000000e0b0772a4 */ /* 0x000fe2000f8e023f */
[----:B------:R-:W-:Y:S01]  /*b010*/  IMAD.MOV.U32 R2, RZ, RZ, R4 ;  /* 0x000000ffff027224 */ /* 0x000fe200078e0004 */
[----:B------:R-:W-:Y:S01]  /*b020*/  UMOV UR8, UR4 ;  /* 0x0000000400087c82 */ /* 0x000fe20008000000 */
[----:B------:R-:W-:-:S07]  /*b030*/  UMOV UR9, UR10 ;  /* 0x0000000a00097c82 */ /* 0x000fce0008000000 */
[----:B------:R-:W0:Y:S02]  /*b040*/  @P1 LDC R3, c[0x0][0xbec] ;  /* 0x0002fb00ff031b82 */ /* 0x000e240000000800 */
[----:B------:R-:W-:Y:S02]  /*b050*/  UIMAD.WIDE.U32 UR8, UR16, UR14, UR8 ;  /* 0x0000000e100872a5 */ /* 0x000fe4000f8e0008 */
[----:B------:R-:W-:-:S03]  /*b060*/  UIMAD UR7, UR16, UR15, UR7 ;  /* 0x0000000f100772a4 */ /* 0x000fc6000f8e0207 */
[----:B------:R-:W-:Y:S01]  /*b070*/  ULDC.64 UR14, c[0x0][0xb98] ;  /* 0x0002e600000e7ab9 */ /* 0x000fe20000000a00 */
[----:B------:R-:W1:Y:S01]  /*b080*/  @P1 LDC R6, c[0x0][0xbf0] ;  /* 0x0002fc00ff061b82 */ /* 0x000e620000000800 */
[----:B------:R-:W-:Y:S02]  /*b090*/  UIADD3 UR9, UR9, UR7, URZ ;  /* 0x0000000709097290 */ /* 0x000fe4000fffe03f */
[----:B------:R-:W-:Y:S02]  /*b0a0*/  UIMAD UR7, UR13, UR14, URZ ;  /* 0x0000000e0d0772a4 */ /* 0x000fe4000f8e023f */
[----:B------:R-:W-:Y:S02]  /*b0b0*/  UIMAD.WIDE.U32 UR8, UR12, UR14, UR8 ;  /* 0x0000000e0c0872a5 */ /* 0x000fe4000f8e0008 */
[----:B------:R-:W-:-:S03]  /*b0c0*/  UIMAD UR7, UR12, UR15, UR7 ;  /* 0x0000000f0c0772a4 */ /* 0x000fc6000f8e0207 */
        /* <DEDUP_REMOVED lines=19> */
.L_x_2470:
[----:B------:R-:W-:Y:S05]  /*b200*/  BSYNC B1 ;  /* 0x0000000000017941 */ /* 0x000fea0003800000 */
.L_x_2469:
[----:B0-----:R-:W0:Y:S01]  /*b210*/  @P0 LDC R3, c[0x0][0xbf0] ;  /* 0x0002fc00ff030b82 */ /* 0x001e220000000800 */
[----:B------:R-:W-:Y:S01]  /*b220*/  ULDC.64 UR14, c[0x0][0xaa0] ;  /* 0x0002a800000e7ab9 */ /* 0x000fe20000000a00 */
[----:B------:R-:W-:Y:S01]  /*b230*/  R2UR UR16, R193 ;  /* 0x00000000c11072ca */ /* 0x000fe200000e0000 */
[----:B------:R-:W-:Y:S01]  /*b240*/  UIMAD UR7, UR10, UR14, URZ ;  /* 0x0000000e0a0772a4 */ /* 0x000fe2000f8e023f */
[----:B------:R-:W-:Y:S01]  /*b250*/  IMAD R2, R23, 0x20, R194 ;  /* 0x0000002017027824 */ /* 0x000fe200078e02c2 */
[----:B------:R-:W-:Y:S01]  /*b260*/  UIMAD.WIDE.U32 UR8, UR4, UR14, URZ ;  /* 0x0000000e040872a5 */ /* 0x000fe2000f8e003f */
[----:B------:R-:W-:Y:S01]  /*b270*/  BSSY B1, `(.L_x_2471) ;  /* 0x000003c000017945 */ /* 0x000fe20003800000 */
[----:B------:R-:W-:Y:S02]  /*b280*/  UIMAD UR7, UR4, UR15, UR7 ;  /* 0x0000000f040772a4 */ /* 0x000fe4000f8e0207 */
[----:B------:R-:W-:Y:S01]  /*b290*/  IADD3 R6, R2, UR42, RZ ;  /* 0x0000002a02067c10 */ /* 0x000fe2000fffe0ff */
[----:B------:R-:W-:Y:S01]  /*b2a0*/  ULDC.64 UR14, c[0x0][0xae8] ;  /* 0x0002ba00000e7ab9 */ /* 0x000fe20000000a00 */
[----:B------:R-:W-:-:S02]  /*b2b0*/  UIADD3 UR9, UR9, UR7, URZ ;  /* 0x0000000709097290 */ /* 0x000fc4000fffe03f */
[----:B------:R-:W-:Y:S01]  /*b2c0*/  UIMAD UR4, UR11, UR14, URZ ;  /* 0x0000000e0b0472a4 */ /* 0x000fe2000f8e023f */
[----:B------:R-:W-:Y:S01]  /*b2d0*/  @P0 IMAD.HI.U32 R2, R6, R9, RZ ;  /* 0x0000000906020227 */ /* 0x000fe200078e00ff */
[----:B------:R-:W-:Y:S02]  /*b2e0*/  UIMAD.WIDE.U32 UR8, UR16, UR14, UR8 ;  /* 0x0000000e100872a5 */ /* 0x000fe4000f8e0008 */
[----:B------:R-:W-:Y:S01]  /*b2f0*/  UIMAD UR4, UR16, UR15, UR4 ;  /* 0x0000000f100472a4 */ /* 0x000fe2000f8e0204 */
[----:B------:R-:W-:Y:S01]  /*b300*/  IMAD.MOV.U32 R5, RZ, RZ, R6 ;  /* 0x000000ffff057224 */ /* 0x000fe200078e0006 */
[----:B------:R-:W-:Y:S02]  /*b310*/  ULDC.64 UR10, c[0x0][0xaf0] ;  /* 0x0002bc00000a7ab9 */ /* 0x000fe40000000a00 */
[----:B------:R-:W-:Y:S02]  /*b320*/  UIADD3 UR9, UR9, UR4, URZ ;  /* 0x0000000409097290 */ /* 0x000fe4000fffe03f */
[----:B------:R-:W-:Y:S01]  /*b330*/  UIMAD UR4, UR13, UR10, URZ ;  /* 0x0000000a0d0472a4 */ /* 0x000fe2000f8e023f */
[----:B0-----:R-:W-:Y:S01]  /*b340*/  @P0 SHF.R.U32.HI R5, RZ, R3, R2 ;  /* 0x00000003ff050219 */ /* 0x001fe20000011602 */
[----:B------:R-:W-:-:S02]  /*b350*/  UIMAD.WIDE.U32 UR8, UR12, UR10, UR8 ;  /* 0x0000000a0c0872a5 */ /* 0x000fc4000f8e0008 */
[----:B------:R-:W-:Y:S01]  /*b360*/  UIMAD UR4, UR12, UR11, UR4 ;  /* 0x0000000b0c0472a4 */ /* 0x000fe2000f8e0204 */
[--C-:B------:R-:W-:Y:S01]  /*b370*/  SHF.R.S32.HI R2, RZ, 0x1f, R5.reuse ;  /* 0x0000001fff027819 */ /* 0x100fe20000011405 */
[----:B------:R-:W-:Y:S01]  /*b380*/  IMAD.MOV R7, RZ, RZ, -R5 ;  /* 0x000000ffff077224 */ /* 0x000fe200078e0a05 */
[----:B------:R-:W-:Y:S01]  /*b390*/  ULDC.64 UR10, c[0x0][0xae0] ;  /* 0x0002b800000a7ab9 */ /* 0x000fe20000000a00 */
[----:B------:R-:W-:Y:S02]  /*b3a0*/  UIADD3 UR4, UR9, UR4, URZ ;  /* 0x0000000409047290 */ /* 0x000fe4000fffe03f */
[----:B------:R-:W-:Y:S02]  /*b3b0*/  IMAD.U32 R3, RZ, RZ, UR9 ;  /* 0x00000009ff037e24 */ /* 0x000fe4000f8e00ff */
[----:B------:R-:W-:Y:S02]  /*b3c0*/  IMAD R4, R2, UR10, RZ ;  /* 0x0000000a02047c24 */ /* 0x000fe4000f8e02ff */
[----:B------:R-:W-:-:S02]  /*b3d0*/  IMAD R7, R11, R7, R6 ;  /* 0x000000070b077224 */ /* 0x000fc400078e0206 */
[----:B------:R-:W-:Y:S01]  /*b3e0*/  IMAD.U32 R2, RZ, RZ, UR8 ;  /* 0x00000008ff027e24 */ /* 0x000fe2000f8e00ff */
[----:B------:R-:W-:Y:S01]  /*b3f0*/  ULDC.64 UR8, c[0x0][0xad8] ;  /* 0x0002b60000087ab9 */ /* 0x000fe20000000a00 */
[----:B------:R-:W-:Y:S02]  /*b400*/  IMAD.U32 R3, RZ, RZ, UR4 ;  /* 0x00000004ff037e24 */ /* 0x000fe4000f8e00ff */
[C---:B------:R-:W-:Y:S01]  /*b410*/  IMAD R9, R5.reuse, UR11, R4 ;  /* 0x0000000b05097c24 */ /* 0x040fe2000f8e0204 */
[----:B------:R-:W-:Y:S01]  /*b420*/  SHF.R.S32.HI R4, RZ, 0x1f, R7 ;  /* 0x0000001fff047819 */ /* 0x000fe20000011407 */
[----:B------:R-:W-:-:S04]  /*b430*/  IMAD.WIDE.U32 R2, R5, UR10, R2 ;  /* 0x0000000a05027c25 */ /* 0x000fc8000f8e0002 */
[----:B------:R-:W-:Y:S02]  /*b440*/  IMAD.IADD R3, R3, 0x1, R9 ;  /* 0x0000000103037824 */ /* 0x000fe400078e0209 */
[----:B------:R-:W-:Y:S02]  /*b450*/  IMAD R4, R4, UR8, RZ ;  /* 0x0000000804047c24 */ /* 0x000fe4000f8e02ff */
[----:B------:R-:W-:Y:S02]  /*b460*/  VIADD R6, R194, UR42 ;  /* 0x0000002ac2067c36 */ /* 0x000fe40008000000 */
[----:B-----5:R-:W-:Y:S02]  /*b470*/  IMAD R11, R0, R11, RZ ;  /* 0x0000000b000b7224 */ /* 0x020fe400078e02ff */
[C---:B------:R-:W-:Y:S02]  /*b480*/  IMAD R5, R7.reuse, UR9, R4 ;  /* 0x0000000907057c24 */ /* 0x040fe4000f8e0204 */
[----:B------:R-:W-:Y:S01]  /*b490*/  IMAD.WIDE.U32 R2, R7, UR8, R2 ;  /* 0x0000000807027c25 */ /* 0x000fe2000f8e0002 */
[----:B------:R-:W-:Y:S01]  /*b4a0*/  ISETP.GE.AND P2, PT, R6, R11, PT ;  /* 0x0000000b0600720c */ /* 0x000fe20003f46270 */
[----:B------:R-:W-:-:S02]  /*b4b0*/  ULDC.64 UR8, c[0x0][0xa80] ;  /* 0x0002a00000087ab9 */ /* 0x000fc40000000a00 */
[----:B------:R-:W-:Y:S01]  /*b4c0*/  VIADD R0, R6, 0x20 ;  /* 0x0000002006007836 */ /* 0x000fe20000000000 */
[----:B------:R-:W-:Y:S02]  /*b4d0*/  IADD3 R3, R3, R5, RZ ;  /* 0x0000000503037210 */ /* 0x000fe40007ffe0ff */
[----:B------:R-:W-:Y:S02]  /*b4e0*/  LEA R4, P3, R2, UR8, 0x1 ;  /* 0x0000000802047c11 */ /* 0x000fe4000f8608ff */
[-C--:B------:R-:W-:Y:S01]  /*b4f0*/  ISETP.GE.AND P1, PT, R0, R11.reuse, PT ;  /* 0x0000000b0000720c */ /* 0x080fe20003f26270 */
[----:B------:R-:W-:Y:S01]  /*b500*/  VIADD R0, R6, 0x40 ;  /* 0x0000004006007836 */ /* 0x000fe20000000000 */
[----:B------:R-:W-:Y:S01]  /*b510*/  LEA.HI.X R5, R2, UR9, R3, 0x1, P3 ;  /* 0x0000000902057c11 */ /* 0x000fe200098f0c03 */
[----:B------:R0:W1:Y:S03]  /*b520*/  SHFL.IDX PT, R7, R4, RZ, 0x181f ;  /* 0x00181fff04077589 */ /* 0x00006600000e0000 */
[----:B------:R-:W-:Y:S01]  /*b530*/  ISETP.GE.AND P0, PT, R0, R11, PT ;  /* 0x0000000b0000720c */ /* 0x000fe20003f06270 */
[----:B------:R0:W2:Y:S01]  /*b540*/  SHFL.IDX PT, R3, R5, RZ, 0x181f ;  /* 0x00181fff05037589 */ /* 0x0000a200000e0000 */
[----:B------:R-:W-:Y:S11]  /*b550*/  @P2 BRA `(.L_x_2472) ;  /* 0x0000000000342947 */ /* 0x000ff60003800000 */
        /* <DEDUP_REMOVED lines=13> */
.L_x_2472:
[----:B------:R-:W-:Y:S05]  /*b630*/  BSYNC B1 ;  /* 0x0000000000017941 */ /* 0x000fea0003800000 */
.L_x_2471:
        /* <DEDUP_REMOVED lines=17> */
.L_x_2474:
[----:B------:R-:W-:Y:S05]  /*b750*/  BSYNC B1 ;  /* 0x0000000000017941 */ /* 0x000fea0003800000 */
.L_x_2473:
        /* <DEDUP_REMOVED lines=17> */
.L_x_2476:
[----:B------:R-:W-:Y:S05]  /*b870*/  BSYNC B1 ;  /* 0x0000000000017941 */ /* 0x000fea0003800000 */
.L_x_2475:
        /* <DEDUP_REMOVED lines=18> */
.L_x_2467:
[----:B------:R-:W-:Y:S05]  /*b9a0*/  BSYNC B0 ;  /* 0x0000000000007941 */ /* 0x000fea0003800000 */
.L_x_2458:
[----:B------:R-:W-:Y:S02]  /*b9b0*/  ULDC UR4, c[0x0][0xc3c] ;  /* 0x00030f0000047ab9 */ /* 0x000fe40000000800 */
[----:B------:R-:W-:-:S13]  /*b9c0*/  ISETP.GE.AND P0, PT, R39, UR4, PT ;  /* 0x0000000427007c0c */ /* 0x000fda000bf06270 */
[----:B------:R-:W-:Y:S05]  /*b9d0*/  @!P0 BRA `(.L_x_2477) ;  /* 0xffffff5000e88947 */ /* 0x000fea000383ffff */
[----:B------:R-:W-:Y:S05]  /*b9e0*/  EXIT ;  /* 0x000000000000794d */ /* 0x000fea0003800000 */
.L_x_2416:
        /* <DEDUP_REMOVED lines=16> */
.L_x_2478:
        /* <DEDUP_REMOVED lines=37> */
[----:B------:R-:W-:Y:S01]  /*bd40*/  MOV R4, R3 ;  /* 0x0000000300047202 */ /* 0x000fe20000000f00 */
[----:B------:R-:W-:Y:S01]  /*bd50*/  UMOV UR4, URZ ;  /* 0x0000003f00047c82 */ /* 0x000fe20008000000 */
[----:B------:R-:W-:-:S05]  /*bd60*/  ULDC UR5, c[0x0][0xc38] ;  /* 0x00030e0000057ab9 */ /* 0x000fca0000000800 */
.L_x_2484:
        /* <DEDUP_REMOVED lines=12> */
.L_x_2483:
[----:B------:R-:W-:Y:S05]  /*be30*/  BSYNC B0 ;  /* 0x0000000000007941 */ /* 0x000fea0003800000 */
.L_x_2482:
        /* <DEDUP_REMOVED lines=20> */
.L_x_2480:
[----:B------:R-:W-:-:S04]  /*bf80*/  IMAD.IADD R11, R4, 0x1, -R3 ;  /* 0x00000001040b7824 */ /* 0x000fc800078e0a03 */
[----:B------:R-:W-:-:S05]  /*bf90*/  IMAD R2, R6, UR5, R11 ;  /* 0x0000000506027c24 */ /* 0x000fca000f8e020b */
[----:B------:R-:W-:Y:S02]  /*bfa0*/  ISETP.GT.AND P0, PT, R2, UR6, PT ;  /* 0x0000000602007c0c */ /* 0x000fe4000bf04270 */
[----:B------:R-:W0:Y:S11]  /*bfb0*/  LDC.64 R2, c[0x0][0xc90] ;  /* 0x00032400ff027b82 */ /* 0x000e360000000a00 */
[----:B------:R-:W-:-:S04]  /*bfc0*/  VOTE.ANY R8, PT, !P0 ;  /* 0x0000000000087806 */ /* 0x000fc800040e0100 */
[----:B------:R-:W1:Y:S02]  /*bfd0*/  POPC R13, R8 ;  /* 0x00000008000d7309 */ /* 0x000e640000000000 */
[----:B-1----:R-:W-:-:S05]  /*bfe0*/  IADD3 R19, R13, UR4, RZ ;  /* 0x000000040d137c10 */ /* 0x002fca000fffe0ff */
        /* <DEDUP_REMOVED lines=13> */
.L_x_2485:
[----:B-1----:R-:W-:Y:S02]  /*c0c0*/  IMAD.MOV R2, RZ, RZ, -R3 ;  /* 0x000000ffff027224 */ /* 0x002fe400078e0a03 */
[----:B---3--:R-:W-:Y:S02]  /*c0d0*/  IMAD R16, R16, UR5, R11 ;  /* 0x0000000510107c24 */ /* 0x008fe4000f8e020b */
[----:B------:R-:W-:Y:S01]  /*c0e0*/  IMAD.MOV.U32 R11, RZ, RZ, R2 ;  /* 0x000000ffff0b7224 */ /* 0x000fe200078e0002 */
[----:B------:R-:W-:Y:S02]  /*c0f0*/  IABS R2, R4 ;  /* 0x0000000400027213 */ /* 0x000fe40000000000 */
[----:B--2---:R-:W-:Y:S01]  /*c100*/  IADD3 R9, -R16, UR6, RZ ;  /* 0x0000000610097c10 */ /* 0x004fe2000fffe1ff */
[----:B------:R-:W-:Y:S02]  /*c110*/  IMAD R11, R11, R12, RZ ;  /* 0x0000000c0b0b7224 */ /* 0x000fe400078e02ff */
[----:B------:R-:W-:Y:S01]  /*c120*/  IMAD.MOV R8, RZ, RZ, -R2 ;  /* 0x000000ffff087224 */ /* 0x000fe200078e0a02 */
        /* <DEDUP_REMOVED lines=24> */
[-C--:B------:R-:W-:Y:S01]  /*c2b0*/  IABS R8, R13.reuse ;  /* 0x0000000d00087213 */ /* 0x080fe20000000000 */
[----:B------:R-:W-:Y:S01]  /*c2c0*/  IMAD.MOV R18, RZ, RZ, -R13 ;  /* 0x000000ffff127224 */ /* 0x000fe200078e0a0d */
[----:B0-----:R-:W-:Y:S02]  /*c2d0*/  IABS R10, R13 ;  /* 0x0000000d000a7213 */ /* 0x001fe40000000000 */
[----:B------:R-:W0:Y:S08]  /*c2e0*/  I2F.RP R6, R8 ;  /* 0x0000000800067306 */ /* 0x000e300000209400 */
[----:B0-----:R-:W0:Y:S02]  /*c2f0*/  MUFU.RCP R6, R6 ;  /* 0x0000000600067308 */ /* 0x001e240000001000 */
[----:B0-----:R-:W-:-:S06]  /*c300*/  VIADD R3, R6, 0xffffffe ;  /* 0x0ffffffe06037836 */ /* 0x001fcc0000000000 */
[----:B------:R-:W0:Y:S02]  /*c310*/  F2I.FTZ.U32.TRUNC.NTZ R3, R3 ;  /* 0x0000000300037305 */ /* 0x000e24000021f000 */
[----:B0-----:R-:W-:-:S04]  /*c320*/  IMAD.MOV R7, RZ, RZ, -R3 ;  /* 0x000000ffff077224 */ /* 0x001fc800078e0a03 */
[----:B------:R-:W-:-:S04]  /*c330*/  IMAD R7, R7, R8, RZ ;  /* 0x0000000807077224 */ /* 0x000fc800078e02ff */
[----:B------:R-:W-:-:S04]  /*c340*/  IMAD.HI.U32 R2, R3, R7, R2 ;  /* 0x0000000703027227 */ /* 0x000fc800078e0002 */
[----:B------:R-:W-:Y:S02]  /*c350*/  IMAD.MOV R3, RZ, RZ, -R10 ;  /* 0x000000ffff037224 */ /* 0x000fe400078e0a0a */
        /* <DEDUP_REMOVED lines=17> */
.L_x_2481:
[----:B------:R-:W-:Y:S01]  /*c470*/  ULDC UR4, c[0x0][0xc3c] ;  /* 0x00030f0000047ab9 */ /* 0x000fe20000000800 */
[----:B------:R-:W-:Y:S02]  /*c480*/  IMAD.MOV.U32 R17, RZ, RZ, RZ ;  /* 0x000000ffff117224 */ /* 0x000fe400078e00ff */
[----:B------:R-:W-:Y:S02]  /*c490*/  IMAD.U32 R16, RZ, RZ, UR6 ;  /* 0x00000006ff107e24 */ /* 0x000fe4000f8e00ff */
[----:B------:R-:W-:Y:S02]  /*c4a0*/  IMAD.MOV.U32 R18, RZ, RZ, RZ ;  /* 0x000000ffff127224 */ /* 0x000fe400078e00ff */
[----:B------:R-:W-:-:S07]  /*c4b0*/  IMAD.U32 R19, RZ, RZ, UR4 ;  /* 0x00000004ff137e24 */ /* 0x000fce000f8e00ff */
.L_x_2486:
[----:B------:R-:W-:-:S13]  /*c4c0*/  ISETP.NE.AND P0, PT, R5, RZ, PT ;  /* 0x000000ff0500720c */ /* 0x000fda0003f05270 */
[----:B------:R-:W0:Y:S01]  /*c4d0*/  @!P0 S2R R3, SR_CgaCtaId ;  /* 0x0000000000038919 */ /* 0x000e220000008800 */
[----:B------:R-:W-:-:S04]  /*c4e0*/  @!P0 MOV R0, 0x400 ;  /* 0x0000040000008802 */ /* 0x000fc80000000f00 */
[----:B0-----:R-:W-:-:S05]  /*c4f0*/  @!P0 LEA R0, R3, R0, 0x18 ;  /* 0x0000000003008211 */ /* 0x001fca00078ec0ff */
[----:B------:R1:W-:Y:S01]  /*c500*/  @!P0 STS.128 [R0+0x308d0], R16 ;  /* 0x0308d01000008388 */ /* 0x0003e20000000c00 */
[----:B------:R-:W-:Y:S06]  /*c510*/  BAR.ARV 0x5, 0x180 ;  /* 0x0146000000007b1d */ /* 0x000fec0000002000 */
.L_x_2479:
[----:B------:R2:W-:Y:S01]  /*c520*/  STL [R1+0x20], RZ ;  /* 0x000020ff01007387 */ /* 0x0005e20000100800 */
[----:B------:R-:W-:Y:S01]  /*c530*/  ULDC UR4, c[0x0][0xc3c] ;  /* 0x00030f0000047ab9 */ /* 0x000fe20000000800 */
[----:B------:R-:W-:Y:S01]  /*c540*/  MOV R28, 0x1 ;  /* 0x00000001001c7802 */ /* 0x000fe20000000f00 */
[----:B------:R-:W-:Y:S01]  /*c550*/  IMAD.MOV.U32 R27, RZ, RZ, RZ ;  /* 0x000000ffff1b7224 */ /* 0x000fe200078e00ff */
[----:B0-----:R-:W-:-:S13]  /*c560*/  ISETP.GE.AND P0, PT, R19, UR4, PT ;  /* 0x0000000413007c0c */ /* 0x001fda000bf06270 */
[----:B--2---:R-:W-:Y:S05]  /*c570*/  @P0 BRA `(.L_x_2487) ;  /* 0x0000004800900947 */ /* 0x004fea0003800000 */
[----:B-1----:R-:W2:Y:S01]  /*c580*/  LDL R0, [R1+0x28] ;  /* 0x0000280001007983 */ /* 0x002ea20000100800 */
        /* <DEDUP_REMOVED lines=12> */
[----:B------:R-:W-:Y:S01]  /*c650*/  LOP3.LUT R3, R0, 0x38, R4, 0x78, !PT ;  /* 0x0000003800037812 */ /* 0x000fe200078e7804 */
[----:B------:R-:W-:-:S03]  /*c660*/  IMAD.SHL.U32 R0, R4, 0x10, RZ ;  /* 0x0000001004007824 */ /* 0x000fc600078e00ff */
        /* <DEDUP_REMOVED lines=10> */
.L_x_2550:
[----:B0-----:R-:W0:Y:S02]  /*c710*/  LDC.64 R2, c[0x0][0xc88] ;  /* 0x00032200ff027b82 */ /* 0x001e240000000a00 */
[----:B0-----:R-:W-:-:S05]  /*c720*/  IMAD.WIDE R2, R19, 0x4, R2 ;  /* 0x0000000413027825 */ /* 0x001fca00078e0202 */
[----:B--2---:R-:W2:Y:S01]  /*c730*/  LDG.E R29, desc[UR36][R2.64] ;  /* 0x00000024021d7981 */ /* 0x004ea2000c1e1900 */
[----:B------:R-:W-:Y:S05]  /*c740*/  YIELD ;  /* 0x0000000000007946 */ /* 0x000fea0003800000 */
[----:B------:R-:W-:Y:S01]  /*c750*/  ULDC.64 UR4, c[0x0][0xa28] ;  /* 0x00028a0000047ab9 */ /* 0x000fe20000000a00 */
[----:B------:R-:W-:Y:S01]  /*c760*/  IMAD.MOV.U32 R30, RZ, RZ, RZ ;  /* 0x000000ffff1e7224 */ /* 0x000fe200078e00ff */
[----:B------:R-:W-:Y:S01]  /*c770*/  ISETP.NE.U32.AND P0, PT, RZ, UR4, PT ;  /* 0x00000004ff007c0c */ /* 0x000fe2000bf05070 */
[----:B------:R-:W-:-:S03]  /*c780*/  ULDC.64 UR6, c[0x0][0xa18] ;  /* 0x0002860000067ab9 */ /* 0x000fc60000000a00 */
[----:B------:R-:W-:Y:S02]  /*c790*/  ISETP.NE.AND.EX P0, PT, RZ, UR5, PT, P0 ;  /* 0x00000005ff007c0c */ /* 0x000fe4000bf05300 */
[----:B------:R-:W-:Y:S02]  /*c7a0*/  MOV R35, RZ ;  /* 0x000000ff00237202 */ /* 0x000fe40000000f00 */
[----:B--2---:R-:W-:-:S09]  /*c7b0*/  SHF.R.S32.HI R0, RZ, 0x1f, R29 ;  /* 0x0000001fff007819 */ /* 0x004fd2000001141d */
[C---:B------:R-:W-:Y:S01]  /*c7c0*/  @P0 LEA R2, P1, R29.reuse, UR4, 0x2 ;  /* 0x000000041d020c11 */ /* 0x040fe2000f8210ff */
[C---:B------:R-:W-:Y:S01]  /*c7d0*/  IMAD.SHL.U32 R24, R29.reuse, 0x4, RZ ;  /* 0x000000041d187824 */ /* 0x040fe200078e00ff */
[C-C-:B------:R-:W-:Y:S01]  /*c7e0*/  SHF.L.U64.HI R25, R29.reuse, 0x2, R0.reuse ;  /* 0x000000021d197819 */ /* 0x140fe20000010200 */
[----:B------:R0:W-:Y:S01]  /*c7f0*/  STL [R1+0x18], R0 ;  /* 0x0000180001007387 */ /* 0x0001e20000100800 */
[----:B------:R-:W-:Y:S01]  /*c800*/  @P0 LEA.HI.X R3, R29, UR5, R0, 0x2, P1 ;  /* 0x000000051d030c11 */ /* 0x000fe200088f1400 */
[----:B------:R-:W-:-:S04]  /*c810*/  ULDC.64 UR4, c[0x0][0xa00] ;  /* 0x0002800000047ab9 */ /* 0x000fc80000000a00 */
[----:B------:R1:W2:Y:S01]  /*c820*/  @P0 LDG.E R30, desc[UR36][R2.64] ;  /* 0x00000024021e0981 */ /* 0x0002a2000c1e1900 */
[----:B------:R-:W-:Y:S02]  /*c830*/  ISETP.NE.U32.AND P0, PT, RZ, UR4, PT ;  /* 0x00000004ff007c0c */ /* 0x000fe4000bf05070 */
[----:B------:R-:W-:Y:S02]  /*c840*/  LOP3.LUT R23, R23, 0xffffffbf, RZ, 0xc0, !PT ;  /* 0xffffffbf17177812 */ /* 0x000fe400078ec0ff */
[----:B------:R-:W-:Y:S02]  /*c850*/  ISETP.NE.AND.EX P2, PT, RZ, UR5, PT, P0 ;  /* 0x00000005ff007c0c */ /* 0x000fe4000bf45300 */
[----:B------:R-:W-:Y:S02]  /*c860*/  ISETP.NE.U32.AND P0, PT, RZ, UR6, PT ;  /* 0x00000006ff007c0c */ /* 0x000fe4000bf05070 */
[----:B-1----:R-:W-:Y:S02]  /*c870*/  IADD3 R2, P1, R24, UR4, RZ ;  /* 0x0000000418027c10 */ /* 0x002fe4000ff3e0ff */
[----:B------:R-:W-:-:S02]  /*c880*/  ISETP.NE.AND.EX P0, PT, RZ, UR7, PT, P0 ;  /* 0x00000007ff007c0c */ /* 0x000fc4000bf05300 */
[----:B------:R-:W-:Y:S01]  /*c890*/  IADD3.X R3, R25, UR5, RZ, P1, !PT ;  /* 0x0000000519037c10 */ /* 0x000fe20008ffe4ff */
[----:B------:R-:W-:-:S04]  /*c8a0*/  ULDC.64 UR4, c[0x0][0x418] ;  /* 0x0001060000047ab9 */ /* 0x000fc80000000a00 */
[----:B------:R-:W-:Y:S01]  /*c8b0*/  @P2 LOP3.LUT R23, R23, 0x40, RZ, 0xfc, !PT ;  /* 0x0000004017172812 */ /* 0x000fe200078efcff */
[----:B------:R1:W5:Y:S05]  /*c8c0*/  @P2 LDG.E R35, desc[UR36][R2.64] ;  /* 0x0000002402232981 */ /* 0x00036a000c1e1900 */
[----:B------:R-:W-:-:S04]  /*c8d0*/  @P0 IADD3 R4, P1, R24, UR6, RZ ;  /* 0x0000000618040c10 */ /* 0x000fc8000ff3e0ff */
[----:B------:R-:W-:-:S05]  /*c8e0*/  @P0 IADD3.X R5, R25, UR7, RZ, P1, !PT ;  /* 0x0000000719050c10 */ /* 0x000fca0008ffe4ff */
[----:B------:R-:W3:Y:S01]  /*c8f0*/  @P0 LDG.E R4, desc[UR36][R4.64] ;  /* 0x0000002404040981 */ /* 0x000ee2000c1e1900 */
        /* <DEDUP_REMOVED lines=18> */
.L_x_2488:
        /* <DEDUP_REMOVED lines=9> */
.L_x_2489:
        /* <DEDUP_REMOVED lines=8> */
[----:B--2---:R-:W-:-:S07]  /*cb30*/  IMAD.IADD R0, R5, 0x1, -R0 ;  /* 0x0000000105007824 */ /* 0x004fce00078e0a00 */
.L_x_2490:
[----:B------:R-:W3:Y:S01]  /*cb40*/  LDL R5, [R1+0xc] ;  /* 0x00000c0001057983 */ /* 0x000ee20000100800 */
[----:B-12---:R-:W1:Y:S01]  /*cb50*/  LDC R2, c[0x0][0x448] ;  /* 0x00011200ff027b82 */ /* 0x006e620000000800 */
[----:B-----5:R-:W-:Y:S01]  /*cb60*/  IMAD.IADD R0, R0, 0x1, -R30 ;  /* 0x0000000100007824 */ /* 0x020fe200078e0a1e */
[----:B------:R-:W-:Y:S01]  /*cb70*/  LOP3.LUT R23, R23, 0xffffff7f, RZ, 0xc0, !PT ;  /* 0xffffff7f17177812 */ /* 0x000fe200078ec0ff */
[----:B------:R-:W-:Y:S03]  /*cb80*/  BSSY B7, `(.L_x_2491) ;  /* 0x0000381000077945 */ /* 0x000fe60003800000 */
[----:B------:R2:W-:Y:S01]  /*cb90*/  STL [R1], R0 ;  /* 0x0000000001007387 */ /* 0x0005e20000100800 */
[----:B-1----:R-:W-:Y:S01]  /*cba0*/  ISETP.NE.AND P0, PT, R2, 0x1, PT ;  /* 0x000000010200780c */ /* 0x002fe20003f05270 */
[----:B------:R-:W-:-:S04]  /*cbb0*/  IMAD.SHL.U32 R2, R17, 0x80, RZ ;  /* 0x0000008011027824 */ /* 0x000fc800078e00ff */
[----:B------:R-:W-:-:S08]  /*cbc0*/  VIADD R2, R2, 0x7f ;  /* 0x0000007f02027836 */ /* 0x000fd00000000000 */
[----:B------:R-:W1:Y:S01]  /*cbd0*/  @P0 LDC R3, c[0x0][0x44c] ;  /* 0x00011300ff030b82 */ /* 0x000e620000000800 */
[----:B------:R-:W-:-:S07]  /*cbe0*/  @P0 LOP3.LUT R23, R23, 0x80, RZ, 0xfc, !PT ;  /* 0x0000008017170812 */ /* 0x000fce00078efcff */
[----:B0-----:R-:W0:Y:S01]  /*cbf0*/  @P0 LDC R4, c[0x0][0x450] ;  /* 0x00011400ff040b82 */ /* 0x001e220000000800 */
[----:B-1----:R-:W-:-:S05]  /*cc00*/  @P0 IMAD.HI.U32 R3, R2, R3, RZ ;  /* 0x0000000302030227 */ /* 0x002fca00078e00ff */
[----:B0-----:R-:W-:Y:S02]  /*cc10*/  @P0 SHF.R.U32.HI R2, RZ, R4, R3 ;  /* 0x00000004ff020219 */ /* 0x001fe40000011603 */
[C---:B---3--:R-:W-:Y:S01]  /*cc20*/  IADD3 R3, R0.reuse, 0x60, -R5 ;  /* 0x0000006000037810 */ /* 0x048fe20007ffe805 */
[----:B--2---:R-:W-:-:S03]  /*cc30*/  VIADD R0, R0, 0x5f ;  /* 0x0000005f00007836 */ /* 0x004fc60000000000 */
[----:B------:R-:W-:Y:S01]  /*cc40*/  IADD3 R2, R3, R2, RZ ;  /* 0x0000000203027210 */ /* 0x000fe20007ffe0ff */
[----:B------:R-:W-:-:S04]  /*cc50*/  IMAD.HI R0, R0, 0x2aaaaaab, RZ ;  /* 0x2aaaaaab00007827 */ /* 0x000fc800078e02ff */
[----:B------:R-:W-:Y:S01]  /*cc60*/  IMAD.HI R2, R2, 0x2aaaaaab, RZ ;  /* 0x2aaaaaab02027827 */ /* 0x000fe200078e02ff */
[----:B------:R-:W-:-:S04]  /*cc70*/  SHF.R.U32.HI R3, RZ, 0x1f, R0 ;  /* 0x0000001fff037819 */ /* 0x000fc80000011600 */
[----:B------:R-:W-:Y:S02]  /*cc80*/  SHF.R.U32.HI R5, RZ, 0x1f, R2 ;  /* 0x0000001fff057819 */ /* 0x000fe40000011602 */
[----:B------:R-:W-:Y:S02]  /*cc90*/  LEA.HI.SX32 R3, R0, R3, 0x1c ;  /* 0x0000000300037211 */ /* 0x000fe400078fe2ff */
[----:B------:R-:W-:-:S04]  /*cca0*/  LEA.HI.SX32 R2, R2, R5, 0x1c ;  /* 0x0000000502027211 */ /* 0x000fc800078fe2ff */
[----:B------:R-:W-:-:S04]  /*ccb0*/  VIMNMX R4, R3, R2, PT ;  /* 0x0000000203047248 */ /* 0x000fc80003fe0100 */
[----:B------:R-:W-:Y:S01]  /*ccc0*/  ISETP.GT.AND P0, PT, R4, RZ, PT ;  /* 0x000000ff0400720c */ /* 0x000fe20003f04270 */
[----:B------:R0:W-:-:S12]  /*ccd0*/  STL [R1+0x10], R4 ;  /* 0x0000100401007387 */ /* 0x0001d80000100800 */
        /* <DEDUP_REMOVED lines=18> */
.L_x_2492:
        /* <DEDUP_REMOVED lines=8> */
[----:B------:R-:W-:Y:S01]  /*ce80*/  IMAD.U32 R4, RZ, RZ, UR6 ;  /* 0x00000006ff047e24 */ /* 0x000fe2000f8e00ff */
[----:B------:R-:W-:Y:S01]  /*ce90*/  MOV R13, RZ ;  /* 0x000000ff000d7202 */ /* 0x000fe20000000f00 */
[----:B------:R-:W0:Y:S01]  /*cea0*/  LDC.64 R2, c[0x4][R2] ;  /* 0x0100000002027b82 */ /* 0x000e220000000a00 */
[----:B------:R-:W-:Y:S02]  /*ceb0*/  IMAD.U32 R5, RZ, RZ, UR7 ;  /* 0x00000007ff057e24 */ /* 0x000fe4000f8e00ff */
[----:B------:R-:W-:Y:S02]  /*cec0*/  IMAD.U32 R6, RZ, RZ, UR8 ;  /* 0x00000008ff067e24 */ /* 0x000fe4000f8e00ff */
[----:B------:R-:W-:-:S02]  /*ced0*/  IMAD.U32 R7, RZ, RZ, UR9 ;  /* 0x00000009ff077e24 */ /* 0x000fc4000f8e00ff */
[----:B------:R-:W-:Y:S02]  /*cee0*/  IMAD.U32 R10, RZ, RZ, UR4 ;  /* 0x00000004ff0a7e24 */ /* 0x000fe4000f8e00ff */
[----:B------:R-:W-:Y:S02]  /*cef0*/  IMAD.U32 R11, RZ, RZ, UR5 ;  /* 0x00000005ff0b7e24 */ /* 0x000fe4000f8e00ff */
[----:B------:R-:W-:Y:S02]  /*cf00*/  IMAD.MOV.U32 R8, RZ, RZ, 0x70 ;  /* 0x00000070ff087424 */ /* 0x000fe400078e00ff */
[----:B------:R-:W-:-:S07]  /*cf10*/  IMAD.MOV.U32 R12, RZ, RZ, 0x1 ;  /* 0x00000001ff0c7424 */ /* 0x000fce00078e00ff */
[----:B------:R-:W-:-:S07]  /*cf20*/  LEPC R20, `(.L_x_2495) ;  /* 0x000000001014794e */ /* 0x000fce0000000000 */
[----:B0-----:R-:W-:Y:S05]  /*cf30*/  CALL.ABS.NOINC R2 ;  /* 0x0000000002007343 */ /* 0x001fea0003c00000 */
.L_x_2495:
[----:B------:R-:W-:Y:S05]  /*cf40*/  BSYNC B6 ;  /* 0x0000000000067941 */ /* 0x000fea0003800000 */
.L_x_2494:
        /* <DEDUP_REMOVED lines=8> */
[----:B------:R0:W1:Y:S01]  /*cfd0*/  LDC.64 R2, c[0x4][R26] ;  /* 0x010000001a027b82 */ /* 0x0000620000000a00 */
[----:B------:R-:W-:Y:S01]  /*cfe0*/  IMAD.U32 R4, RZ, RZ, UR6 ;  /* 0x00000006ff047e24 */ /* 0x000fe2000f8e00ff */
[----:B------:R-:W-:Y:S01]  /*cff0*/  MOV R13, RZ ;  /* 0x000000ff000d7202 */ /* 0x000fe20000000f00 */
[----:B------:R-:W-:Y:S02]  /*d000*/  IMAD.U32 R5, RZ, RZ, UR7 ;  /* 0x00000007ff057e24 */ /* 0x000fe4000f8e00ff */
[----:B------:R-:W-:Y:S02]  /*d010*/  IMAD.U32 R6, RZ, RZ, UR8 ;  /* 0x00000008ff067e24 */ /* 0x000fe4000f8e00ff */
[----:B------:R-:W-:-:S02]  /*d020*/  IMAD.U32 R7, RZ, RZ, UR9 ;  /* 0x00000009ff077e24 */ /* 0x000fc4000f8e00ff */
[----:B------:R-:W-:Y:S02]  /*d030*/  IMAD.U32 R10, RZ, RZ, UR4 ;  /* 0x00000004ff0a7e24 */ /* 0x000fe4000f8e00ff */
[----:B------:R-:W-:Y:S02]  /*d040*/  IMAD.U32 R11, RZ, RZ, UR5 ;  /* 0x00000005ff0b7e24 */ /* 0x000fe4000f8e00ff */
[----:B------:R-:W-:Y:S02]  /*d050*/  IMAD.MOV.U32 R8, RZ, RZ, 0x70 ;  /* 0x00000070ff087424 */ /* 0x000fe400078e00ff */
[----:B0-----:R-:W-:-:S07]  /*d060*/  IMAD.MOV.U32 R12, RZ, RZ, 0x1 ;  /* 0x00000001ff0c7424 */ /* 0x001fce00078e00ff */
[----:B------:R-:W-:-:S07]  /*d070*/  LEPC R20, `(.L_x_2498) ;  /* 0x000000001014794e */ /* 0x000fce0000000000 */
[----:B-1----:R-:W-:Y:S05]  /*d080*/  CALL.ABS.NOINC R2 ;  /* 0x0000000002007343 */ /* 0x002fea0003c00000 */
.L_x_2498:
        /* <DEDUP_REMOVED lines=15> */
.L_x_2497:
[----:B------:R-:W-:Y:S05]  /*d180*/  BSYNC B6 ;  /* 0x0000000000067941 */ /* 0x000fea0003800000 */
.L_x_2496:
[----:B------:R-:W2:Y:S01]  /*d190*/  LDL R26, [R1+0x10] ;  /* 0x00001000011a7983 */ /* 0x000ea20000100800 */
[----:B------:R-:W-:Y:S01]  /*d1a0*/  ULDC.64 UR4, c[0x0][0x9f8] ;  /* 0x00027e0000047ab9 */ /* 0x000fe20000000a00 */
[----:B------:R-:W0:Y:S02]  /*d1b0*/  LDC R6, c[0x0][0x430] ;  /* 0x00010c00ff067b82 */ /* 0x000e240000000800 */
[----:B------:R-:W3:Y:S01]  /*d1c0*/  LDL R2, [R1] ;  /* 0x0000000001027983 */ /* 0x000ee20000100800 */
[----:B------:R-:W-:Y:S01]  /*d1d0*/  ISETP.NE.U32.AND P0, PT, RZ, UR4, PT ;  /* 0x00000004ff007c0c */ /* 0x000fe2000bf05070 */
[----:B------:R-:W1:Y:S03]  /*d1e0*/  S2R R20, SR_TID.X ;  /* 0x0000000000147919 */ /* 0x000e660000002100 */
[----:B------:R-:W-:-:S13]  /*d1f0*/  ISETP.NE.AND.EX P0, PT, RZ, UR5, PT, P0 ;  /* 0x00000005ff007c0c */ /* 0x000fda000bf05300 */
[----:B------:R-:W-:Y:S01]  /*d200*/  @P0 IADD3 R24, P1, R24, UR4, RZ ;  /* 0x0000000418180c10 */ /* 0x000fe2000ff3e0ff */
[----:B------:R-:W4:Y:S01]  /*d210*/  S2R R21, SR_TID.X ;  /* 0x0000000000157919 */ /* 0x000f220000002100 */
[----:B------:R-:W-:Y:S01]  /*d220*/  LOP3.LUT R23, R23, 0xffffffdf, RZ, 0xc0, !PT ;  /* 0xffffffdf17177812 */ /* 0x000fe200078ec0ff */
[----:B------:R-:W-:Y:S01]  /*d230*/  ULDC UR4, c[0x0][0x2f4] ;  /* 0x0000bd0000047ab9 */ /* 0x000fe20000000800 */
[----:B------:R-:W-:-:S05]  /*d240*/  @P0 IADD3.X R25, R25, UR5, RZ, P1, !PT ;  /* 0x0000000519190c10 */ /* 0x000fca0008ffe4ff */
[----:B------:R-:W3:Y:S01]  /*d250*/  @P0 LDG.E R31, desc[UR36][R24.64] ;  /* 0x00000024181f0981 */ /* 0x000ee2000c1e1900 */
[----:B0-----:R-:W-:Y:S02]  /*d260*/  ISETP.NE.AND P2, PT, R6, 0x1, PT ;  /* 0x000000010600780c */ /* 0x001fe40003f45270 */
[----:B-1----:R-:W-:-:S04]  /*d270*/  LOP3.LUT R20, R20, 0x7f, RZ, 0xc0, !PT ;  /* 0x0000007f14147812 */ /* 0x002fc800078ec0ff */
[----:B------:R-:W-:-:S07]  /*d280*/  SHF.R.U32.HI R0, RZ, 0x3, R20 ;  /* 0x00000003ff007819 */ /* 0x000fce0000011614 */
[----:B------:R-:W0:Y:S01]  /*d290*/  @P2 LDC R4, c[0x0][0x434] ;  /* 0x00010d00ff042b82 */ /* 0x000e220000000800 */
[----:B----4-:R-:W-:-:S04]  /*d2a0*/  SHF.L.U32 R20, R21, 0x4, RZ ;  /* 0x0000000415147819 */ /* 0x010fc800000006ff */
[----:B------:R-:W-:-:S03]  /*d2b0*/  LOP3.LUT R20, R0, 0x70, R20, 0xf8, !PT ;  /* 0x0000007000147812 */ /* 0x000fc600078ef814 */
[----:B------:R-:W1:Y:S01]  /*d2c0*/  @P2 LDC R0, c[0x0][0x438] ;  /* 0x00010e00ff002b82 */ /* 0x000e620000000800 */
        /* <DEDUP_REMOVED lines=8> */
[----:B0-----:R-:W-:-:S08]  /*d350*/  @P2 IMAD.HI.U32 R7, R5, R4, RZ ;  /* 0x0000000405072227 */ /* 0x001fd000078e00ff */
[----:B------:R-:W0:Y:S01]  /*d360*/  @!P0 LDC.64 R2, c[0x0][0x428] ;  /* 0x00010a00ff028b82 */ /* 0x000e220000000a00 */
[----:B------:R-:W-:Y:S01]  /*d370*/  IMAD.MOV.U32 R4, RZ, RZ, R5 ;  /* 0x000000ffff047224 */ /* 0x000fe200078e0005 */
[----:B-1----:R-:W-:-:S05]  /*d380*/  @P2 SHF.R.U32.HI R4, RZ, R0, R7 ;  /* 0x00000000ff042219 */ /* 0x002fca0000011607 */
[----:B------:R-:W-:-:S04]  /*d390*/  IMAD.MOV R0, RZ, RZ, -R4 ;  /* 0x000000ffff007224 */ /* 0x000fc800078e0a04 */
[----:B------:R-:W-:Y:S01]  /*d3a0*/  IMAD R0, R6, R0, R5 ;  /* 0x0000000006007224 */ /* 0x000fe200078e0205 */
[----:B------:R-:W-:Y:S02]  /*d3b0*/  SHF.R.S32.HI R6, RZ, 0x1f, R31 ;  /* 0x0000001fff067819 */ /* 0x000fe4000001141f */
[----:B------:R-:W-:-:S03]  /*d3c0*/  @!P0 SHF.R.S32.HI R5, RZ, 0x1f, R4 ;  /* 0x0000001fff058819 */ /* 0x000fc60000011404 */
[----:B------:R0:W-:Y:S02]  /*d3d0*/  STL [R1+0x8], R6 ;  /* 0x0000080601007387 */ /* 0x0001e40000100800 */
[-C--:B0-----:R-:W-:Y:S02]  /*d3e0*/  @!P0 IMAD R6, R6, R2.reuse, RZ ;  /* 0x0000000206068224 */ /* 0x081fe400078e02ff */
[----:B------:R-:W-:-:S04]  /*d3f0*/  @!P0 IMAD.WIDE.U32 R4, R31, R2, R4 ;  /* 0x000000021f048225 */ /* 0x000fc800078e0004 */
[----:B------:R-:W-:Y:S02]  /*d400*/  @!P0 IMAD R6, R31, R3, R6 ;  /* 0x000000031f068224 */ /* 0x000fe400078e0206 */
[----:B------:R-:W0:Y:S01]  /*d410*/  @!P0 LDC.64 R2, c[0x0][0x418] ;  /* 0x00010600ff028b82 */ /* 0x000e220000000a00 */
[----:B------:R-:W-:Y:S01]  /*d420*/  ISETP.GE.AND P2, PT, R32, UR4, PT ;  /* 0x0000000420007c0c */ /* 0x000fe2000bf46270 */
[----:B------:R-:W-:-:S12]  /*d430*/  @!P0 IMAD.IADD R6, R5, 0x1, R6 ;  /* 0x0000000105068824 */ /* 0x000fd800078e0206 */
[----:B------:R-:W-:Y:S02]  /*d440*/  @P2 LOP3.LUT R23, R23, 0x4, RZ, 0xfc, !PT ;  /* 0x0000000417172812 */ /* 0x000fe400078efcff */
[----:B0-----:R-:W-:-:S04]  /*d450*/  @!P0 LEA R2, P1, R4, R2, 0x2 ;  /* 0x0000000204028211 */ /* 0x001fc800078210ff */
[----:B------:R-:W-:Y:S01]  /*d460*/  @!P0 LEA.HI.X R3, R4, R3, R6, 0x2, P1 ;  /* 0x0000000304038211 */ /* 0x000fe200008f1406 */
[----:B------:R-:W-:Y:S01]  /*d470*/  IMAD.MOV.U32 R4, RZ, RZ, RZ ;  /* 0x000000ffff047224 */ /* 0x000fe200078e00ff */
[----:B------:R-:W-:Y:S02]  /*d480*/  ISETP.GE.AND P1, PT, R34, UR4, PT ;  /* 0x0000000422007c0c */ /* 0x000fe4000bf26270 */
[----:B------:R-:W-:-:S03]  /*d490*/  LOP3.LUT R23, R23, 0xfffffffd, RZ, 0xc0, !PT ;  /* 0xfffffffd17177812 */ /* 0x000fc600078ec0ff */
[----:B------:R0:W5:Y:S01]  /*d4a0*/  @!P0 LDG.E R4, desc[UR36][R2.64] ;  /* 0x0000002402048981 */ /* 0x000162000c1e1900 */
[----:B------:R-:W-:-:S07]  /*d4b0*/  ISETP.GE.AND P0, PT, R33, UR4, PT ;  /* 0x0000000421007c0c */ /* 0x000fce000bf06270 */
[----:B------:R-:W-:-:S04]  /*d4c0*/  @P1 LOP3.LUT R23, R23, 0x2, RZ, 0xfc, !PT ;  /* 0x0000000217171812 */ /* 0x000fc800078efcff */
[----:B------:R-:W-:Y:S01]  /*d4d0*/  LOP3.LUT R23, R23, 0xfffffffe, RZ, 0xc0, !PT ;  /* 0xfffffffe17177812 */ /* 0x000fe200078ec0ff */
[----:B0-----:R-:W-:-:S03]  /*d4e0*/  IMAD.U32 R2, RZ, RZ, UR38 ;  /* 0x00000026ff027e24 */ /* 0x001fc6000f8e00ff */
[----:B------:R-:W-:Y:S01]  /*d4f0*/  @P0 LOP3.LUT R23, R23, 0x1, RZ, 0xfc, !PT ;  /* 0x0000000117170812 */ /* 0x000fe200078efcff */
[----:B------:R-:W-:Y:S06]  /*d500*/  BRA.DIV UR5, `(.L_x_2499) ;  /* 0x0000004205407947 */ /* 0x000fec000b800000 */
.L_x_2567:
[----:B------:R-:W-:Y:S02]  /*d510*/  ISETP.NE.AND P0, PT, R2, 0x3, PT ;  /* 0x000000030200780c */ /* 0x000fe40003f05270 */
[----:B------:R-:W-:Y:S02]  /*d520*/  ISETP.GT.U32.AND P1, PT, R20, 0x5f, PT ;  /* 0x0000005f1400780c */ /* 0x000fe40003f24070 */
[----:B------:R-:W-:Y:S02]  /*d530*/  LOP3.LUT R23, R23, 0xffffffef, RZ, 0xc0, !PT ;  /* 0xffffffef17177812 */ /* 0x000fe400078ec0ff */
[----:B------:R-:W-:-:S07]  /*d540*/  SHF.R.S32.HI R30, RZ, 0x1f, R18 ;  /* 0x0000001fff1e7819 */ /* 0x000fce0000011412 */
[----:B------:R-:W-:-:S04]  /*d550*/  @P0 LOP3.LUT R23, R23, 0x10, RZ, 0xfc, !PT ;  /* 0x0000001017170812 */ /* 0x000fc800078efcff */
[----:B------:R-:W-:-:S04]  /*d560*/  LOP3.LUT R23, R23, 0xfffffff7, RZ, 0xc0, !PT ;  /* 0xfffffff717177812 */ /* 0x000fc800078ec0ff */
[----:B------:R-:W-:Y:S01]  /*d570*/  @P1 LOP3.LUT R23, R23, 0x8, RZ, 0xfc, !PT ;  /* 0x0000000817171812 */ /* 0x000fe200078efcff */
[----:B------:R-:W-:Y:S06]  /*d580*/  @!P0 BRA `(.L_x_2500) ;  /* 0x0000000000048947 */ /* 0x000fec0003800000 */
[----:B------:R-:W-:Y:S01]  /*d590*/  BPT.TRAP 0x1 ;  /* 0x000000040000795c */ /* 0x000fe20000300000 */
.L_x_2500:
        /* <DEDUP_REMOVED lines=25> */
.L_x_2568:
[----:B------:R-:W-:Y:S05]  /*d730*/  BSYNC B0 ;  /* 0x0000000000007941 */ /* 0x000fea0003800000 */
.L_x_2501:
        /* <DEDUP_REMOVED lines=93> */
.L_x_2582:
        /* <DEDUP_REMOVED lines=12> */
.L_x_2504:
        /* <DEDUP_REMOVED lines=10> */
.L_x_2505:
        /* <DEDUP_REMOVED lines=14> */
[----:B------:R-:W-:Y:S02]  /*df50*/  IMAD R0, R35, UR5, R0 ;  /* 0x0000000523007c24 */ /* 0x000fe4000f8e0200 */
[----:B0-----:R-:W-:Y:S02]  /*df60*/  VIADD R2, R22, 0x12400 ;  /* 0x0001240016027836 */ /* 0x001fe40000000000 */
[----:B------:R-:W-:-:S03]  /*df70*/  IMAD.IADD R35, R5, 0x1, R0 ;  /* 0x0000000105237824 */ /* 0x000fc600078e0200 */
[----:B------:R-:W-:-:S13]  /*df80*/  LOP3.LUT P0, RZ, R2, 0x3ff, RZ, 0xc0, !PT ;  /* 0x000003ff02ff7812 */ /* 0x000fda000780c0ff */
[----:B-1----:R-:W-:Y:S05]  /*df90*/  @!P0 BRA `(.L_x_2507) ;  /* 0x0000000000408947 */ /* 0x002fea0003800000 */
[----:B------:R-:W-:Y:S01]  /*dfa0*/  MOV R2, 0x0 ;  /* 0x0000000000027802 */ /* 0x000fe20000000f00 */
[----:B------:R-:W-:Y:S01]  /*dfb0*/  ULDC.64 UR6, c[0x4][0x88] ;  /* 0x0100220000067ab9 */ /* 0x000fe20000000a00 */
[----:B------:R-:W-:Y:S01]  /*dfc0*/  ULDC.64 UR8, c[0x4][0x90] ;  /* 0x0100240000087ab9 */ /* 0x000fe20000000a00 */
[----:B------:R-:W-:Y:S01]  /*dfd0*/  ULDC.64 UR4, c[0x4][0x20] ;  /* 0x0100080000047ab9 */ /* 0x000fe20000000a00 */
[----:B------:R-:W-:Y:S01]  /*dfe0*/  MOV R4, UR6 ;  /* 0x0000000600047c02 */ /* 0x000fe20008000f00 */
[----:B------:R-:W-:Y:S01]  /*dff0*/  IMAD.U32 R5, RZ, RZ, UR7 ;  /* 0x00000007ff057e24 */ /* 0x000fe2000f8e00ff */
[----:B------:R-:W0:Y:S01]  /*e000*/  LDC.64 R2, c[0x4][R2] ;  /* 0x0100000002027b82 */ /* 0x000e220000000a00 */
[----:B------:R-:W-:Y:S02]  /*e010*/  IMAD.U32 R6, RZ, RZ, UR8 ;  /* 0x00000008ff067e24 */ /* 0x000fe4000f8e00ff */
[----:B--2---:R-:W-:Y:S02]  /*e020*/  IMAD.U32 R7, RZ, RZ, UR9 ;  /* 0x00000009ff077e24 */ /* 0x004fe4000f8e00ff */
[----:B------:R-:W-:-:S02]  /*e030*/  IMAD.U32 R10, RZ, RZ, UR4 ;  /* 0x00000004ff0a7e24 */ /* 0x000fc4000f8e00ff */
[----:B------:R-:W-:Y:S02]  /*e040*/  IMAD.U32 R11, RZ, RZ, UR5 ;  /* 0x00000005ff0b7e24 */ /* 0x000fe4000f8e00ff */
[----:B------:R-:W-:Y:S02]  /*e050*/  IMAD.MOV.U32 R8, RZ, RZ, 0x70 ;  /* 0x00000070ff087424 */ /* 0x000fe400078e00ff */
[----:B------:R-:W-:Y:S02]  /*e060*/  IMAD.MOV.U32 R12, RZ, RZ, 0x1 ;  /* 0x00000001ff0c7424 */ /* 0x000fe400078e00ff */
[----:B------:R-:W-:-:S07]  /*e070*/  IMAD.MOV.U32 R13, RZ, RZ, RZ ;  /* 0x000000ffff0d7224 */ /* 0x000fce00078e00ff */
[----:B------:R-:W-:-:S07]  /*e080*/  LEPC R20, `(.L_x_2507) ;  /* 0x000000001014794e */ /* 0x000fce0000000000 */
[----:B0-----:R-:W-:Y:S05]  /*e090*/  CALL.ABS.NOINC R2 ;  /* 0x0000000002007343 */ /* 0x001fea0003c00000 */
.L_x_2507:
[----:B------:R-:W-:Y:S05]  /*e0a0*/  BSYNC B6 ;  /* 0x0000000000067941 */ /* 0x000fea0003800000 */
.L_x_2506:
[----:B------:R-:W3:Y:S01]  /*e0b0*/  LDL.LU.64 R2, [R1+0x18] ;  /* 0x0000180001027983 */ /* 0x000ee20000300a00 */
[----:B------:R-:W0:Y:S01]  /*e0c0*/  LDC R21, c[0x0][0x448] ;  /* 0x00011200ff157b82 */ /* 0x000e220000000800 */
[----:B------:R-:W-:Y:S02]  /*e0d0*/  ULDC.64 UR4, c[0x0][0x2d8] ;  /* 0x0000b60000047ab9 */ /* 0x000fe40000000a00 */
[----:B------:R-:W4:Y:S01]  /*e0e0*/  LDL.LU R20, [R1+0x24] ;  /* 0x0000240001147983 */ /* 0x000f220000300800 */
[----:B------:R-:W-:-:S03]  /*e0f0*/  IMAD R0, R30, UR4, RZ ;  /* 0x000000041e007c24 */ /* 0x000fc6000f8e02ff */
[----:B------:R1:W5:Y:S01]  /*e100*/  LDL R9, [R1+0xc] ;  /* 0x00000c0001097983 */ /* 0x0003620000100800 */
[----:B------:R-:W-:Y:S01]  /*e110*/  IMAD R5, R18, UR5, R0 ;  /* 0x0000000512057c24 */ /* 0x000fe2000f8e0200 */
[----:B------:R-:W2:Y:S01]  /*e120*/  S2R R4, SR_TID.X ;  /* 0x0000000000047919 */ /* 0x000ea20000002100 */
[----:B0-----:R-:W-:Y:S02]  /*e130*/  ISETP.NE.AND P6, PT, R21, 0x1, PT ;  /* 0x000000011500780c */ /* 0x001fe40003fc5270 */
[----:B------:R-:W0:Y:S11]  /*e140*/  S2R R21, SR_TID.X ;  /* 0x0000000000157919 */ /* 0x000e360000002100 */
[----:B------:R-:W1:Y:S01]  /*e150*/  @P6 LDC R6, c[0x0][0x44c] ;  /* 0x00011300ff066b82 */ /* 0x000e620000000800 */
[----:B--2---:R-:W-:-:S04]  /*e160*/  LOP3.LUT R4, R4, 0x7f, RZ, 0xc0, !PT ;  /* 0x0000007f04047812 */ /* 0x004fc800078ec0ff */
[----:B------:R-:W-:Y:S01]  /*e170*/  SHF.R.U32.HI R4, RZ, 0x3, R4 ;  /* 0x00000003ff047819 */ /* 0x000fe20000011604 */
[----:B0-----:R-:W-:-:S05]  /*e180*/  IMAD.SHL.U32 R21, R21, 0x10, RZ ;  /* 0x0000001015157824 */ /* 0x001fca00078e00ff */
[----:B------:R-:W-:-:S05]  /*e190*/  LOP3.LUT R21, R4, 0x70, R21, 0xf8, !PT ;  /* 0x0000007004157812 */ /* 0x000fca00078ef815 */
[----:B------:R-:W-:-:S04]  /*e1a0*/  IMAD R0, R17, 0x80, R21 ;  /* 0x0000008011007824 */ /* 0x000fc800078e0215 */
[----:B-1----:R-:W-:-:S04]  /*e1b0*/  @P6 IMAD.HI.U32 R6, R0, R6, RZ ;  /* 0x0000000600066227 */ /* 0x002fc800078e00ff */
[----:B------:R-:W-:Y:S02]  /*e1c0*/  IMAD.MOV.U32 R4, RZ, RZ, R0 ;  /* 0x000000ffff047224 */ /* 0x000fe400078e0000 */
[----:B---3--:R-:W-:Y:S02]  /*e1d0*/  IMAD.MOV.U32 R3, RZ, RZ, R35 ;  /* 0x000000ffff037224 */ /* 0x008fe400078e0023 */
[----:B------:R-:W-:Y:S01]  /*e1e0*/  IMAD.WIDE.U32 R2, R18, UR4, R2 ;  /* 0x0000000412027c25 */ /* 0x000fe2000f8e0002 */
[----:B------:R-:W-:-:S04]  /*e1f0*/  ULDC.64 UR4, c[0x0][0x2e0] ;  /* 0x0000b80000047ab9 */ /* 0x000fc80000000a00 */
[----:B------:R-:W-:Y:S02]  /*e200*/  IADD3 R3, R3, R5, RZ ;  /* 0x0000000503037210 */ /* 0x000fe40007ffe0ff */
[----:B------:R-:W0:Y:S01]  /*e210*/  @P6 LDC R5, c[0x0][0x450] ;  /* 0x00011400ff056b82 */ /* 0x000e220000000800 */
[----:B------:R-:W-:Y:S01]  /*e220*/  IMAD.WIDE.U32 R2, R29, UR4, R2 ;  /* 0x000000041d027c25 */ /* 0x000fe2000f8e0002 */
[----:B0-----:R-:W-:-:S03]  /*e230*/  @P6 SHF.R.U32.HI R4, RZ, R5, R6 ;  /* 0x00000005ff046219 */ /* 0x001fc60000011606 */
[----:B----4-:R-:W-:-:S04]  /*e240*/  IMAD R5, R20, UR4, RZ ;  /* 0x0000000414057c24 */ /* 0x010fc8000f8e02ff */
[----:B------:R-:W-:Y:S02]  /*e250*/  IMAD R5, R29, UR5, R5 ;  /* 0x000000051d057c24 */ /* 0x000fe4000f8e0205 */
[----:B------:R-:W-:Y:S01]  /*e260*/  IMAD.MOV R6, RZ, RZ, -R4 ;  /* 0x000000ffff067224 */ /* 0x000fe200078e0a04 */
[----:B------:R-:W0:Y:S01]  /*e270*/  S2R R20, SR_TID.X ;  /* 0x0000000000147919 */ /* 0x000e220000002100 */
[----:B------:R-:W-:Y:S01]  /*e280*/  IMAD.IADD R3, R3, 0x1, R5 ;  /* 0x0000000103037824 */ /* 0x000fe200078e0205 */
[----:B------:R-:W-:Y:S01]  /*e290*/  ULDC.64 UR4, c[0x0][0x2d0] ;  /* 0x0000b40000047ab9 */ /* 0x000fe20000000a00 */
[----:B------:R-:W1:Y:S01]  /*e2a0*/  LDC R5, c[0x0][0x448] ;  /* 0x00011200ff057b82 */ /* 0x000e620000000800 */
[----:B------:R-:W-:-:S04]  /*e2b0*/  IMAD.WIDE.U32 R2, R4, UR4, R2 ;  /* 0x0000000404027c25 */ /* 0x000fc8000f8e0002 */
[----:B-1----:R-:W-:Y:S01]  /*e2c0*/  IMAD R0, R5, R6, R0 ;  /* 0x0000000605007224 */ /* 0x002fe200078e0200 */
[----:B------:R-:W-:-:S05]  /*e2d0*/  SHF.R.S32.HI R6, RZ, 0x1f, R4 ;  /* 0x0000001fff067819 */ /* 0x000fca0000011404 */
        /* <DEDUP_REMOVED lines=19> */
[----:B------:R-:W-:Y:S10]  /*e410*/  BRA.DIV UR5, `(.L_x_2508) ;  /* 0x0000003a05e87947 */ /* 0x000ff4000b800000 */
[----:B------:R-:W0:Y:S01]  /*e420*/  SHFL.IDX PT, R14, R0, RZ, 0x181f ;  /* 0x00181fff000e7589 */ /* 0x000e2200000e0000 */
[----:B-----5:R-:W-:Y:S02]  /*e430*/  IMAD R5, R9, R5, RZ ;  /* 0x0000000509057224 */ /* 0x020fe400078e02ff */
[----:B------:R-:W-:Y:S01]  /*e440*/  IMAD R17, R17, 0x80, R8 ;  /* 0x0000008011117824 */ /* 0x000fe200078e0208 */
[----:B------:R-:W1:Y:S03]  /*e450*/  SHFL.IDX PT, R2, R4, RZ, 0x181f ;  /* 0x00181fff04027589 */ /* 0x000e6600000e0000 */
[C---:B------:R-:W-:Y:S01]  /*e460*/  VIADD R6, R17.reuse, 0x10 ;  /* 0x0000001011067836 */ /* 0x040fe20000000000 */
[----:B------:R-:W-:-:S13]  /*e470*/  ISETP.GE.AND P1, PT, R17, R5, PT ;  /* 0x000000051100720c */ /* 0x000fda0003f26270 */
[----:B0-----:R-:W-:-:S05]  /*e480*/  @!P1 LEA R14, P4, R32, R14, 0x1 ;  /* 0x0000000e200e9211 */ /* 0x001fca00078808ff */
[----:B-1----:R-:W-:Y:S01]  /*e490*/  @!P1 IMAD.X R3, RZ, RZ, R2, P4 ;  /* 0x000000ffff039224 */ /* 0x002fe200020e0602 */
[----:B------:R-:W-:Y:S02]  /*e4a0*/  @!P1 MOV R2, R14 ;  /* 0x0000000e00029202 */ /* 0x000fe40000000f00 */
[----:B------:R-:W0:Y:S04]  /*e4b0*/  SHFL.IDX PT, R14, R0, 0x1, 0x181f ;  /* 0x00381f00000e7f89 */ /* 0x000e2800000e0000 */
[----:B------:R-:W-:Y:S04]  /*e4c0*/  @!P1 LDGSTS.E.BYPASS.LTC128B.128 [R37+0x12400], desc[UR36][R2.64], !P3 ;  /* 0x1240000002259fae */ /* 0x000fe8000d901d64 */
[----:B------:R-:W-:Y:S04]  /*e4d0*/  @!P1 LDGSTS.E.BYPASS.LTC128B.128 [R37+0x16400], desc[UR36][R2.64+0x80], !P2 ;  /* 0x1640008002259fae */ /* 0x000fe8000d101d64 */
[----:B------:R1:W-:Y:S01]  /*e4e0*/  @!P1 LDGSTS.E.BYPASS.LTC128B.128 [R37+0x1a400], desc[UR36][R2.64+0x100], !P0 ;  /* 0x1a40010002259fae */ /* 0x0003e2000c101d64 */
[----:B------:R-:W-:Y:S01]  /*e4f0*/  ISETP.GE.AND P1, PT, R6, R5, PT ;  /* 0x000000050600720c */ /* 0x000fe20003f26270 */
[----:B------:R-:W-:-:S02]  /*e500*/  VIADD R6, R17, 0x20 ;  /* 0x0000002011067836 */ /* 0x000fc40000000000 */
[----:B-1----:R-:W1:Y:S10]  /*e510*/  SHFL.IDX PT, R2, R4, 0x1, 0x181f ;  /* 0x00381f0004027f89 */ /* 0x002e7400000e0000 */
[----:B0-----:R-:W-:-:S05]  /*e520*/  @!P1 LEA R14, P4, R32, R14, 0x1 ;  /* 0x0000000e200e9211 */ /* 0x001fca00078808ff */
[----:B-1----:R-:W-:Y:S02]  /*e530*/  @!P1 IMAD.X R7, RZ, RZ, R2, P4 ;  /* 0x000000ffff079224 */ /* 0x002fe400020e0602 */
[----:B------:R-:W-:Y:S02]  /*e540*/  @!P1 IMAD.MOV.U32 R2, RZ, RZ, R14 ;  /* 0x000000ffff029224 */ /* 0x000fe400078e000e */
[----:B------:R-:W-:Y:S01]  /*e550*/  @!P1 IMAD.MOV.U32 R3, RZ, RZ, R7 ;  /* 0x000000ffff039224 */ /* 0x000fe200078e0007 */
        /* <DEDUP_REMOVED lines=18> */
[----:B0-----:R-:W-:-:S04]  /*e680*/  @!P1 LEA R14, P4, R32, R14, 0x1 ;  /* 0x0000000e200e9211 */ /* 0x001fc800078808ff */
[----:B-1----:R-:W-:Y:S01]  /*e690*/  @!P1 IADD3.X R7, RZ, R2, RZ, P4, !PT ;  /* 0x00000002ff079210 */ /* 0x002fe200027fe4ff */
[----:B------:R-:W-:Y:S02]  /*e6a0*/  @!P1 IMAD.MOV.U32 R2, RZ, RZ, R14 ;  /* 0x000000ffff029224 */ /* 0x000fe400078e000e */
[----:B------:R-:W0:Y:S02]  /*e6b0*/  SHFL.IDX PT, R14, R0, 0x4, 0x181f ;  /* 0x00981f00000e7f89 */ /* 0x000e2400000e0000 */
[----:B------:R-:W-:-:S05]  /*e6c0*/  @!P1 IMAD.MOV.U32 R3, RZ, RZ, R7 ;  /* 0x000000ffff039224 */ /* 0x000fca00078e0007 */
        /* <DEDUP_REMOVED lines=20> */
[----:B------:R-:W0:Y:S01]  /*e810*/  SHFL.IDX PT, R14, R0, 0x6, 0x181f ;  /* 0x00d81f00000e7f89 */ /* 0x000e2200000e0000 */
[----:B------:R-:W-:-:S05]  /*e820*/  @!P1 MOV R3, R7 ;  /* 0x0000000700039202 */ /* 0x000fca0000000f00 */
        /* <DEDUP_REMOVED lines=14> */
.L_x_2599:
[----:B-1----:R-:W-:Y:S01]  /*e910*/  VIADD R0, R17, 0x70 ;  /* 0x0000007011007836 */ /* 0x002fe20000000000 */
[----:B------:R-:W-:Y:S04]  /*e920*/  BSSY B0, `(.L_x_2509) ;  /* 0x000000b000007945 */ /* 0x000fe80003800000 */
        /* <DEDUP_REMOVED lines=10> */
.L_x_2510:
[----:B------:R-:W-:Y:S05]  /*e9d0*/  BSYNC B0 ;  /* 0x0000000000007941 */ /* 0x000fea0003800000 */
.L_x_2509:
[----:B------:R-:W-:Y:S01]  /*e9e0*/  NOP ;  /* 0x0000000000007918 */ /* 0x000fe20000000000 */
[----:B------:R-:W-:-:S13]  /*e9f0*/  PLOP3.LUT P0, PT, PT, PT, PT, 0x80, 0x0 ;  /* 0x000000000000781c */ /* 0x000fda0003f0f070 */
.L_x_2511:
        /* <DEDUP_REMOVED lines=18> */
.L_x_2600:
[----:B------:R-:W-:Y:S05]  /*eb20*/  BSYNC B0 ;  /* 0x0000000000007941 */ /* 0x000fea0003800000 */
.L_x_2512:
[----:B------:R-:W3:Y:S01]  /*eb30*/  LDL R0, [R1+0x10] ;  /* 0x0000100001007983 */ /* 0x000ee20000100800 */
[----:B------:R-:W-:Y:S01]  /*eb40*/  BSSY B0, `(.L_x_2514) ;  /* 0x0000109000007945 */ /* 0x000fe20003800000 */
[----:B---3--:R-:W-:-:S13]  /*eb50*/  ISETP.GE.AND P0, PT, R0, 0x2, PT ;  /* 0x000000020000780c */ /* 0x008fda0003f06270 */
[----:B------:R-:W-:Y:S05]  /*eb60*/  @!P0 BRA `(.L_x_2515) ;  /* 0x0000001000188947 */ /* 0x000fea0003800000 */
[----:B------:R-:W-:Y:S01]  /*eb70*/  ULDC UR4, c[0x0][0x2f4] ;  /* 0x0000bd0000047ab9 */ /* 0x000fe20000000800 */
[----:B------:R-:W-:Y:S01]  /*eb80*/  VIADD R8, R0, 0xfffffffe ;  /* 0xfffffffe00087836 */ /* 0x000fe20000000000 */
[----:B------:R-:W-:Y:S01]  /*eb90*/  MOV R17, R28 ;  /* 0x0000001c00117202 */ /* 0x000fe20000000f00 */
[----:B------:R-:W-:Y:S01]  /*eba0*/  IMAD.MOV.U32 R10, RZ, RZ, R27 ;  /* 0x000000ffff0a7224 */ /* 0x000fe200078e001b */
[----:B------:R-:W-:Y:S01]  /*ebb0*/  ISETP.GE.AND P3, PT, R32, UR4, PT ;  /* 0x0000000420007c0c */ /* 0x000fe2000bf66270 */
[----:B------:R-:W-:Y:S01]  /*ebc0*/  IMAD.MOV.U32 R29, RZ, RZ, R26 ;  /* 0x000000ffff1d7224 */ /* 0x000fe200078e001a */
[----:B------:R-:W-:Y:S02]  /*ebd0*/  ISETP.GE.AND P2, PT, R34, UR4, PT ;  /* 0x0000000422007c0c */ /* 0x000fe4000bf46270 */
[----:B------:R-:W-:-:S13]  /*ebe0*/  ISETP.GE.AND P1, PT, R33, UR4, PT ;  /* 0x0000000421007c0c */ /* 0x000fda000bf26270 */
.L_x_2528:
        /* <DEDUP_REMOVED lines=24> */
[----:B------:R-:W-:-:S04]  /*ed70*/  @!P5 IMAD.WIDE.U32 R2, R31, R6, R2 ;  /* 0x000000061f02d225 */ /* 0x000fc800078e0002 */
[----:B------:R-:W-:Y:S01]  /*ed80*/  @!P5 IMAD.IADD R7, R7, 0x1, R3 ;  /* 0x000000010707d824 */ /* 0x000fe200078e0203 */
[----:B--2---:R-:W-:Y:S01]  /*ed90*/  @!P5 LEA R4, P0, R2, R4, 0x2 ;  /* 0x000000040204d211 */ /* 0x004fe200078010ff */
[----:B------:R-:W-:-:S03]  /*eda0*/  IMAD.MOV.U32 R0, RZ, RZ, RZ ;  /* 0x000000ffff007224 */ /* 0x000fc600078e00ff */
[----:B------:R-:W-:-:S05]  /*edb0*/  @!P5 LEA.HI.X R5, R2, R5, R7, 0x2, P0 ;  /* 0x000000050205d211 */ /* 0x000fca00000f1407 */
[----:B------:R0:W5:Y:S01]  /*edc0*/  @!P5 LDG.E R0, desc[UR36][R4.64] ;  /* 0x000000240400d981 */ /* 0x000162000c1e1900 */
[----:B------:R-:W-:Y:S01]  /*edd0*/  LOP3.LUT P4, RZ, R23, 0x10, RZ, 0xc0, !PT ;  /* 0x0000001017ff7812 */ /* 0x000fe2000788c0ff */
[----:B------:R-:W-:Y:S01]  /*ede0*/  VIADD R27, R10, 0x1 ;  /* 0x000000010a1b7836 */ /* 0x000fe20000000000 */
[----:B------:R-:W-:Y:S01]  /*edf0*/  IADD3 R2, -R11, RZ, RZ ;  /* 0x000000ff0b027210 */ /* 0x000fe20007ffe1ff */
[----:B------:R-:W-:Y:S05]  /*ee00*/  YIELD ;  /* 0x0000000000007946 */ /* 0x000fea0003800000 */
[----:B------:R-:W-:Y:S01]  /*ee10*/  ISETP.NE.AND P0, PT, R27, 0x2, PT ;  /* 0x000000021b00780c */ /* 0x000fe20003f05270 */
[----:B------:R-:W-:-:S02]  /*ee20*/  ULDC UR4, c[0x0][0x430] ;  /* 0x00010c0000047ab9 */ /* 0x000fc40000000800 */
[----:B------:R-:W-:Y:S01]  /*ee30*/  IMAD R9, R2, UR4, R9 ;  /* 0x0000000402097c24 */ /* 0x000fe2000f8e0209 */
[----:B------:R-:W-:Y:S01]  /*ee40*/  SEL R28, RZ, 0x1, P0 ;  /* 0x00000001ff1c7807 */ /* 0x000fe20000000000 */
[----:B------:R-:W-:Y:S01]  /*ee50*/  IMAD.MOV.U32 R26, RZ, RZ, R8 ;  /* 0x000000ffff1a7224 */ /* 0x000fe200078e0008 */
[----:B------:R-:W-:Y:S02]  /*ee60*/  SEL R27, R27, RZ, P0 ;  /* 0x000000ff1b1b7207 */ /* 0x000fe40000000000 */
[----:B------:R-:W-:Y:S01]  /*ee70*/  LOP3.LUT R28, R17, R28, RZ, 0x3c, !PT ;  /* 0x0000001c111c7212 */ /* 0x000fe200078e3cff */
[----:B0-----:R-:W-:Y:S06]  /*ee80*/  @!P4 BRA `(.L_x_2516) ;  /* 0x000000000004c947 */ /* 0x001fec0003800000 */
[----:B------:R-:W-:Y:S01]  /*ee90*/  BPT.TRAP 0x1 ;  /* 0x000000040000795c */ /* 0x000fe20000300000 */
.L_x_2516:
[----:B------:R-:W-:Y:S01]  /*eea0*/  IMAD R7, R27, 0x8, R22 ;  /* 0x000000081b077824 */ /* 0x000fe200078e0216 */
[----:B------:R-:W-:Y:S01]  /*eeb0*/  SHF.L.U32 R2, R28, 0x1f, RZ ;  /* 0x0000001f1c027819 */ /* 0x000fe200000006ff */
[----:B------:R-:W-:Y:S03]  /*eec0*/  BSSY B1, `(.L_x_2517) ;  /* 0x0000003000017945 */ /* 0x000fe60003800000 */
[----:B------:R-:W0:Y:S02]  /*eed0*/  SYNCS.PHASECHK.TRANS64.TRYWAIT P0, [R7+URZ+0x30840], R2 ;  /* 0x03084002070075a7 */ /* 0x000e24000800017f */
[----:B0-----:R-:W-:Y:S05]  /*eee0*/  @!P0 BRA `(.L_x_2518) ;  /* 0x0000003800e48947 */ /* 0x001fea0003800000 */
.L_x_2601:
[----:B------:R-:W-:Y:S05]  /*eef0*/  BSYNC B1 ;  /* 0x0000000000017941 */ /* 0x000fea0003800000 */
.L_x_2517:
        /* <DEDUP_REMOVED lines=65> */
.L_x_2615:
        /* <DEDUP_REMOVED lines=11> */
.L_x_2520:
        /* <DEDUP_REMOVED lines=10> */
.L_x_2521:
[----:B------:R2:W-:Y:S01]  /*f460*/  SYNCS.ARRIVE.TRANS64.A1T0 RZ, [R7+URZ+0x30830], RZ ;  /* 0x030830ff07ff79a7 */ /* 0x0005e2000810003f */
[----:B------:R-:W-:Y:S05]  /*f470*/  @!P5 BRA `(.L_x_2522) ;  /* 0x000000000004d947 */ /* 0x000fea0003800000 */
[----:B------:R-:W-:Y:S01]  /*f480*/  BPT.TRAP 0x1 ;  /* 0x000000040000795c */ /* 0x000fe20000300000 */
.L_x_2522:
[----:B-1----:R-:W2:Y:S01]  /*f490*/  LDL R3, [R1] ;  /* 0x0000000001037983 */ /* 0x002ea20000100800 */
[----:B------:R-:W-:Y:S01]  /*f4a0*/  SHF.L.U32 R2, R17, 0x1f, RZ ;  /* 0x0000001f11027819 */ /* 0x000fe200000006ff */
[----:B0-----:R-:W-:Y:S01]  /*f4b0*/  IMAD R6, R10, 0x8, R22 ;  /* 0x000000080a067824 */ /* 0x001fe200078e0216 */
[----:B------:R-:W-:Y:S03]  /*f4c0*/  BSSY B1, `(.L_x_2523) ;  /* 0x0000004000017945 */ /* 0x000fe60003800000 */
[----:B------:R-:W0:Y:S01]  /*f4d0*/  SYNCS.PHASECHK.TRANS64.TRYWAIT P0, [R6+URZ+0x30860], R2 ;  /* 0x03086002060075a7 */ /* 0x000e22000800017f */
[----:B--2---:R-:W-:Y:S01]  /*f4e0*/  IMAD R7, R29, -0x60, R3 ;  /* 0xffffffa01d077824 */ /* 0x004fe200078e0203 */
[----:B0-----:R-:W-:Y:S06]  /*f4f0*/  @!P0 BRA `(.L_x_2524) ;  /* 0x0000003c00548947 */ /* 0x001fec0003800000 */
.L_x_2616:
[----:B------:R-:W-:Y:S05]  /*f500*/  BSYNC B1 ;  /* 0x0000000000017941 */ /* 0x000fea0003800000 */
.L_x_2523:
[----:B------:R-:W1:Y:S01]  /*f510*/  S2R R3, SR_TID.X ;  /* 0x0000000000037919 */ /* 0x000e620000002100 */
[----:B------:R-:W-:Y:S01]  /*f520*/  UMOV UR4, 0xffffffff ;  /* 0xffffffff00047882 */ /* 0x000fe20000000000 */
[----:B------:R-:W-:Y:S01]  /*f530*/  IMAD R5, R10, 0x4800, R36 ;  /* 0x000048000a057824 */ /* 0x000fe200078e0224 */
[----:B-1----:R-:W-:-:S04]  /*f540*/  LOP3.LUT R3, R3, 0x7f, RZ, 0xc0, !PT ;  /* 0x0000007f03037812 */ /* 0x002fc800078ec0ff */
[----:B------:R-:W-:-:S05]  /*f550*/  SHF.R.U32.HI R3, RZ, 0x3, R3 ;  /* 0x00000003ff037819 */ /* 0x000fca0000011603 */
[----:B------:R-:W-:Y:S01]  /*f560*/  IMAD.IADD R7, R7, 0x1, -R3 ;  /* 0x0000000107077824 */ /* 0x000fe200078e0a03 */
        /* <DEDUP_REMOVED lines=54> */
.L_x_2630:
        /* <DEDUP_REMOVED lines=31> */
.L_x_2526:
        /* <DEDUP_REMOVED lines=10> */
.L_x_2527:
[C---:B------:R-:W-:Y:S01]  /*fb60*/  ISETP.GT.AND P0, PT, R26.reuse, RZ, PT ;  /* 0x000000ff1a00720c */ /* 0x040fe20003f04270 */
[----:B------:R1:W-:Y:S01]  /*fb70*/  SYNCS.ARRIVE.TRANS64.A1T0 RZ, [R6+URZ+0x30850], RZ ;  /* 0x030850ff06ff79a7 */ /* 0x0003e2000810003f */
[----:B------:R-:W-:Y:S02]  /*fb80*/  VIADD R8, R26, 0xffffffff ;  /* 0xffffffff1a087836 */ /* 0x000fe40000000000 */
[----:B------:R-:W-:Y:S02]  /*fb90*/  IMAD.MOV.U32 R17, RZ, RZ, R28 ;  /* 0x000000ffff117224 */ /* 0x000fe400078e001c */
[----:B------:R-:W-:Y:S02]  /*fba0*/  IMAD.MOV.U32 R10, RZ, RZ, R27 ;  /* 0x000000ffff0a7224 */ /* 0x000fe400078e001b */
[----:B------:R-:W-:-:S05]  /*fbb0*/  IMAD.MOV.U32 R29, RZ, RZ, R26 ;  /* 0x000000ffff1d7224 */ /* 0x000fca00078e001a */
[----:B-1----:R-:W-:Y:S05]  /*fbc0*/  @P0 BRA `(.L_x_2528) ;  /* 0xfffffff000080947 */ /* 0x002fea000383ffff */
.L_x_2515:
[----:B------:R-:W-:Y:S05]  /*fbd0*/  BSYNC B0 ;  /* 0x0000000000007941 */ /* 0x000fea0003800000 */
.L_x_2514:
        /* <DEDUP_REMOVED lines=17> */
.L_x_2530:
[----:B------:R-:W-:Y:S05]  /*fcf0*/  BSYNC B0 ;  /* 0x0000000000007941 */ /* 0x000fea0003800000 */
.L_x_2529:
[----:B------:R-:W-:-:S13]  /*fd00*/  LOP3.LUT P0, RZ, R23, 0x10, RZ, 0xc0, !PT ;  /* 0x0000001017ff7812 */ /* 0x000fda000780c0ff */
[----:B------:R-:W-:Y:S05]  /*fd10*/  @!P0 BRA `(.L_x_2531) ;  /* 0x0000000000048947 */ /* 0x000fea0003800000 */
[----:B------:R-:W-:Y:S01]  /*fd20*/  BPT.TRAP 0x1 ;  /* 0x000000040000795c */ /* 0x000fe20000300000 */
.L_x_2531:
[----:B------:R-:W3:Y:S01]  /*fd30*/  LDL.LU R2, [R1] ;  /* 0x0000000001027983 */ /* 0x000ee20000300800 */
[----:B------:R-:W-:Y:S01]  /*fd40*/  LEA R0, R27, R22, 0x3 ;  /* 0x000000161b007211 */ /* 0x000fe200078e18ff */
[----:B------:R-:W-:Y:S01]  /*fd50*/  BSSY B0, `(.L_x_2532) ;  /* 0x0000005000007945 */ /* 0x000fe20003800000 */
[----:B0-----:R-:W-:-:S04]  /*fd60*/  SHF.L.U32 R3, R28, 0x1f, RZ ;  /* 0x0000001f1c037819 */ /* 0x001fc800000006ff */
[----:B------:R-:W0:Y:S01]  /*fd70*/  SYNCS.PHASECHK.TRANS64.TRYWAIT P0, [R0+URZ+0x30860], R3 ;  /* 0x03086003000075a7 */ /* 0x000e22000800017f */
[----:B---3--:R-:W-:Y:S01]  /*fd80*/  IMAD R6, R26, -0x60, R2 ;  /* 0xffffffa01a067824 */ /* 0x008fe200078e0202 */
[----:B0-----:R-:W-:Y:S06]  /*fd90*/  @!P0 BRA `(.L_x_2533) ;  /* 0x0000003c00508947 */ /* 0x001fec0003800000 */
.L_x_2631:
[----:B------:R-:W-:Y:S05]  /*fda0*/  BSYNC B0 ;  /* 0x0000000000007941 */ /* 0x000fea0003800000 */
.L_x_2532:
        /* <DEDUP_REMOVED lines=65> */
.L_x_2645:
        /* <DEDUP_REMOVED lines=13> */
.L_x_2535:
        /* <DEDUP_REMOVED lines=10> */
.L_x_2536:
[----:B------:R1:W-:Y:S01]  /*10330*/  SYNCS.ARRIVE.TRANS64.A1T0 RZ, [R0+URZ+0x30850], RZ ;  /* 0x030850ff00ff79a7 */ /* 0x0003e2000810003f */
[----:B------:R-:W-:-:S04]  /*10340*/  IADD3 R27, R27, 0x1, RZ ;  /* 0x000000011b1b7810 */ /* 0x000fc80007ffe0ff */
[----:B------:R-:W-:-:S04]  /*10350*/  ISETP.NE.AND P0, PT, R27, 0x2, PT ;  /* 0x000000021b00780c */ /* 0x000fc80003f05270 */
[----:B0-----:R-:W-:Y:S02]  /*10360*/  SEL R3, RZ, 0x1, P0 ;  /* 0x00000001ff037807 */ /* 0x001fe40000000000 */
[----:B------:R-:W-:Y:S02]  /*10370*/  SEL R27, R27, RZ, P0 ;  /* 0x000000ff1b1b7207 */ /* 0x000fe40000000000 */
[----:B-1----:R-:W-:-:S07]  /*10380*/  LOP3.LUT R28, R28, R3, RZ, 0x3c, !PT ;  /* 0x000000031c1c7212 */ /* 0x002fce00078e3cff */
.L_x_2493:
[----:B------:R-:W-:Y:S05]  /*10390*/  BSYNC B7 ;  /* 0x0000000000077941 */ /* 0x000fea0003800000 */
.L_x_2491:
        /* <DEDUP_REMOVED lines=8> */
[----:B------:R0:W1:Y:S01]  /*10420*/  LDS.128 R16, [R22+0x308d0] ;  /* 0x0308d00016107984 */ /* 0x0000620000000c00 */
[----:B------:R-:W-:Y:S06]  /*10430*/  BAR.ARV 0x4, 0x180 ;  /* 0x0106000000007b1d */ /* 0x000fec0000002000 */
[----:B------:R-:W-:Y:S05]  /*10440*/  BRA `(.L_x_2538) ;  /* 0x0000000800cc7947 */ /* 0x000fea0003800000 */
.L_x_2537:
[----:B------:R-:W0:Y:S01]  /*10450*/  S2R R0, SR_TID.X ;  /* 0x0000000000007919 */ /* 0x000e220000002100 */
[----:B------:R-:W-:Y:S01]  /*10460*/  UMOV UR4, 0xffffffff ;  /* 0xffffffff00047882 */ /* 0x000fe20000000000 */
[----:B0-----:R-:W-:-:S04]  /*10470*/  LOP3.LUT R8, R0, 0x1f, RZ, 0xc0, !PT ;  /* 0x0000001f00087812 */ /* 0x001fc800078ec0ff */
[----:B------:R-:W-:Y:S01]  /*10480*/  ISETP.NE.AND P0, PT, R8, 0x1f, PT ;  /* 0x0000001f0800780c */ /* 0x000fe20003f05270 */
[----:B------:R-:W-:-:S12]  /*10490*/  BRA.DIV UR4, `(.L_x_2539) ;  /* 0x0000003e04a87947 */ /* 0x000fd8000b800000 */
[----:B------:R-:W-:Y:S01]  /*104a0*/  IMAD.IADD R5, R19, 0x1, R8 ;  /* 0x0000000113057824 */ /* 0x000fe200078e0208 */
[----:B------:R-:W-:-:S04]  /*104b0*/  ULDC UR4, c[0x0][0xc3c] ;  /* 0x00030f0000047ab9 */ /* 0x000fc80000000800 */
[----:B------:R-:W-:-:S13]  /*104c0*/  ISETP.GE.OR P1, PT, R5, UR4, !P0 ;  /* 0x0000000405007c0c */ /* 0x000fda000c726670 */
[----:B------:R-:W0:Y:S02]  /*104d0*/  @!P1 LDC.64 R2, c[0x0][0xc80] ;  /* 0x00032000ff029b82 */ /* 0x000e240000000a00 */
        /* <DEDUP_REMOVED lines=27> */
.L_x_2655:
[----:B------:R-:W-:Y:S02]  /*10690*/  ULDC UR4, c[0x0][0xc38] ;  /* 0x00030e0000047ab9 */ /* 0x000fe40000000800 */
[----:B------:R-:W-:-:S05]  /*106a0*/  MOV R7, UR4 ;  /* 0x0000000400077c02 */ /* 0x000fca0008000f00 */
[----:B-1----:R-:W-:-:S04]  /*106b0*/  IMAD R14, R14, R7, RZ ;  /* 0x000000070e0e7224 */ /* 0x002fc800078e02ff */
[----:B------:R-:W-:-:S05]  /*106c0*/  IMAD.IADD R9, R4, 0x1, R14 ;  /* 0x0000000104097824 */ /* 0x000fca00078e020e */
[----:B------:R-:W-:-:S13]  /*106d0*/  ISETP.GT.AND P6, PT, R9, R0, PT ;  /* 0x000000000900720c */ /* 0x000fda0003fc4270 */
[----:B------:R-:W-:Y:S05]  /*106e0*/  @P6 BRA `(.L_x_2540) ;  /* 0x00000000009c6947 */ /* 0x000fea0003800000 */
.L_x_2545:
        /* <DEDUP_REMOVED lines=14> */
.L_x_2543:
[----:B------:R-:W-:Y:S05]  /*107d0*/  BSYNC B0 ;  /* 0x0000000000007941 */ /* 0x000fea0003800000 */
.L_x_2542:
[----:B------:R-:W-:-:S03]  /*107e0*/  UMOV UR4, 0xffffffff ;  /* 0xffffffff00047882 */ /* 0x000fc60000000000 */
[----:B------:R-:W-:Y:S05]  /*107f0*/  BRA.DIV UR4, `(.L_x_2544) ;  /* 0x0000003e04f47947 */ /* 0x000fea000b800000 */
[----:B-----5:R-:W2:Y:S02]  /*10800*/  SHFL.UP PT, R14, R5, 0x1, RZ ;  /* 0x04200000050e7989 */ /* 0x020ea400000e00ff */
[----:B--2---:R-:W-:-:S05]  /*10810*/  SEL R14, R14, RZ, P1 ;  /* 0x000000ff0e0e7207 */ /* 0x004fca0000800000 */
        /* <DEDUP_REMOVED lines=12> */
[----:B0-----:R-:W-:-:S05]  /*108e0*/  IMAD.IADD R6, R4, 0x1, R7 ;  /* 0x0000000104067824 */ /* 0x001fca00078e0207 */
[----:B------:R0:W1:Y:S02]  /*108f0*/  SHFL.IDX PT, R14, R6, 0x1f, 0x1f ;  /* 0x03e01f00060e7f89 */ /* 0x00006400000e0000 */
.L_x_2663:
[----:B------:R-:W-:Y:S02]  /*10900*/  ULDC UR4, c[0x0][0xc38] ;  /* 0x00030e0000047ab9 */ /* 0x000fe40000000800 */
[----:B------:R-:W-:-:S05]  /*10910*/  MOV R7, UR4 ;  /* 0x0000000400077c02 */ /* 0x000fca0008000f00 */
[----:B-1----:R-:W-:-:S04]  /*10920*/  IMAD R14, R14, R7, RZ ;  /* 0x000000070e0e7224 */ /* 0x002fc800078e02ff */
[----:B------:R-:W-:-:S05]  /*10930*/  IMAD.IADD R9, R14, 0x1, R9 ;  /* 0x000000010e097824 */ /* 0x000fca00078e0209 */
[----:B------:R-:W-:-:S13]  /*10940*/  ISETP.GT.AND P6, PT, R9, R0, PT ;  /* 0x000000000900720c */ /* 0x000fda0003fc4270 */
[----:B------:R-:W-:Y:S05]  /*10950*/  @!P6 BRA `(.L_x_2545) ;  /* 0xfffffffc0064e947 */ /* 0x000fea000383ffff */
.L_x_2540:
        /* <DEDUP_REMOVED lines=8> */
.L_x_2667:
[----:B------:R-:W-:Y:S01]  /*109e0*/  ISETP.NE.AND P0, PT, R2, RZ, PT ;  /* 0x000000ff0200720c */ /* 0x000fe20003f05270 */
[----:B------:R-:W-:-:S12]  /*109f0*/  IMAD.MOV.U32 R14, RZ, RZ, RZ ;  /* 0x000000ffff0e7224 */ /* 0x000fd800078e00ff */
[----:B------:R-:W-:Y:S05]  /*10a00*/  @!P0 BRA `(.L_x_2547) ;  /* 0x0000000000108947 */ /* 0x000fea0003800000 */
[----:B------:R-:W-:Y:S01]  /*10a10*/  UMOV UR4, 0xffffffff ;  /* 0xffffffff00047882 */ /* 0x000fe20000000000 */
[----:B------:R-:W-:Y:S02]  /*10a20*/  VIADD R12, R4, 0xffffffff ;  /* 0xffffffff040c7836 */ /* 0x000fe40000000000 */
[----:B------:R-:W-:Y:S05]  /*10a30*/  BRA.DIV UR4, `(.L_x_2548) ;  /* 0x0000004204687947 */ /* 0x000fea000b800000 */
[----:B------:R3:W4:Y:S02]  /*10a40*/  SHFL.IDX PT, R14, R6, R12, 0x1f ;  /* 0x00001f0c060e7589 */ /* 0x00072400000e0000 */
.L_x_2547:
[----:B------:R-:W5:Y:S01]  /*10a50*/  LDC.64 R2, c[0x0][0xc90] ;  /* 0x00032400ff027b82 */ /* 0x000f620000000a00 */
[----:B------:R-:W-:-:S04]  /*10a60*/  IMAD.IADD R19, R4, 0x1, R19 ;  /* 0x0000000104137824 */ /* 0x000fc800078e0213 */
[----:B-----5:R-:W-:-:S05]  /*10a70*/  IMAD.WIDE R2, R19, 0x4, R2 ;  /* 0x0000000413027825 */ /* 0x020fca00078e0202 */
[----:B0--3--:R0:W1:Y:S01]  /*10a80*/  LDG.E R6, desc[UR36][R2.64] ;  /* 0x0000002402067981 */ /* 0x009062000c1e1900 */
[----:B----4-:R-:W-:Y:S02]  /*10a90*/  IMAD R16, R14, R7, R16 ;  /* 0x000000070e107224 */ /* 0x010fe400078e0210 */
[----:B0-----:R-:W-:Y:S02]  /*10aa0*/  IMAD.MOV.U32 R2, RZ, RZ, RZ ;  /* 0x000000ffff027224 */ /* 0x001fe400078e00ff */
[----:B-12---:R-:W-:-:S05]  /*10ab0*/  IMAD R4, R5, R6, RZ ;  /* 0x0000000605047224 */ /* 0x006fca00078e02ff */
        /* <DEDUP_REMOVED lines=31> */
[----:B------:R-:W0:Y:S02]  /*10cb0*/  I2F.RP R8, R7 ;  /* 0x0000000700087306 */ /* 0x000e240000209400 */
[----:B------:R-:W-:-:S06]  /*10cc0*/  IADD3 R4, RZ, -R4, RZ ;  /* 0x80000004ff047210 */ /* 0x000fcc0007ffe0ff */
        /* <DEDUP_REMOVED lines=26> */
.L_x_2541:
[----:B------:R-:W-:Y:S01]  /*10e70*/  UMOV UR4, URZ ;  /* 0x0000003f00047c82 */ /* 0x000fe20008000000 */
[----:B------:R-:W-:Y:S01]  /*10e80*/  UMOV UR5, URZ ;  /* 0x0000003f00057c82 */ /* 0x000fe20008000000 */
[----:B------:R-:W-:Y:S01]  /*10e90*/  ULDC UR6, c[0x0][0xc3c] ;  /* 0x00030f0000067ab9 */ /* 0x000fe20000000800 */
[----:B------:R-:W-:Y:S01]  /*10ea0*/  IMAD.MOV.U32 R16, RZ, RZ, R0 ;  /* 0x000000ffff107224 */ /* 0x000fe200078e0000 */
[----:B------:R-:W-:Y:S01]  /*10eb0*/  MOV R18, UR5 ;  /* 0x0000000500127c02 */ /* 0x000fe20008000f00 */
[----:B------:R-:W-:Y:S02]  /*10ec0*/  IMAD.U32 R17, RZ, RZ, UR4 ;  /* 0x00000004ff117e24 */ /* 0x000fe4000f8e00ff */
[----:B------:R-:W-:-:S07]  /*10ed0*/  IMAD.U32 R19, RZ, RZ, UR6 ;  /* 0x00000006ff137e24 */ /* 0x000fce000f8e00ff */
.L_x_2549:
[----:B------:R-:W1:Y:S01]  /*10ee0*/  S2R R0, SR_TID.X ;  /* 0x0000000000007919 */ /* 0x000e620000002100 */
        /* <DEDUP_REMOVED lines=9> */
.L_x_2538:
[----:B------:R-:W-:Y:S02]  /*10f80*/  ULDC UR4, c[0x0][0xc3c] ;  /* 0x00030f0000047ab9 */ /* 0x000fe40000000800 */
[----:B-1----:R-:W-:-:S13]  /*10f90*/  ISETP.GE.AND P0, PT, R19, UR4, PT ;  /* 0x0000000413007c0c */ /* 0x002fda000bf06270 */
[----:B------:R-:W-:Y:S05]  /*10fa0*/  @!P0 BRA `(.L_x_2550) ;  /* 0xffffffb400d88947 */ /* 0x000fea000383ffff */
[----:B------:R-:W-:Y:S05]  /*10fb0*/  BSYNC B8 ;  /* 0x0000000000087941 */ /* 0x000fea0003800000 */
.L_x_2487:
[----:B-1----:R-:W3:Y:S01]  /*10fc0*/  LDL.LU R0, [R1+0x20] ;  /* 0x0000200001007983 */ /* 0x002ee20000300800 */
[----:B------:R-:W-:Y:S01]  /*10fd0*/  BSSY B0, `(.L_x_2551) ;  /* 0x000000b000007945 */ /* 0x000fe20003800000 */
[----:B------:R-:W1:Y:S01]  /*10fe0*/  S2R R5, SR_CgaCtaId ;  /* 0x0000000000057919 */ /* 0x000e620000008800 */
[----:B---3--:R-:W-:-:S05]  /*10ff0*/  VIADD R0, R0, 0x1 ;  /* 0x0000000100007836 */ /* 0x008fca0000000000 */
        /* <DEDUP_REMOVED lines=8> */
.L_x_2670:
[----:B------:R-:W-:Y:S05]  /*11080*/  BSYNC B0 ;  /* 0x0000000000007941 */ /* 0x000fea0003800000 */
.L_x_2551:
[----:B------:R-:W-:-:S03]  /*11090*/  UMOV UR4, 0xffffffff ;  /* 0xffffffff00047882 */ /* 0x000fc60000000000 */
[----:B------:R-:W-:Y:S05]  /*110a0*/  BRA.DIV UR4, `(.L_x_2553) ;  /* 0x0000003e04047947 */ /* 0x000fea000b800000 */
[----:B-1----:R-:W1:Y:S02]  /*110b0*/  S2R R0, SR_TID.X ;  /* 0x0000000000007919 */ /* 0x002e640000002100 */
[----:B-1----:R-:W-:-:S04]  /*110c0*/  SHF.R.U32.HI R0, RZ, 0x5, R0 ;  /* 0x00000005ff007819 */ /* 0x002fc80000011600 */
[----:B------:R-:W-:-:S05]  /*110d0*/  LOP3.LUT R0, R0, 0x3, RZ, 0xc0, !PT ;  /* 0x0000000300007812 */ /* 0x000fca00078ec0ff */
[----:B------:R1:W3:Y:S02]  /*110e0*/  SHFL.IDX PT, R14, R0, RZ, 0x1f ;  /* 0x00001fff000e7589 */ /* 0x0002e400000e0000 */
.L_x_2673:
[----:B---3--:R-:W-:Y:S01]  /*110f0*/  ISETP.NE.AND P0, PT, R14, RZ, PT ;  /* 0x000000ff0e00720c */ /* 0x008fe20003f05270 */
[----:B------:R-:W-:-:S12]  /*11100*/  BSSY B0, `(.L_x_2554) ;  /* 0x0000026000007945 */ /* 0x000fd80003800000 */
[----:B------:R-:W-:Y:S05]  /*11110*/  @P0 BRA `(.L_x_2555) ;  /* 0x0000000000900947 */ /* 0x000fea0003800000 */
[----:B------:R-:W-:-:S03]  /*11120*/  UMOV UR4, 0xffffffff ;  /* 0xffffffff00047882 */ /* 0x000fc60000000000 */
[----:B------:R-:W-:Y:S05]  /*11130*/  BRA.DIV UR4, `(.L_x_2556) ;  /* 0x0000003e04147947 */ /* 0x000fea000b800000 */
[----:B------:R-:W-:-:S13]  /*11140*/  ELECT P6, URZ, PT ;  /* 0x00000000003f782f */ /* 0x000fda00038c0000 */
.L_x_2676:
[----:B------:R-:W-:Y:S05]  /*11150*/  @!P6 BRA `(.L_x_2555) ;  /* 0x000000000080e947 */ /* 0x000fea0003800000 */
[----:B-1----:R-:W3:Y:S02]  /*11160*/  LDL R0, [R1+0x28] ;  /* 0x0000280001007983 */ /* 0x002ee40000100800 */
[----:B---3--:R-:W-:-:S13]  /*11170*/  R2UR UR4, R0 ;  /* 0x00000000000472ca */ /* 0x008fda00000e0000 */
[----:B------:R-:W-:-:S06]  /*11180*/  ULOP3.LUT UR4, UR4, 0x2, URZ, 0xfc, !UPT ;  /* 0x0000000204047892 */ /* 0x000fcc000f8efc3f */
[----:B------:R-:W-:-:S05]  /*11190*/  IMAD.U32 R0, RZ, RZ, UR4 ;  /* 0x00000004ff007e24 */ /* 0x000fca000f8e00ff */
[----:B------:R-:W-:-:S13]  /*111a0*/  ISETP.NE.AND P0, PT, R0, 0x3, PT ;  /* 0x000000030000780c */ /* 0x000fda0003f05270 */
[----:B------:R-:W-:Y:S05]  /*111b0*/  @!P0 BRA `(.L_x_2557) ;  /* 0x0000000000048947 */ /* 0x000fea0003800000 */
[----:B------:R-:W-:Y:S01]  /*111c0*/  BPT.TRAP 0x1 ;  /* 0x000000040000795c */ /* 0x000fe20000300000 */
.L_x_2557:
[C---:B------:R-:W-:Y:S01]  /*111d0*/  IMAD R5, R27.reuse, 0x8, R4 ;  /* 0x000000081b057824 */ /* 0x040fe200078e0204 */
[----:B------:R-:W-:Y:S01]  /*111e0*/  SHF.L.U32 R0, R28, 0x1f, RZ ;  /* 0x0000001f1c007819 */ /* 0x000fe200000006ff */
[----:B------:R-:W-:-:S03]  /*111f0*/  VIADD R27, R27, 0x1 ;  /* 0x000000011b1b7836 */ /* 0x000fc60000000000 */
[----:B------:R-:W1:Y:S02]  /*11200*/  SYNCS.PHASECHK.TRANS64.TRYWAIT P1, [R5+URZ+0x30840], R0 ;  /* 0x03084000050075a7 */ /* 0x000e64000802017f */
[----:B------:R-:W-:-:S04]  /*11210*/  ISETP.NE.AND P2, PT, R27, 0x2, PT ;  /* 0x000000021b00780c */ /* 0x000fc80003f45270 */
[----:B------:R-:W-:Y:S01]  /*11220*/  SEL R3, RZ, 0x1, P2 ;  /* 0x00000001ff037807 */ /* 0x000fe20001000000 */
[----:B-1----:R-:W-:Y:S08]  /*11230*/  @!P1 BRA `(.L_x_2558) ;  /* 0x0000003800f49947 */ /* 0x002ff00003800000 */
.L_x_2677:
[----:B------:R-:W-:Y:S02]  /*11240*/  SEL R27, R27, RZ, P2 ;  /* 0x000000ff1b1b7207 */ /* 0x000fe40001000000 */
[----:B------:R-:W-:Y:S01]  /*11250*/  LOP3.LUT R2, R28, R3, RZ, 0x3c, !PT ;  /* 0x000000031c027212 */ /* 0x000fe200078e3cff */
[----:B------:R-:W-:Y:S06]  /*11260*/  @!P0 BRA `(.L_x_2559) ;  /* 0x0000000000048947 */ /* 0x000fec0003800000 */
[----:B------:R-:W-:Y:S01]  /*11270*/  BPT.TRAP 0x1 ;  /* 0x000000040000795c */ /* 0x000fe20000300000 */
.L_x_2559:
[----:B------:R-:W-:Y:S01]  /*11280*/  IMAD R27, R27, 0x8, R4 ;  /* 0x000000081b1b7824 */ /* 0x000fe200078e0204 */
[----:B------:R-:W-:-:S04]  /*11290*/  SHF.L.U32 R2, R2, 0x1f, RZ ;  /* 0x0000001f02027819 */ /* 0x000fc800000006ff */
[----:B------:R-:W3:Y:S02]  /*112a0*/  SYNCS.PHASECHK.TRANS64.TRYWAIT P1, [R27+URZ+0x30840], R2 ;  /* 0x030840021b0075a7 */ /* 0x000ee4000802017f */
[----:B---3--:R-:W-:Y:S05]  /*112b0*/  @!P1 BRA `(.L_x_2560) ;  /* 0x0000003800e89947 */ /* 0x008fea0003800000 */
.L_x_2678:
[----:B------:R-:W-:Y:S05]  /*112c0*/  @!P0 BRA `(.L_x_2561) ;  /* 0x0000000000048947 */ /* 0x000fea0003800000 */
[----:B------:R-:W-:Y:S01]  /*112d0*/  BPT.TRAP 0x1 ;  /* 0x000000040000795c */ /* 0x000fe20000300000 */
.L_x_2561:
[----:B------:R-:W4:Y:S02]  /*112e0*/  SYNCS.PHASECHK.TRANS64.TRYWAIT P1, [R5+URZ+0x30860], R0 ;  /* 0x03086000050075a7 */ /* 0x000f24000802017f */
[----:B----4-:R-:W-:Y:S05]  /*112f0*/  @!P1 BRA `(.L_x_2562) ;  /* 0x0000003800ec9947 */ /* 0x010fea0003800000 */
.L_x_2679:
[----:B------:R-:W-:Y:S05]  /*11300*/  @!P0 BRA `(.L_x_2563) ;  /* 0x0000000000048947 */ /* 0x000fea0003800000 */
[----:B------:R-:W-:Y:S01]  /*11310*/  BPT.TRAP 0x1 ;  /* 0x000000040000795c */ /* 0x000fe20000300000 */
.L_x_2563:
[----:B------:R0:W0:Y:S02]  /*11320*/  SYNCS.PHASECHK.TRANS64.TRYWAIT P0, [R27+URZ+0x30860], R2 ;  /* 0x030860021b0075a7 */ /* 0x000024000800017f */
[----:B0-----:R-:W-:Y:S05]  /*11330*/  @!P0 NANOSLEEP.SYNCS 0x989680 ;  /* 0x009896800000895d */ /* 0x001fea0003900000 */
[----:B------:R-:W0:Y:S02]  /*11340*/  @!P0 SYNCS.PHASECHK.TRANS64 P0, [R27+URZ+0x30860], R2 ;  /* 0x030860021b0085a7 */ /* 0x000e24000800007f */
[----:B0-----:R-:W-:Y:S05]  /*11350*/  @!P0 BRA `(.L_x_2563) ;  /* 0xfffffffc00f08947 */ /* 0x001fea000383ffff */
.L_x_2555:
[----:B------:R-:W-:Y:S05]  /*11360*/  BSYNC B0 ;  /* 0x0000000000007941 */ /* 0x000fea0003800000 */
.L_x_2554:
[----:B------:R-:W-:Y:S05]  /*11370*/  EXIT ;  /* 0x000000000000794d */ /* 0x000fea0003800000 */
.L_x_2423:
[----:B0-----:R-:W-:-:S04]  /*11380*/  IMAD.U32 R3, RZ, RZ, UR40 ;  /* 0x00000028ff037e24 */ /* 0x001fc8000f8e00ff */
[----:B------:R0:W1:Y:S03]  /*11390*/  SYNCS.PHASECHK.TRANS64.TRYWAIT P1, [R3+URZ+0x30800], R0 ;  /* 0x03080000030075a7 */ /* 0x000066000802017f */
[----:B-1----:R-:W-:Y:S05]  /*113a0*/  @!P1 NANOSLEEP.SYNCS 0x989680 ;  /* 0x009896800000995d */ /* 0x002fea0003900000 */
[----:B------:R-:W1:Y:S02]  /*113b0*/  @!P1 SYNCS.PHASECHK.TRANS64 P1, [R3+URZ+0x30800], R0 ;  /* 0x03080000030095a7 */ /* 0x000e64000802007f */
[----:B-1----:R-:W-:Y:S05]  /*113c0*/  @!P1 BRA `(.L_x_2423) ;  /* 0xfffffffc00ec9947 */ /* 0x002fea000383ffff */
[----:B------:R-:W-:Y:S05]  /*113d0*/  BRA `(.L_x_2564) ;  /* 0xffffff0400807947 */ /* 0x000fea000383ffff */
.L_x_2427:
[----:B-1----:R1:W2:Y:S02]  /*113e0*/  SYNCS.PHASECHK.TRANS64.TRYWAIT P1, [R0+URZ+0x30830], R3 ;  /* 0x03083003000075a7 */ /* 0x0022a4000802017f */
[----:B--2---:R-:W-:Y:S05]  /*113f0*/  @!P1 NANOSLEEP.SYNCS 0x989680 ;  /* 0x009896800000995d */ /* 0x004fea0003900000 */
[----:B------:R-:W2:Y:S02]  /*11400*/  @!P1 SYNCS.PHASECHK.TRANS64 P1, [R0+URZ+0x30830], R3 ;  /* 0x03083003000095a7 */ /* 0x000ea4000802007f */
[----:B--2---:R-:W-:Y:S05]  /*11410*/  @!P1 BRA `(.L_x_2427) ;  /* 0xfffffffc00f09947 */ /* 0x004fea000383ffff */
[----:B------:R-:W-:Y:S05]  /*11420*/  BRA `(.L_x_2426) ;  /* 0xffffff04009c7947 */ /* 0x000fea000383ffff */
.L_x_2433:
[----:B-1----:R-:W-:-:S04]  /*11430*/  IMAD.U32 R4, RZ, RZ, UR7 ;  /* 0x00000007ff047e24 */ /* 0x002fc8000f8e00ff */
[----:B------:R1:W2:Y:S03]  /*11440*/  SYNCS.PHASECHK.TRANS64.TRYWAIT P1, [R4+URZ+0x30830], R3 ;  /* 0x03083003040075a7 */ /* 0x0002a6000802017f */
[----:B--2---:R-:W-:Y:S05]  /*11450*/  @!P1 NANOSLEEP.SYNCS 0x989680 ;  /* 0x009896800000995d */ /* 0x004fea0003900000 */
[----:B------:R-:W2:Y:S02]  /*11460*/  @!P1 SYNCS.PHASECHK.TRANS64 P1, [R4+URZ+0x30830], R3 ;  /* 0x03083003040095a7 */ /* 0x000ea4000802007f */
[----:B--2---:R-:W-:Y:S05]  /*11470*/  @!P1 BRA `(.L_x_2433) ;  /* 0xfffffffc00ec9947 */ /* 0x004fea000383ffff */
[----:B------:R-:W-:Y:S05]  /*11480*/  BRA `(.L_x_2432) ;  /* 0xffffff2400f07947 */ /* 0x000fea000383ffff */
.L_x_2437:
[----:B01----:R-:W-:-:S04]  /*11490*/  MOV R3, UR10 ;  /* 0x0000000a00037c02 */ /* 0x003fc80008000f00 */
[----:B------:R0:W1:Y:S03]  /*114a0*/  SYNCS.PHASECHK.TRANS64.TRYWAIT P1, [R3+URZ+0x30850], R0 ;  /* 0x03085000030075a7 */ /* 0x000066000802017f */
[----:B-1----:R-:W-:Y:S05]  /*114b0*/  @!P1 NANOSLEEP.SYNCS 0x989680 ;  /* 0x009896800000995d */ /* 0x002fea0003900000 */
[----:B------:R-:W1:Y:S02]  /*114c0*/  @!P1 SYNCS.PHASECHK.TRANS64 P1, [R3+URZ+0x30850], R0 ;  /* 0x03085000030095a7 */ /* 0x000e64000802007f */
[----:B-1----:R-:W-:Y:S05]  /*114d0*/  @!P1 BRA `(.L_x_2437) ;  /* 0xfffffffc00ec9947 */ /* 0x002fea000383ffff */
[----:B------:R-:W-:Y:S05]  /*114e0*/  BRA `(.L_x_2436) ;  /* 0xffffff3000b87947 */ /* 0x000fea000383ffff */
.L_x_2445:
[----:B-1----:R-:W-:-:S04]  /*114f0*/  IMAD.U32 R4, RZ, RZ, UR7 ;  /* 0x00000007ff047e24 */ /* 0x002fc8000f8e00ff */
[----:B------:R1:W2:Y:S03]  /*11500*/  SYNCS.PHASECHK.TRANS64.TRYWAIT P1, [R4+URZ+0x30830], R3 ;  /* 0x03083003040075a7 */ /* 0x0002a6000802017f */
[----:B--2---:R-:W-:Y:S05]  /*11510*/  @!P1 NANOSLEEP.SYNCS 0x989680 ;  /* 0x009896800000995d */ /* 0x004fea0003900000 */
[----:B------:R-:W2:Y:S02]  /*11520*/  @!P1 SYNCS.PHASECHK.TRANS64 P1, [R4+URZ+0x30830], R3 ;  /* 0x03083003040095a7 */ /* 0x000ea4000802007f */
[----:B--2---:R-:W-:Y:S05]  /*11530*/  @!P1 BRA `(.L_x_2445) ;  /* 0xfffffffc00ec9947 */ /* 0x004fea000383ffff */
[----:B------:R-:W-:Y:S05]  /*11540*/  BRA `(.L_x_2444) ;  /* 0xffffff4c005c7947 */ /* 0x000fea000383ffff */
.L_x_2449:
[----:B01----:R-:W-:-:S04]  /*11550*/  IMAD.U32 R3, RZ, RZ, UR14 ;  /* 0x0000000eff037e24 */ /* 0x003fc8000f8e00ff */
[----:B------:R0:W1:Y:S03]  /*11560*/  SYNCS.PHASECHK.TRANS64.TRYWAIT P1, [R3+URZ+0x30850], R0 ;  /* 0x03085000030075a7 */ /* 0x000066000802017f */
[----:B-1----:R-:W-:Y:S05]  /*11570*/  @!P1 NANOSLEEP.SYNCS 0x989680 ;  /* 0x009896800000995d */ /* 0x002fea0003900000 */
[----:B------:R-:W1:Y:S02]  /*11580*/  @!P1 SYNCS.PHASECHK.TRANS64 P1, [R3+URZ+0x30850], R0 ;  /* 0x03085000030095a7 */ /* 0x000e64000802007f */
[----:B-1----:R-:W-:Y:S05]  /*11590*/  @!P1 BRA `(.L_x_2449) ;  /* 0xfffffffc00ec9947 */ /* 0x002fea000383ffff */
[----:B------:R-:W-:Y:S05]  /*115a0*/  BRA `(.L_x_2448) ;  /* 0xffffff5800247947 */ /* 0x000fea000383ffff */
.L_x_2456:
[----:B-1----:R-:W-:-:S04]  /*115b0*/  IMAD.U32 R7, RZ, RZ, UR5 ;  /* 0x00000005ff077e24 */ /* 0x002fc8000f8e00ff */
[----:B------:R1:W2:Y:S03]  /*115c0*/  SYNCS.PHASECHK.TRANS64.TRYWAIT P1, [R7+URZ+0x30850], R0 ;  /* 0x03085000070075a7 */ /* 0x0002a6000802017f */
[----:B--2---:R-:W-:Y:S05]  /*115d0*/  @!P1 NANOSLEEP.SYNCS 0x989680 ;  /* 0x009896800000995d */ /* 0x004fea0003900000 */
[----:B------:R-:W2:Y:S02]  /*115e0*/  @!P1 SYNCS.PHASECHK.TRANS64 P1, [R7+URZ+0x30850], R0 ;  /* 0x03085000070095a7 */ /* 0x000ea4000802007f */
[----:B--2---:R-:W-:Y:S05]  /*115f0*/  @!P1 BRA `(.L_x_2456) ;  /* 0xfffffffc00ec9947 */ /* 0x004fea000383ffff */
[----:B------:R-:W-:Y:S05]  /*11600*/  BRA `(.L_x_2455) ;  /* 0xffffff70003c7947 */ /* 0x000fea000383ffff */
.L_x_2499:
[----:B------:R-:W-:Y:S01]  /*11610*/  SHF.R.U32.HI R8, RZ, 0x5, R21 ;  /* 0x00000005ff087819 */ /* 0x000fe20000011615 */
[----:B------:R-:W-:Y:S01]  /*11620*/  BSSY B0, `(.L_x_2565) ;  /* 0x0000009000007945 */ /* 0x000fe20003800000 */
[----:B------:R-:W-:Y:S02]  /*11630*/  IMAD.MOV.U32 R12, RZ, RZ, RZ ;  /* 0x000000ffff0c7224 */ /* 0x000fe400078e00ff */
[----:B------:R-:W-:Y:S01]  /*11640*/  LOP3.LUT R8, R8, 0x3, RZ, 0xc0, !PT ;  /* 0x0000000308087812 */ /* 0x000fe200078ec0ff */
[----:B------:R-:W-:Y:S02]  /*11650*/  IMAD.MOV.U32 R11, RZ, RZ, 0x1f ;  /* 0x0000001fff0b7424 */ /* 0x000fe400078e00ff */
[----:B------:R-:W-:Y:S02]  /*11660*/  IMAD.MOV.U32 R15, RZ, RZ, -0x1 ;  /* 0xffffffffff0f7424 */ /* 0x000fe400078e00ff */
[----:B------:R-:W-:-:S07]  /*11670*/  IMAD.MOV.U32 R13, RZ, RZ, R8 ;  /* 0x000000ffff0d7224 */ /* 0x000fce00078e0008 */
[----:B-----5:R-:W-:Y:S05]  /*11680*/  WARPSYNC.COLLECTIVE R15, `(.L_x_2566) ;  /* 0x000000000f087348 */ /* 0x020fea0003c00000 */
[----:B------:R0:W1:Y:S02]  /*11690*/  SHFL.IDX P6, R14, R13, R12, R11 ;  /* 0x0000000c0d0e7389 */ /* 0x00006400000c000b */
[----:B01---5:R-:W-:Y:S01]  /*116a0*/  ENDCOLLECTIVE ;  /* 0x000000000000791b */ /* 0x023fe20003800000 */
.L_x_2566:
[----:B------:R-:W-:Y:S05]  /*116b0*/  BSYNC B0 ;  /* 0x0000000000007941 */ /* 0x000fea0003800000 */
.L_x_2565:
[----:B------:R-:W-:Y:S05]  /*116c0*/  BRA `(.L_x_2567) ;  /* 0xffffffbc00907947 */ /* 0x000fea000383ffff */
.L_x_2502:
[----:B0-----:R0:W1:Y:S02]  /*116d0*/  SYNCS.PHASECHK.TRANS64.TRYWAIT P0, [R7+URZ+0x30840], R2 ;  /* 0x03084002070075a7 */ /* 0x001064000800017f */
[----:B-1----:R-:W-:Y:S05]  /*116e0*/  @!P0 NANOSLEEP.SYNCS 0x989680 ;  /* 0x009896800000895d */ /* 0x002fea0003900000 */
[----:B------:R-:W1:Y:S02]  /*116f0*/  @!P0 SYNCS.PHASECHK.TRANS64 P0, [R7+URZ+0x30840], R2 ;  /* 0x03084002070085a7 */ /* 0x000e64000800007f */
[----:B-1----:R-:W-:Y:S05]  /*11700*/  @!P0 BRA `(.L_x_2502) ;  /* 0xfffffffc00f08947 */ /* 0x002fea000383ffff */
[----:B------:R-:W-:Y:S05]  /*11710*/  BRA `(.L_x_2568) ;  /* 0xffffffc000047947 */ /* 0x000fea000383ffff */
.L_x_2503:
        /* <DEDUP_REMOVED lines=8> */
.L_x_2570:
[----:B------:R-:W-:Y:S05]  /*117a0*/  BSYNC B0 ;  /* 0x0000000000007941 */ /* 0x000fea0003800000 */
.L_x_2569:
        /* <DEDUP_REMOVED lines=9> */
.L_x_2571:
[----:B------:R-:W-:Y:S01]  /*11840*/  MOV R13, R0 ;  /* 0x00000000000d7202 */ /* 0x000fe20000000f00 */
[----:B------:R-:W-:Y:S02]  /*11850*/  IMAD.MOV.U32 R12, RZ, RZ, 0x1 ;  /* 0x00000001ff0c7424 */ /* 0x000fe400078e00ff */
[----:B------:R-:W-:-:S07]  /*11860*/  IMAD.MOV.U32 R3, RZ, RZ, R14 ;  /* 0x000000ffff037224 */ /* 0x000fce00078e000e */
[----:B------:R-:W-:Y:S05]  /*11870*/  WARPSYNC.COLLECTIVE R15, `(.L_x_2572) ;  /* 0x000000000f087348 */ /* 0x000fea0003c00000 */
[----:B------:R0:W1:Y:S02]  /*11880*/  SHFL.IDX P6, R14, R13, R12, R11 ;  /* 0x0000000c0d0e7389 */ /* 0x00006400000c000b */
[----:B01----:R-:W-:Y:S01]  /*11890*/  ENDCOLLECTIVE ;  /* 0x000000000000791b */ /* 0x003fe20003800000 */
.L_x_2572:
        /* <DEDUP_REMOVED lines=17> */
.L_x_2573:
[----:B------:R-:W-:Y:S02]  /*119b0*/  @P1 IMAD R8, R5, 0x2, R22 ;  /* 0x0000000205081824 */ /* 0x000fe400078e0216 */
[----:B------:R-:W-:Y:S02]  /*119c0*/  IMAD.MOV.U32 R13, RZ, RZ, R0 ;  /* 0x000000ffff0d7224 */ /* 0x000fe400078e0000 */
[----:B------:R-:W-:Y:S02]  /*119d0*/  IMAD.MOV.U32 R12, RZ, RZ, 0x2 ;  /* 0x00000002ff0c7424 */ /* 0x000fe400078e00ff */
[----:B------:R-:W-:-:S07]  /*119e0*/  IMAD.MOV.U32 R3, RZ, RZ, R14 ;  /* 0x000000ffff037224 */ /* 0x000fce00078e000e */
[----:B------:R-:W-:Y:S05]  /*119f0*/  WARPSYNC.COLLECTIVE R15, `(.L_x_2574) ;  /* 0x000000000f087348 */ /* 0x000fea0003c00000 */
[----:B------:R0:W1:Y:S02]  /*11a00*/  SHFL.IDX P6, R14, R13, R12, R11 ;  /* 0x0000000c0d0e7389 */ /* 0x00006400000c000b */
[----:B01----:R-:W-:Y:S01]  /*11a10*/  ENDCOLLECTIVE ;  /* 0x000000000000791b */ /* 0x003fe20003800000 */
.L_x_2574:
        /* <DEDUP_REMOVED lines=17> */
.L_x_2575:
[----:B------:R-:W-:Y:S02]  /*11b30*/  @P1 IMAD R8, R5, 0x2, R22 ;  /* 0x0000000205081824 */ /* 0x000fe400078e0216 */
[----:B------:R-:W-:Y:S02]  /*11b40*/  IMAD.MOV.U32 R13, RZ, RZ, R0 ;  /* 0x000000ffff0d7224 */ /* 0x000fe400078e0000 */
[----:B------:R-:W-:Y:S02]  /*11b50*/  IMAD.MOV.U32 R12, RZ, RZ, 0x3 ;  /* 0x00000003ff0c7424 */ /* 0x000fe400078e00ff */
[----:B------:R-:W-:-:S07]  /*11b60*/  IMAD.MOV.U32 R3, RZ, RZ, R14 ;  /* 0x000000ffff037224 */ /* 0x000fce00078e000e */
[----:B------:R-:W-:Y:S05]  /*11b70*/  WARPSYNC.COLLECTIVE R15, `(.L_x_2576) ;  /* 0x000000000f087348 */ /* 0x000fea0003c00000 */
[----:B------:R0:W1:Y:S02]  /*11b80*/  SHFL.IDX P6, R14, R13, R12, R11 ;  /* 0x0000000c0d0e7389 */ /* 0x00006400000c000b */
[----:B01----:R-:W-:Y:S01]  /*11b90*/  ENDCOLLECTIVE ;  /* 0x000000000000791b */ /* 0x003fe20003800000 */
.L_x_2576:
        /* <DEDUP_REMOVED lines=17> */
.L_x_2577:
[----:B------:R-:W-:Y:S01]  /*11cb0*/  @P1 LEA R8, R5, R22, 0x1 ;  /* 0x0000001605081211 */ /* 0x000fe200078e08ff */
[----:B------:R-:W-:Y:S02]  /*11cc0*/  IMAD.MOV.U32 R13, RZ, RZ, R0 ;  /* 0x000000ffff0d7224 */ /* 0x000fe400078e0000 */
[----:B------:R-:W-:Y:S02]  /*11cd0*/  IMAD.MOV.U32 R12, RZ, RZ, 0x4 ;  /* 0x00000004ff0c7424 */ /* 0x000fe400078e00ff */
[----:B------:R-:W-:-:S07]  /*11ce0*/  IMAD.MOV.U32 R3, RZ, RZ, R14 ;  /* 0x000000ffff037224 */ /* 0x000fce00078e000e */
[----:B------:R-:W-:Y:S05]  /*11cf0*/  WARPSYNC.COLLECTIVE R15, `(.L_x_2578) ;  /* 0x000000000f087348 */ /* 0x000fea0003c00000 */
[----:B------:R0:W1:Y:S02]  /*11d00*/  SHFL.IDX P6, R14, R13, R12, R11 ;  /* 0x0000000c0d0e7389 */ /* 0x00006400000c000b */
[----:B01----:R-:W-:Y:S01]  /*11d10*/  ENDCOLLECTIVE ;  /* 0x000000000000791b */ /* 0x003fe20003800000 */
.L_x_2578:
        /* <DEDUP_REMOVED lines=17> */
.L_x_2579:
[----:B------:R-:W-:Y:S02]  /*11e30*/  @P1 IMAD R8, R5, 0x2, R22 ;  /* 0x0000000205081824 */ /* 0x000fe400078e0216 */
[----:B------:R-:W-:Y:S02]  /*11e40*/  IMAD.MOV.U32 R13, RZ, RZ, R0 ;  /* 0x000000ffff0d7224 */ /* 0x000fe400078e0000 */
[----:B------:R-:W-:Y:S02]  /*11e50*/  IMAD.MOV.U32 R12, RZ, RZ, 0x5 ;  /* 0x00000005ff0c7424 */ /* 0x000fe400078e00ff */
[----:B------:R-:W-:-:S07]  /*11e60*/  IMAD.MOV.U32 R3, RZ, RZ, R14 ;  /* 0x000000ffff037224 */ /* 0x000fce00078e000e */
[----:B------:R-:W-:Y:S05]  /*11e70*/  WARPSYNC.COLLECTIVE R15, `(.L_x_2580) ;  /* 0x000000000f087348 */ /* 0x000fea0003c00000 */
[----:B------:R0:W1:Y:S02]  /*11e80*/  SHFL.IDX P6, R14, R13, R12, R11 ;  /* 0x0000000c0d0e7389 */ /* 0x00006400000c000b */
[----:B01----:R-:W-:Y:S01]  /*11e90*/  ENDCOLLECTIVE ;  /* 0x000000000000791b */ /* 0x003fe20003800000 */
.L_x_2580:
[----:B------:R-:W-:-:S05]  /*11ea0*/  @P1 LEA R3, P0, R32, R3, 0x1 ;  /* 0x0000000320031211 */ /* 0x000fca00078008ff */
[----:B------:R-:W-:-:S05]  /*11eb0*/  @P1 IMAD.X R2, RZ, RZ, R2, P0 ;  /* 0x000000ffff021224 */ /* 0x000fca00000e0602 */
[----:B------:R-:W-:Y:S01]  /*11ec0*/  @P1 LOP3.LUT R3, R3, R2, RZ, 0x3c, !PT ;  /* 0x0000000203031212 */ /* 0x000fe200078e3cff */
[----:B------:R-:W-:-:S03]  /*11ed0*/  IMAD.MOV.U32 R13, RZ, RZ, R4 ;  /* 0x000000ffff0d7224 */ /* 0x000fc600078e0004 */
[----:B------:R-:W-:-:S04]  /*11ee0*/  @P1 LOP3.LUT R2, R3, R2, RZ, 0x3c, !PT ;  /* 0x0000000203021212 */ /* 0x000fc800078e3cff */
[----:B------:R-:W-:Y:S02]  /*11ef0*/  @P1 LOP3.LUT R3, R3, R2, RZ, 0x3c, !PT ;  /* 0x0000000203031212 */ /* 0x000fe400078e3cff */
[----:B------:R-:W-:-:S07]  /*11f00*/  MOV R0, R14 ;  /* 0x0000000e00007202 */ /* 0x000fce0000000f00 */
[----:B------:R-:W-:Y:S05]  /*11f10*/  WARPSYNC.COLLECTIVE R15, `(.L_x_2581) ;  /* 0x000000000f087348 */ /* 0x000fea0003c00000 */
[----:B------:R0:W1:Y:S02]  /*11f20*/  SHFL.IDX P6, R14, R13, R12, R11 ;  /* 0x0000000c0d0e7389 */ /* 0x00006400000c000b */
[----:B01----:R-:W-:Y:S01]  /*11f30*/  ENDCOLLECTIVE ;  /* 0x000000000000791b */ /* 0x003fe20003800000 */
.L_x_2581:
        /* <DEDUP_REMOVED lines=8> */
.L_x_2508:
[----:B------:R-:W-:Y:S02]  /*11fc0*/  IMAD.MOV.U32 R13, RZ, RZ, R4 ;  /* 0x000000ffff0d7224 */ /* 0x000fe400078e0004 */
[----:B------:R-:W-:Y:S02]  /*11fd0*/  IMAD.MOV.U32 R12, RZ, RZ, RZ ;  /* 0x000000ffff0c7224 */ /* 0x000fe400078e00ff */
[----:B------:R-:W-:Y:S02]  /*11fe0*/  IMAD.MOV.U32 R11, RZ, RZ, 0x181f ;  /* 0x0000181fff0b7424 */ /* 0x000fe400078e00ff */
[----:B------:R-:W-:Y:S02]  /*11ff0*/  IMAD.MOV.U32 R15, RZ, RZ, -0x1 ;  /* 0xffffffffff0f7424 */ /* 0x000fe400078e00ff */
[----:B-----5:R-:W-:Y:S02]  /*12000*/  IMAD R5, R9, R5, RZ ;  /* 0x0000000509057224 */ /* 0x020fe400078e02ff */
[----:B------:R-:W-:-:S07]  /*12010*/  IMAD R17, R17, 0x80, R8 ;  /* 0x0000008011117824 */ /* 0x000fce00078e0208 */
[----:B------:R-:W-:Y:S05]  /*12020*/  WARPSYNC.COLLECTIVE R15, `(.L_x_2583) ;  /* 0x000000000f087348 */ /* 0x000fea0003c00000 */
[----:B------:R0:W1:Y:S02]  /*12030*/  SHFL.IDX P6, R14, R13, R12, R11 ;  /* 0x0000000c0d0e7389 */ /* 0x00006400000c000b */
[----:B01----:R-:W-:Y:S01]  /*12040*/  ENDCOLLECTIVE ;  /* 0x000000000000791b */ /* 0x003fe20003800000 */
.L_x_2583:
[C---:B------:R-:W-:Y:S01]  /*12050*/  VIADD R6, R17.reuse, 0x10 ;  /* 0x0000001011067836 */ /* 0x040fe20000000000 */
[----:B------:R-:W-:Y:S01]  /*12060*/  ISETP.GE.AND P1, PT, R17, R5, PT ;  /* 0x000000051100720c */ /* 0x000fe20003f26270 */
[----:B------:R-:W-:Y:S02]  /*12070*/  IMAD.MOV.U32 R13, RZ, RZ, R0 ;  /* 0x000000ffff0d7224 */ /* 0x000fe400078e0000 */
[----:B------:R-:W-:-:S10]  /*12080*/  IMAD.MOV.U32 R2, RZ, RZ, R14 ;  /* 0x000000ffff027224 */ /* 0x000fd400078e000e */
[----:B------:R-:W-:Y:S05]  /*12090*/  WARPSYNC.COLLECTIVE R15, `(.L_x_2584) ;  /* 0x000000000f087348 */ /* 0x000fea0003c00000 */
[----:B------:R0:W1:Y:S02]  /*120a0*/  SHFL.IDX P6, R14, R13, R12, R11 ;  /* 0x0000000c0d0e7389 */ /* 0x00006400000c000b */
[----:B01----:R-:W-:Y:S01]  /*120b0*/  ENDCOLLECTIVE ;  /* 0x000000000000791b */ /* 0x003fe20003800000 */
.L_x_2584:
        /* <DEDUP_REMOVED lines=8> */
.L_x_2585:
[----:B------:R-:W-:Y:S01]  /*12140*/  @!PT LDS RZ, [RZ] ;  /* 0x00000000fffff984 */ /* 0x000fe20000000800 */
[----:B------:R-:W-:Y:S01]  /*12150*/  @!PT LDS RZ, [RZ] ;  /* 0x00000000fffff984 */ /* 0x000fe20000000800 */
[----:B------:R-:W-:Y:S01]  /*12160*/  @!PT LDS RZ, [RZ] ;  /* 0x00000000fffff984 */ /* 0x000fe20000000800 */
[----:B------:R-:W-:Y:S04]  /*12170*/  @!P1 LDGSTS.E.BYPASS.LTC128B.128 [R37+0x12400], desc[UR36][R2.64], !P3 ;  /* 0x1240000002259fae */ /* 0x000fe8000d901d64 */
[----:B------:R-:W-:Y:S04]  /*12180*/  @!P1 LDGSTS.E.BYPASS.LTC128B.128 [R37+0x16400], desc[UR36][R2.64+0x80], !P2 ;  /* 0x1640008002259fae */ /* 0x000fe8000d101d64 */
[----:B------:R0:W-:Y:S01]  /*12190*/  @!P1 LDGSTS.E.BYPASS.LTC128B.128 [R37+0x1a400], desc[UR36][R2.64+0x100], !P0 ;  /* 0x1a40010002259fae */ /* 0x0001e2000c101d64 */
[----:B------:R-:W-:Y:S01]  /*121a0*/  ISETP.GE.AND P1, PT, R6, R5, PT ;  /* 0x000000050600720c */ /* 0x000fe20003f26270 */
[----:B------:R-:W-:Y:S01]  /*121b0*/  IMAD.MOV.U32 R13, RZ, RZ, R0 ;  /* 0x000000ffff0d7224 */ /* 0x000fe200078e0000 */
[----:B------:R-:W-:Y:S01]  /*121c0*/  IADD3 R6, R17, 0x20, RZ ;  /* 0x0000002011067810 */ /* 0x000fe20007ffe0ff */
[----:B0-----:R-:W-:-:S10]  /*121d0*/  IMAD.MOV.U32 R2, RZ, RZ, R14 ;  /* 0x000000ffff027224 */ /* 0x001fd400078e000e */
[----:B------:R-:W-:Y:S05]  /*121e0*/  WARPSYNC.COLLECTIVE R15, `(.L_x_2586) ;  /* 0x000000000f087348 */ /* 0x000fea0003c00000 */
[----:B------:R0:W1:Y:S02]  /*121f0*/  SHFL.IDX P6, R14, R13, R12, R11 ;  /* 0x0000000c0d0e7389 */ /* 0x00006400000c000b */
[----:B01----:R-:W-:Y:S01]  /*12200*/  ENDCOLLECTIVE ;  /* 0x000000000000791b */ /* 0x003fe20003800000 */
.L_x_2586:
        /* <DEDUP_REMOVED lines=8> */
.L_x_2587:
[----:B------:R-:W-:-:S05]  /*12290*/  @!P1 IMAD.MOV.U32 R3, RZ, RZ, R7 ;  /* 0x000000ffff039224 */ /* 0x000fca00078e0007 */
        /* <DEDUP_REMOVED lines=8> */
[----:B------:R-:W-:Y:S02]  /*12320*/  VIADD R6, R17, 0x30 ;  /* 0x0000003011067836 */ /* 0x000fe40000000000 */
[----:B0-----:R-:W-:-:S10]  /*12330*/  IMAD.MOV.U32 R2, RZ, RZ, R14 ;  /* 0x000000ffff027224 */ /* 0x001fd400078e000e */
[----:B------:R-:W-:Y:S05]  /*12340*/  WARPSYNC.COLLECTIVE R15, `(.L_x_2588) ;  /* 0x000000000f087348 */ /* 0x000fea0003c00000 */
[----:B------:R0:W1:Y:S02]  /*12350*/  SHFL.IDX P6, R14, R13, R12, R11 ;  /* 0x0000000c0d0e7389 */ /* 0x00006400000c000b */
[----:B01----:R-:W-:Y:S01]  /*12360*/  ENDCOLLECTIVE ;  /* 0x000000000000791b */ /* 0x003fe20003800000 */
.L_x_2588:
        /* <DEDUP_REMOVED lines=8> */
.L_x_2589:
        /* <DEDUP_REMOVED lines=14> */
.L_x_2590:
        /* <DEDUP_REMOVED lines=8> */
.L_x_2591:
[----:B------:R-:W-:-:S05]  /*12550*/  @!P1 IMAD.MOV.U32 R3, RZ, RZ, R7 ;  /* 0x000000ffff039224 */ /* 0x000fca00078e0007 */
        /* <DEDUP_REMOVED lines=8> */
[----:B------:R-:W-:Y:S02]  /*125e0*/  VIADD R6, R17, 0x50 ;  /* 0x0000005011067836 */ /* 0x000fe40000000000 */
[----:B0-----:R-:W-:-:S10]  /*125f0*/  IMAD.MOV.U32 R2, RZ, RZ, R14 ;  /* 0x000000ffff027224 */ /* 0x001fd400078e000e */
[----:B------:R-:W-:Y:S05]  /*12600*/  WARPSYNC.COLLECTIVE R15, `(.L_x_2592) ;  /* 0x000000000f087348 */ /* 0x000fea0003c00000 */
[----:B------:R0:W1:Y:S02]  /*12610*/  SHFL.IDX P6, R14, R13, R12, R11 ;  /* 0x0000000c0d0e7389 */ /* 0x00006400000c000b */
[----:B01----:R-:W-:Y:S01]  /*12620*/  ENDCOLLECTIVE ;  /* 0x000000000000791b */ /* 0x003fe20003800000 */
.L_x_2592:
        /* <DEDUP_REMOVED lines=8> */
.L_x_2593:
        /* <DEDUP_REMOVED lines=14> */
.L_x_2594:
        /* <DEDUP_REMOVED lines=8> */
.L_x_2595:
        /* <DEDUP_REMOVED lines=13> */
.L_x_2596:
        /* <DEDUP_REMOVED lines=8> */
.L_x_2597:
        /* <DEDUP_REMOVED lines=12> */
.L_x_2598:
[----:B------:R-:W-:Y:S05]  /*12a20*/  BRA `(.L_x_2599) ;  /* 0xffffffbc00b87947 */ /* 0x000fea000383ffff */
.L_x_2513:
[----:B0-----:R0:W1:Y:S02]  /*12a30*/  SYNCS.PHASECHK.TRANS64.TRYWAIT P0, [R22+URZ+0x30820], R3 ;  /* 0x03082003160075a7 */ /* 0x001064000800017f */
[----:B-1----:R-:W-:Y:S05]  /*12a40*/  @!P0 NANOSLEEP.SYNCS 0x989680 ;  /* 0x009896800000895d */ /* 0x002fea0003900000 */
[----:B------:R-:W1:Y:S02]  /*12a50*/  @!P0 SYNCS.PHASECHK.TRANS64 P0, [R22+URZ+0x30820], R3 ;  /* 0x03082003160085a7 */ /* 0x000e64000800007f */
[----:B-1----:R-:W-:Y:S05]  /*12a60*/  @!P0 BRA `(.L_x_2513) ;  /* 0xfffffffc00f08947 */ /* 0x002fea000383ffff */
[----:B------:R-:W-:Y:S05]  /*12a70*/  BRA `(.L_x_2600) ;  /* 0xffffffc000287947 */ /* 0x000fea000383ffff */
.L_x_2518:
[----:B0-----:R0:W1:Y:S02]  /*12a80*/  SYNCS.PHASECHK.TRANS64.TRYWAIT P0, [R7+URZ+0x30840], R2 ;  /* 0x03084002070075a7 */ /* 0x001064000800017f */
[----:B-1----:R-:W-:Y:S05]  /*12a90*/  @!P0 NANOSLEEP.SYNCS 0x989680 ;  /* 0x009896800000895d */ /* 0x002fea0003900000 */
[----:B------:R-:W1:Y:S02]  /*12aa0*/  @!P0 SYNCS.PHASECHK.TRANS64 P0, [R7+URZ+0x30840], R2 ;  /* 0x03084002070085a7 */ /* 0x000e64000800007f */
[----:B-1----:R-:W-:Y:S05]  /*12ab0*/  @!P0 BRA `(.L_x_2518) ;  /* 0xfffffffc00f08947 */ /* 0x002fea000383ffff */
[----:B------:R-:W-:Y:S05]  /*12ac0*/  BRA `(.L_x_2601) ;  /* 0xffffffc400087947 */ /* 0x000fea000383ffff */
.L_x_2519:
        /* <DEDUP_REMOVED lines=8> */
.L_x_2603:
[----:B------:R-:W-:Y:S05]  /*12b50*/  BSYNC B1 ;  /* 0x0000000000017941 */ /* 0x000fea0003800000 */
.L_x_2602:
[----:B------:R-:W-:Y:S01]  /*12b60*/  IMAD.MOV.U32 R13, RZ, RZ, R8 ;  /* 0x000000ffff0d7224 */ /* 0x000fe200078e0008 */
[----:B------:R-:W-:Y:S01]  /*12b70*/  MOV R12, RZ ;  /* 0x000000ff000c7202 */ /* 0x000fe20000000f00 */
[----:B------:R-:W-:Y:S01]  /*12b80*/  IMAD.MOV.U32 R11, RZ, RZ, 0x181f ;  /* 0x0000181fff0b7424 */ /* 0x000fe200078e00ff */
[----:B------:R-:W-:Y:S01]  /*12b90*/  LOP3.LUT R23, R23, 0xfffffdff, RZ, 0xc0, !PT ;  /* 0xfffffdff17177812 */ /* 0x000fe200078ec0ff */
[----:B------:R-:W-:Y:S02]  /*12ba0*/  IMAD.MOV.U32 R15, RZ, RZ, -0x1 ;  /* 0xffffffffff0f7424 */ /* 0x000fe400078e00ff */
[----:B------:R-:W-:Y:S01]  /*12bb0*/  IMAD.MOV.U32 R3, RZ, RZ, R14 ;  /* 0x000000ffff037224 */ /* 0x000fe200078e000e */
[----:B------:R-:W-:Y:S01]  /*12bc0*/  @P1 LOP3.LUT R23, R23, 0x200, RZ, 0xfc, !PT ;  /* 0x0000020017171812 */ /* 0x000fe200078efcff */
[----:B------:R-:W-:-:S07]  /*12bd0*/  IMAD.SHL.U32 R4, R32, 0x2, RZ ;  /* 0x0000000220047824 */ /* 0x000fce00078e00ff */
[----:B------:R-:W-:Y:S05]  /*12be0*/  WARPSYNC.COLLECTIVE R15, `(.L_x_2604) ;  /* 0x000000000f087348 */ /* 0x000fea0003c00000 */
[----:B------:R0:W1:Y:S02]  /*12bf0*/  SHFL.IDX P6, R14, R13, R12, R11 ;  /* 0x0000000c0d0e7389 */ /* 0x00006400000c000b */
[----:B01----:R-:W-:Y:S01]  /*12c00*/  ENDCOLLECTIVE ;  /* 0x000000000000791b */ /* 0x003fe20003800000 */
.L_x_2604:
[----:B------:R-:W-:Y:S01]  /*12c10*/  IMAD R5, R5, 0x2, R22 ;  /* 0x0000000205057824 */ /* 0x000fe200078e0216 */
[----:B------:R-:W-:Y:S01]  /*12c20*/  LOP3.LUT P1, RZ, R23, 0x4, RZ, 0xc0, !PT ;  /* 0x0000000417ff7812 */ /* 0x000fe2000782c0ff */
[----:B------:R-:W-:Y:S02]  /*12c30*/  IMAD.MOV.U32 R13, RZ, RZ, R6 ;  /* 0x000000ffff0d7224 */ /* 0x000fe400078e0006 */
[----:B------:R-:W-:Y:S02]  /*12c40*/  IMAD.MOV.U32 R12, RZ, RZ, 0x1 ;  /* 0x00000001ff0c7424 */ /* 0x000fe400078e00ff */
[----:B------:R-:W-:-:S08]  /*12c50*/  IMAD.MOV.U32 R2, RZ, RZ, R14 ;  /* 0x000000ffff027224 */ /* 0x000fd000078e000e */
[----:B------:R-:W-:Y:S05]  /*12c60*/  WARPSYNC.COLLECTIVE R15, `(.L_x_2605) ;  /* 0x000000000f087348 */ /* 0x000fea0003c00000 */
[----:B------:R0:W1:Y:S02]  /*12c70*/  SHFL.IDX P6, R14, R13, R12, R11 ;  /* 0x0000000c0d0e7389 */ /* 0x00006400000c000b */
[----:B01----:R-:W-:Y:S01]  /*12c80*/  ENDCOLLECTIVE ;  /* 0x000000000000791b */ /* 0x003fe20003800000 */
.L_x_2605:
[----:B------:R-:W-:-:S05]  /*12c90*/  IADD3 R2, P0, R2, R4, RZ ;  /* 0x0000000402027210 */ /* 0x000fca0007f1e0ff */
[----:B------:R-:W-:-:S05]  /*12ca0*/  IMAD.X R3, RZ, RZ, R3, P0 ;  /* 0x000000ffff037224 */ /* 0x000fca00000e0603 */
[----:B------:R-:W-:Y:S01]  /*12cb0*/  @!PT LDS RZ, [RZ] ;  /* 0x00000000fffff984 */ /* 0x000fe20000000800 */
[----:B------:R-:W-:Y:S01]  /*12cc0*/  @!PT LDS RZ, [RZ] ;  /* 0x00000000fffff984 */ /* 0x000fe20000000800 */
[----:B------:R-:W-:Y:S01]  /*12cd0*/  @!PT LDS RZ, [RZ] ;  /* 0x00000000fffff984 */ /* 0x000fe20000000800 */
[----:B------:R-:W-:Y:S01]  /*12ce0*/  LDGSTS.E.BYPASS.LTC128B.128 [R5+0x1e400], desc[UR36][R2.64], !P1 ;  /* 0x1e40000002057fae */ /* 0x000fe2000c901d64 */
[----:B------:R-:W-:-:S03]  /*12cf0*/  MOV R13, R8 ;  /* 0x00000008000d7202 */ /* 0x000fc60000000f00 */
[----:B------:R-:W-:Y:S04]  /*12d00*/  LDGSTS.E.BYPASS.LTC128B.128 [R5+0x21400], desc[UR36][R2.64+0x80], !P5 ;  /* 0x2140008002057fae */ /* 0x000fe8000e901d64 */
[----:B------:R0:W-:Y:S02]  /*12d10*/  LDGSTS.E.BYPASS.LTC128B.128 [R5+0x24400], desc[UR36][R2.64+0x100], !P4 ;  /* 0x2440010002057fae */ /* 0x0001e4000e101d64 */
[----:B0-----:R-:W-:-:S07]  /*12d20*/  IMAD.MOV.U32 R3, RZ, RZ, R14 ;  /* 0x000000ffff037224 */ /* 0x001fce00078e000e */
[----:B------:R-:W-:Y:S05]  /*12d30*/  WARPSYNC.COLLECTIVE R15, `(.L_x_2606) ;  /* 0x000000000f087348 */ /* 0x000fea0003c00000 */
[----:B------:R0:W1:Y:S02]  /*12d40*/  SHFL.IDX P6, R14, R13, R12, R11 ;  /* 0x0000000c0d0e7389 */ /* 0x00006400000c000b */
[----:B01----:R-:W-:Y:S01]  /*12d50*/  ENDCOLLECTIVE ;  /* 0x000000000000791b */ /* 0x003fe20003800000 */
.L_x_2606:
[----:B------:R-:W-:Y:S02]  /*12d60*/  IMAD.MOV.U32 R13, RZ, RZ, R6 ;  /* 0x000000ffff0d7224 */ /* 0x000fe400078e0006 */
[----:B------:R-:W-:Y:S02]  /*12d70*/  IMAD.MOV.U32 R12, RZ, RZ, 0x2 ;  /* 0x00000002ff0c7424 */ /* 0x000fe400078e00ff */
[----:B------:R-:W-:-:S07]  /*12d80*/  IMAD.MOV.U32 R2, RZ, RZ, R14 ;  /* 0x000000ffff027224 */ /* 0x000fce00078e000e */
[----:B------:R-:W-:Y:S05]  /*12d90*/  WARPSYNC.COLLECTIVE R15, `(.L_x_2607) ;  /* 0x000000000f087348 */ /* 0x000fea0003c00000 */
[----:B------:R0:W1:Y:S02]  /*12da0*/  SHFL.IDX P6, R14, R13, R12, R11 ;  /* 0x0000000c0d0e7389 */ /* 0x00006400000c000b */
[----:B01----:R-:W-:Y:S01]  /*12db0*/  ENDCOLLECTIVE ;  /* 0x000000000000791b */ /* 0x003fe20003800000 */
.L_x_2607:
        /* <DEDUP_REMOVED lines=13> */
.L_x_2608:
[----:B------:R-:W-:Y:S01]  /*12e90*/  IMAD.MOV.U32 R13, RZ, RZ, R6 ;  /* 0x000000ffff0d7224 */ /* 0x000fe200078e0006 */
[----:B------:R-:W-:Y:S01]  /*12ea0*/  MOV R12, 0x3 ;  /* 0x00000003000c7802 */ /* 0x000fe20000000f00 */
[----:B------:R-:W-:-:S07]  /*12eb0*/  IMAD.MOV.U32 R2, RZ, RZ, R14 ;  /* 0x000000ffff027224 */ /* 0x000fce00078e000e */
[----:B------:R-:W-:Y:S05]  /*12ec0*/  WARPSYNC.COLLECTIVE R15, `(.L_x_2609) ;  /* 0x000000000f087348 */ /* 0x000fea0003c00000 */
[----:B------:R0:W1:Y:S02]  /*12ed0*/  SHFL.IDX P6, R14, R13, R12, R11 ;  /* 0x0000000c0d0e7389 */ /* 0x00006400000c000b */
[----:B01----:R-:W-:Y:S01]  /*12ee0*/  ENDCOLLECTIVE ;  /* 0x000000000000791b */ /* 0x003fe20003800000 */
.L_x_2609:
        /* <DEDUP_REMOVED lines=13> */
.L_x_2610:
[----:B------:R-:W-:Y:S02]  /*12fc0*/  IMAD.MOV.U32 R13, RZ, RZ, R6 ;  /* 0x000000ffff0d7224 */ /* 0x000fe400078e0006 */
[----:B------:R-:W-:Y:S02]  /*12fd0*/  IMAD.MOV.U32 R12, RZ, RZ, 0x4 ;  /* 0x00000004ff0c7424 */ /* 0x000fe400078e00ff */
[----:B------:R-:W-:-:S07]  /*12fe0*/  IMAD.MOV.U32 R2, RZ, RZ, R14 ;  /* 0x000000ffff027224 */ /* 0x000fce00078e000e */
[----:B------:R-:W-:Y:S05]  /*12ff0*/  WARPSYNC.COLLECTIVE R15, `(.L_x_2611) ;  /* 0x000000000f087348 */ /* 0x000fea0003c00000 */
[----:B------:R0:W1:Y:S02]  /*13000*/  SHFL.IDX P6, R14, R13, R12, R11 ;  /* 0x0000000c0d0e7389 */ /* 0x00006400000c000b */
[----:B01----:R-:W-:Y:S01]  /*13010*/  ENDCOLLECTIVE ;  /* 0x000000000000791b */ /* 0x003fe20003800000 */
.L_x_2611:
        /* <DEDUP_REMOVED lines=13> */
.L_x_2612:
[----:B------:R-:W-:Y:S02]  /*130f0*/  IMAD.MOV.U32 R13, RZ, RZ, R6 ;  /* 0x000000ffff0d7224 */ /* 0x000fe400078e0006 */
[----:B------:R-:W-:Y:S02]  /*13100*/  IMAD.MOV.U32 R12, RZ, RZ, 0x5 ;  /* 0x00000005ff0c7424 */ /* 0x000fe400078e00ff */
[----:B------:R-:W-:-:S07]  /*13110*/  IMAD.MOV.U32 R2, RZ, RZ, R14 ;  /* 0x000000ffff027224 */ /* 0x000fce00078e000e */
[----:B------:R-:W-:Y:S05]  /*13120*/  WARPSYNC.COLLECTIVE R15, `(.L_x_2613) ;  /* 0x000000000f087348 */ /* 0x000fea0003c00000 */
[----:B------:R0:W1:Y:S02]  /*13130*/  SHFL.IDX P6, R14, R13, R12, R11 ;  /* 0x0000000c0d0e7389 */ /* 0x00006400000c000b */
[----:B01----:R-:W-:Y:S01]  /*13140*/  ENDCOLLECTIVE ;  /* 0x000000000000791b */ /* 0x003fe20003800000 */
.L_x_2613:
        /* <DEDUP_REMOVED lines=14> */
.L_x_2614:
[----:B------:R-:W-:Y:S01]  /*13230*/  IMAD.MOV.U32 R2, RZ, RZ, R14 ;  /* 0x000000ffff027224 */ /* 0x000fe200078e000e */
[----:B------:R-:W-:Y:S06]  /*13240*/  BRA `(.L_x_2615) ;  /* 0xffffffc000307947 */ /* 0x000fec000383ffff */
.L_x_2524:
[----:B0-----:R0:W1:Y:S02]  /*13250*/  SYNCS.PHASECHK.TRANS64.TRYWAIT P0, [R6+URZ+0x30860], R2 ;  /* 0x03086002060075a7 */ /* 0x001064000800017f */
[----:B-1----:R-:W-:Y:S05]  /*13260*/  @!P0 NANOSLEEP.SYNCS 0x989680 ;  /* 0x009896800000895d */ /* 0x002fea0003900000 */
[----:B------:R-:W1:Y:S02]  /*13270*/  @!P0 SYNCS.PHASECHK.TRANS64 P0, [R6+URZ+0x30860], R2 ;  /* 0x03086002060085a7 */ /* 0x000e64000800007f */
[----:B-1----:R-:W-:Y:S05]  /*13280*/  @!P0 BRA `(.L_x_2524) ;  /* 0xfffffffc00f08947 */ /* 0x002fea000383ffff */
[----:B------:R-:W-:Y:S05]  /*13290*/  BRA `(.L_x_2616) ;  /* 0xffffffc000987947 */ /* 0x000fea000383ffff */
.L_x_2525:
        /* <DEDUP_REMOVED lines=8> */
.L_x_2618:
[----:B------:R-:W-:Y:S05]  /*13320*/  BSYNC B1 ;  /* 0x0000000000017941 */ /* 0x000fea0003800000 */
.L_x_2617:
[----:B------:R-:W-:Y:S01]  /*13330*/  IMAD.MOV.U32 R13, RZ, RZ, R24 ;  /* 0x000000ffff0d7224 */ /* 0x000fe200078e0018 */
[----:B------:R-:W-:Y:S01]  /*13340*/  MOV R3, R14 ;  /* 0x0000000e00037202 */ /* 0x000fe20000000f00 */
[----:B------:R-:W-:Y:S02]  /*13350*/  IMAD.MOV.U32 R12, RZ, RZ, RZ ;  /* 0x000000ffff0c7224 */ /* 0x000fe400078e00ff */
[----:B------:R-:W-:Y:S02]  /*13360*/  IMAD.MOV.U32 R11, RZ, RZ, 0x181f ;  /* 0x0000181fff0b7424 */ /* 0x000fe400078e00ff */
[----:B------:R-:W-:Y:S02]  /*13370*/  IMAD.MOV.U32 R15, RZ, RZ, -0x1 ;  /* 0xffffffffff0f7424 */ /* 0x000fe400078e00ff */
[----:B------:R-:W-:-:S07]  /*13380*/  IMAD R5, R5, 0x2, R22 ;  /* 0x0000000205057824 */ /* 0x000fce00078e0216 */
[----:B------:R-:W-:Y:S05]  /*13390*/  WARPSYNC.COLLECTIVE R15, `(.L_x_2619) ;  /* 0x000000000f087348 */ /* 0x000fea0003c00000 */
[----:B------:R0:W1:Y:S02]  /*133a0*/  SHFL.IDX P6, R14, R13, R12, R11 ;  /* 0x0000000c0d0e7389 */ /* 0x00006400000c000b */
[----:B01----:R-:W-:Y:S01]  /*133b0*/  ENDCOLLECTIVE ;  /* 0x000000000000791b */ /* 0x003fe20003800000 */
.L_x_2619:
[----:B------:R-:W-:Y:S02]  /*133c0*/  IMAD.MOV.U32 R13, RZ, RZ, R25 ;  /* 0x000000ffff0d7224 */ /* 0x000fe400078e0019 */
[----:B------:R-:W-:Y:S02]  /*133d0*/  IMAD.MOV.U32 R12, RZ, RZ, 0x1 ;  /* 0x00000001ff0c7424 */ /* 0x000fe400078e00ff */
[----:B------:R-:W-:-:S07]  /*133e0*/  IMAD.MOV.U32 R2, RZ, RZ, R14 ;  /* 0x000000ffff027224 */ /* 0x000fce00078e000e */
[----:B------:R-:W-:Y:S05]  /*133f0*/  WARPSYNC.COLLECTIVE R15, `(.L_x_2620) ;  /* 0x000000000f087348 */ /* 0x000fea0003c00000 */
[----:B------:R0:W1:Y:S02]  /*13400*/  SHFL.IDX P6, R14, R13, R12, R11 ;  /* 0x0000000c0d0e7389 */ /* 0x00006400000c000b */
[----:B01----:R-:W-:Y:S01]  /*13410*/  ENDCOLLECTIVE ;  /* 0x000000000000791b */ /* 0x003fe20003800000 */
.L_x_2620:
        /* <DEDUP_REMOVED lines=16> */
.L_x_2621:
[----:B------:R-:W-:Y:S02]  /*13520*/  IMAD.MOV.U32 R13, RZ, RZ, R25 ;  /* 0x000000ffff0d7224 */ /* 0x000fe400078e0019 */
[----:B------:R-:W-:Y:S02]  /*13530*/  IMAD.MOV.U32 R12, RZ, RZ, 0x2 ;  /* 0x00000002ff0c7424 */ /* 0x000fe400078e00ff */
[----:B------:R-:W-:-:S07]  /*13540*/  IMAD.MOV.U32 R2, RZ, RZ, R14 ;  /* 0x000000ffff027224 */ /* 0x000fce00078e000e */
[----:B------:R-:W-:Y:S05]  /*13550*/  WARPSYNC.COLLECTIVE R15, `(.L_x_2622) ;  /* 0x000000000f087348 */ /* 0x000fea0003c00000 */
[----:B------:R0:W1:Y:S02]  /*13560*/  SHFL.IDX P6, R14, R13, R12, R11 ;  /* 0x0000000c0d0e7389 */ /* 0x00006400000c000b */
[----:B01----:R-:W-:Y:S01]  /*13570*/  ENDCOLLECTIVE ;  /* 0x000000000000791b */ /* 0x003fe20003800000 */
.L_x_2622:
        /* <DEDUP_REMOVED lines=16> */
.L_x_2623:
[----:B------:R-:W-:Y:S01]  /*13680*/  MOV R13, R25 ;  /* 0x00000019000d7202 */ /* 0x000fe20000000f00 */
[----:B------:R-:W-:Y:S02]  /*13690*/  IMAD.MOV.U32 R12, RZ, RZ, 0x3 ;  /* 0x00000003ff0c7424 */ /* 0x000fe400078e00ff */
[----:B------:R-:W-:-:S07]  /*136a0*/  IMAD.MOV.U32 R2, RZ, RZ, R14 ;  /* 0x000000ffff027224 */ /* 0x000fce00078e000e */
[----:B------:R-:W-:Y:S05]  /*136b0*/  WARPSYNC.COLLECTIVE R15, `(.L_x_2624) ;  /* 0x000000000f087348 */ /* 0x000fea0003c00000 */
[----:B------:R0:W1:Y:S02]  /*136c0*/  SHFL.IDX P6, R14, R13, R12, R11 ;  /* 0x0000000c0d0e7389 */ /* 0x00006400000c000b */
[----:B01----:R-:W-:Y:S01]  /*136d0*/  ENDCOLLECTIVE ;  /* 0x000000000000791b */ /* 0x003fe20003800000 */
.L_x_2624:
        /* <DEDUP_REMOVED lines=16> */
.L_x_2625:
[----:B------:R-:W-:Y:S02]  /*137e0*/  IMAD.MOV.U32 R13, RZ, RZ, R25 ;  /* 0x000000ffff0d7224 */ /* 0x000fe400078e0019 */
[----:B------:R-:W-:Y:S02]  /*137f0*/  IMAD.MOV.U32 R12, RZ, RZ, 0x4 ;  /* 0x00000004ff0c7424 */ /* 0x000fe400078e00ff */
[----:B------:R-:W-:-:S07]  /*13800*/  IMAD.MOV.U32 R2, RZ, RZ, R14 ;  /* 0x000000ffff027224 */ /* 0x000fce00078e000e */
[----:B------:R-:W-:Y:S05]  /*13810*/  WARPSYNC.COLLECTIVE R15, `(.L_x_2626) ;  /* 0x000000000f087348 */ /* 0x000fea0003c00000 */
[----:B------:R0:W1:Y:S02]  /*13820*/  SHFL.IDX P6, R14, R13, R12, R11 ;  /* 0x0000000c0d0e7389 */ /* 0x00006400000c000b */
[----:B01----:R-:W-:Y:S01]  /*13830*/  ENDCOLLECTIVE ;  /* 0x000000000000791b */ /* 0x003fe20003800000 */
.L_x_2626:
        /* <DEDUP_REMOVED lines=16> */
.L_x_2627:
[----:B------:R-:W-:Y:S02]  /*13940*/  IMAD.MOV.U32 R13, RZ, RZ, R25 ;  /* 0x000000ffff0d7224 */ /* 0x000fe400078e0019 */
[----:B------:R-:W-:Y:S01]  /*13950*/  IMAD.MOV.U32 R12, RZ, RZ, 0x5 ;  /* 0x00000005ff0c7424 */ /* 0x000fe200078e00ff */
[----:B------:R-:W-:-:S07]  /*13960*/  MOV R2, R14 ;  /* 0x0000000e00027202 */ /* 0x000fce0000000f00 */
[----:B------:R-:W-:Y:S05]  /*13970*/  WARPSYNC.COLLECTIVE R15, `(.L_x_2628) ;  /* 0x000000000f087348 */ /* 0x000fea0003c00000 */
[----:B------:R0:W1:Y:S02]  /*13980*/  SHFL.IDX P6, R14, R13, R12, R11 ;  /* 0x0000000c0d0e7389 */ /* 0x00006400000c000b */
[----:B01----:R-:W-:Y:S01]  /*13990*/  ENDCOLLECTIVE ;  /* 0x000000000000791b */ /* 0x003fe20003800000 */
.L_x_2628:
        /* <DEDUP_REMOVED lines=13> */
.L_x_2629:
[----:B------:R-:W-:Y:S01]  /*13a70*/  @!PT LDS RZ, [RZ] ;  /* 0x00000000fffff984 */ /* 0x000fe20000000800 */
[----:B------:R-:W-:Y:S01]  /*13a80*/  @!PT LDS RZ, [RZ] ;  /* 0x00000000fffff984 */ /* 0x000fe20000000800 */
[----:B------:R-:W-:Y:S01]  /*13a90*/  @!PT LDS RZ, [RZ] ;  /* 0x00000000fffff984 */ /* 0x000fe20000000800 */
[----:B------:R1:W-:Y:S01]  /*13aa0*/  LDGSTS.E.BYPASS.LTC128B.128 [R5+0x5400], desc[UR36][R2.64+0x80], !P0 ;  /* 0x0540008002057fae */ /* 0x0003e2000c101d64 */
[----:B------:R-:W-:-:S13]  /*13ab0*/  ISETP.LT.OR P0, PT, R7, 0x41, P1 ;  /* 0x000000410700780c */ /* 0x000fda0000f01670 */
[----:B------:R1:W-:Y:S01]  /*13ac0*/  LDGSTS.E.BYPASS.LTC128B.128 [R5+0x8400], desc[UR36][R2.64+0x100], !P0 ;  /* 0x0840010002057fae */ /* 0x0003e2000c101d64 */
[----:B------:R-:W-:Y:S05]  /*13ad0*/  BRA `(.L_x_2630) ;  /* 0xffffffbc007c7947 */ /* 0x000fea000383ffff */
.L_x_2533:
[----:B0-----:R0:W1:Y:S02]  /*13ae0*/  SYNCS.PHASECHK.TRANS64.TRYWAIT P0, [R0+URZ+0x30860], R3 ;  /* 0x03086003000075a7 */ /* 0x001064000800017f */
[----:B-1----:R-:W-:Y:S05]  /*13af0*/  @!P0 NANOSLEEP.SYNCS 0x989680 ;  /* 0x009896800000895d */ /* 0x002fea0003900000 */
[----:B------:R-:W1:Y:S02]  /*13b00*/  @!P0 SYNCS.PHASECHK.TRANS64 P0, [R0+URZ+0x30860], R3 ;  /* 0x03086003000085a7 */ /* 0x000e64000800007f */
[----:B-1----:R-:W-:Y:S05]  /*13b10*/  @!P0 BRA `(.L_x_2533) ;  /* 0xfffffffc00f08947 */ /* 0x002fea000383ffff */
[----:B------:R-:W-:Y:S05]  /*13b20*/  BRA `(.L_x_2631) ;  /* 0xffffffc0009c7947 */ /* 0x000fea000383ffff */
.L_x_2534:
[----:B------:R-:W-:Y:S01]  /*13b30*/  BSSY B0, `(.L_x_2632) ;  /* 0x0000008000007945 */ /* 0x000fe20003800000 */
[----:B------:R-:W-:Y:S02]  /*13b40*/  IMAD.MOV.U32 R13, RZ, RZ, R25 ;  /* 0x000000ffff0d7224 */ /* 0x000fe400078e0019 */
[----:B------:R-:W-:Y:S02]  /*13b50*/  IMAD.MOV.U32 R12, RZ, RZ, RZ ;  /* 0x000000ffff0c7224 */ /* 0x000fe400078e00ff */
[----:B------:R-:W-:Y:S02]  /*13b60*/  IMAD.MOV.U32 R11, RZ, RZ, 0x181f ;  /* 0x0000181fff0b7424 */ /* 0x000fe400078e00ff */
[----:B------:R-:W-:-:S07]  /*13b70*/  IMAD.MOV.U32 R15, RZ, RZ, -0x1 ;  /* 0xffffffffff0f7424 */ /* 0x000fce00078e00ff */
[----:B0-2---:R-:W-:Y:S05]  /*13b80*/  WARPSYNC.COLLECTIVE R15, `(.L_x_2633) ;  /* 0x000000000f087348 */ /* 0x005fea0003c00000 */
[----:B--2---:R1:W2:Y:S02]  /*13b90*/  SHFL.IDX P6, R14, R13, R12, R11 ;  /* 0x0000000c0d0e7389 */ /* 0x0042a400000c000b */
[----:B012---:R-:W-:Y:S01]  /*13ba0*/  ENDCOLLECTIVE ;  /* 0x000000000000791b */ /* 0x007fe20003800000 */
.L_x_2633:
[----:B------:R-:W-:Y:S05]  /*13bb0*/  BSYNC B0 ;  /* 0x0000000000007941 */ /* 0x000fea0003800000 */
.L_x_2632:
[----:B------:R-:W-:Y:S01]  /*13bc0*/  IMAD.MOV.U32 R13, RZ, RZ, R24 ;  /* 0x000000ffff0d7224 */ /* 0x000fe200078e0018 */
[----:B------:R-:W-:Y:S01]  /*13bd0*/  MOV R3, R14 ;  /* 0x0000000e00037202 */ /* 0x000fe20000000f00 */
[----:B------:R-:W-:Y:S02]  /*13be0*/  IMAD.MOV.U32 R12, RZ, RZ, RZ ;  /* 0x000000ffff0c7224 */ /* 0x000fe400078e00ff */
[----:B------:R-:W-:Y:S02]  /*13bf0*/  IMAD.MOV.U32 R11, RZ, RZ, 0x181f ;  /* 0x0000181fff0b7424 */ /* 0x000fe400078e00ff */
[----:B------:R-:W-:Y:S02]  /*13c00*/  IMAD.MOV.U32 R15, RZ, RZ, -0x1 ;  /* 0xffffffffff0f7424 */ /* 0x000fe400078e00ff */
[----:B------:R-:W-:Y:S02]  /*13c10*/  IMAD.SHL.U32 R5, R32, 0x2, RZ ;  /* 0x0000000220057824 */ /* 0x000fe400078e00ff */
[----:B------:R-:W-:-:S07]  /*13c20*/  IMAD R4, R7, 0x2, R22 ;  /* 0x0000000207047824 */ /* 0x000fce00078e0216 */
[----:B------:R-:W-:Y:S05]  /*13c30*/  WARPSYNC.COLLECTIVE R15, `(.L_x_2634) ;  /* 0x000000000f087348 */ /* 0x000fea0003c00000 */
[----:B------:R0:W1:Y:S02]  /*13c40*/  SHFL.IDX P6, R14, R13, R12, R11 ;  /* 0x0000000c0d0e7389 */ /* 0x00006400000c000b */
[----:B01----:R-:W-:Y:S01]  /*13c50*/  ENDCOLLECTIVE ;  /* 0x000000000000791b */ /* 0x003fe20003800000 */
.L_x_2634:
        /* <DEDUP_REMOVED lines=13> */
.L_x_2635:
        /* <DEDUP_REMOVED lines=13> */
.L_x_2636:
[----:B------:R-:W-:Y:S02]  /*13e00*/  IMAD.MOV.U32 R13, RZ, RZ, R25 ;  /* 0x000000ffff0d7224 */ /* 0x000fe400078e0019 */
[----:B------:R-:W-:Y:S01]  /*13e10*/  IMAD.MOV.U32 R12, RZ, RZ, 0x2 ;  /* 0x00000002ff0c7424 */ /* 0x000fe200078e00ff */
[----:B------:R-:W-:-:S13]  /*13e20*/  IADD3 R2, P4, R14, R5, RZ ;  /* 0x000000050e027210 */ /* 0x000fda0007f9e0ff */
[----:B------:R-:W-:Y:S05]  /*13e30*/  WARPSYNC.COLLECTIVE R15, `(.L_x_2637) ;  /* 0x000000000f087348 */ /* 0x000fea0003c00000 */
[----:B------:R0:W1:Y:S02]  /*13e40*/  SHFL.IDX P6, R14, R13, R12, R11 ;  /* 0x0000000c0d0e7389 */ /* 0x00006400000c000b */
[----:B01----:R-:W-:Y:S01]  /*13e50*/  ENDCOLLECTIVE ;  /* 0x000000000000791b */ /* 0x003fe20003800000 */
.L_x_2637:
        /* <DEDUP_REMOVED lines=15> */
.L_x_2638:
[----:B------:R-:W-:Y:S02]  /*13f50*/  IMAD.MOV.U32 R13, RZ, RZ, R25 ;  /* 0x000000ffff0d7224 */ /* 0x000fe400078e0019 */
[----:B------:R-:W-:Y:S01]  /*13f60*/  IMAD.MOV.U32 R12, RZ, RZ, 0x3 ;  /* 0x00000003ff0c7424 */ /* 0x000fe200078e00ff */
[----:B------:R-:W-:-:S13]  /*13f70*/  IADD3 R2, P4, R14, R5, RZ ;  /* 0x000000050e027210 */ /* 0x000fda0007f9e0ff */
[----:B------:R-:W-:Y:S05]  /*13f80*/  WARPSYNC.COLLECTIVE R15, `(.L_x_2639) ;  /* 0x000000000f087348 */ /* 0x000fea0003c00000 */
[----:B------:R0:W1:Y:S02]  /*13f90*/  SHFL.IDX P6, R14, R13, R12, R11 ;  /* 0x0000000c0d0e7389 */ /* 0x00006400000c000b */
[----:B01----:R-:W-:Y:S01]  /*13fa0*/  ENDCOLLECTIVE ;  /* 0x000000000000791b */ /* 0x003fe20003800000 */
.L_x_2639:
        /* <DEDUP_REMOVED lines=15> */
.L_x_2640:
[----:B------:R-:W-:Y:S02]  /*140a0*/  IMAD.MOV.U32 R13, RZ, RZ, R25 ;  /* 0x000000ffff0d7224 */ /* 0x000fe400078e0019 */
[----:B------:R-:W-:Y:S01]  /*140b0*/  IMAD.MOV.U32 R12, RZ, RZ, 0x4 ;  /* 0x00000004ff0c7424 */ /* 0x000fe200078e00ff */
[----:B------:R-:W-:-:S13]  /*140c0*/  IADD3 R2, P4, R14, R5, RZ ;  /* 0x000000050e027210 */ /* 0x000fda0007f9e0ff */
[----:B------:R-:W-:Y:S05]  /*140d0*/  WARPSYNC.COLLECTIVE R15, `(.L_x_2641) ;  /* 0x000000000f087348 */ /* 0x000fea0003c00000 */
[----:B------:R0:W1:Y:S02]  /*140e0*/  SHFL.IDX P6, R14, R13, R12, R11 ;  /* 0x0000000c0d0e7389 */ /* 0x00006400000c000b */
[----:B01----:R-:W-:Y:S01]  /*140f0*/  ENDCOLLECTIVE ;  /* 0x000000000000791b */ /* 0x003fe20003800000 */
.L_x_2641:
        /* <DEDUP_REMOVED lines=15> */
.L_x_2642:
[----:B------:R-:W-:Y:S02]  /*141f0*/  IMAD.MOV.U32 R13, RZ, RZ, R25 ;  /* 0x000000ffff0d7224 */ /* 0x000fe400078e0019 */
[----:B------:R-:W-:Y:S01]  /*14200*/  IMAD.MOV.U32 R12, RZ, RZ, 0x5 ;  /* 0x00000005ff0c7424 */ /* 0x000fe200078e00ff */
[----:B------:R-:W-:-:S13]  /*14210*/  IADD3 R2, P4, R14, R5, RZ ;  /* 0x000000050e027210 */ /* 0x000fda0007f9e0ff */
[----:B------:R-:W-:Y:S05]  /*14220*/  WARPSYNC.COLLECTIVE R15, `(.L_x_2643) ;  /* 0x000000000f087348 */ /* 0x000fea0003c00000 */
[----:B------:R0:W1:Y:S02]  /*14230*/  SHFL.IDX P6, R14, R13, R12, R11 ;  /* 0x0000000c0d0e7389 */ /* 0x00006400000c000b */
[----:B01----:R-:W-:Y:S01]  /*14240*/  ENDCOLLECTIVE ;  /* 0x000000000000791b */ /* 0x003fe20003800000 */
.L_x_2643:
        /* <DEDUP_REMOVED lines=14> */
.L_x_2644:
[----:B------:R-:W-:Y:S05]  /*14330*/  BRA `(.L_x_2645) ;  /* 0xffffffbc00a07947 */ /* 0x000fea000383ffff */
.L_x_2539:
        /* <DEDUP_REMOVED lines=8> */
.L_x_2647:
[----:B------:R-:W-:Y:S05]  /*143c0*/  BSYNC B0 ;  /* 0x0000000000007941 */ /* 0x000fea0003800000 */
.L_x_2646:
        /* <DEDUP_REMOVED lines=9> */
.L_x_2648:
        /* <DEDUP_REMOVED lines=18> */
.L_x_2649:
[----:B------:R-:W-:Y:S01]  /*14580*/  IMAD.MOV.U32 R12, RZ, RZ, 0x2 ;  /* 0x00000002ff0c7424 */ /* 0x000fe200078e00ff */
[----:B------:R-:W-:-:S05]  /*14590*/  SEL R6, R14, RZ, P1 ;  /* 0x000000ff0e067207 */ /* 0x000fca0000800000 */
[----:B------:R-:W-:-:S04]  /*145a0*/  IMAD.IADD R6, R5, 0x1, R6 ;  /* 0x0000000105067824 */ /* 0x000fc800078e0206 */
[----:B------:R-:W-:-:S07]  /*145b0*/  IMAD.MOV.U32 R13, RZ, RZ, R6 ;  /* 0x000000ffff0d7224 */ /* 0x000fce00078e0006 */
[----:B------:R-:W-:Y:S05]  /*145c0*/  WARPSYNC.COLLECTIVE R15, `(.L_x_2650) ;  /* 0x000000000f087348 */ /* 0x000fea0003c00000 */
[----:B------:R0:W1:Y:S02]  /*145d0*/  SHFL.UP P6, R14, R13, R12, R11 ;  /* 0x0400000c0d0e7389 */ /* 0x00006400000c000b */
[----:B01----:R-:W-:Y:S01]  /*145e0*/  ENDCOLLECTIVE ;  /* 0x000000000000791b */ /* 0x003fe20003800000 */
.L_x_2650:
[----:B------:R-:W-:Y:S01]  /*145f0*/  IMAD.MOV.U32 R12, RZ, RZ, 0x4 ;  /* 0x00000004ff0c7424 */ /* 0x000fe200078e00ff */
[----:B------:R-:W-:-:S04]  /*14600*/  SEL R7, R14, RZ, P2 ;  /* 0x000000ff0e077207 */ /* 0x000fc80001000000 */
[----:B------:R-:W-:-:S05]  /*14610*/  IADD3 R7, R6, R7, RZ ;  /* 0x0000000706077210 */ /* 0x000fca0007ffe0ff */
[----:B------:R-:W-:-:S07]  /*14620*/  IMAD.MOV.U32 R13, RZ, RZ, R7 ;  /* 0x000000ffff0d7224 */ /* 0x000fce00078e0007 */
[----:B------:R-:W-:Y:S05]  /*14630*/  WARPSYNC.COLLECTIVE R15, `(.L_x_2651) ;  /* 0x000000000f087348 */ /* 0x000fea0003c00000 */
[----:B------:R0:W1:Y:S02]  /*14640*/  SHFL.UP P6, R14, R13, R12, R11 ;  /* 0x0400000c0d0e7389 */ /* 0x00006400000c000b */
[----:B01----:R-:W-:Y:S01]  /*14650*/  ENDCOLLECTIVE ;  /* 0x000000000000791b */ /* 0x003fe20003800000 */
.L_x_2651:
[----:B------:R-:W-:Y:S01]  /*14660*/  IMAD.MOV.U32 R12, RZ, RZ, 0x8 ;  /* 0x00000008ff0c7424 */ /* 0x000fe200078e00ff */
[----:B------:R-:W-:-:S05]  /*14670*/  SEL R2, R14, RZ, P3 ;  /* 0x000000ff0e027207 */ /* 0x000fca0001800000 */
[----:B------:R-:W-:-:S04]  /*14680*/  IMAD.IADD R2, R7, 0x1, R2 ;  /* 0x0000000107027824 */ /* 0x000fc800078e0202 */
[----:B------:R-:W-:-:S07]  /*14690*/  IMAD.MOV.U32 R13, RZ, RZ, R2 ;  /* 0x000000ffff0d7224 */ /* 0x000fce00078e0002 */
[----:B------:R-:W-:Y:S05]  /*146a0*/  WARPSYNC.COLLECTIVE R15, `(.L_x_2652) ;  /* 0x000000000f087348 */ /* 0x000fea0003c00000 */
[----:B------:R0:W1:Y:S02]  /*146b0*/  SHFL.UP P6, R14, R13, R12, R11 ;  /* 0x0400000c0d0e7389 */ /* 0x00006400000c000b */
[----:B01----:R-:W-:Y:S01]  /*146c0*/  ENDCOLLECTIVE ;  /* 0x000000000000791b */ /* 0x003fe20003800000 */
.L_x_2652:
[----:B------:R-:W-:Y:S01]  /*146d0*/  IMAD.MOV.U32 R12, RZ, RZ, 0x10 ;  /* 0x00000010ff0c7424 */ /* 0x000fe200078e00ff */
[----:B------:R-:W-:-:S05]  /*146e0*/  SEL R3, R14, RZ, P4 ;  /* 0x000000ff0e037207 */ /* 0x000fca0002000000 */
[----:B------:R-:W-:-:S04]  /*146f0*/  IMAD.IADD R3, R2, 0x1, R3 ;  /* 0x0000000102037824 */ /* 0x000fc800078e0203 */
[----:B------:R-:W-:-:S07]  /*14700*/  IMAD.MOV.U32 R13, RZ, RZ, R3 ;  /* 0x000000ffff0d7224 */ /* 0x000fce00078e0003 */
[----:B------:R-:W-:Y:S05]  /*14710*/  WARPSYNC.COLLECTIVE R15, `(.L_x_2653) ;  /* 0x000000000f087348 */ /* 0x000fea0003c00000 */
[----:B------:R0:W1:Y:S02]  /*14720*/  SHFL.UP P6, R14, R13, R12, R11 ;  /* 0x0400000c0d0e7389 */ /* 0x00006400000c000b */
[----:B01----:R-:W-:Y:S01]  /*14730*/  ENDCOLLECTIVE ;  /* 0x000000000000791b */ /* 0x003fe20003800000 */
.L_x_2653:
        /* <DEDUP_REMOVED lines=8> */
.L_x_2654:
[----:B------:R-:W-:Y:S05]  /*147c0*/  BRA `(.L_x_2655) ;  /* 0xffffffbc00b07947 */ /* 0x000fea000383ffff */
.L_x_2544:
[----:B------:R-:W-:Y:S01]  /*147d0*/  BSSY B0, `(.L_x_2656) ;  /* 0x0000008000007945 */ /* 0x000fe20003800000 */
[----:B-----5:R-:W-:Y:S02]  /*147e0*/  IMAD.MOV.U32 R13, RZ, RZ, R5 ;  /* 0x000000ffff0d7224 */ /* 0x020fe400078e0005 */
[----:B------:R-:W-:Y:S02]  /*147f0*/  IMAD.MOV.U32 R12, RZ, RZ, 0x1 ;  /* 0x00000001ff0c7424 */ /* 0x000fe400078e00ff */
[----:B------:R-:W-:Y:S02]  /*14800*/  IMAD.MOV.U32 R11, RZ, RZ, RZ ;  /* 0x000000ffff0b7224 */ /* 0x000fe400078e00ff */
[----:B------:R-:W-:-:S07]  /*14810*/  IMAD.MOV.U32 R15, RZ, RZ, -0x1 ;  /* 0xffffffffff0f7424 */ /* 0x000fce00078e00ff */
[----:B01----:R-:W-:Y:S05]  /*14820*/  WARPSYNC.COLLECTIVE R15, `(.L_x_2657) ;  /* 0x000000000f087348 */ /* 0x003fea0003c00000 */
[----:B------:R2:W3:Y:S02]  /*14830*/  SHFL.UP P6, R14, R13, R12, R11 ;  /* 0x0400000c0d0e7389 */ /* 0x0004e400000c000b */
[----:B0123--:R-:W-:Y:S01]  /*14840*/  ENDCOLLECTIVE ;  /* 0x000000000000791b */ /* 0x00ffe20003800000 */
.L_x_2657:
[----:B------:R-:W-:Y:S05]  /*14850*/  BSYNC B0 ;  /* 0x0000000000007941 */ /* 0x000fea0003800000 */
.L_x_2656:
        /* <DEDUP_REMOVED lines=8> */
.L_x_2658:
[----:B------:R-:W-:Y:S01]  /*148e0*/  IMAD.MOV.U32 R12, RZ, RZ, 0x4 ;  /* 0x00000004ff0c7424 */ /* 0x000fe200078e00ff */
[----:B------:R-:W-:-:S05]  /*148f0*/  SEL R2, R14, RZ, P2 ;  /* 0x000000ff0e027207 */ /* 0x000fca0001000000 */
[----:B------:R-:W-:-:S04]  /*14900*/  IMAD.IADD R2, R13, 0x1, R2 ;  /* 0x000000010d027824 */ /* 0x000fc800078e0202 */
[----:B------:R-:W-:-:S07]  /*14910*/  IMAD.MOV.U32 R13, RZ, RZ, R2 ;  /* 0x000000ffff0d7224 */ /* 0x000fce00078e0002 */
[----:B------:R-:W-:Y:S05]  /*14920*/  WARPSYNC.COLLECTIVE R15, `(.L_x_2659) ;  /* 0x000000000f087348 */ /* 0x000fea0003c00000 */
[----:B------:R0:W1:Y:S02]  /*14930*/  SHFL.UP P6, R14, R13, R12, R11 ;  /* 0x0400000c0d0e7389 */ /* 0x00006400000c000b */
[----:B01----:R-:W-:Y:S01]  /*14940*/  ENDCOLLECTIVE ;  /* 0x000000000000791b */ /* 0x003fe20003800000 */
.L_x_2659:
[----:B------:R-:W-:Y:S01]  /*14950*/  IMAD.MOV.U32 R12, RZ, RZ, 0x8 ;  /* 0x00000008ff0c7424 */ /* 0x000fe200078e00ff */
[----:B------:R-:W-:-:S05]  /*14960*/  SEL R3, R14, RZ, P3 ;  /* 0x000000ff0e037207 */ /* 0x000fca0001800000 */
[----:B------:R-:W-:-:S04]  /*14970*/  IMAD.IADD R3, R2, 0x1, R3 ;  /* 0x0000000102037824 */ /* 0x000fc800078e0203 */
[----:B------:R-:W-:-:S07]  /*14980*/  IMAD.MOV.U32 R13, RZ, RZ, R3 ;  /* 0x000000ffff0d7224 */ /* 0x000fce00078e0003 */
[----:B------:R-:W-:Y:S05]  /*14990*/  WARPSYNC.COLLECTIVE R15, `(.L_x_2660) ;  /* 0x000000000f087348 */ /* 0x000fea0003c00000 */
[----:B------:R0:W1:Y:S02]  /*149a0*/  SHFL.UP P6, R14, R13, R12, R11 ;  /* 0x0400000c0d0e7389 */ /* 0x00006400000c000b */
[----:B01----:R-:W-:Y:S01]  /*149b0*/  ENDCOLLECTIVE ;  /* 0x000000000000791b */ /* 0x003fe20003800000 */
.L_x_2660:
[----:B------:R-:W-:Y:S01]  /*149c0*/  IMAD.MOV.U32 R12, RZ, RZ, 0x10 ;  /* 0x00000010ff0c7424 */ /* 0x000fe200078e00ff */
[----:B------:R-:W-:-:S05]  /*149d0*/  SEL R4, R14, RZ, P4 ;  /* 0x000000ff0e047207 */ /* 0x000fca0002000000 */
[----:B------:R-:W-:-:S04]  /*149e0*/  IMAD.IADD R4, R3, 0x1, R4 ;  /* 0x0000000103047824 */ /* 0x000fc800078e0204 */
[----:B------:R-:W-:-:S07]  /*149f0*/  IMAD.MOV.U32 R13, RZ, RZ, R4 ;  /* 0x000000ffff0d7224 */ /* 0x000fce00078e0004 */
[----:B------:R-:W-:Y:S05]  /*14a00*/  WARPSYNC.COLLECTIVE R15, `(.L_x_2661) ;  /* 0x000000000f087348 */ /* 0x000fea0003c00000 */
[----:B------:R0:W1:Y:S02]  /*14a10*/  SHFL.UP P6, R14, R13, R12, R11 ;  /* 0x0400000c0d0e7389 */ /* 0x00006400000c000b */
[----:B01----:R-:W-:Y:S01]  /*14a20*/  ENDCOLLECTIVE ;  /* 0x000000000000791b */ /* 0x003fe20003800000 */
.L_x_2661:
        /* <DEDUP_REMOVED lines=8> */
.L_x_2662:
[----:B------:R-:W-:Y:S05]  /*14ab0*/  BRA `(.L_x_2663) ;  /* 0xffffffbc00907947 */ /* 0x000fea000383ffff */
.L_x_2546:
[----:B------:R-:W-:Y:S01]  /*14ac0*/  BSSY B0, `(.L_x_2664) ;  /* 0x0000006000007945 */ /* 0x000fe20003800000 */
[----:B------:R-:W-:Y:S01]  /*14ad0*/  PLOP3.LUT P6, PT, P6, PT, PT, 0x8, 0x0 ;  /* 0x000000000000781c */ /* 0x000fe200037ce170 */
[----:B------:R-:W-:-:S12]  /*14ae0*/  IMAD.MOV.U32 R15, RZ, RZ, -0x1 ;  /* 0xffffffffff0f7424 */ /* 0x000fd800078e00ff */
[----:B0-----:R-:W-:Y:S05]  /*14af0*/  WARPSYNC.COLLECTIVE R15, `(.L_x_2665) ;  /* 0x000000000f087348 */ /* 0x001fea0003c00000 */
[----:B------:R-:W-:Y:S01]  /*14b00*/  VOTE.ANY R14, PT, P6 ;  /* 0x00000000000e7806 */ /* 0x000fe200030e0100 */
[----:B0-----:R-:W-:Y:S06]  /*14b10*/  ENDCOLLECTIVE ;  /* 0x000000000000791b */ /* 0x001fec0003800000 */
.L_x_2665:
[----:B------:R-:W-:Y:S05]  /*14b20*/  BSYNC B0 ;  /* 0x0000000000007941 */ /* 0x000fea0003800000 */
.L_x_2664:
        /* <DEDUP_REMOVED lines=9> */
.L_x_2666:
[----:B------:R-:W-:Y:S01]  /*14bc0*/  MOV R5, R14 ;  /* 0x0000000e00057202 */ /* 0x000fe20000000f00 */
[----:B------:R-:W-:Y:S06]  /*14bd0*/  BRA `(.L_x_2667) ;  /* 0xffffffbc00807947 */ /* 0x000fec000383ffff */
.L_x_2548:
[----:B------:R-:W-:Y:S01]  /*14be0*/  BSSY B0, `(.L_x_2668) ;  /* 0x0000007000007945 */ /* 0x000fe20003800000 */
[----:B------:R-:W-:Y:S02]  /*14bf0*/  IMAD.MOV.U32 R13, RZ, RZ, R6 ;  /* 0x000000ffff0d7224 */ /* 0x000fe400078e0006 */
[----:B------:R-:W-:Y:S02]  /*14c00*/  IMAD.MOV.U32 R11, RZ, RZ, 0x1f ;  /* 0x0000001fff0b7424 */ /* 0x000fe400078e00ff */
[----:B------:R-:W-:-:S07]  /*14c10*/  IMAD.MOV.U32 R15, RZ, RZ, -0x1 ;  /* 0xffffffffff0f7424 */ /* 0x000fce00078e00ff */
[----:B012---:R-:W-:Y:S05]  /*14c20*/  WARPSYNC.COLLECTIVE R15, `(.L_x_2669) ;  /* 0x000000000f087348 */ /* 0x007fea0003c00000 */
[----:B------:R3:W4:Y:S02]  /*14c30*/  SHFL.IDX P6, R14, R13, R12, R11 ;  /* 0x0000000c0d0e7389 */ /* 0x00072400000c000b */
[----:B01234-:R-:W-:Y:S01]  /*14c40*/  ENDCOLLECTIVE ;  /* 0x000000000000791b */ /* 0x01ffe20003800000 */
.L_x_2669:
[----:B------:R-:W-:Y:S05]  /*14c50*/  BSYNC B0 ;  /* 0x0000000000007941 */ /* 0x000fea0003800000 */
.L_x_2668:
[----:B------:R-:W-:Y:S05]  /*14c60*/  BRA `(.L_x_2547) ;  /* 0xffffffbc00787947 */ /* 0x000fea000383ffff */
.L_x_2552:
[----:B-1----:R1:W3:Y:S02]  /*14c70*/  SYNCS.PHASECHK.TRANS64.TRYWAIT P0, [R4+URZ+0x30820], R0 ;  /* 0x03082000040075a7 */ /* 0x0022e4000800017f */
[----:B---3--:R-:W-:Y:S05]  /*14c80*/  @!P0 NANOSLEEP.SYNCS 0x989680 ;  /* 0x009896800000895d */ /* 0x008fea0003900000 */
[----:B------:R-:W3:Y:S02]  /*14c90*/  @!P0 SYNCS.PHASECHK.TRANS64 P0, [R4+URZ+0x30820], R0 ;  /* 0x03082000040085a7 */ /* 0x000ee4000800007f */
[----:B---3--:R-:W-:Y:S05]  /*14ca0*/  @!P0 BRA `(.L_x_2552) ;  /* 0xfffffffc00f08947 */ /* 0x008fea000383ffff */
[----:B------:R-:W-:Y:S05]  /*14cb0*/  BRA `(.L_x_2670) ;  /* 0xffffffc000f07947 */ /* 0x000fea000383ffff */
.L_x_2553:
[----:B------:R-:W3:Y:S01]  /*14cc0*/  S2R R2, SR_TID.X ;  /* 0x0000000000027919 */ /* 0x000ee20000002100 */
[----:B------:R-:W-:Y:S01]  /*14cd0*/  BSSY B0, `(.L_x_2671) ;  /* 0x000000a000007945 */ /* 0x000fe20003800000 */
[----:B------:R-:W-:Y:S02]  /*14ce0*/  IMAD.MOV.U32 R12, RZ, RZ, RZ ;  /* 0x000000ffff0c7224 */ /* 0x000fe400078e00ff */
[----:B------:R-:W-:Y:S02]  /*14cf0*/  IMAD.MOV.U32 R11, RZ, RZ, 0x1f ;  /* 0x0000001fff0b7424 */ /* 0x000fe400078e00ff */
[----:B------:R-:W-:Y:S01]  /*14d00*/  IMAD.MOV.U32 R15, RZ, RZ, -0x1 ;  /* 0xffffffffff0f7424 */ /* 0x000fe200078e00ff */
[----:B---3--:R-:W-:-:S04]  /*14d10*/  SHF.R.U32.HI R2, RZ, 0x5, R2 ;  /* 0x00000005ff027819 */ /* 0x008fc80000011602 */
[----:B------:R-:W-:-:S05]  /*14d20*/  LOP3.LUT R2, R2, 0x3, RZ, 0xc0, !PT ;  /* 0x0000000302027812 */ /* 0x000fca00078ec0ff */
[----:B------:R-:W-:-:S07]  /*14d30*/  IMAD.MOV.U32 R13, RZ, RZ, R2 ;  /* 0x000000ffff0d7224 */ /* 0x000fce00078e0002 */
[----:B012---:R-:W-:Y:S05]  /*14d40*/  WARPSYNC.COLLECTIVE R15, `(.L_x_2672) ;  /* 0x000000000f087348 */ /* 0x007fea0003c00000 */
[----:B------:R3:W4:Y:S02]  /*14d50*/  SHFL.IDX P6, R14, R13, R12, R11 ;  /* 0x0000000c0d0e7389 */ /* 0x00072400000c000b */
[----:B01234-:R-:W-:Y:S01]  /*14d60*/  ENDCOLLECTIVE ;  /* 0x000000000000791b */ /* 0x01ffe20003800000 */
.L_x_2672:
[----:B------:R-:W-:Y:S05]  /*14d70*/  BSYNC B0 ;  /* 0x0000000000007941 */ /* 0x000fea0003800000 */
.L_x_2671:
[----:B------:R-:W-:Y:S05]  /*14d80*/  BRA `(.L_x_2673) ;  /* 0xffffffc000d87947 */ /* 0x000fea000383ffff */
.L_x_2556:
[----:B------:R-:W-:Y:S01]  /*14d90*/  BSSY B1, `(.L_x_2674) ;  /* 0x0000006000017945 */ /* 0x000fe20003800000 */
[----:B------:R-:W-:-:S07]  /*14da0*/  IMAD.MOV.U32 R15, RZ, RZ, -0x1 ;  /* 0xffffffffff0f7424 */ /* 0x000fce00078e00ff */
[----:B012---:R-:W-:Y:S05]  /*14db0*/  WARPSYNC.COLLECTIVE R15, `(.L_x_2675) ;  /* 0x000000000f0c7348 */ /* 0x007fea0003c00000 */
[----:B------:R-:W-:Y:S02]  /*14dc0*/  ELECT P6, UR62, PT ;  /* 0x00000000003e782f */ /* 0x000fe400038c0000 */
[----:B------:R-:W-:Y:S01]  /*14dd0*/  MOV R14, UR62 ;  /* 0x0000003e000e7c02 */ /* 0x000fe20008000f00 */
[----:B012---:R-:W-:Y:S10]  /*14de0*/  ENDCOLLECTIVE ;  /* 0x000000000000791b */ /* 0x007ff40003800000 */
.L_x_2675:
[----:B------:R-:W-:Y:S05]  /*14df0*/  BSYNC B1 ;  /* 0x0000000000017941 */ /* 0x000fea0003800000 */
.L_x_2674:
[----:B------:R-:W-:Y:S05]  /*14e00*/  BRA `(.L_x_2676) ;  /* 0xffffffc000d07947 */ /* 0x000fea000383ffff */
.L_x_2558:
[----:B-1----:R1:W3:Y:S02]  /*14e10*/  SYNCS.PHASECHK.TRANS64.TRYWAIT P1, [R5+URZ+0x30840], R0 ;  /* 0x03084000050075a7 */ /* 0x0022e4000802017f */
[----:B---3--:R-:W-:Y:S05]  /*14e20*/  @!P1 NANOSLEEP.SYNCS 0x989680 ;  /* 0x009896800000995d */ /* 0x008fea0003900000 */
[----:B------:R-:W3:Y:S02]  /*14e30*/  @!P1 SYNCS.PHASECHK.TRANS64 P1, [R5+URZ+0x30840], R0 ;  /* 0x03084000050095a7 */ /* 0x000ee4000802007f */
[----:B---3--:R-:W-:Y:S05]  /*14e40*/  @!P1 BRA `(.L_x_2558) ;  /* 0xfffffffc00f09947 */ /* 0x008fea000383ffff */
[----:B------:R-:W-:Y:S05]  /*14e50*/  BRA `(.L_x_2677) ;  /* 0xffffffc000f87947 */ /* 0x000fea000383ffff */
.L_x_2560:
[----:B---3--:R3:W4:Y:S02]  /*14e60*/  SYNCS.PHASECHK.TRANS64.TRYWAIT P1, [R27+URZ+0x30840], R2 ;  /* 0x030840021b0075a7 */ /* 0x008724000802017f */
[----:B----4-:R-:W-:Y:S05]  /*14e70*/  @!P1 NANOSLEEP.SYNCS 0x989680 ;  /* 0x009896800000995d */ /* 0x010fea0003900000 */
[----:B------:R-:W4:Y:S02]  /*14e80*/  @!P1 SYNCS.PHASECHK.TRANS64 P1, [R27+URZ+0x30840], R2 ;  /* 0x030840021b0095a7 */ /* 0x000f24000802007f */
[----:B----4-:R-:W-:Y:S05]  /*14e90*/  @!P1 BRA `(.L_x_2560) ;  /* 0xfffffffc00f09947 */ /* 0x010fea000383ffff */
[----:B------:R-:W-:Y:S05]  /*14ea0*/  BRA `(.L_x_2678) ;  /* 0xffffffc400047947 */ /* 0x000fea000383ffff */
.L_x_2562:
[----:B----4-:R4:W0:Y:S02]  /*14eb0*/  SYNCS.PHASECHK.TRANS64.TRYWAIT P1, [R5+URZ+0x30860], R0 ;  /* 0x03086000050075a7 */ /* 0x010824000802017f */
[----:B0-----:R-:W-:Y:S05]  /*14ec0*/  @!P1 NANOSLEEP.SYNCS 0x989680 ;  /* 0x009896800000995d */ /* 0x001fea0003900000 */
[----:B------:R-:W0:Y:S02]  /*14ed0*/  @!P1 SYNCS.PHASECHK.TRANS64 P1, [R5+URZ+0x30860], R0 ;  /* 0x03086000050095a7 */ /* 0x000e24000802007f */
[----:B0-----:R-:W-:Y:S05]  /*14ee0*/  @!P1 BRA `(.L_x_2562) ;  /* 0xfffffffc00f09947 */ /* 0x001fea000383ffff */
[----:B------:R-:W-:Y:S05]  /*14ef0*/  BRA `(.L_x_2679) ;  /* 0xffffffc400007947 */ /* 0x000fea000383ffff */
.L_x_2680:
        /* <DEDUP_REMOVED lines=16> */
.L_x_3239:


//--------------------- .text._ZN7cutlass13device_kernelIN5flash11enable_sm90INS1_16FlashAttnFwdSm90INS1_25CollectiveMainloopFwdSm90ILi2EN4cute5tupleIJNS5_1CILi1EEES8_S8_EEENS6_IJNS7_ILi128EEENS7_ILi96EEENS7_ILi192EEEEEELi192ENS_6half_tEfNS_4arch4Sm90ELb1ELb0ELb0ELb1ELb1ELb1ELb0ELb1ELb1ELb1ELb0ELb0EEENS1_21CollectiveEpilogueFwdINS6_IJSA_SC_SB_EEES9_SE_SG_Li256ELb1ELb1ELb0ELb0EEENS1_36VarlenDynamicPersistentTileSchedulerILi128ELi96ELi256ELi128ELb0ELb1ELb1ELb1ELb1ELb1EEEEEEEEEvNT_6ParamsE --------------------------
	.section	.text._ZN7cutlass13device_kernelIN5flash11enable_sm90INS1_16FlashAttnFwdSm90INS1_25CollectiveMainloopFwdSm90ILi2EN4cute5tupleIJNS5_1CILi1EEES8_S8_EEENS6_IJNS7_ILi128EEENS7_ILi96EEENS7_ILi192EEEEEELi192ENS_6half_tEfNS_4arch4Sm90ELb1ELb0ELb0ELb1ELb1ELb1ELb0ELb1ELb1ELb1ELb0ELb0EEENS1_21CollectiveEpilogueFwdINS6_IJSA_SC_SB_EEES9_SE_SG_Li256ELb1ELb1ELb0ELb0EEENS1_36VarlenDynamicPersistentTileSchedulerILi128ELi96ELi256ELi128ELb0ELb1ELb1ELb1ELb1ELb1EEEEEEEEEvNT_6ParamsE,"ax",@progbits
	.align	128
.text._ZN7cutlass13device_kernelIN5flash11enable_sm90INS1_16FlashAttnFwdSm90INS1_25CollectiveMainloopFwdSm90ILi2EN4cute5tupleIJNS5_1CILi1EEES8_S8_EEENS6_IJNS7_ILi128EEENS7_ILi96EEENS7_ILi192EEEEEELi192ENS_6half_tEfNS_4arch4Sm90ELb1ELb0ELb0ELb1ELb1ELb1ELb0ELb1ELb1ELb1ELb0ELb0EEENS1_21CollectiveEpilogueFwdINS6_IJSA_SC_SB_EEES9_SE_SG_Li256ELb1ELb1ELb0ELb0EEENS1_36VarlenDynamicPersistentTileSchedulerILi128ELi96ELi256ELi128ELb0ELb1ELb1ELb1ELb1ELb1EEEEEEEEEvNT_6ParamsE:
        .type           _ZN7cutlass13device_kernelIN5flash11enable_sm90INS1_16FlashAttnFwdSm90INS1_25CollectiveMainloopFwdSm90ILi2EN4cute5tupleIJNS5_1CILi1EEES8_S8_EEENS6_IJNS7_ILi128EEENS7_ILi96EEENS7_ILi192EEEEEELi192ENS_6half_tEfNS_4arch4Sm90ELb1ELb0ELb0ELb1ELb1ELb1ELb0ELb1ELb1ELb1ELb0ELb0EEENS1_21CollectiveEpilogueFwdINS6_IJSA_SC_SB_EEES9_SE_SG_Li256ELb1ELb1ELb0ELb0EEENS1_36VarlenDynamicPersistentTileSchedulerILi128ELi96ELi256ELi128ELb0ELb1ELb1ELb1ELb1ELb1EEEEEEEEEvNT_6ParamsE,@function
        .size           _ZN7cutlass13device_kernelIN5flash11enable_sm90INS1_16FlashAttnFwdSm90INS1_25CollectiveMainloopFwdSm90ILi2EN4cute5tupleIJNS5_1CILi1EEES8_S8_EEENS6_IJNS7_ILi128EEENS7_ILi96EEENS7_ILi192EEEEEELi192ENS_6half_tEfNS_4arch4Sm90ELb1ELb0ELb0ELb1ELb1ELb1ELb0ELb1ELb1ELb1ELb0ELb0EEENS1_21CollectiveEpilogueFwdINS6_IJSA_SC_SB_EEES9_SE_SG_Li256ELb1ELb1ELb0ELb0EEENS1_36VarlenDynamicPersistentTileSchedulerILi128ELi96ELi256ELi128ELb0ELb1ELb1ELb1ELb1ELb1EEEEEEEEEvNT_6ParamsE,(.L_x_3240 - _ZN7cutlass13device_kernelIN5flash11enable_sm90INS1_16FlashAttnFwdSm90INS1_25CollectiveMainloopFwdSm90ILi2EN4cute5tupleIJNS5_1CILi1EEES8_S8_EEENS6_IJNS7_ILi128EEENS7_ILi96EEENS7_ILi192EEEEEELi192ENS_6half_tEfNS_4arch4Sm90ELb1ELb0ELb0ELb1ELb1ELb1ELb0ELb1ELb1ELb1ELb0ELb0EEENS1_21CollectiveEpilogueFwdINS6_IJSA_SC_SB_EEES9_SE_SG_Li256ELb1ELb1ELb0ELb0EEENS1_36VarlenDynamicPersistentTileSchedulerILi128ELi96ELi256ELi128ELb0ELb1ELb1ELb1ELb1ELb1EEEEEEEEEvNT_6ParamsE)
        .other          _ZN7cutlass13device_kernelIN5flash11enable_sm90INS1_16FlashAttnFwdSm90INS1_25CollectiveMainloopFwdSm90ILi2EN4cute5tupleIJNS5_1CILi1EEES8_S8_EEENS6_IJNS7_ILi128EEENS7_ILi96EEENS7_ILi192EEEEEELi192ENS_6half_tEfNS_4arch4Sm90ELb1ELb0ELb0ELb1ELb1ELb1ELb0ELb1ELb1ELb1ELb0ELb0EEENS1_21CollectiveEpilogueFwdINS6_IJSA_SC_SB_EEES9_SE_SG_Li256ELb1ELb1ELb0ELb0EEENS1_36VarlenDynamicPersistentTileSchedulerILi128ELi96ELi256ELi128ELb0ELb1ELb1ELb1ELb1ELb1EEEEEEEEEvNT_6ParamsE,@"STO_CUDA_ENTRY STV_DEFAULT"
_ZN7cutlass13device_kernelIN5flash11enable_sm90INS1_16FlashAttnFwdSm90INS1_25CollectiveMainloopFwdSm90ILi2EN4cute5tupleIJNS5_1CILi1EEES8_S8_EEENS6_IJNS7_ILi128EEENS7_ILi96EEENS7_ILi192EEEEEELi192ENS_6half_tEfNS_4arch4Sm90ELb1ELb0ELb0ELb1ELb1ELb1ELb0ELb1ELb1ELb1ELb0ELb0EEENS1_21CollectiveEpilogueFwdINS6_IJSA_SC_SB_EEES9_SE_SG_Li256ELb1ELb1ELb0ELb0EEENS1_36VarlenDynamicPersistentTileSchedulerILi128ELi96ELi256ELi128ELb0ELb1ELb1ELb1ELb1ELb1EEEEEEEEEvNT_6ParamsE:
        /* <DEDUP_REMOVED lines=18> */
.L_x_2682:
[----:B------:R-:W-:Y:S05]  /*0120*/  BSYNC B0 ;  /* 0x0000000000007941 */ /* 0x000fea0003800000 */
.L_x_2681:
        /* <DEDUP_REMOVED lines=41> */
.L_x_2683:
        /* <DEDUP_REMOVED lines=22> */
.L_x_2684:
        /* <DEDUP_REMOVED lines=18> */
.L_x_2685:
        /* <DEDUP_REMOVED lines=22> */
.L_x_2686:
        /* <DEDUP_REMOVED lines=22> */
.L_x_2687:
[----:B------:R-:W-:Y:S01]  /*0900*/  PLOP3.LUT P0, PT, PT, PT, UP0, 0x80, 0x0 ;  /* 0x000000000000781c */ /* 0x000fe20003f0f008 */
[----:B------:R-:W-:Y:S01]  /*0910*/  UMOV UR60, 0x1 ;  /* 0x00000001003c7882 */ /* 0x000fe20000000000 */
[----:B------:R-:W-:Y:S01]  /*0920*/  NOP ;  /* 0x0000000000007918 */ /* 0x000fe20000000000 */
[----:B------:R-:W-:Y:S01]  /*0930*/  USEL UR60, UR60, 0x2, !UP0 ;  /* 0x000000023c3c7887 */ /* 0x000fe2000c000000 */
[----:B------:R-:W-:Y:S01]  /*0940*/  BSSY B9, `(.L_x_2688) ;  /* 0x00022f5000097945 */ /* 0x000fe20003800000 */
[----:B012-4-:R-:W-:Y:S08]  /*0950*/  BAR.SYNC.DEFER_BLOCKING 0x0 ;  /* 0x0000000000007b1d */ /* 0x017ff00000010000 */
[----:B------:R-:W-:Y:S05]  /*0960*/  @!P0 BRA `(.L_x_2689) ;  /* 0x000001bc00348947 */ /* 0x000fea0003800000 */
.L_x_2690:
        /* <DEDUP_REMOVED lines=16> */
[----:B------:R-:W-:Y:S01]  /*0a70*/  ULOP3.LUT UR5, UR60, 0x1, URZ, 0xfc, !UPT ;  /* 0x000000013c057892 */ /* 0x000fe2000f8efc3f */
[----:B------:R-:W-:Y:S01]  /*0a80*/  R2UR UR4, R18 ;  /* 0x00000000120472ca */ /* 0x000fe200000e0000 */
[----:B------:R-:W-:Y:S01]  /*0a90*/  IMAD.MOV.U32 R19, RZ, RZ, RZ ;  /* 0x000000ffff137224 */ /* 0x000fe200078e00ff */
[----:B------:R-:W-:Y:S01]  /*0aa0*/  SHF.R.S32.HI R3, RZ, 0x1f, R0 ;  /* 0x0000001fff037819 */ /* 0x000fe20000011400 */
[----:B------:R-:W-:Y:S01]  /*0ab0*/  IMAD.MOV.U32 R200, RZ, RZ, RZ ;  /* 0x000000ffffc87224 */ /* 0x000fe200078e00ff */
[----:B------:R-:W-:Y:S01]  /*0ac0*/  MOV R205, RZ ;  /* 0x000000ff00cd7202 */ /* 0x000fe20000000f00 */
[----:B------:R-:W-:Y:S01]  /*0ad0*/  IMAD.MOV.U32 R197, RZ, RZ, RZ ;  /* 0x000000ffffc57224 */ /* 0x000fe200078e00ff */
[CC--:B------:R-:W-:Y:S02]  /*0ae0*/  LEA.HI R2, R3.reuse, R0.reuse, RZ, 0x7 ;  /* 0x0000000003027211 */ /* 0x0c0fe400078f38ff */
[----:B------:R-:W-:-:S02]  /*0af0*/  LEA.HI R4, R3, R0, RZ, 0x4 ;  /* 0x0000000003047211 */ /* 0x000fc400078f20ff */
[----:B------:R-:W-:Y:S02]  /*0b00*/  LOP3.LUT R5, R2, 0xffffff80, RZ, 0xc0, !PT ;  /* 0xffffff8002057812 */ /* 0x000fe400078ec0ff */
[----:B------:R-:W-:Y:S01]  /*0b10*/  SHF.R.S32.HI R12, RZ, 0x7, R2 ;  /* 0x00000007ff0c7819 */ /* 0x000fe20000011402 */
[----:B------:R-:W-:Y:S02]  /*0b20*/  UIADD3 UR4, UR4, 0x12400, URZ ;  /* 0x0001240004047890 */ /* 0x000fe4000fffe03f */
[----:B------:R-:W-:Y:S01]  /*0b30*/  IMAD.IADD R15, R0, 0x1, -R5 ;  /* 0x00000001000f7824 */ /* 0x000fe200078e0a05 */
[----:B------:R-:W-:Y:S02]  /*0b40*/  SHF.R.S32.HI R5, RZ, 0x4, R4 ;  /* 0x00000004ff057819 */ /* 0x000fe40000011404 */
[----:B------:R-:W-:Y:S02]  /*0b50*/  LEA.HI R2, R2, R12, RZ, 0x1 ;  /* 0x0000000c02027211 */ /* 0x000fe400078f08ff */
[----:B------:R-:W-:Y:S01]  /*0b60*/  SHF.R.S32.HI R7, RZ, 0x1f, R15 ;  /* 0x0000001fff077819 */ /* 0x000fe2000001140f */
[----:B------:R-:W-:Y:S01]  /*0b70*/  STL [R1+0x48], R15 ;  /* 0x0000480f01007387 */ /* 0x000fe20000100800 */
[----:B------:R-:W-:-:S02]  /*0b80*/  LOP3.LUT R2, R2, 0x3fffffe, RZ, 0xc0, !PT ;  /* 0x03fffffe02027812 */ /* 0x000fc400078ec0ff */
[CC--:B------:R-:W-:Y:S01]  /*0b90*/  LEA.HI R8, R7.reuse, R15.reuse, RZ, 0x2 ;  /* 0x0000000f07087211 */ /* 0x0c0fe200078f10ff */
[----:B------:R0:W-:Y:S01]  /*0ba0*/  STL [R1+0x64], R12 ;  /* 0x0000640c01007387 */ /* 0x0001e20000100800 */
[----:B------:R-:W-:Y:S01]  /*0bb0*/  LEA.HI R7, R7, R15, RZ, 0x5 ;  /* 0x0000000f07077211 */ /* 0x000fe200078f28ff */
[----:B------:R-:W-:Y:S01]  /*0bc0*/  IMAD.IADD R2, R12, 0x1, -R2 ;  /* 0x000000010c027824 */ /* 0x000fe200078e0a02 */
[--C-:B------:R-:W-:Y:S02]  /*0bd0*/  SHF.R.S32.HI R9, RZ, 0x2, R8.reuse ;  /* 0x00000002ff097819 */ /* 0x100fe40000011408 */
[----:B------:R-:W-:Y:S02]  /*0be0*/  SHF.R.S32.HI R6, RZ, 0x1f, R8 ;  /* 0x0000001fff067819 */ /* 0x000fe40000011408 */
[----:B------:R-:W-:Y:S02]  /*0bf0*/  SHF.R.S32.HI R7, RZ, 0x5, R7 ;  /* 0x00000005ff077819 */ /* 0x000fe40000011407 */
[----:B------:R-:W-:-:S02]  /*0c00*/  LEA.HI R10, R6, R9, RZ, 0x3 ;  /* 0x00000009060a7211 */ /* 0x000fc400078f18ff */
[----:B------:R-:W-:Y:S02]  /*0c10*/  LEA.HI R6, R4, R5, RZ, 0x1 ;  /* 0x0000000504067211 */ /* 0x000fe400078f08ff */
[----:B------:R-:W-:Y:S02]  /*0c20*/  LOP3.LUT R10, R10, 0xfffffff8, RZ, 0xc0, !PT ;  /* 0xfffffff80a0a7812 */ /* 0x000fe400078ec0ff */
[----:B------:R-:W-:Y:S02]  /*0c30*/  LOP3.LUT R6, R6, 0x1ffffffe, RZ, 0xc0, !PT ;  /* 0x1ffffffe06067812 */ /* 0x000fe400078ec0ff */
[----:B------:R-:W-:Y:S01]  /*0c40*/  LOP3.LUT R222, R8, 0x7ffffffc, RZ, 0xc0, !PT ;  /* 0x7ffffffc08de7812 */ /* 0x000fe200078ec0ff */
[----:B------:R-:W-:Y:S01]  /*0c50*/  IMAD.IADD R10, R9, 0x1, -R10 ;  /* 0x00000001090a7824 */ /* 0x000fe200078e0a0a */
[----:B------:R-:W-:Y:S02]  /*0c60*/  IADD3 R6, R5, -R6, RZ ;  /* 0x8000000605067210 */ /* 0x000fe40007ffe0ff */
[-C--:B------:R-:W-:Y:S01]  /*0c70*/  LEA.HI R5, R3, R0.reuse, RZ, 0x5 ;  /* 0x0000000003057211 */ /* 0x080fe200078f28ff */
[----:B------:R-:W-:Y:S01]  /*0c80*/  IMAD R9, R7, 0x10, R10 ;  /* 0x0000001007097824 */ /* 0x000fe200078e020a */
[----:B------:R-:W-:-:S02]  /*0c90*/  LEA.HI R10, R3, R0, RZ, 0x2 ;  /* 0x00000000030a7211 */ /* 0x000fc400078f10ff */
[----:B------:R-:W-:Y:S01]  /*0ca0*/  LEA.HI R7, R3, R0, RZ, 0x3 ;  /* 0x0000000003077211 */ /* 0x000fe200078f18ff */
[----:B------:R-:W-:Y:S01]  /*0cb0*/  IMAD R14, R2, 0x40, R9 ;  /* 0x00000040020e7824 */ /* 0x000fe200078e0209 */
[----:B------:R-:W-:Y:S02]  /*0cc0*/  LOP3.LUT R11, R10, 0xfffffffc, RZ, 0xc0, !PT ;  /* 0xfffffffc0a0b7812 */ /* 0x000fe400078ec0ff */
[----:B------:R-:W-:Y:S02]  /*0cd0*/  LOP3.LUT R3, R4, 0x3fffff0, RZ, 0xc0, !PT ;  /* 0x03fffff004037812 */ /* 0x000fe400078ec0ff */
[----:B------:R-:W-:Y:S02]  /*0ce0*/  SHF.R.S32.HI R204, RZ, 0x2, R10 ;  /* 0x00000002ffcc7819 */ /* 0x000fe4000001140a */
[----:B------:R-:W-:Y:S01]  /*0cf0*/  SHF.R.S32.HI R4, RZ, 0x5, R5 ;  /* 0x00000005ff047819 */ /* 0x000fe20000011405 */
[----:B------:R-:W-:Y:S01]  /*0d00*/  IMAD.IADD R3, R0, 0x1, -R3 ;  /* 0x0000000100037824 */ /* 0x000fe200078e0a03 */
[----:B------:R-:W-:-:S02]  /*0d10*/  LOP3.LUT R5, R7, 0xfffffff8, RZ, 0xc0, !PT ;  /* 0xfffffff807057812 */ /* 0x000fc400078ec0ff */
[----:B------:R-:W-:Y:S01]  /*0d20*/  SHF.R.S32.HI R13, RZ, 0x1f, R10 ;  /* 0x0000001fff0d7819 */ /* 0x000fe2000001140a */
[----:B------:R-:W-:Y:S01]  /*0d30*/  IMAD.SHL.U32 R215, R4, 0x200, RZ ;  /* 0x0000020004d77824 */ /* 0x000fe200078e00ff */
[C---:B------:R-:W-:Y:S01]  /*0d40*/  IADD3 R20, R0.reuse, -R11, RZ ;  /* 0x8000000b00147210 */ /* 0x040fe20007ffe0ff */
[----:B------:R-:W-:Y:S01]  /*0d50*/  IMAD.IADD R226, R0, 0x1, -R5 ;  /* 0x0000000100e27824 */ /* 0x000fe200078e0a05 */
[----:B------:R-:W-:Y:S02]  /*0d60*/  IADD3 R10, R204, 0x40, RZ ;  /* 0x00000040cc0a7810 */ /* 0x000fe40007ffe0ff */
[----:B------:R-:W-:Y:S01]  /*0d70*/  LEA.HI R13, R13, R204, RZ, 0x3 ;  /* 0x000000cc0d0d7211 */ /* 0x000fe200078f18ff */
[----:B------:R-:W-:Y:S01]  /*0d80*/  IMAD.SHL.U32 R194, R20, 0x4, RZ ;  /* 0x0000000414c27824 */ /* 0x000fe200078e00ff */
[----:B------:R-:W-:Y:S01]  /*0d90*/  SHF.R.S32.HI R0, RZ, 0x1f, R10 ;  /* 0x0000001fff007819 */ /* 0x000fe2000001140a */
[----:B------:R-:W-:Y:S01]  /*0da0*/  IMAD.SHL.U32 R217, R226, 0x8, RZ ;  /* 0x00000008e2d97824 */ /* 0x000fe200078e00ff */
[----:B------:R-:W-:Y:S01]  /*0db0*/  LOP3.LUT R13, R13, 0xfffffff8, RZ, 0xc0, !PT ;  /* 0xfffffff80d0d7812 */ /* 0x000fe200078ec0ff */
[----:B------:R-:W-:Y:S01]  /*0dc0*/  VIADD R207, R194, 0x20 ;  /* 0x00000020c2cf7836 */ /* 0x000fe20000000000 */
[----:B------:R-:W-:Y:S01]  /*0dd0*/  LEA.HI R0, R0, R10, RZ, 0x3 ;  /* 0x0000000a00007211 */ /* 0x000fe200078f18ff */
[----:B------:R-:W-:Y:S01]  /*0de0*/  STL [R1+0x3c], R20 ;  /* 0x00003c1401007387 */ /* 0x000fe20000100800 */
[----:B------:R-:W-:Y:S01]  /*0df0*/  IADD3 R206, R194, 0x40, RZ ;  /* 0x00000040c2ce7810 */ /* 0x000fe20007ffe0ff */
[----:B------:R-:W-:Y:S01]  /*0e00*/  IMAD.IADD R221, R204, 0x1, -R13 ;  /* 0x00000001ccdd7824 */ /* 0x000fe200078e0a0d */
[----:B------:R-:W-:Y:S01]  /*0e10*/  LEA R3, R4, R3, 0x4 ;  /* 0x0000000304037211 */ /* 0x000fe200078e20ff */
[----:B------:R-:W-:Y:S01]  /*0e20*/  IMAD.SHL.U32 R0, R0, 0x40, RZ ;  /* 0x0000004000007824 */ /* 0x000fe200078e00ff */
[----:B------:R-:W-:Y:S01]  /*0e30*/  SHF.L.U32 R211, R10, 0x6, RZ ;  /* 0x000000060ad37819 */ /* 0x000fe200000006ff */
[C---:B------:R-:W-:Y:S01]  /*0e40*/  IMAD.IADD R193, R194.reuse, 0x1, R206 ;  /* 0x00000001c2c17824 */ /* 0x040fe200078e02ce */
[----:B------:R-:W-:Y:S01]  /*0e50*/  SHF.L.U32 R213, R221, 0x6, RZ ;  /* 0x00000006ddd57819 */ /* 0x000fe200000006ff */
[----:B------:R-:W-:Y:S01]  /*0e60*/  IMAD.IADD R196, R194, 0x1, R207 ;  /* 0x00000001c2c47824 */ /* 0x000fe200078e02cf */
[----:B------:R-:W-:Y:S01]  /*0e70*/  LOP3.LUT R216, R0, 0xfffffe00, RZ, 0xc0, !PT ;  /* 0xfffffe0000d87812 */ /* 0x000fe200078ec0ff */
[----:B0-----:R-:W-:Y:S01]  /*0e80*/  IMAD R12, R3, 0x8, R6 ;  /* 0x00000008030c7824 */ /* 0x001fe200078e0206 */
[----:B------:R-:W-:Y:S01]  /*0e90*/  SHF.R.S32.HI R0, RZ, 0x1f, R193 ;  /* 0x0000001fff007819 */ /* 0x000fe200000114c1 */
[----:B------:R-:W-:Y:S01]  /*0ea0*/  VIADD R225, R217, 0x80 ;  /* 0x00000080d9e17836 */ /* 0x000fe20000000000 */
[----:B------:R-:W-:Y:S01]  /*0eb0*/  SHF.R.S32.HI R3, RZ, 0x1f, R196 ;  /* 0x0000001fff037819 */ /* 0x000fe200000114c4 */
[----:B------:R-:W-:Y:S01]  /*0ec0*/  STL [R1+0x68], R14 ;  /* 0x0000680e01007387 */ /* 0x000fe20000100800 */
[----:B------:R-:W-:Y:S01]  /*0ed0*/  LOP3.LUT R213, R213, 0x1c0, RZ, 0xc0, !PT ;  /* 0x000001c0d5d57812 */ /* 0x000fe200078ec0ff */
[----:B------:R-:W-:Y:S01]  /*0ee0*/  VIADD R224, R217, 0x40 ;  /* 0x00000040d9e07836 */ /* 0x000fe20000000000 */
[CC--:B------:R-:W-:Y:S01]  /*0ef0*/  LEA.HI R4, R0.reuse, R193.reuse, RZ, 0x6 ;  /* 0x000000c100047211 */ /* 0x0c0fe200078f30ff */
[----:B------:R-:W-:Y:S01]  /*0f00*/  STL [R1+0x38], RZ ;  /* 0x000038ff01007387 */ /* 0x000fe20000100800 */
[----:B------:R-:W-:Y:S01]  /*0f10*/  LEA.HI R2, R0, R193, RZ, 0x3 ;  /* 0x000000c100027211 */ /* 0x000fe200078f18ff */
[----:B------:R-:W-:Y:S01]  /*0f20*/  VIADD R210, R194, 0x50 ;  /* 0x00000050c2d27836 */ /* 0x000fe20000000000 */
[----:B------:R-:W-:-:S02]  /*0f30*/  LOP3.LUT R211, R211, 0x1c0, RZ, 0xc0, !PT ;  /* 0x000001c0d3d37812 */ /* 0x000fc400078ec0ff */
[----:B------:R-:W-:Y:S02]  /*0f40*/  LEA.HI R198, R3, R196, RZ, 0x3 ;  /* 0x000000c403c67211 */ /* 0x000fe400078f18ff */
[----:B------:R-:W-:Y:S02]  /*0f50*/  SHF.R.U32.HI R214, RZ, 0x3, R213 ;  /* 0x00000003ffd67819 */ /* 0x000fe400000116d5 */
[----:B------:R-:W-:Y:S02]  /*0f60*/  SHF.L.U32 R4, R4, 0x7, RZ ;  /* 0x0000000704047819 */ /* 0x000fe400000006ff */
[--C-:B------:R-:W-:Y:S02]  /*0f70*/  LOP3.LUT R5, R213, 0x38, R2.reuse, 0xf8, !PT ;  /* 0x00000038d5057812 */ /* 0x100fe400078ef802 */
[----:B------:R-:W-:Y:S02]  /*0f80*/  SHF.R.U32.HI R13, RZ, 0x3, R211 ;  /* 0x00000003ff0d7819 */ /* 0x000fe400000116d3 */
[----:B------:R-:W-:-:S02]  /*0f90*/  LOP3.LUT R10, R211, 0x38, R2, 0xf8, !PT ;  /* 0x00000038d30a7812 */ /* 0x000fc400078ef802 */
[----:B------:R-:W-:Y:S02]  /*0fa0*/  LOP3.LUT R6, R211, 0x38, R198, 0xf8, !PT ;  /* 0x00000038d3067812 */ /* 0x000fe400078ef8c6 */
[----:B------:R-:W-:Y:S02]  /*0fb0*/  LEA.HI R3, R3, R196, RZ, 0x6 ;  /* 0x000000c403037211 */ /* 0x000fe400078f30ff */
[----:B------:R-:W-:Y:S02]  /*0fc0*/  LOP3.LUT R4, R4, 0xffffe000, RZ, 0xc0, !PT ;  /* 0xffffe00004047812 */ /* 0x000fe400078ec0ff */
[----:B------:R-:W-:Y:S01]  /*0fd0*/  LOP3.LUT R5, R5, R214, RZ, 0x3c, !PT ;  /* 0x000000d605057212 */ /* 0x000fe200078e3cff */
[----:B------:R-:W-:Y:S01]  /*0fe0*/  IMAD.SHL.U32 R0, R3, 0x80, RZ ;  /* 0x0000008003007824 */ /* 0x000fe200078e00ff */
[-C--:B------:R-:W-:Y:S02]  /*0ff0*/  LOP3.LUT R11, R10, R13.reuse, RZ, 0x3c, !PT ;  /* 0x0000000d0a0b7212 */ /* 0x080fe400078e3cff */
[----:B------:R-:W-:-:S02]  /*1000*/  LOP3.LUT R9, R6, R13, RZ, 0x3c, !PT ;  /* 0x0000000d06097212 */ /* 0x000fc400078e3cff */
[-C--:B------:R-:W-:Y:S02]  /*1010*/  IADD3 R6, R5, R4.reuse, R215 ;  /* 0x0000000405067210 */ /* 0x080fe40007ffe0d7 */
[----:B------:R-:W-:Y:S01]  /*1020*/  IADD3 R11, R11, R4, R216 ;  /* 0x000000040b0b7210 */ /* 0x000fe20007ffe0d8 */
[----:B------:R-:W-:Y:S01]  /*1030*/  IMAD.U32 R4, RZ, RZ, UR4 ;  /* 0x00000004ff047e24 */ /* 0x000fe2000f8e00ff */
[----:B------:R-:W-:Y:S02]  /*1040*/  SHF.R.S32.HI R5, RZ, 0x3, R7 ;  /* 0x00000003ff057819 */ /* 0x000fe40000011407 */
[----:B------:R-:W-:Y:S02]  /*1050*/  LOP3.LUT R3, R213, 0x38, R198, 0xf8, !PT ;  /* 0x00000038d5037812 */ /* 0x000fe400078ef8c6 */
[----:B------:R-:W-:Y:S01]  /*1060*/  SHF.L.U32 R16, R20, 0x3, RZ ;  /* 0x0000000314107819 */ /* 0x000fe200000006ff */
[----:B------:R0:W-:Y:S01]  /*1070*/  STL [R1+0x44], R5 ;  /* 0x0000440501007387 */ /* 0x0001e20000100800 */
[----:B------:R-:W-:-:S02]  /*1080*/  LOP3.LUT R0, R0, 0xffffe000, RZ, 0xc0, !PT ;  /* 0xffffe00000007812 */ /* 0x000fc400078ec0ff */
[----:B------:R-:W-:Y:S01]  /*1090*/  LOP3.LUT R3, R3, R214, RZ, 0x3c, !PT ;  /* 0x000000d603037212 */ /* 0x000fe200078e3cff */
[----:B------:R1:W-:Y:S01]  /*10a0*/  STL [R1+0x60], R4 ;  /* 0x0000600401007387 */ /* 0x0003e20000100800 */
[----:B------:R-:W-:Y:S01]  /*10b0*/  SHF.R.S32.HI R199, RZ, 0x3, R2 ;  /* 0x00000003ffc77819 */ /* 0x000fe20000011402 */
[C---:B------:R-:W-:Y:S01]  /*10c0*/  VIADD R22, R16.reuse, 0x80 ;  /* 0x0000008010167836 */ /* 0x040fe20000000000 */
[-C--:B------:R-:W-:Y:S01]  /*10d0*/  IADD3 R3, R3, R0.reuse, R215 ;  /* 0x0000000003037210 */ /* 0x080fe20007ffe0d7 */
[----:B------:R-:W-:Y:S01]  /*10e0*/  VIADD R192, R16, 0xa0 ;  /* 0x000000a010c07836 */ /* 0x000fe20000000000 */
[----:B------:R-:W-:Y:S01]  /*10f0*/  IADD3 R9, R9, R0, R216 ;  /* 0x0000000009097210 */ /* 0x000fe20007ffe0d8 */
[----:B------:R-:W-:Y:S01]  /*1100*/  IMAD.U32 R0, RZ, RZ, UR5 ;  /* 0x00000005ff007e24 */ /* 0x000fe2000f8e00ff */
[----:B0-----:R-:W-:Y:S02]  /*1110*/  LOP3.LUT R5, R211, 0x38, R16, 0xf8, !PT ;  /* 0x00000038d3057812 */ /* 0x001fe400078ef810 */
[----:B------:R-:W-:-:S02]  /*1120*/  LEA R2, R3, UR4, 0x1 ;  /* 0x0000000403027c11 */ /* 0x000fc4000f8e08ff */
[----:B-1----:R-:W-:Y:S01]  /*1130*/  SHF.R.S32.HI R4, RZ, 0x1f, R225 ;  /* 0x0000001fff047819 */ /* 0x002fe200000114e1 */
[----:B------:R-:W-:Y:S01]  /*1140*/  IMAD.SHL.U32 R4, R12, 0x8, RZ ;  /* 0x000000080c047824 */ /* 0x000fe200078e00ff */
[----:B------:R-:W-:Y:S02]  /*1150*/  LOP3.LUT R5, R216, R5, R13, 0xf6, !PT ;  /* 0x00000005d8057212 */ /* 0x000fe400078ef60d */
[----:B------:R-:W-:Y:S02]  /*1160*/  LEA R3, R6, UR4, 0x1 ;  /* 0x0000000406037c11 */ /* 0x000fe4000f8e08ff */
[----:B------:R0:W-:Y:S01]  /*1170*/  STL [R1+0x6c], R4 ;  /* 0x00006c0401007387 */ /* 0x0001e20000100800 */
[----:B------:R-:W-:Y:S02]  /*1180*/  LEA.HI R0, R20, R20, RZ, 0x1 ;  /* 0x0000001414007211 */ /* 0x000fe400078f08ff */
[----:B------:R-:W-:Y:S01]  /*1190*/  IADD3 R23, R16, 0x60, RZ ;  /* 0x0000006010177810 */ /* 0x000fe20007ffe0ff */
[----:B------:R1:W-:Y:S01]  /*11a0*/  STL [R1+0x5c], R2 ;  /* 0x00005c0201007387 */ /* 0x0003e20000100800 */
[----:B------:R-:W-:-:S02]  /*11b0*/  LOP3.LUT R0, R0, 0x1ffffffe, RZ, 0xc0, !PT ;  /* 0x1ffffffe00007812 */ /* 0x000fc400078ec0ff */
[----:B------:R-:W-:Y:S02]  /*11c0*/  SHF.R.S32.HI R17, RZ, 0x1f, R16 ;  /* 0x0000001fff117819 */ /* 0x000fe40000011410 */
[----:B------:R-:W-:Y:S01]  /*11d0*/  IADD3 R209, R194, 0x10, RZ ;  /* 0x00000010c2d17810 */ /* 0x000fe20007ffe0ff */
[----:B------:R-:W-:Y:S01]  /*11e0*/  IMAD.IADD R0, R20, 0x1, -R0 ;  /* 0x0000000114007824 */ /* 0x000fe200078e0a00 */
[----:B0-----:R-:W-:Y:S02]  /*11f0*/  LEA R4, R5, UR4, 0x1 ;  /* 0x0000000405047c11 */ /* 0x001fe4000f8e08ff */
[----:B------:R-:W-:Y:S01]  /*1200*/  IADD3 R208, R194, 0x30, RZ ;  /* 0x00000030c2d07810 */ /* 0x000fe20007ffe0ff */
[----:B------:R-:W-:Y:S01]  /*1210*/  IMAD R223, R0, 0x8, R14 ;  /* 0x0000000800df7824 */ /* 0x000fe200078e020e */
[----:B-1----:R-:W-:Y:S01]  /*1220*/  LEA R2, R11, UR4, 0x1 ;  /* 0x000000040b027c11 */ /* 0x002fe2000f8e08ff */
[----:B------:R0:W-:Y:S01]  /*1230*/  STL [R1+0x58], R4 ;  /* 0x0000580401007387 */ /* 0x0001e20000100800 */
[----:B------:R-:W-:-:S02]  /*1240*/  SHF.R.S32.HI R203, RZ, 0x1f, R23 ;  /* 0x0000001fffcb7819 */ /* 0x000fc40000011417 */
[----:B------:R-:W-:Y:S02]  /*1250*/  SHF.R.S32.HI R202, RZ, 0x1f, R22 ;  /* 0x0000001fffca7819 */ /* 0x000fe40000011416 */
[----:B------:R-:W-:Y:S02]  /*1260*/  SHF.R.S32.HI R201, RZ, 0x1f, R192 ;  /* 0x0000001fffc97819 */ /* 0x000fe400000114c0 */
[----:B------:R-:W-:Y:S02]  /*1270*/  IADD3 R222, R15, -R222, RZ ;  /* 0x800000de0fde7210 */ /* 0x000fe40007ffe0ff */
[----:B------:R-:W-:Y:S02]  /*1280*/  SHF.R.S32.HI R198, RZ, 0x3, R198 ;  /* 0x00000003ffc67819 */ /* 0x000fe400000114c6 */
[----:B0-----:R-:W-:-:S05]  /*1290*/  LEA R4, R9, UR4, 0x1 ;  /* 0x0000000409047c11 */ /* 0x001fca000f8e08ff */
[----:B------:R0:W-:Y:S04]  /*12a0*/  STL [R1+0x50], R4 ;  /* 0x0000500401007387 */ /* 0x0001e80000100800 */
[----:B------:R0:W-:Y:S04]  /*12b0*/  STL [R1+0x54], R3 ;  /* 0x0000540301007387 */ /* 0x0001e80000100800 */
[----:B------:R0:W-:Y:S02]  /*12c0*/  STL [R1+0x4c], R2 ;  /* 0x00004c0201007387 */ /* 0x0001e40000100800 */
.L_x_2927:
[----:B0-2-4-:R-:W0:Y:S01]  /*12d0*/  LDC.64 R2, c[0x0][0xc88] ;  /* 0x00032200ff027b82 */ /* 0x015e220000000a00 */
[----:B------:R-:W-:Y:S01]  /*12e0*/  ULDC.64 UR10, c[0x0][0x208] ;  /* 0x00008200000a7ab9 */ /* 0x000fe20000000a00 */
        /* <DEDUP_REMOVED lines=10> */
[----:B------:R-:W-:-:S04]  /*1390*/  ISETP.NE.U32.AND P0, PT, RZ, UR6, PT ;  /* 0x00000006ff007c0c */ /* 0x000fc8000bf05070 */
[----:B------:R-:W-:Y:S01]  /*13a0*/  ISETP.NE.AND.EX P0, PT, RZ, UR7, PT, P0 ;  /* 0x00000007ff007c0c */ /* 0x000fe2000bf05300 */
[----:B------:R-:W-:Y:S01]  /*13b0*/  IMAD.MOV.U32 R227, RZ, RZ, R30 ;  /* 0x000000ffffe37224 */ /* 0x000fe200078e001e */
[----:B--2---:R-:W-:Y:S01]  /*13c0*/  SHF.R.S32.HI R0, RZ, 0x1f, R8 ;  /* 0x0000001fff007819 */ /* 0x004fe20000011408 */
[----:B------:R-:W-:Y:S02]  /*13d0*/  STL [R1+0x4], R8 ;  /* 0x0000040801007387 */ /* 0x000fe40000100800 */
[C---:B------:R-:W-:Y:S01]  /*13e0*/  @P2 LEA R2, P3, R8.reuse, UR4, 0x2 ;  /* 0x0000000408022c11 */ /* 0x040fe2000f8610ff */
[----:B------:R-:W-:Y:S01]  /*13f0*/  ULDC UR4, c[0x0][0x288] ;  /* 0x0000a20000047ab9 */ /* 0x000fe20000000800 */
[C-C-:B------:R-:W-:Y:S01]  /*1400*/  SHF.L.U64.HI R229, R8.reuse, 0x2, R0.reuse ;  /* 0x0000000208e57819 */ /* 0x140fe20000010200 */
[----:B------:R0:W-:Y:S01]  /*1410*/  STL [R1+0x40], R0 ;  /* 0x0000400001007387 */ /* 0x0001e20000100800 */
[C---:B------:R-:W-:Y:S02]  /*1420*/  @P2 LEA.HI.X R3, R8.reuse, UR5, R0, 0x2, P3 ;  /* 0x0000000508032c11 */ /* 0x040fe400098f1400 */
[----:B------:R-:W-:Y:S01]  /*1430*/  MOV R219, UR4 ;  /* 0x0000000400db7c02 */ /* 0x000fe20008000f00 */
[----:B------:R-:W-:Y:S01]  /*1440*/  ULDC.64 UR4, c[0x0][0x418] ;  /* 0x0001060000047ab9 */ /* 0x000fe20000000a00 */
[----:B------:R-:W-:Y:S01]  /*1450*/  SHF.L.U32 R228, R8, 0x2, RZ ;  /* 0x0000000208e47819 */ /* 0x000fe200000006ff */
[----:B0-----:R-:W-:Y:S01]  /*1460*/  IMAD.MOV.U32 R0, RZ, RZ, RZ ;  /* 0x000000ffff007224 */ /* 0x001fe200078e00ff */
[----:B------:R-:W-:-:S02]  /*1470*/  UISETP.NE.U32.AND UP0, UPT, UR4, URZ, UPT ;  /* 0x0000003f0400728c */ /* 0x000fc4000bf05070 */
[C---:B------:R-:W-:Y:S01]  /*1480*/  IADD3 R6, P4, R228.reuse, UR6, RZ ;  /* 0x00000006e4067c10 */ /* 0x040fe2000ff9e0ff */
[----:B------:R-:W-:Y:S02]  /*1490*/  ULDC UR4, c[0x0][0x424] ;  /* 0x0001090000047ab9 */ /* 0x000fe40000000800 */
[----:B------:R0:W5:Y:S01]  /*14a0*/  @P2 LDG.E R0, desc[UR10][R2.64] ;  /* 0x0000000a02002981 */ /* 0x000162000c1e1900 */
[----:B---3--:R-:W-:Y:S01]  /*14b0*/  @P1 IADD3 R4, P2, R228, UR8, RZ ;  /* 0x00000008e4041c10 */ /* 0x008fe2000ff5e0ff */
[----:B------:R-:W-:Y:S01]  /*14c0*/  UISETP.NE.AND.EX UP0, UPT, UR5, URZ, UPT, UP0 ;  /* 0x0000003f0500728c */ /* 0x000fe2000bf05300 */
[C---:B------:R-:W-:Y:S02]  /*14d0*/  IADD3.X R7, R229.reuse, UR7, RZ, P4, !PT ;  /* 0x00000007e5077c10 */ /* 0x040fe4000a7fe4ff */
[----:B------:R-:W-:Y:S01]  /*14e0*/  @P1 IADD3.X R5, R229, UR9, RZ, P2, !PT ;  /* 0x00000009e5051c10 */ /* 0x000fe200097fe4ff */
[----:B------:R-:W-:Y:S01]  /*14f0*/  ULDC.64 UR8, c[0x0][0xa20] ;  /* 0x0002880000087ab9 */ /* 0x000fe20000000a00 */
[----:B------:R-:W-:Y:S01]  /*1500*/  USEL UR4, UR4, 0x1, UP0 ;  /* 0x0000000104047887 */ /* 0x000fe20008000000 */
[----:B------:R-:W-:Y:S01]  /*1510*/  ISETP.NE.U32.AND P2, PT, RZ, UR8, PT ;  /* 0x00000008ff007c0c */ /* 0x000fe2000bf45070 */
[----:B------:R-:W-:Y:S01]  /*1520*/  ULDC UR5, c[0x0][0x2f0] ;  /* 0x0000bc0000057ab9 */ /* 0x000fe20000000800 */
[----:B------:R0:W5:Y:S01]  /*1530*/  @P0 LDG.E R26, desc[UR10][R6.64] ;  /* 0x0000000a061a0981 */ /* 0x000162000c1e1900 */
[----:B------:R-:W-:Y:S01]  /*1540*/  UIMAD UR4, UR4, UR5, URZ ;  /* 0x00000005040472a4 */ /* 0x000fe2000f8e023f */
[----:B------:R-:W-:-:S02]  /*1550*/  ISETP.NE.AND.EX P2, PT, RZ, UR9, PT, P2 ;  /* 0x00000009ff007c0c */ /* 0x000fc4000bf45320 */
[----:B------:R0:W5:Y:S01]  /*1560*/  @P1 LDG.E R219, desc[UR10][R4.64] ;  /* 0x0000000a04db1981 */ /* 0x000162000c1e1900 */
[----:B------:R-:W-:Y:S01]  /*1570*/  ULDC UR5, c[0x0][0x348] ;  /* 0x0000d20000057ab9 */ /* 0x000fe20000000800 */
[----:B------:R-:W-:Y:S01]  /*1580*/  IMAD.MOV.U32 R24, RZ, RZ, R8 ;  /* 0x000000ffff187224 */ /* 0x000fe200078e0008 */
[----:B------:R-:W-:Y:S08]  /*1590*/  @P1 BRA `(.L_x_2692) ;  /* 0x0000000000281947 */ /* 0x000ff00003800000 */
[----:B------:R-:W-:Y:S02]  /*15a0*/  ULDC.64 UR6, c[0x0][0xa00] ;  /* 0x0002800000067ab9 */ /* 0x000fe40000000a00 */
[----:B------:R-:W-:-:S04]  /*15b0*/  ISETP.NE.U32.AND P1, PT, RZ, UR6, PT ;  /* 0x00000006ff007c0c */ /* 0x000fc8000bf25070 */
[----:B------:R-:W-:-:S13]  /*15c0*/  ISETP.NE.AND.EX P1, PT, RZ, UR7, PT, P1 ;  /* 0x00000007ff007c0c */ /* 0x000fda000bf25310 */
[----:B------:R-:W-:Y:S05]  /*15d0*/  @!P1 BRA `(.L_x_2692) ;  /* 0x0000000000189947 */ /* 0x000fea0003800000 */
[----:B0-----:R-:W0:Y:S01]  /*15e0*/  LDC.64 R2, c[0x0][0xa00] ;  /* 0x00028000ff027b82 */ /* 0x001e220000000a00 */
[----:B------:R-:W-:Y:S01]  /*15f0*/  ULDC.64 UR6, c[0x0][0x208] ;  /* 0x0000820000067ab9 */ /* 0x000fe20000000a00 */
[----:B0-----:R-:W-:-:S05]  /*1600*/  IMAD.WIDE R2, R24, 0x4, R2 ;  /* 0x0000000418027825 */ /* 0x001fca00078e0202 */
[----:B-----5:R-:W2:Y:S04]  /*1610*/  LDG.E R219, desc[UR6][R2.64] ;  /* 0x0000000602db7981 */ /* 0x020ea8000c1e1900 */
[----:B------:R-:W2:Y:S02]  /*1620*/  LDG.E R4, desc[UR6][R2.64+0x4] ;  /* 0x0000040602047981 */ /* 0x000ea4000c1e1900 */
[----:B--2---:R-:W-:-:S07]  /*1630*/  IADD3 R219, -R219, R4, RZ ;  /* 0x00000004dbdb7210 */ /* 0x004fce0007ffe1ff */
.L_x_2692:
[----:B0-----:R-:W-:Y:S02]  /*1640*/  IMAD.U32 R2, RZ, RZ, UR5 ;  /* 0x00000005ff027e24 */ /* 0x001fe4000f8e00ff */
[----:B------:R-:W-:Y:S01]  /*1650*/  IMAD.U32 R27, RZ, RZ, UR4 ;  /* 0x00000004ff1b7e24 */ /* 0x000fe2000f8e00ff */
[----:B------:R-:W-:Y:S06]  /*1660*/  @!P2 BRA `(.L_x_2693) ;  /* 0x000000000014a947 */ /* 0x000fec0003800000 */
[----:B------:R-:W-:Y:S01]  /*1670*/  IADD3 R4, P0, R228, UR8, RZ ;  /* 0x00000008e4047c10 */ /* 0x000fe2000ff1e0ff */
[----:B------:R-:W-:-:S03]  /*1680*/  ULDC.64 UR4, c[0x0][0x208] ;  /* 0x0000820000047ab9 */ /* 0x000fc60000000a00 */
[----:B------:R-:W-:-:S05]  /*1690*/  IADD3.X R5, R229, UR9, RZ, P0, !PT ;  /* 0x00000009e5057c10 */ /* 0x000fca00087fe4ff */
[----:B------:R0:W5:Y:S01]  /*16a0*/  LDG.E R27, desc[UR4][R4.64] ;  /* 0x00000004041b7981 */ /* 0x000162000c1e1900 */
[----:B------:R-:W-:Y:S05]  /*16b0*/  BRA `(.L_x_2694) ;  /* 0x0000000000147947 */ /* 0x000fea0003800000 */
.L_x_2693:
[----:B------:R-:W-:Y:S05]  /*16c0*/  @!P0 BRA `(.L_x_2694) ;  /* 0x0000000000108947 */ /* 0x000fea0003800000 */
[----:B------:R-:W-:Y:S02]  /*16d0*/  ULDC.64 UR4, c[0x0][0x208] ;  /* 0x0000820000047ab9 */ /* 0x000fe40000000a00 */
[----:B------:R-:W2:Y:S04]  /*16e0*/  LDG.E R4, desc[UR4][R6.64] ;  /* 0x0000000406047981 */ /* 0x000ea8000c1e1900 */
[----:B------:R-:W2:Y:S02]  /*16f0*/  LDG.E R27, desc[UR4][R6.64+0x4] ;  /* 0x00000404061b7981 */ /* 0x000ea4000c1e1900 */
[----:B--2---:R-:W-:-:S07]  /*1700*/  IADD3 R27, -R4, R27, RZ ;  /* 0x0000001b041b7210 */ /* 0x004fce0007ffe1ff */
.L_x_2694:
[----:B------:R-:W-:Y:S01]  /*1710*/  ULDC.64 UR4, c[0x0][0xa10] ;  /* 0x0002840000047ab9 */ /* 0x000fe20000000a00 */
[----:B------:R-:W-:Y:S01]  /*1720*/  ULDC.64 UR6, c[0x0][0x208] ;  /* 0x0000820000067ab9 */ /* 0x000fe20000000a00 */
[----:B------:R-:W-:Y:S01]  /*1730*/  ISETP.NE.U32.AND P0, PT, RZ, UR4, PT ;  /* 0x00000004ff007c0c */ /* 0x000fe2000bf05070 */
[----:B------:R-:W1:Y:S03]  /*1740*/  LDC R9, c[0x0][0x448] ;  /* 0x00011200ff097b82 */ /* 0x000e660000000800 */
[----:B------:R-:W-:Y:S01]  /*1750*/  ISETP.NE.AND.EX P0, PT, RZ, UR5, PT, P0 ;  /* 0x00000005ff007c0c */ /* 0x000fe2000bf05300 */
[----:B------:R-:W-:-:S12]  /*1760*/  ULDC.64 UR4, c[0x0][0xa30] ;  /* 0x00028c0000047ab9 */ /* 0x000fd80000000a00 */
[----:B0-----:R-:W0:Y:S02]  /*1770*/  @P0 LDC.64 R4, c[0x0][0xa10] ;  /* 0x00028400ff040b82 */ /* 0x001e240000000a00 */
[----:B0-----:R-:W-:-:S05]  /*1780*/  @P0 IMAD.WIDE R4, R24, 0x4, R4 ;  /* 0x0000000418040825 */ /* 0x001fca00078e0204 */
[----:B------:R-:W2:Y:S04]  /*1790*/  @P0 LDG.E R3, desc[UR6][R4.64] ;  /* 0x0000000604030981 */ /* 0x000ea8000c1e1900 */
[----:B------:R0:W2:Y:S01]  /*17a0*/  @P0 LDG.E R8, desc[UR6][R4.64+0x4] ;  /* 0x0000040604080981 */ /* 0x0000a2000c1e1900 */
[----:B------:R-:W-:Y:S01]  /*17b0*/  ISETP.NE.U32.AND P1, PT, RZ, UR4, PT ;  /* 0x00000004ff007c0c */ /* 0x000fe2000bf25070 */
[----:B-----5:R-:W-:-:S03]  /*17c0*/  IMAD.MOV.U32 R135, RZ, RZ, R27 ;  /* 0x000000ffff877224 */ /* 0x020fc600078e001b */
[----:B------:R-:W-:-:S13]  /*17d0*/  ISETP.NE.AND.EX P1, PT, RZ, UR5, PT, P1 ;  /* 0x00000005ff007c0c */ /* 0x000fda000bf25310 */
[----:B------:R-:W-:-:S04]  /*17e0*/  @P1 IADD3 R6, P2, R228, UR4, RZ ;  /* 0x00000004e4061c10 */ /* 0x000fc8000ff5e0ff */
[----:B------:R-:W-:-:S05]  /*17f0*/  @P1 IADD3.X R7, R229, UR5, RZ, P2, !PT ;  /* 0x00000005e5071c10 */ /* 0x000fca00097fe4ff */
[----:B------:R3:W5:Y:S01]  /*1800*/  @P1 LDG.E R135, desc[UR6][R6.64] ;  /* 0x0000000606871981 */ /* 0x000762000c1e1900 */
[----:B-1----:R-:W-:Y:S01]  /*1810*/  ISETP.NE.AND P1, PT, R9, 0x1, PT ;  /* 0x000000010900780c */ /* 0x002fe20003f25270 */
[----:B------:R-:W-:Y:S01]  /*1820*/  IMAD.SHL.U32 R218, R29, 0x80, RZ ;  /* 0x000000801dda7824 */ /* 0x000fe200078e00ff */
[----:B------:R-:W-:Y:S01]  /*1830*/  PLOP3.LUT P2, PT, PT, PT, PT, 0x80, 0x0 ;  /* 0x000000000000781c */ /* 0x000fe20003f4f070 */
[----:B------:R-:W-:-:S03]  /*1840*/  IMAD.IADD R11, R27, 0x1, -R0 ;  /* 0x000000011b0b7824 */ /* 0x000fc600078e0a00 */
[----:B0-----:R-:W-:-:S07]  /*1850*/  IADD3 R4, R218, 0x7f, RZ ;  /* 0x0000007fda047810 */ /* 0x001fce0007ffe0ff */
[----:B------:R-:W0:Y:S08]  /*1860*/  @P1 LDC R9, c[0x0][0x44c] ;  /* 0x00011300ff091b82 */ /* 0x000e300000000800 */
[----:B------:R-:W1:Y:S01]  /*1870*/  @P1 LDC R5, c[0x0][0x450] ;  /* 0x00011400ff051b82 */ /* 0x000e620000000800 */
[----:B0-----:R-:W-:-:S05]  /*1880*/  @P1 IMAD.HI.U32 R0, R4, R9, RZ ;  /* 0x0000000904001227 */ /* 0x001fca00078e00ff */
[----:B-1----:R-:W-:Y:S01]  /*1890*/  @P1 SHF.R.U32.HI R4, RZ, R5, R0 ;  /* 0x00000005ff041219 */ /* 0x002fe20000011600 */
[----:B--2---:R-:W-:-:S05]  /*18a0*/  @P0 IMAD.IADD R2, R8, 0x1, -R3 ;  /* 0x0000000108020824 */ /* 0x004fca00078e0a03 */
[----:B------:R-:W-:-:S04]  /*18b0*/  IADD3 R220, R11, R2, RZ ;  /* 0x000000020bdc7210 */ /* 0x000fc80007ffe0ff */
[C---:B------:R-:W-:Y:S01]  /*18c0*/  IADD3 R136, R220.reuse, 0x60, -R219 ;  /* 0x00000060dc887810 */ /* 0x040fe20007ffe8db */
[----:B------:R-:W-:-:S04]  /*18d0*/  VIADD R0, R220, 0x5f ;  /* 0x0000005fdc007836 */ /* 0x000fc80000000000 */
[----:B------:R-:W-:Y:S02]  /*18e0*/  IMAD.IADD R4, R136, 0x1, R4 ;  /* 0x0000000188047824 */ /* 0x000fe400078e0204 */
[----:B------:R-:W-:-:S04]  /*18f0*/  IMAD.HI R0, R0, 0x2aaaaaab, RZ ;  /* 0x2aaaaaab00007827 */ /* 0x000fc800078e02ff */
[----:B------:R-:W-:Y:S01]  /*1900*/  IMAD.HI R4, R4, 0x2aaaaaab, RZ ;  /* 0x2aaaaaab04047827 */ /* 0x000fe200078e02ff */
[----:B------:R-:W-:-:S04]  /*1910*/  SHF.R.U32.HI R137, RZ, 0x1f, R0 ;  /* 0x0000001fff897819 */ /* 0x000fc80000011600 */
[----:B------:R-:W-:Y:S02]  /*1920*/  SHF.R.U32.HI R3, RZ, 0x1f, R4 ;  /* 0x0000001fff037819 */ /* 0x000fe40000011604 */
[----:B------:R-:W-:Y:S02]  /*1930*/  LEA.HI.SX32 R137, R0, R137, 0x1c ;  /* 0x0000008900897211 */ /* 0x000fe400078fe2ff */
[----:B------:R-:W-:Y:S02]  /*1940*/  LEA.HI.SX32 R4, R4, R3, 0x1c ;  /* 0x0000000304047211 */ /* 0x000fe400078fe2ff */
[----:B------:R-:W-:Y:S02]  /*1950*/  IADD3 R0, -R11, RZ, RZ ;  /* 0x000000ff0b007210 */ /* 0x000fe40007ffe1ff */
[----:B------:R-:W-:-:S05]  /*1960*/  VIMNMX R4, R137, R4, PT ;  /* 0x0000000489047248 */ /* 0x000fca0003fe0100 */
[----:B------:R-:W-:Y:S01]  /*1970*/  IMAD R3, R4, 0x60, -R11 ;  /* 0x0000006004037824 */ /* 0x000fe200078e0a0b */
[----:B------:R-:W-:-:S04]  /*1980*/  VIMNMX R4, RZ, R0, !PT ;  /* 0x00000000ff047248 */ /* 0x000fc80007fe0100 */
        /* <DEDUP_REMOVED lines=8> */
[----:B------:R-:W-:-:S04]  /*1a10*/  @P0 LEA.HI.SX32 R25, R0, R3, 0x1c ;  /* 0x0000000300190211 */ /* 0x000fc800078fe2ff */
[----:B------:R-:W-:-:S13]  /*1a20*/  ISETP.GT.AND P0, PT, R25, R121, PT ;  /* 0x000000791900720c */ /* 0x000fda0003f04270 */
[----:B---3--:R-:W-:Y:S05]  /*1a30*/  @!P0 BRA `(.L_x_2695) ;  /* 0x0000008c00fc8947 */ /* 0x008fea0003800000 */
[----:B------:R-:W-:Y:S01]  /*1a40*/  IADD3 R0, R18, 0x1e400, RZ ;  /* 0x0001e40012007810 */ /* 0x000fe20007ffe0ff */
[----:B------:R-:W-:Y:S03]  /*1a50*/  BSSY B6, `(.L_x_2696) ;  /* 0x0000013000067945 */ /* 0x000fe60003800000 */
        /* <DEDUP_REMOVED lines=12> */
[----:B------:R-:W-:Y:S01]  /*1b20*/  MOV R11, UR7 ;  /* 0x00000007000b7c02 */ /* 0x000fe20008000f00 */
[----:B------:R-:W-:Y:S01]  /*1b30*/  IMAD.MOV.U32 R8, RZ, RZ, 0x70 ;  /* 0x00000070ff087424 */ /* 0x000fe200078e00ff */
[----:B------:R-:W-:Y:S01]  /*1b40*/  MOV R13, RZ ;  /* 0x000000ff000d7202 */ /* 0x000fe20000000f00 */
[----:B0-----:R-:W-:-:S07]  /*1b50*/  IMAD.MOV.U32 R12, RZ, RZ, 0x1 ;  /* 0x00000001ff0c7424 */ /* 0x001fce00078e00ff */
[----:B------:R-:W-:-:S07]  /*1b60*/  LEPC R20, `(.L_x_2697) ;  /* 0x000000001014794e */ /* 0x000fce0000000000 */
[----:B-1---5:R-:W-:Y:S05]  /*1b70*/  CALL.ABS.NOINC R14 ;  /* 0x000000000e007343 */ /* 0x022fea0003c00000 */
.L_x_2697:
[----:B------:R-:W-:Y:S05]  /*1b80*/  BSYNC B6 ;  /* 0x0000000000067941 */ /* 0x000fea0003800000 */
.L_x_2696:
        /* <DEDUP_REMOVED lines=20> */
.L_x_2699:
[----:B------:R-:W-:Y:S05]  /*1cd0*/  BSYNC B6 ;  /* 0x0000000000067941 */ /* 0x000fea0003800000 */
.L_x_2698:
[----:B------:R-:W-:Y:S01]  /*1ce0*/  ULDC.64 UR4, c[0x0][0x9f8] ;  /* 0x00027e0000047ab9 */ /* 0x000fe20000000a00 */
[----:B------:R-:W2:Y:S01]  /*1cf0*/  LDL R21, [R1+0x3c] ;  /* 0x00003c0001157983 */ /* 0x000ea20000100800 */
[----:B------:R-:W-:Y:S01]  /*1d00*/  ISETP.NE.U32.AND P0, PT, RZ, UR4, PT ;  /* 0x00000004ff007c0c */ /* 0x000fe2000bf05070 */
[----:B------:R-:W-:Y:S01]  /*1d10*/  ULDC.64 UR6, c[0x0][0x208] ;  /* 0x0000820000067ab9 */ /* 0x000fe20000000a00 */
[----:B------:R-:W0:Y:S01]  /*1d20*/  LDC.64 R96, c[0x0][0x3f8] ;  /* 0x0000fe00ff607b82 */ /* 0x000e220000000a00 */
[----:B------:R-:W3:Y:S01]  /*1d30*/  LDL.LU R20, [R1] ;  /* 0x0000000001147983 */ /* 0x000ee20000300800 */
[----:B------:R-:W-:-:S06]  /*1d40*/  ISETP.NE.AND.EX P0, PT, RZ, UR5, PT, P0 ;  /* 0x00000005ff007c0c */ /* 0x000fcc000bf05300 */
[----:B------:R-:W1:Y:S07]  /*1d50*/  LDC R15, c[0x0][0x3f4] ;  /* 0x0000fd00ff0f7b82 */ /* 0x000e6e0000000800 */
[----:B------:R-:W-:Y:S01]  /*1d60*/  @P0 IADD3 R4, P1, R228, UR4, RZ ;  /* 0x00000004e4040c10 */ /* 0x000fe2000ff3e0ff */
[----:B------:R-:W-:Y:S01]  /*1d70*/  ULDC UR4, c[0x0][0x2f4] ;  /* 0x0000bd0000047ab9 */ /* 0x000fe20000000800 */
[----:B------:R-:W4:Y:S02]  /*1d80*/  LDC.64 R90, c[0x0][0x408] ;  /* 0x00010200ff5a7b82 */ /* 0x000f240000000a00 */
[----:B------:R-:W-:-:S05]  /*1d90*/  @P0 IADD3.X R5, R229, UR5, RZ, P1, !PT ;  /* 0x00000005e5050c10 */ /* 0x000fca0008ffe4ff */
[----:B------:R1:W3:Y:S01]  /*1da0*/  @P0 LDG.E R24, desc[UR6][R4.64] ;  /* 0x0000000604180981 */ /* 0x0002e2000c1e1900 */
[----:B------:R-:W-:Y:S01]  /*1db0*/  ISETP.GE.AND P1, PT, R196, UR4, PT ;  /* 0x00000004c4007c0c */ /* 0x000fe2000bf26270 */
[----:B0-----:R-:W-:Y:S01]  /*1dc0*/  IMAD.WIDE.U32 R98, R204, R96, R16 ;  /* 0x00000060cc627225 */ /* 0x001fe200078e0010 */
[----:B------:R-:W-:Y:S01]  /*1dd0*/  ISETP.GE.AND P0, PT, R16, UR4, PT ;  /* 0x0000000410007c0c */ /* 0x000fe2000bf06270 */
[----:B------:R-:W0:Y:S01]  /*1de0*/  S2R R138, SR_TID.X ;  /* 0x00000000008a7919 */ /* 0x000e220000002100 */
[----:B------:R-:W-:Y:S01]  /*1df0*/  SEL R3, RZ, 0xffffffff, P1 ;  /* 0xffffffffff037807 */ /* 0x000fe20000800000 */
[----:B------:R-:W-:Y:S01]  /*1e00*/  IMAD.SHL.U32 R104, R96, 0x40, RZ ;  /* 0x0000004060687824 */ /* 0x000fe200078e00ff */
[----:B------:R-:W-:Y:S01]  /*1e10*/  SEL R0, RZ, 0x1, P0 ;  /* 0x00000001ff007807 */ /* 0x000fe20000000000 */
[----:B------:R-:W-:Y:S01]  /*1e20*/  IMAD.IADD R123, R26, 0x1, R27 ;  /* 0x000000011a7b7824 */ /* 0x000fe200078e021b */
[----:B------:R-:W-:Y:S01]  /*1e30*/  ISETP.GE.AND P0, PT, R193, UR4, PT ;  /* 0x00000004c1007c0c */ /* 0x000fe2000bf06270 */
[----:B------:R-:W-:Y:S01]  /*1e40*/  IMAD.SHL.U32 R3, R3, 0x2, RZ ;  /* 0x0000000203037824 */ /* 0x000fe200078e00ff */
[----:B------:R-:W-:Y:S01]  /*1e50*/  ISETP.GE.AND P1, PT, R23, UR4, PT ;  /* 0x0000000417007c0c */ /* 0x000fe2000bf26270 */
[----:B-1----:R-:W-:Y:S01]  /*1e60*/  IMAD.SHL.U32 R120, R15, 0x2, RZ ;  /* 0x000000020f787824 */ /* 0x002fe200078e00ff */
[----:B------:R-:W-:-:S02]  /*1e70*/  SHF.R.S32.HI R5, RZ, 0x1f, R204 ;  /* 0x0000001fff057819 */ /* 0x000fc400000114cc */
[----:B------:R-:W-:Y:S02]  /*1e80*/  LOP3.LUT R0, R3, 0x2, R0, 0xe2, !PT ;  /* 0x0000000203007812 */ /* 0x000fe400078ee200 */
[----:B------:R-:W-:Y:S01]  /*1e90*/  SEL R3, RZ, 0x4, P0 ;  /* 0x00000004ff037807 */ /* 0x000fe20000000000 */
[C---:B------:R-:W-:Y:S01]  /*1ea0*/  IMAD R6, R5.reuse, R96, RZ ;  /* 0x0000006005067224 */ /* 0x040fe200078e02ff */
[----:B------:R-:W-:Y:S01]  /*1eb0*/  SEL R4, RZ, 0x8, P1 ;  /* 0x00000008ff047807 */ /* 0x000fe20000800000 */
[-C--:B----4-:R-:W-:Y:S01]  /*1ec0*/  IMAD R5, R5, R90.reuse, RZ ;  /* 0x0000005a05057224 */ /* 0x090fe200078e02ff */
[----:B------:R-:W-:Y:S01]  /*1ed0*/  ISETP.GE.AND P2, PT, R22, UR4, PT ;  /* 0x0000000416007c0c */ /* 0x000fe2000bf46270 */
[C---:B------:R-:W-:Y:S01]  /*1ee0*/  IMAD R7, R204.reuse, R97, R6 ;  /* 0x00000061cc077224 */ /* 0x040fe200078e0206 */
[----:B------:R-:W-:Y:S01]  /*1ef0*/  SHF.R.S32.HI R195, RZ, 0x1f, R194 ;  /* 0x0000001fffc37819 */ /* 0x000fe200000114c2 */
[----:B------:R-:W-:Y:S01]  /*1f00*/  IMAD.WIDE.U32 R92, R204, R90, R16 ;  /* 0x0000005acc5c7225 */ /* 0x000fe200078e0010 */
[----:B------:R-:W-:-:S02]  /*1f10*/  LOP3.LUT R0, R4, R0, R3, 0xfe, !PT ;  /* 0x0000000004007212 */ /* 0x000fc400078efe03 */
[----:B------:R-:W-:Y:S01]  /*1f20*/  SEL R3, RZ, 0x10, P2 ;  /* 0x00000010ff037807 */ /* 0x000fe20001000000 */
[----:B------:R-:W-:Y:S01]  /*1f30*/  IMAD.WIDE.U32 R100, R204, R96, R194 ;  /* 0x00000060cc647225 */ /* 0x000fe200078e00c2 */
[----:B------:R-:W-:Y:S02]  /*1f40*/  ISETP.GE.AND P0, PT, R16, R15, PT ;  /* 0x0000000f1000720c */ /* 0x000fe40003f06270 */
[----:B------:R-:W-:Y:S01]  /*1f50*/  LOP3.LUT R9, R0, R3, RZ, 0xfc, !PT ;  /* 0x0000000300097212 */ /* 0x000fe200078efcff */
[----:B------:R-:W-:Y:S01]  /*1f60*/  IMAD.IADD R99, R7, 0x1, R99 ;  /* 0x0000000107637824 */ /* 0x000fe200078e0263 */
[-C--:B------:R-:W-:Y:S01]  /*1f70*/  ISETP.GE.AND P1, PT, R196, R15.reuse, PT ;  /* 0x0000000fc400720c */ /* 0x080fe20003f26270 */
[----:B------:R-:W-:Y:S01]  /*1f80*/  IMAD.WIDE.U32 R94, R204, R90, R194 ;  /* 0x0000005acc5e7225 */ /* 0x000fe200078e00c2 */
[----:B------:R-:W-:Y:S02]  /*1f90*/  ISETP.GE.AND P3, PT, R193, R15, PT ;  /* 0x0000000fc100720c */ /* 0x000fe40003f66270 */
[----:B------:R-:W-:Y:S01]  /*1fa0*/  SEL R3, R15, RZ, P0 ;  /* 0x000000ff0f037207 */ /* 0x000fe20000000000 */
[----:B-----5:R-:W-:Y:S01]  /*1fb0*/  IMAD.WIDE.U32 R98, R135, R96, R98 ;  /* 0x0000006087627225 */ /* 0x020fe200078e0062 */
[----:B------:R-:W-:-:S02]  /*1fc0*/  IADD3 R101, R101, R7, RZ ;  /* 0x0000000765657210 */ /* 0x000fc40007ffe0ff */
[C---:B------:R-:W-:Y:S01]  /*1fd0*/  SEL R0, R15.reuse, RZ, P3 ;  /* 0x000000ff0f007207 */ /* 0x040fe20001800000 */
[----:B------:R-:W-:Y:S01]  /*1fe0*/  IMAD R7, R204, R91, R5 ;  /* 0x0000005bcc077224 */ /* 0x000fe200078e0205 */
[----:B------:R-:W-:Y:S01]  /*1ff0*/  SEL R5, R15, RZ, P1 ;  /* 0x000000ff0f057207 */ /* 0x000fe20000800000 */
[----:B------:R-:W-:Y:S01]  /*2000*/  IMAD.IADD R3, R16, 0x1, R3 ;  /* 0x0000000110037824 */ /* 0x000fe200078e0203 */
[----:B------:R-:W-:Y:S01]  /*2010*/  LOP3.LUT P2, RZ, R221, 0x4, RZ, 0xc0, !PT ;  /* 0x00000004ddff7812 */ /* 0x000fe2000784c0ff */
[----:B------:R-:W-:Y:S01]  /*2020*/  IMAD.IADD R11, R193, 0x1, R0 ;  /* 0x00000001c10b7824 */ /* 0x000fe200078e0200 */
[----:B------:R-:W-:Y:S01]  /*2030*/  IADD3 R5, R196, R5, RZ ;  /* 0x00000005c4057210 */ /* 0x000fe20007ffe0ff */
[----:B------:R-:W-:Y:S01]  /*2040*/  IMAD.IADD R93, R7, 0x1, R93 ;  /* 0x00000001075d7824 */ /* 0x000fe200078e025d */
[----:B------:R-:W-:Y:S01]  /*2050*/  SHF.R.S32.HI R0, RZ, 0x1f, R3 ;  /* 0x0000001fff007819 */ /* 0x000fe20000011403 */
[----:B------:R-:W-:Y:S01]  /*2060*/  IMAD.WIDE.U32 R100, R135, R96, R100 ;  /* 0x0000006087647225 */ /* 0x000fe200078e0064 */
[----:B------:R-:W-:-:S02]  /*2070*/  SHF.R.S32.HI R4, RZ, 0x1f, R5 ;  /* 0x0000001fff047819 */ /* 0x000fc40000011405 */
[CC--:B------:R-:W-:Y:S01]  /*2080*/  LEA.HI R6, R0.reuse, R3.reuse, RZ, 0x3 ;  /* 0x0000000300067211 */ /* 0x0c0fe200078f18ff */
[----:B------:R-:W-:Y:S01]  /*2090*/  IMAD R125, R91, 0x60, RZ ;  /* 0x000000605b7d7824 */ /* 0x000fe200078e02ff */
[----:B------:R-:W-:Y:S01]  /*20a0*/  LEA.HI R0, R0, R3, RZ, 0x6 ;  /* 0x0000000300007211 */ /* 0x000fe200078f30ff */
[----:B------:R-:W-:Y:S01]  /*20b0*/  IMAD.WIDE.U32 R92, R135, R90, R92 ;  /* 0x0000005a875c7225 */ /* 0x000fe200078e005c */
[CC--:B------:R-:W-:Y:S02]  /*20c0*/  LEA.HI R3, R4.reuse, R5.reuse, RZ, 0x6 ;  /* 0x0000000504037211 */ /* 0x0c0fe400078f30ff */
[----:B------:R-:W-:Y:S02]  /*20d0*/  LEA.HI R10, R4, R5, RZ, 0x3 ;  /* 0x00000005040a7211 */ /* 0x000fe400078f18ff */
[----:B------:R-:W-:Y:S02]  /*20e0*/  SHF.R.S32.HI R0, RZ, 0x6, R0 ;  /* 0x00000006ff007819 */ /* 0x000fe40000011400 */
[----:B------:R-:W-:-:S02]  /*20f0*/  SHF.R.S32.HI R4, RZ, 0x6, R3 ;  /* 0x00000006ff047819 */ /* 0x000fc40000011403 */
[C---:B------:R-:W-:Y:S01]  /*2100*/  LOP3.LUT R3, R213.reuse, 0x38, R6, 0xf8, !PT ;  /* 0x00000038d5037812 */ /* 0x040fe200078ef806 */
[C---:B------:R-:W-:Y:S01]  /*2110*/  IMAD R133, R0.reuse, 0x1800, R215 ;  /* 0x0000180000857824 */ /* 0x040fe200078e02d7 */
[----:B------:R-:W-:Y:S01]  /*2120*/  SHF.R.S32.HI R12, RZ, 0x1f, R11 ;  /* 0x0000001fff0c7819 */ /* 0x000fe2000001140b */
[----:B------:R-:W-:Y:S01]  /*2130*/  IMAD R131, R0, 0x1800, R216 ;  /* 0x0000180000837824 */ /* 0x000fe200078e02d8 */
[----:B------:R-:W-:Y:S01]  /*2140*/  LOP3.LUT R5, R213, 0x38, R10, 0xf8, !PT ;  /* 0x00000038d5057812 */ /* 0x000fe200078ef80a */
[C---:B------:R-:W-:Y:S01]  /*2150*/  IMAD R132, R4.reuse, 0x1800, R215 ;  /* 0x0000180004847824 */ /* 0x040fe200078e02d7 */
[----:B------:R-:W-:Y:S01]  /*2160*/  LOP3.LUT R0, R3, R214, RZ, 0x3c, !PT ;  /* 0x000000d603007212 */ /* 0x000fe200078e3cff */
[----:B------:R-:W-:Y:S01]  /*2170*/  IMAD R128, R4, 0x1800, R216 ;  /* 0x0000180004807824 */ /* 0x000fe200078e02d8 */
[----:B------:R-:W-:Y:S02]  /*2180*/  IADD3 R95, R95, R7, RZ ;  /* 0x000000075f5f7210 */ /* 0x000fe40007ffe0ff */
[----:B------:R-:W-:Y:S01]  /*2190*/  LEA.HI R14, R12, R11, RZ, 0x3 ;  /* 0x0000000b0c0e7211 */ /* 0x000fe200078f18ff */
[----:B------:R-:W-:Y:S01]  /*21a0*/  IMAD.IADD R133, R133, 0x1, R0 ;  /* 0x0000000185857824 */ /* 0x000fe200078e0200 */
[----:B------:R-:W-:Y:S01]  /*21b0*/  LOP3.LUT R7, R211, 0x38, R6, 0xf8, !PT ;  /* 0x00000038d3077812 */ /* 0x000fe200078ef806 */
[----:B------:R-:W-:Y:S01]  /*21c0*/  IMAD.WIDE.U32 R94, R135, R90, R94 ;  /* 0x0000005a875e7225 */ /* 0x000fe200078e005e */
[----:B------:R-:W-:-:S02]  /*21d0*/  SHF.R.U32.HI R28, RZ, 0x3, R211 ;  /* 0x00000003ff1c7819 */ /* 0x000fc400000116d3 */
[----:B------:R-:W-:Y:S02]  /*21e0*/  LEA.HI R11, R12, R11, RZ, 0x6 ;  /* 0x0000000b0c0b7211 */ /* 0x000fe400078f30ff */
[----:B------:R-:W-:Y:S02]  /*21f0*/  LOP3.LUT R5, R5, R214, RZ, 0x3c, !PT ;  /* 0x000000d605057212 */ /* 0x000fe400078e3cff */
[----:B------:R-:W-:Y:S02]  /*2200*/  LOP3.LUT R0, R211, 0x38, R10, 0xf8, !PT ;  /* 0x00000038d3007812 */ /* 0x000fe400078ef80a */
[----:B------:R-:W-:Y:S01]  /*2210*/  LOP3.LUT R8, R7, R28, RZ, 0x3c, !PT ;  /* 0x0000001c07087212 */ /* 0x000fe200078e3cff */
[----:B------:R-:W-:Y:S01]  /*2220*/  IMAD.IADD R132, R132, 0x1, R5 ;  /* 0x0000000184847824 */ /* 0x000fe200078e0205 */
[----:B------:R-:W-:Y:S02]  /*2230*/  SHF.R.S32.HI R13, RZ, 0x1f, R135 ;  /* 0x0000001fff0d7819 */ /* 0x000fe40000011487 */
[----:B------:R-:W-:-:S02]  /*2240*/  SHF.R.S32.HI R11, RZ, 0x6, R11 ;  /* 0x00000006ff0b7819 */ /* 0x000fc4000001140b */
[--C-:B------:R-:W-:Y:S02]  /*2250*/  LOP3.LUT R3, R213, 0x38, R14.reuse, 0xf8, !PT ;  /* 0x00000038d5037812 */ /* 0x100fe400078ef80e */
[----:B------:R-:W-:Y:S01]  /*2260*/  LOP3.LUT R5, R0, R28, RZ, 0x3c, !PT ;  /* 0x0000001c00057212 */ /* 0x000fe200078e3cff */
[----:B------:R-:W-:Y:S01]  /*2270*/  IMAD R129, R11, 0x1800, R215 ;  /* 0x000018000b817824 */ /* 0x000fe200078e02d7 */
[----:B------:R-:W-:Y:S01]  /*2280*/  IADD3 R131, R131, R8, RZ ;  /* 0x0000000883837210 */ /* 0x000fe20007ffe0ff */
[----:B------:R-:W-:Y:S01]  /*2290*/  IMAD R8, R13, R96, RZ ;  /* 0x000000600d087224 */ /* 0x000fe200078e02ff */
[----:B------:R-:W-:Y:S01]  /*22a0*/  LOP3.LUT R7, R211, 0x38, R14, 0xf8, !PT ;  /* 0x00000038d3077812 */ /* 0x000fe200078ef80e */
[----:B------:R-:W-:Y:S01]  /*22b0*/  IMAD.IADD R128, R128, 0x1, R5 ;  /* 0x0000000180807824 */ /* 0x000fe200078e0205 */
[----:B------:R-:W-:Y:S01]  /*22c0*/  LOP3.LUT R0, R3, R214, RZ, 0x3c, !PT ;  /* 0x000000d603007212 */ /* 0x000fe200078e3cff */
[----:B------:R-:W-:Y:S01]  /*22d0*/  IMAD R5, R97, 0x60, RZ ;  /* 0x0000006061057824 */ /* 0x000fe200078e02ff */
[----:B------:R-:W-:Y:S01]  /*22e0*/  LOP3.LUT R4, R7, R28, RZ, 0x3c, !PT ;  /* 0x0000001c07047212 */ /* 0x000fe200078e3cff */
[----:B------:R-:W-:Y:S01]  /*22f0*/  IMAD R7, R135, R97, R8 ;  /* 0x0000006187077224 */ /* 0x000fe200078e0208 */
[C---:B------:R-:W-:Y:S01]  /*2300*/  SHF.L.U64.HI R103, R96.reuse, 0x6, R97 ;  /* 0x0000000660677819 */ /* 0x040fe20000010261 */
[----:B------:R-:W-:Y:S01]  /*2310*/  IMAD.WIDE.U32 R96, R96, 0x60, RZ ;  /* 0x0000006060607825 */ /* 0x000fe200078e00ff */
[----:B------:R-:W-:-:S02]  /*2320*/  IADD3 R129, R129, R0, RZ ;  /* 0x0000000081817210 */ /* 0x000fc40007ffe0ff */
[----:B------:R-:W-:Y:S01]  /*2330*/  LOP3.LUT R3, R213, 0x18, R16, 0xf8, !PT ;  /* 0x00000018d5037812 */ /* 0x000fe200078ef810 */
[----:B------:R-:W-:Y:S01]  /*2340*/  IMAD R0, R13, R90, RZ ;  /* 0x0000005a0d007224 */ /* 0x000fe200078e02ff */
[C---:B------:R-:W-:Y:S01]  /*2350*/  SHF.L.U64.HI R105, R90.reuse, 0x6, R91 ;  /* 0x000000065a697819 */ /* 0x040fe2000001025b */
[----:B------:R-:W-:Y:S01]  /*2360*/  IMAD R127, R11, 0x1800, R216 ;  /* 0x000018000b7f7824 */ /* 0x000fe200078e02d8 */
[----:B------:R-:W-:Y:S01]  /*2370*/  LOP3.LUT R126, R3, R214, RZ, 0x3c, !PT ;  /* 0x000000d6037e7212 */ /* 0x000fe200078e3cff */
[----:B------:R-:W-:Y:S01]  /*2380*/  IMAD.IADD R124, R97, 0x1, R5 ;  /* 0x00000001617c7824 */ /* 0x000fe200078e0205 */
[C---:B------:R-:W-:Y:S01]  /*2390*/  SHF.L.U32 R106, R90.reuse, 0x6, RZ ;  /* 0x000000065a6a7819 */ /* 0x040fe200000006ff */
[----:B------:R-:W-:Y:S01]  /*23a0*/  IMAD R11, R135, R91, R0 ;  /* 0x0000005b870b7224 */ /* 0x000fe200078e0200 */
[----:B------:R-:W-:Y:S01]  /*23b0*/  IADD3 R102, R101, R7, RZ ;  /* 0x0000000765667210 */ /* 0x000fe20007ffe0ff */
[----:B------:R-:W-:Y:S01]  /*23c0*/  IMAD.IADD R3, R7, 0x1, R99 ;  /* 0x0000000107037824 */ /* 0x000fe200078e0263 */
[----:B------:R-:W-:Y:S01]  /*23d0*/  SHF.R.S32.HI R113, RZ, 0x3, R6 ;  /* 0x00000003ff717819 */ /* 0x000fe20000011406 */
[----:B------:R-:W-:Y:S01]  /*23e0*/  IMAD.WIDE.U32 R90, R90, 0x60, RZ ;  /* 0x000000605a5a7825 */ /* 0x000fe200078e00ff */
[----:B------:R-:W-:-:S02]  /*23f0*/  LOP3.LUT R5, R6, 0xfffffff8, RZ, 0xc0, !PT ;  /* 0xfffffff806057812 */ /* 0x000fc400078ec0ff */
[----:B------:R-:W-:Y:S01]  /*2400*/  LOP3.LUT R6, R10, 0xfffffff8, RZ, 0xc0, !PT ;  /* 0xfffffff80a067812 */ /* 0x000fe200078ec0ff */
[----:B------:R-:W-:Y:S01]  /*2410*/  IMAD.IADD R127, R127, 0x1, R4 ;  /* 0x000000017f7f7824 */ /* 0x000fe200078e0204 */
[----:B------:R-:W-:Y:S01]  /*2420*/  LOP3.LUT R7, R14, 0xfffffff8, RZ, 0xc0, !PT ;  /* 0xfffffff80e077812 */ /* 0x000fe200078ec0ff */
[----:B------:R-:W-:Y:S01]  /*2430*/  IMAD.IADD R125, R91, 0x1, R125 ;  /* 0x000000015b7d7824 */ /* 0x000fe200078e027d */
[----:B------:R-:W-:Y:S01]  /*2440*/  SHF.R.S32.HI R112, RZ, 0x3, R10 ;  /* 0x00000003ff707819 */ /* 0x000fe2000001140a */
[----:B------:R-:W-:Y:S01]  /*2450*/  IMAD.IADD R89, R95, 0x1, R11 ;  /* 0x000000015f597824 */ /* 0x000fe200078e020b */
[----:B------:R-:W-:Y:S02]  /*2460*/  SHF.R.S32.HI R0, RZ, 0x1f, R30 ;  /* 0x0000001fff007819 */ /* 0x000fe4000001141e */
[----:B0-----:R-:W-:Y:S02]  /*2470*/  LEA.HI R138, R138, 0x8, RZ, 0x19 ;  /* 0x000000088a8a7811 */ /* 0x001fe400078fc8ff */
[----:B------:R-:W-:-:S02]  /*2480*/  IADD3 R126, R215, R126, RZ ;  /* 0x0000007ed77e7210 */ /* 0x000fc40007ffe0ff */
[----:B------:R-:W-:Y:S02]  /*2490*/  IADD3 R4, R11, R93, RZ ;  /* 0x0000005d0b047210 */ /* 0x000fe40007ffe0ff */
[----:B------:R-:W-:Y:S02]  /*24a0*/  SHF.R.S32.HI R111, RZ, 0x3, R14 ;  /* 0x00000003ff6f7819 */ /* 0x000fe4000001140e */
[----:B------:R-:W-:Y:S02]  /*24b0*/  SHF.R.S32.HI R109, RZ, 0x1f, R5 ;  /* 0x0000001fff6d7819 */ /* 0x000fe40000011405 */
[----:B------:R-:W-:Y:S02]  /*24c0*/  SHF.R.S32.HI R108, RZ, 0x1f, R6 ;  /* 0x0000001fff6c7819 */ /* 0x000fe40000011406 */
[----:B------:R-:W-:Y:S01]  /*24d0*/  SHF.R.S32.HI R107, RZ, 0x1f, R7 ;  /* 0x0000001fff6b7819 */ /* 0x000fe20000011407 */
[----:B--2---:R-:W-:Y:S01]  /*24e0*/  IMAD R110, R21, 0x40, R204 ;  /* 0x00000040156e7824 */ /* 0x004fe200078e02cc */
[----:B---3--:R-:W-:-:S04]  /*24f0*/  LOP3.LUT R20, R20, 0xfffffffe, RZ, 0xc0, !PT ;  /* 0xfffffffe14147812 */ /* 0x008fc800078ec0ff */
[----:B------:R-:W-:-:S04]  /*2500*/  @P3 LOP3.LUT R20, R20, 0x1, RZ, 0xfc, !PT ;  /* 0x0000000114143812 */ /* 0x000fc800078efcff */
[----:B------:R-:W-:-:S04]  /*2510*/  LOP3.LUT R20, R20, 0xfffffffb, RZ, 0xc0, !PT ;  /* 0xfffffffb14147812 */ /* 0x000fc800078ec0ff */
[----:B------:R-:W-:Y:S02]  /*2520*/  @P2 LOP3.LUT R20, R20, 0x4, RZ, 0xfc, !PT ;  /* 0x0000000414142812 */ /* 0x000fe400078efcff */
[----:B------:R-:W-:-:S03]  /*2530*/  ISETP.GE.AND P2, PT, R192, UR4, PT ;  /* 0x00000004c0007c0c */ /* 0x000fc6000bf46270 */
[----:B------:R0:W-:Y:S01]  /*2540*/  STL [R1], R20 ;  /* 0x0000001401007387 */ /* 0x0001e20000100800 */
[----:B------:R-:W-:-:S04]  /*2550*/  SEL R8, RZ, 0x20, P2 ;  /* 0x00000020ff087807 */ /* 0x000fc80001000000 */
[C---:B------:R-:W-:Y:S02]  /*2560*/  LOP3.LUT R26, R9.reuse, R8, RZ, 0xfc, !PT ;  /* 0x00000008091a7212 */ /* 0x040fe400078efcff */
[----:B------:R-:W-:Y:S02]  /*2570*/  LOP3.LUT R8, R9, 0x1, RZ, 0xc0, !PT ;  /* 0x0000000109087812 */ /* 0x000fe400078ec0ff */
[C---:B------:R-:W-:Y:S02]  /*2580*/  LOP3.LUT R9, R26.reuse, 0x2, RZ, 0xc0, !PT ;  /* 0x000000021a097812 */ /* 0x040fe400078ec0ff */
[C---:B------:R-:W-:Y:S02]  /*2590*/  LOP3.LUT R10, R26.reuse, 0x4, RZ, 0xc0, !PT ;  /* 0x000000041a0a7812 */ /* 0x040fe400078ec0ff */
[C---:B0-----:R-:W-:Y:S02]  /*25a0*/  LOP3.LUT R20, R26.reuse, 0x8, RZ, 0xc0, !PT ;  /* 0x000000081a147812 */ /* 0x041fe400078ec0ff */
[----:B------:R-:W-:-:S02]  /*25b0*/  LOP3.LUT R21, R26, 0x10, RZ, 0xc0, !PT ;  /* 0x000000101a157812 */ /* 0x000fc400078ec0ff */
[----:B------:R-:W-:Y:S02]  /*25c0*/  SHF.R.S32.HI R122, RZ, 0x1f, R24 ;  /* 0x0000001fff7a7819 */ /* 0x000fe40000011418 */
[----:B------:R-:W-:-:S07]  /*25d0*/  LOP3.LUT R26, R26, 0x20, RZ, 0xc0, !PT ;  /* 0x000000201a1a7812 */ /* 0x000fce00078ec0ff */
.L_x_2805:
[----:B--2---:R-:W2:Y:S01]  /*25e0*/  LDL.LU R33, [R1] ;  /* 0x0000000001217983 */ /* 0x004ea20000300800 */
[----:B------:R-:W0:Y:S01]  /*25f0*/  LDC R32, c[0x0][0x430] ;  /* 0x00010c00ff207b82 */ /* 0x000e220000000800 */
[----:B------:R-:W-:Y:S01]  /*2600*/  VIADD R25, R25, 0xffffffff ;  /* 0xffffffff19197836 */ /* 0x000fe20000000000 */
[----:B------:R-:W-:Y:S01]  /*2610*/  ULDC.64 UR4, c[0x0][0x208] ;  /* 0x0000820000047ab9 */ /* 0x000fe20000000a00 */
        /* <DEDUP_REMOVED lines=15> */
[--C-:B------:R-:W-:Y:S01]  /*2710*/  @!P2 SHF.R.S32.HI R29, RZ, 0x1f, R28.reuse ;  /* 0x0000001fff1da819 */ /* 0x100fe2000001141c */
        /* <DEDUP_REMOVED lines=11> */
[----:B------:R-:W-:Y:S01]  /*27d0*/  VIADD R31, R29, 0x20 ;  /* 0x000000201d1f7836 */ /* 0x000fe20000000000 */
[----:B------:R-:W-:Y:S03]  /*27e0*/  BSSY B0, `(.L_x_2700) ;  /* 0x0000799000007945 */ /* 0x000fe60003800000 */
[----:B------:R-:W-:-:S02]  /*27f0*/  IMAD R28, R32, R11, R36 ;  /* 0x0000000b201c7224 */ /* 0x000fc400078e0224 */
[C---:B------:R-:W-:Y:S01]  /*2800*/  @P4 VIADD R31, R29.reuse, 0xffffffe0 ;  /* 0xffffffe01d1f4836 */ /* 0x040fe20000000000 */
[----:B------:R-:W-:-:S03]  /*2810*/  LEA R29, R29, R114, 0x1 ;  /* 0x000000721d1d7211 */ /* 0x000fc600078e08ff */
        /* <DEDUP_REMOVED lines=20> */
[C---:B------:R-:W-:Y:S01]  /*2960*/  IMAD R15, R27.reuse, UR5, R14 ;  /* 0x000000051b0f7c24 */ /* 0x040fe2000f8e020e */
[----:B------:R-:W-:Y:S01]  /*2970*/  VIMNMX R86, R86, 0x60, PT ;  /* 0x0000006056567848 */ /* 0x000fe20003fe0100 */
[----:B------:R-:W-:Y:S01]  /*2980*/  IMAD.WIDE.U32 R12, R27, UR4, R12 ;  /* 0x000000041b0c7c25 */ /* 0x000fe2000f8e000c */
[----:B------:R-:W-:-:S03]  /*2990*/  ULDC.64 UR4, c[0x0][0x308] ;  /* 0x0000c20000047ab9 */ /* 0x000fc60000000a00 */
[----:B------:R-:W-:Y:S01]  /*29a0*/  IMAD R37, R11, R90, R32 ;  /* 0x0000005a0b257224 */ /* 0x000fe200078e0220 */
[----:B------:R-:W-:Y:S01]  /*29b0*/  IADD3 R13, R13, R15, RZ ;  /* 0x0000000f0d0d7210 */ /* 0x000fe20007ffe0ff */
[----:B------:R-:W-:Y:S02]  /*29c0*/  IMAD R15, R0, UR4, RZ ;  /* 0x00000004000f7c24 */ /* 0x000fe4000f8e02ff */
[----:B------:R-:W-:Y:S02]  /*29d0*/  IMAD R14, R124, R25, RZ ;  /* 0x000000197c0e7224 */ /* 0x000fe400078e02ff */
[C---:B------:R-:W-:Y:S02]  /*29e0*/  IMAD R115, R30.reuse, UR5, R15 ;  /* 0x000000051e737c24 */ /* 0x040fe4000f8e020f */
[----:B------:R-:W-:Y:S01]  /*29f0*/  IMAD.WIDE.U32 R32, R30, UR4, R12 ;  /* 0x000000041e207c25 */ /* 0x000fe2000f8e000c */
[----:B------:R-:W-:-:S03]  /*2a00*/  ULDC.64 UR4, c[0x0][0x2e8] ;  /* 0x0000ba0000047ab9 */ /* 0x000fc60000000a00 */
[----:B------:R-:W-:Y:S01]  /*2a10*/  IMAD.IADD R115, R33, 0x1, R115 ;  /* 0x0000000121737824 */ /* 0x000fe200078e0273 */
[----:B------:R-:W-:Y:S01]  /*2a20*/  LEA R118, P3, R32, UR4, 0x1 ;  /* 0x0000000420767c11 */ /* 0x000fe2000f8608ff */
[----:B------:R-:W-:Y:S02]  /*2a30*/  IMAD R35, R11, R96, R14 ;  /* 0x000000600b237224 */ /* 0x000fe400078e020e */
[----:B------:R-:W-:Y:S01]  /*2a40*/  IMAD.WIDE.U32 R12, R90, R25, RZ ;  /* 0x000000195a0c7225 */ /* 0x000fe200078e00ff */
[----:B------:R-:W-:-:S03]  /*2a50*/  LEA.HI.X R115, R32, UR5, R115, 0x1, P3 ;  /* 0x0000000520737c11 */ /* 0x000fc600098f0c73 */
        /* <DEDUP_REMOVED lines=24> */
[----:B------:R-:W-:Y:S01]  /*2be0*/  ULDC.64 UR6, c[0x0][0x208] ;  /* 0x0000820000067ab9 */ /* 0x000fe20000000a00 */
        /* <DEDUP_REMOVED lines=36> */
.L_x_2704:
[----:B------:R-:W-:Y:S05]  /*2e30*/  BSYNC B1 ;  /* 0x0000000000017941 */ /* 0x000fea0003800000 */
.L_x_2703:
        /* <DEDUP_REMOVED lines=21> */
[----:B------:R-:W-:Y:S01]  /*2f90*/  IADD3.X R13, R102, R11, R103, P2, P5 ;  /* 0x0000000b660d7210 */ /* 0x000fe200017ea467 */
[----:B------:R-:W-:Y:S01]  /*2fa0*/  ULDC.64 UR6, c[0x0][0x208] ;  /* 0x0000820000067ab9 */ /* 0x000fe20000000a00 */
        /* <DEDUP_REMOVED lines=35> */
.L_x_2706:
[----:B------:R-:W-:Y:S05]  /*31e0*/  BSYNC B1 ;  /* 0x0000000000017941 */ /* 0x000fea0003800000 */
.L_x_2705:
[----:B0-----:R-:W-:Y:S01]  /*31f0*/  IMAD.MOV.U32 R12, RZ, RZ, R61 ;  /* 0x000000ffff0c7224 */ /* 0x001fe200078e003d */
[----:B------:R-:W-:Y:S01]  /*3200*/  MOV R11, R60 ;  /* 0x0000003c000b7202 */ /* 0x000fe20000000f00 */
[----:B------:R-:W-:Y:S01]  /*3210*/  IMAD.MOV.U32 R13, RZ, RZ, R68 ;  /* 0x000000ffff0d7224 */ /* 0x000fe200078e0044 */
[----:B------:R-:W-:Y:S01]  /*3220*/  ULOP3.LUT UR4, UR60, 0x1, URZ, 0xfc, !UPT ;  /* 0x000000013c047892 */ /* 0x000fe2000f8efc3f */
[----:B------:R-:W-:Y:S01]  /*3230*/  IMAD.MOV.U32 R14, RZ, RZ, R69 ;  /* 0x000000ffff0e7224 */ /* 0x000fe200078e0045 */
[----:B------:R-:W-:Y:S01]  /*3240*/  PRMT R151, R11, 0x5410, R12 ;  /* 0x000054100b977816 */ /* 0x000fe2000000000c */
[----:B------:R-:W-:Y:S01]  /*3250*/  IMAD.MOV.U32 R11, RZ, RZ, R64 ;  /* 0x000000ffff0b7224 */ /* 0x000fe200078e0040 */
[----:B------:R-:W-:Y:S01]  /*3260*/  MOV R12, R65 ;  /* 0x00000041000c7202 */ /* 0x000fe20000000f00 */
[----:B------:R-:W-:Y:S01]  /*3270*/  UISETP.NE.AND UP0, UPT, UR4, 0x3, UPT ;  /* 0x000000030400788c */ /* 0x000fe2000bf05270 */
        /* <DEDUP_REMOVED lines=18> */
[----:B------:R-:W-:Y:S01]  /*33a0*/  IMAD.MOV.U32 R14, RZ, RZ, R71 ;  /* 0x000000ffff0e7224 */ /* 0x000fe200078e0047 */
[----:B------:R-:W-:-:S02]  /*33b0*/  PRMT R149, R81, 0x5410, R82 ;  /* 0x0000541051957816 */ /* 0x000fc40000000052 */
[----:B------:R-:W-:Y:S01]  /*33c0*/  PRMT R154, R11, 0x5410, R12 ;  /* 0x000054100b9a7816 */ /* 0x000fe2000000000c */
[----:B------:R-:W-:Y:S01]  /*33d0*/  IMAD.MOV.U32 R12, RZ, RZ, R75 ;  /* 0x000000ffff0c7224 */ /* 0x000fe200078e004b */
[----:B------:R-:W-:Y:S01]  /*33e0*/  PRMT R158, R13, 0x5410, R14 ;  /* 0x000054100d9e7816 */ /* 0x000fe2000000000e */
[----:B------:R-:W-:Y:S01]  /*33f0*/  IMAD.MOV.U32 R13, RZ, RZ, R78 ;  /* 0x000000ffff0d7224 */ /* 0x000fe200078e004e */
        /* <DEDUP_REMOVED lines=43> */
.L_x_2707:
[----:B------:R-:W-:Y:S01]  /*36b0*/  IMAD R87, R19, 0x8, R18 ;  /* 0x0000000813577824 */ /* 0x000fe200078e0212 */
[----:B------:R-:W-:Y:S01]  /*36c0*/  SHF.L.U32 R88, R205, 0x1f, RZ ;  /* 0x0000001fcd587819 */ /* 0x000fe200000006ff */
[----:B------:R-:W-:Y:S03]  /*36d0*/  BSSY B1, `(.L_x_2708) ;  /* 0x0000003000017945 */ /* 0x000fe60003800000 */
[----:B------:R-:W0:Y:S02]  /*36e0*/  SYNCS.PHASECHK.TRANS64.TRYWAIT P5, [R87+URZ+0x30890], R88 ;  /* 0x03089058570075a7 */ /* 0x000e2400080a017f */
[----:B0-----:R-:W-:Y:S05]  /*36f0*/  @!P5 BRA `(.L_x_2709) ;  /* 0x00000200006cd947 */ /* 0x001fea0003800000 */
.L_x_3052:
[----:B------:R-:W-:Y:S05]  /*3700*/  BSYNC B1 ;  /* 0x0000000000017941 */ /* 0x000fea0003800000 */
.L_x_2708:
[----:B------:R-:W-:-:S03]  /*3710*/  UMOV UR4, 0xffffffff ;  /* 0xffffffff00047882 */ /* 0x000fc60000000000 */
[----:B------:R-:W-:Y:S05]  /*3720*/  BRA.DIV UR4, `(.L_x_2710) ;  /* 0x0000020204747947 */ /* 0x000fea000b800000 */
[----:B------:R1:W2:Y:S04]  /*3730*/  SHFL.IDX PT, R82, R115, RZ, 0x1c1f ;  /* 0x001c1fff73527589 */ /* 0x0002a800000e0000 */
[----:B------:R1:W3:Y:S02]  /*3740*/  SHFL.IDX PT, R11, R118, RZ, 0x1c1f ;  /* 0x001c1fff760b7589 */ /* 0x0002e400000e0000 */
.L_x_3056:
        /* <DEDUP_REMOVED lines=13> */
[----:B------:R-:W-:Y:S01]  /*3820*/  SHF.R.U64 R76, R76, 0x10, R77 ;  /* 0x000000104c4c7819 */ /* 0x000fe2000000124d */
[----:B------:R-:W-:Y:S01]  /*3830*/  HADD2.F32 R148, -RZ, R148.H0_H0 ;  /* 0x20000094ff947230 */ /* 0x000fe20000004100 */
[----:B------:R-:W-:Y:S01]  /*3840*/  SHF.R.U32.HI R79, RZ, 0x10, R79 ;  /* 0x00000010ff4f7819 */ /* 0x000fe2000001164f */
[----:B------:R-:W-:Y:S01]  /*3850*/  HADD2.F32 R144, -RZ, R144.H0_H0 ;  /* 0x20000090ff907230 */ /* 0x000fe20000004100 */
[----:B------:R-:W-:Y:S01]  /*3860*/  SHF.R.U32.HI R77, RZ, 0x10, R77 ;  /* 0x00000010ff4d7819 */ /* 0x000fe2000001164d */
[--C-:B------:R-:W-:Y:S02]  /*3870*/  HADD2.F32 R13, -RZ, R78.reuse.H1_H1 ;  /* 0x3000004eff0d7230 */ /* 0x100fe40000004100 */
[----:B------:R-:W-:Y:S02]  /*3880*/  HADD2.F32 R145, -RZ, R78.H0_H0 ;  /* 0x2000004eff917230 */ /* 0x000fe40000004100 */
[----:B------:R-:W-:-:S02]  /*3890*/  HADD2.F32 R76, -RZ, R76.H0_H0 ;  /* 0x2000004cff4c7230 */ /* 0x000fc40000004100 */
[-C--:B------:R-:W-:Y:S01]  /*38a0*/  FMUL.FTZ R78, R13, R144.reuse ;  /* 0x000000900d4e7220 */ /* 0x080fe20000410000 */
[----:B------:R-:W-:Y:S02]  /*38b0*/  HADD2.F32 R77, -RZ, R77.H0_H0 ;  /* 0x2000004dff4d7230 */ /* 0x000fe40000004100 */
[C---:B------:R-:W-:Y:S01]  /*38c0*/  FMUL.FTZ R144, R145.reuse, R144 ;  /* 0x0000009091907220 */ /* 0x040fe20000410000 */
[----:B------:R-:W-:-:S03]  /*38d0*/  FFMA.FTZ R78, R145, R76, -R78 ;  /* 0x0000004c914e7223 */ /* 0x000fc6000001084e */
[----:B------:R-:W-:Y:S01]  /*38e0*/  FFMA.FTZ R13, R13, R76, R144 ;  /* 0x0000004c0d0d7223 */ /* 0x000fe20000010090 */
[----:B------:R-:W-:Y:S01]  /*38f0*/  IMAD.MOV.U32 R144, RZ, RZ, R15 ;  /* 0x000000ffff907224 */ /* 0x000fe200078e000f */
[----:B------:R-:W-:Y:S01]  /*3900*/  MOV R76, R12 ;  /* 0x0000000c004c7202 */ /* 0x000fe20000000f00 */
[----:B------:R-:W-:Y:S02]  /*3910*/  HADD2.F32 R15, -RZ, R79.H0_H0 ;  /* 0x2000004fff0f7230 */ /* 0x000fe40000004100 */
[----:B------:R-:W-:Y:S01]  /*3920*/  F2FP.F16.F32.PACK_AB R13, R13, R78 ;  /* 0x0000004e0d0d723e */ /* 0x000fe200000000ff */
[--C-:B------:R-:W-:Y:S02]  /*3930*/  HADD2.F32 R12, -RZ, R144.reuse.H1_H1 ;  /* 0x30000090ff0c7230 */ /* 0x100fe40000004100 */
[----:B------:R-:W-:-:S03]  /*3940*/  HADD2.F32 R144, -RZ, R144.H0_H0 ;  /* 0x20000090ff907230 */ /* 0x000fc60000004100 */
[-C--:B------:R-:W-:Y:S02]  /*3950*/  FMUL.FTZ R79, R12, R15.reuse ;  /* 0x0000000f0c4f7220 */ /* 0x080fe40000410000 */
[C---:B------:R-:W-:Y:S02]  /*3960*/  FMUL.FTZ R145, R144.reuse, R15 ;  /* 0x0000000f90917220 */ /* 0x040fe40000410000 */
[-C--:B------:R-:W-:Y:S01]  /*3970*/  FFMA.FTZ R15, R144, R77.reuse, -R79 ;  /* 0x0000004d900f7223 */ /* 0x080fe2000001084f */
[--C-:B------:R-:W-:Y:S02]  /*3980*/  HADD2.F32 R79, -RZ, R76.reuse.H0_H0 ;  /* 0x2000004cff4f7230 */ /* 0x100fe40000004100 */
[----:B------:R-:W-:Y:S01]  /*3990*/  FFMA.FTZ R12, R12, R77, R145 ;  /* 0x0000004d0c0c7223 */ /* 0x000fe20000010091 */
[----:B------:R-:W-:Y:S02]  /*39a0*/  HADD2.F32 R77, -RZ, R76.H1_H1 ;  /* 0x3000004cff4d7230 */ /* 0x000fe40000004100 */
[----:B------:R-:W-:-:S02]  /*39b0*/  HADD2.F32 R144, -RZ, R157.H0_H0 ;  /* 0x2000009dff907230 */ /* 0x000fc40000004100 */
[----:B------:R-:W-:Y:S02]  /*39c0*/  HADD2.F32 R145, -RZ, R14.H0_H0 ;  /* 0x2000000eff917230 */ /* 0x000fe40000004100 */
[-C--:B------:R-:W-:Y:S01]  /*39d0*/  FMUL.FTZ R76, R77, R148.reuse ;  /* 0x000000944d4c7220 */ /* 0x080fe20000410000 */
[C---:B------:R-:W-:Y:S01]  /*39e0*/  FMUL.FTZ R148, R79.reuse, R148 ;  /* 0x000000944f947220 */ /* 0x040fe20000410000 */
[----:B------:R-:W-:Y:S02]  /*39f0*/  F2FP.F16.F32.PACK_AB R15, R12, R15 ;  /* 0x0000000f0c0f723e */ /* 0x000fe400000000ff */
[-C--:B------:R-:W-:Y:S01]  /*3a00*/  FFMA.FTZ R76, R79, R144.reuse, -R76 ;  /* 0x000000904f4c7223 */ /* 0x080fe2000001084c */
[----:B------:R-:W-:Y:S01]  /*3a10*/  FFMA.FTZ R77, R77, R144, R148 ;  /* 0x000000904d4d7223 */ /* 0x000fe20000010094 */
[----:B------:R-:W-:Y:S02]  /*3a20*/  HADD2.F32 R144, -RZ, R160.H0_H0 ;  /* 0x200000a0ff907230 */ /* 0x000fe40000004100 */
[----:B------:R-:W-:-:S02]  /*3a30*/  HADD2.F32 R79, -RZ, R14.H1_H1 ;  /* 0x3000000eff4f7230 */ /* 0x000fc40000004100 */
[----:B------:R-:W-:Y:S01]  /*3a40*/  HADD2.F32 R14, -RZ, R157.H1_H1 ;  /* 0x3000009dff0e7230 */ /* 0x000fe20000004100 */
[----:B------:R-:W-:Y:S02]  /*3a50*/  F2FP.F16.F32.PACK_AB R12, R77, R76 ;  /* 0x0000004c4d0c723e */ /* 0x000fe400000000ff */
[-C--:B------:R-:W-:Y:S01]  /*3a60*/  FMUL.FTZ R148, R79, R144.reuse ;  /* 0x000000904f947220 */ /* 0x080fe20000410000 */
[----:B------:R-:W-:-:S03]  /*3a70*/  FMUL.FTZ R144, R145, R144 ;  /* 0x0000009091907220 */ /* 0x000fc60000410000 */
[-C--:B------:R-:W-:Y:S01]  /*3a80*/  FFMA.FTZ R148, R145, R14.reuse, -R148 ;  /* 0x0000000e91947223 */ /* 0x080fe20000010894 */
[----:B------:R-:W-:-:S05]  /*3a90*/  FFMA.FTZ R79, R79, R14, R144 ;  /* 0x0000000e4f4f7223 */ /* 0x000fca0000010090 */
[----:B------:R-:W-:-:S07]  /*3aa0*/  F2FP.F16.F32.PACK_AB R14, R79, R148 ;  /* 0x000000944f0e723e */ /* 0x000fce00000000ff */
.L_x_2716:
[----:B------:R-:W-:Y:S05]  /*3ab0*/  BSYNC B3 ;  /* 0x0000000000037941 */ /* 0x000fea0003800000 */
.L_x_2715:
[----:B------:R-:W-:Y:S02]  /*3ac0*/  ULDC.64 UR4, c[0x0][0x208] ;  /* 0x0000820000047ab9 */ /* 0x000fe40000000a00 */
[----:B0-----:R4:W-:Y:S03]  /*3ad0*/  ST.E.128 desc[UR4][R80.64], R12 ;  /* 0x0000000c50007985 */ /* 0x0019e6000c101d04 */
.L_x_2714:
[----:B------:R-:W-:Y:S05]  /*3ae0*/  BSYNC B2 ;  /* 0x0000000000027941 */ /* 0x000fea0003800000 */
.L_x_2713:
[----:B------:R-:W-:Y:S01]  /*3af0*/  ISETP.NE.AND P3, PT, R9, RZ, PT ;  /* 0x000000ff0900720c */ /* 0x000fe20003f65270 */
[----:B------:R-:W-:-:S12]  /*3b00*/  BSSY B2, `(.L_x_2717) ;  /* 0x0000036000027945 */ /* 0x000fd80003800000 */
[----:B------:R-:W-:Y:S05]  /*3b10*/  @!P3 BRA `(.L_x_2718) ;  /* 0x0000000000d0b947 */ /* 0x000fea0003800000 */
[----:B----4-:R4:W0:Y:S01]  /*3b20*/  LDS.128 R12, [R31+0x1e000] ;  /* 0x01e000001f0c7984 */ /* 0x0108220000000c00 */
[----:B------:R-:W-:Y:S01]  /*3b30*/  ISETP.GE.AND P3, PT, R209, R119, PT ;  /* 0x00000077d100720c */ /* 0x000fe20003f66270 */
[----:B------:R-:W-:Y:S01]  /*3b40*/  IMAD.SHL.U32 R79, R198, 0x8, RZ ;  /* 0x00000008c64f7824 */ /* 0x000fe200078e00ff */
[----:B---3--:R-:W-:Y:S01]  /*3b50*/  MOV R76, R11 ;  /* 0x0000000b004c7202 */ /* 0x008fe20000000f00 */
[----:B--2---:R-:W-:Y:S01]  /*3b60*/  IMAD.MOV.U32 R77, RZ, RZ, R82 ;  /* 0x000000ffff4d7224 */ /* 0x004fe200078e0052 */
[----:B------:R-:W-:Y:S03]  /*3b70*/  BSSY B3, `(.L_x_2719) ;  /* 0x000002c000037945 */ /* 0x000fe60003800000 */
[----:B------:R-:W-:-:S06]  /*3b80*/  IMAD.WIDE R76, R79, 0x2, R76 ;  /* 0x000000024f4c7825 */ /* 0x000fcc00078e024c */
[----:B----4-:R-:W-:Y:S05]  /*3b90*/  @P3 BRA `(.L_x_2720) ;  /* 0x0000000000a43947 */ /* 0x010fea0003800000 */
[----:B------:R-:W-:Y:S01]  /*3ba0*/  SHF.R.U64 R78, R72, 0x10, R73 ;  /* 0x00000010484e7819 */ /* 0x000fe20000001249 */
[----:B0-----:R-:W-:Y:S01]  /*3bb0*/  HADD2.F32 R80, -RZ, R15.H0_H0 ;  /* 0x2000000fff507230 */ /* 0x001fe20000004100 */
        /* <DEDUP_REMOVED lines=39> */
.L_x_2720:
[----:B------:R-:W-:Y:S05]  /*3e30*/  BSYNC B3 ;  /* 0x0000000000037941 */ /* 0x000fea0003800000 */
.L_x_2719:
[----:B------:R-:W-:Y:S02]  /*3e40*/  ULDC.64 UR4, c[0x0][0x208] ;  /* 0x0000820000047ab9 */ /* 0x000fe40000000a00 */
[----:B0-----:R0:W-:Y:S03]  /*3e50*/  ST.E.128 desc[UR4][R76.64], R12 ;  /* 0x0000000c4c007985 */ /* 0x0011e6000c101d04 */
.L_x_2718:
[----:B------:R-:W-:Y:S05]  /*3e60*/  BSYNC B2 ;  /* 0x0000000000027941 */ /* 0x000fea0003800000 */
.L_x_2717:
[----:B------:R-:W-:Y:S01]  /*3e70*/  ISETP.NE.AND P3, PT, R10, RZ, PT ;  /* 0x000000ff0a00720c */ /* 0x000fe20003f65270 */
[----:B------:R-:W-:-:S12]  /*3e80*/  BSSY B2, `(.L_x_2721) ;  /* 0x0000036000027945 */ /* 0x000fd80003800000 */
[----:B------:R-:W-:Y:S05]  /*3e90*/  @!P3 BRA `(.L_x_2722) ;  /* 0x0000000000d0b947 */ /* 0x000fea0003800000 */
[----:B0---4-:R0:W4:Y:S01]  /*3ea0*/  LDS.128 R12, [R29+0x21000] ;  /* 0x021000001d0c7984 */ /* 0x0111220000000c00 */
[----:B------:R-:W-:Y:S01]  /*3eb0*/  ISETP.GE.AND P3, PT, R207, R119, PT ;  /* 0x00000077cf00720c */ /* 0x000fe20003f66270 */
[----:B---3--:R-:W-:Y:S01]  /*3ec0*/  IMAD.MOV.U32 R72, RZ, RZ, R11 ;  /* 0x000000ffff487224 */ /* 0x008fe200078e000b */
[----:B------:R-:W-:Y:S01]  /*3ed0*/  SHF.L.U32 R75, R199, 0x3, RZ ;  /* 0x00000003c74b7819 */ /* 0x000fe200000006ff */
[----:B--2---:R-:W-:Y:S01]  /*3ee0*/  IMAD.MOV.U32 R73, RZ, RZ, R82 ;  /* 0x000000ffff497224 */ /* 0x004fe200078e0052 */
[----:B------:R-:W-:Y:S03]  /*3ef0*/  BSSY B3, `(.L_x_2723) ;  /* 0x000002c000037945 */ /* 0x000fe60003800000 */
[----:B------:R-:W-:-:S06]  /*3f00*/  IMAD.WIDE R72, R75, 0x2, R72 ;  /* 0x000000024b487825 */ /* 0x000fcc00078e0248 */
[----:B0-----:R-:W-:Y:S05]  /*3f10*/  @P3 BRA `(.L_x_2724) ;  /* 0x0000000000a43947 */ /* 0x001fea0003800000 */
[--C-:B------:R-:W-:Y:S01]  /*3f20*/  SHF.R.U64 R74, R68, 0x10, R69.reuse ;  /* 0x00000010444a7819 */ /* 0x100fe20000001245 */
[----:B----4-:R-:W-:Y:S01]  /*3f30*/  HADD2.F32 R76, -RZ, R15.H0_H0 ;  /* 0x2000000fff4c7230 */ /* 0x010fe20000004100 */
[----:B------:R-:W-:Y:S01]  /*3f40*/  SHF.R.U32.HI R68, RZ, 0x10, R69 ;  /* 0x00000010ff447819 */ /* 0x000fe20000011645 */
[----:B------:R-:W-:Y:S01]  /*3f50*/  HADD2.F32 R79, -RZ, R155.H1_H1 ;  /* 0x3000009bff4f7230 */ /* 0x000fe20000004100 */
[--C-:B------:R-:W-:Y:S01]  /*3f60*/  SHF.R.U32.HI R75, RZ, 0x10, R71.reuse ;  /* 0x00000010ff4b7819 */ /* 0x100fe20000011647 */
[----:B------:R-:W-:Y:S01]  /*3f70*/  HADD2.F32 R74, -RZ, R74.H0_H0 ;  /* 0x2000004aff4a7230 */ /* 0x000fe20000004100 */
[----:B------:R-:W-:Y:S01]  /*3f80*/  SHF.R.U64 R69, R70, 0x10, R71 ;  /* 0x0000001046457819 */ /* 0x000fe20000001247 */
[----:B------:R-:W-:Y:S02]  /*3f90*/  HADD2.F32 R70, -RZ, R15.H1_H1 ;  /* 0x3000000fff467230 */ /* 0x000fe40000004100 */
[----:B------:R-:W-:Y:S02]  /*3fa0*/  HADD2.F32 R75, -RZ, R75.H0_H0 ;  /* 0x2000004bff4b7230 */ /* 0x000fe40000004100 */
[----:B------:R-:W-:-:S02]  /*3fb0*/  HADD2.F32 R78, -RZ, R69.H0_H0 ;  /* 0x20000045ff4e7230 */ /* 0x000fc40000004100 */
[--C-:B------:R-:W-:Y:S02]  /*3fc0*/  HADD2.F32 R69, -RZ, R13.reuse.H1_H1 ;  /* 0x3000000dff457230 */ /* 0x100fe40000004100 */
[-C--:B------:R-:W-:Y:S01]  /*3fd0*/  FMUL.FTZ R15, R70, R75.reuse ;  /* 0x0000004b460f7220 */ /* 0x080fe20000410000 */
[----:B------:R-:W-:Y:S02]  /*3fe0*/  HADD2.F32 R13, -RZ, R13.H0_H0 ;  /* 0x2000000dff0d7230 */ /* 0x000fe40000004100 */
[C---:B------:R-:W-:Y:S01]  /*3ff0*/  FMUL.FTZ R75, R76.reuse, R75 ;  /* 0x0000004b4c4b7220 */ /* 0x040fe20000410000 */
[----:B------:R-:W-:Y:S02]  /*4000*/  HADD2.F32 R71, -RZ, R68.H0_H0 ;  /* 0x20000044ff477230 */ /* 0x000fe40000004100 */
[-C--:B------:R-:W-:Y:S01]  /*4010*/  FMUL.FTZ R68, R69, R78.reuse ;  /* 0x0000004e45447220 */ /* 0x080fe20000410000 */
[C---:B------:R-:W-:Y:S02]  /*4020*/  FMUL.FTZ R78, R13.reuse, R78 ;  /* 0x0000004e0d4e7220 */ /* 0x040fe40000410000 */
        /* <DEDUP_REMOVED lines=10> */
[--C-:B------:R-:W-:Y:S02]  /*40d0*/  HADD2.F32 R12, -RZ, R14.reuse.H1_H1 ;  /* 0x3000000eff0c7230 */ /* 0x100fe40000004100 */
[----:B------:R-:W-:Y:S01]  /*40e0*/  FMUL.FTZ R78, R76, R71 ;  /* 0x000000474c4e7220 */ /* 0x000fe20000410000 */
[----:B------:R-:W-:Y:S01]  /*40f0*/  HADD2.F32 R14, -RZ, R14.H0_H0 ;  /* 0x2000000eff0e7230 */ /* 0x000fe20000004100 */
[----:B------:R-:W-:Y:S01]  /*4100*/  F2FP.F16.F32.PACK_AB R13, R68, R13 ;  /* 0x0000000d440d723e */ /* 0x000fe200000000ff */
[----:B------:R-:W-:-:S02]  /*4110*/  HADD2.F32 R74, -RZ, R155.H0_H0 ;  /* 0x2000009bff4a7230 */ /* 0x000fc40000004100 */
[-C--:B------:R-:W-:Y:S01]  /*4120*/  FMUL.FTZ R71, R12, R69.reuse ;  /* 0x000000450c477220 */ /* 0x080fe20000410000 */
[----:B------:R-:W-:Y:S02]  /*4130*/  FMUL.FTZ R69, R14, R69 ;  /* 0x000000450e457220 */ /* 0x000fe40000410000 */
[-C--:B------:R-:W-:Y:S01]  /*4140*/  FFMA.FTZ R77, R76, R74.reuse, -R77 ;  /* 0x0000004a4c4d7223 */ /* 0x080fe2000001084d */
[----:B------:R-:W-:Y:S01]  /*4150*/  FFMA.FTZ R78, R75, R74, R78 ;  /* 0x0000004a4b4e7223 */ /* 0x000fe2000001004e */
[-C--:B------:R-:W-:Y:S01]  /*4160*/  FFMA.FTZ R71, R14, R79.reuse, -R71 ;  /* 0x0000004f0e477223 */ /* 0x080fe20000010847 */
[----:B------:R-:W-:-:S03]  /*4170*/  FFMA.FTZ R12, R12, R79, R69 ;  /* 0x0000004f0c0c7223 */ /* 0x000fc60000010045 */
[----:B------:R-:W-:Y:S02]  /*4180*/  F2FP.F16.F32.PACK_AB R78, R78, R77 ;  /* 0x0000004d4e4e723e */ /* 0x000fe400000000ff */
[----:B------:R-:W-:Y:S02]  /*4190*/  F2FP.F16.F32.PACK_AB R14, R12, R71 ;  /* 0x000000470c0e723e */ /* 0x000fe400000000ff */
[----:B------:R-:W-:-:S07]  /*41a0*/  MOV R12, R78 ;  /* 0x0000004e000c7202 */ /* 0x000fce0000000f00 */
.L_x_2724:
[----:B------:R-:W-:Y:S05]  /*41b0*/  BSYNC B3 ;  /* 0x0000000000037941 */ /* 0x000fea0003800000 */
.L_x_2723:
[----:B------:R-:W-:Y:S02]  /*41c0*/  ULDC.64 UR4, c[0x0][0x208] ;  /* 0x0000820000047ab9 */ /* 0x000fe40000000a00 */
[----:B----4-:R0:W-:Y:S03]  /*41d0*/  ST.E.128 desc[UR4][R72.64], R12 ;  /* 0x0000000c48007985 */ /* 0x0101e6000c101d04 */
.L_x_2722:
[----:B------:R-:W-:Y:S05]  /*41e0*/  BSYNC B2 ;  /* 0x0000000000027941 */ /* 0x000fea0003800000 */
.L_x_2721:
        /* <DEDUP_REMOVED lines=50> */
.L_x_2728:
[----:B------:R-:W-:Y:S05]  /*4510*/  BSYNC B3 ;  /* 0x0000000000037941 */ /* 0x000fea0003800000 */
.L_x_2727:
[----:B------:R-:W-:Y:S02]  /*4520*/  ULDC.64 UR4, c[0x0][0x208] ;  /* 0x0000820000047ab9 */ /* 0x000fe40000000a00 */
[----:B----4-:R0:W-:Y:S03]  /*4530*/  ST.E.128 desc[UR4][R68.64], R12 ;  /* 0x0000000c44007985 */ /* 0x0101e6000c101d04 */
.L_x_2726:
[----:B------:R-:W-:Y:S05]  /*4540*/  BSYNC B2 ;  /* 0x0000000000027941 */ /* 0x000fea0003800000 */
.L_x_2725:
        /* <DEDUP_REMOVED lines=10> */
[----:B------:R-:W-:Y:S01]  /*45f0*/  SHF.R.U32.HI R60, RZ, 0x10, R61 ;  /* 0x00000010ff3c7819 */ /* 0x000fe2000001163d */
[----:B----4-:R-:W-:Y:S01]  /*4600*/  IMAD.MOV.U32 R61, RZ, RZ, R15 ;  /* 0x000000ffff3d7224 */ /* 0x010fe200078e000f */
[--C-:B------:R-:W-:Y:S01]  /*4610*/  SHF.R.U64 R68, R62, 0x10, R63.reuse ;  /* 0x000000103e447819 */ /* 0x100fe2000000123f */
[--C-:B------:R-:W-:Y:S01]  /*4620*/  HADD2.F32 R15, -RZ, R13.reuse.H1_H1 ;  /* 0x3000000dff0f7230 */ /* 0x100fe20000004100 */
[----:B------:R-:W-:Y:S01]  /*4630*/  SHF.R.U32.HI R67, RZ, 0x10, R63 ;  /* 0x00000010ff437819 */ /* 0x000fe2000001163f */
[----:B------:R-:W-:Y:S02]  /*4640*/  HADD2.F32 R13, -RZ, R13.H0_H0 ;  /* 0x2000000dff0d7230 */ /* 0x000fe40000004100 */
[----:B------:R-:W-:Y:S02]  /*4650*/  HADD2.F32 R68, -RZ, R68.H0_H0 ;  /* 0x20000044ff447230 */ /* 0x000fe40000004100 */
[----:B------:R-:W-:-:S02]  /*4660*/  HADD2.F32 R67, -RZ, R67.H0_H0 ;  /* 0x20000043ff437230 */ /* 0x000fc40000004100 */
[--C-:B------:R-:W-:Y:S02]  /*4670*/  HADD2.F32 R62, -RZ, R61.reuse.H1_H1 ;  /* 0x3000003dff3e7230 */ /* 0x100fe40000004100 */
[----:B------:R-:W-:Y:S02]  /*4680*/  HADD2.F32 R61, -RZ, R61.H0_H0 ;  /* 0x2000003dff3d7230 */ /* 0x000fe40000004100 */
[----:B------:R-:W-:Y:S02]  /*4690*/  HADD2.F32 R66, -RZ, R66.H0_H0 ;  /* 0x20000042ff427230 */ /* 0x000fe40000004100 */
[-C--:B------:R-:W-:Y:S01]  /*46a0*/  FMUL.FTZ R70, R62, R67.reuse ;  /* 0x000000433e467220 */ /* 0x080fe20000410000 */
[----:B------:R-:W-:Y:S02]  /*46b0*/  HADD2.F32 R63, -RZ, R60.H0_H0 ;  /* 0x2000003cff3f7230 */ /* 0x000fe40000004100 */
[-C--:B------:R-:W-:Y:S01]  /*46c0*/  FMUL.FTZ R60, R15, R68.reuse ;  /* 0x000000440f3c7220 */ /* 0x080fe20000410000 */
[----:B------:R-:W-:Y:S01]  /*46d0*/  FMUL.FTZ R68, R13, R68 ;  /* 0x000000440d447220 */ /* 0x000fe20000410000 */
[----:B------:R-:W-:-:S02]  /*46e0*/  FMUL.FTZ R67, R61, R67 ;  /* 0x000000433d437220 */ /* 0x000fc40000410000 */
[-C--:B------:R-:W-:Y:S01]  /*46f0*/  FFMA.FTZ R13, R13, R66.reuse, -R60 ;  /* 0x000000420d0d7223 */ /* 0x080fe2000001083c */
[----:B------:R-:W-:Y:S01]  /*4700*/  FFMA.FTZ R60, R15, R66, R68 ;  /* 0x000000420f3c7223 */ /* 0x000fe20000010044 */
[-C--:B------:R-:W-:Y:S01]  /*4710*/  FFMA.FTZ R62, R62, R63.reuse, R67 ;  /* 0x0000003f3e3e7223 */ /* 0x080fe20000010043 */
[----:B------:R-:W-:Y:S01]  /*4720*/  FFMA.FTZ R15, R61, R63, -R70 ;  /* 0x0000003f3d0f7223 */ /* 0x000fe20000010846 */
[--C-:B------:R-:W-:Y:S02]  /*4730*/  HADD2.F32 R67, -RZ, R152.reuse.H0_H0 ;  /* 0x20000098ff437230 */ /* 0x100fe40000004100 */
[----:B------:R-:W-:Y:S01]  /*4740*/  HADD2.F32 R152, -RZ, R152.H1_H1 ;  /* 0x30000098ff987230 */ /* 0x000fe20000004100 */
[----:B------:R-:W-:Y:S01]  /*4750*/  F2FP.F16.F32.PACK_AB R13, R60, R13 ;  /* 0x0000000d3c0d723e */ /* 0x000fe200000000ff */
[----:B------:R-:W-:Y:S01]  /*4760*/  HADD2.F32 R66, -RZ, R12.H1_H1 ;  /* 0x3000000cff427230 */ /* 0x000fe20000004100 */
[----:B------:R-:W-:Y:S01]  /*4770*/  F2FP.F16.F32.PACK_AB R15, R62, R15 ;  /* 0x0000000f3e0f723e */ /* 0x000fe200000000ff */
[----:B------:R-:W-:-:S02]  /*4780*/  HADD2.F32 R63, -RZ, R14.H1_H1 ;  /* 0x3000000eff3f7230 */ /* 0x000fc40000004100 */
[----:B------:R-:W-:Y:S02]  /*4790*/  HADD2.F32 R12, -RZ, R12.H0_H0 ;  /* 0x2000000cff0c7230 */ /* 0x000fe40000004100 */
[-C--:B------:R-:W-:Y:S01]  /*47a0*/  FMUL.FTZ R69, R66, R67.reuse ;  /* 0x0000004342457220 */ /* 0x080fe20000410000 */
[----:B------:R-:W-:Y:S02]  /*47b0*/  HADD2.F32 R14, -RZ, R14.H0_H0 ;  /* 0x2000000eff0e7230 */ /* 0x000fe40000004100 */
[CC--:B------:R-:W-:Y:S01]  /*47c0*/  FMUL.FTZ R71, R63.reuse, R152.reuse ;  /* 0x000000983f477220 */ /* 0x0c0fe20000410000 */
[--C-:B------:R-:W-:Y:S02]  /*47d0*/  HADD2.F32 R61, -RZ, R151.reuse.H0_H0 ;  /* 0x20000097ff3d7230 */ /* 0x100fe40000004100 */
[----:B------:R-:W-:Y:S01]  /*47e0*/  FMUL.FTZ R67, R12, R67 ;  /* 0x000000430c437220 */ /* 0x000fe20000410000 */
[----:B------:R-:W-:Y:S02]  /*47f0*/  HADD2.F32 R151, -RZ, R151.H1_H1 ;  /* 0x30000097ff977230 */ /* 0x000fe40000004100 */
[----:B------:R-:W-:Y:S01]  /*4800*/  FMUL.FTZ R152, R14, R152 ;  /* 0x000000980e987220 */ /* 0x000fe20000410000 */
[-C--:B------:R-:W-:Y:S01]  /*4810*/  FFMA.FTZ R69, R12, R61.reuse, -R69 ;  /* 0x0000003d0c457223 */ /* 0x080fe20000010845 */
[----:B------:R-:W-:Y:S01]  /*4820*/  FFMA.FTZ R66, R66, R61, R67 ;  /* 0x0000003d42427223 */ /* 0x000fe20000010043 */
[-C--:B------:R-:W-:Y:S01]  /*4830*/  FFMA.FTZ R71, R14, R151.reuse, -R71 ;  /* 0x000000970e477223 */ /* 0x080fe20000010847 */
[----:B------:R-:W-:-:S03]  /*4840*/  FFMA.FTZ R152, R63, R151, R152 ;  /* 0x000000973f987223 */ /* 0x000fc60000010098 */
[----:B------:R-:W-:Y:S02]  /*4850*/  F2FP.F16.F32.PACK_AB R12, R66, R69 ;  /* 0x00000045420c723e */ /* 0x000fe400000000ff */
[----:B------:R-:W-:-:S07]  /*4860*/  F2FP.F16.F32.PACK_AB R14, R152, R71 ;  /* 0x00000047980e723e */ /* 0x000fce00000000ff */
.L_x_2732:
[----:B------:R-:W-:Y:S05]  /*4870*/  BSYNC B3 ;  /* 0x0000000000037941 */ /* 0x000fea0003800000 */
.L_x_2731:
[----:B------:R-:W-:Y:S02]  /*4880*/  ULDC.64 UR4, c[0x0][0x208] ;  /* 0x0000820000047ab9 */ /* 0x000fe40000000a00 */
[----:B----4-:R0:W-:Y:S03]  /*4890*/  ST.E.128 desc[UR4][R64.64], R12 ;  /* 0x0000000c40007985 */ /* 0x0101e6000c101d04 */
.L_x_2730:
[----:B------:R-:W-:Y:S05]  /*48a0*/  BSYNC B2 ;  /* 0x0000000000027941 */ /* 0x000fea0003800000 */
.L_x_2729:
        /* <DEDUP_REMOVED lines=8> */
[----:B------:R-:W-:Y:S02]  /*4930*/  SHF.R.U64 R11, R56, 0x10, R57 ;  /* 0x00000010380b7819 */ /* 0x000fe40000001239 */
[--C-:B------:R-:W-:Y:S02]  /*4940*/  SHF.R.U64 R62, R58, 0x10, R59.reuse ;  /* 0x000000103a3e7819 */ /* 0x100fe4000000123b */
[----:B----4-:R-:W-:Y:S01]  /*4950*/  MOV R56, R15 ;  /* 0x0000000f00387202 */ /* 0x010fe20000000f00 */
[----:B------:R-:W-:Y:S01]  /*4960*/  HADD2.F32 R58, -RZ, R11.H0_H0 ;  /* 0x2000000bff3a7230 */ /* 0x000fe20000004100 */
[----:B------:R-:W-:Y:S01]  /*4970*/  SHF.R.U32.HI R59, RZ, 0x10, R59 ;  /* 0x00000010ff3b7819 */ /* 0x000fe2000001163b */
[--C-:B------:R-:W-:Y:S01]  /*4980*/  HADD2.F32 R15, -RZ, R13.reuse.H1_H1 ;  /* 0x3000000dff0f7230 */ /* 0x100fe20000004100 */
[----:B------:R-:W-:Y:S01]  /*4990*/  SHF.R.U32.HI R57, RZ, 0x10, R57 ;  /* 0x00000010ff397819 */ /* 0x000fe20000011639 */
[----:B------:R-:W-:Y:S02]  /*49a0*/  HADD2.F32 R11, -RZ, R13.H0_H0 ;  /* 0x2000000dff0b7230 */ /* 0x000fe40000004100 */
[----:B------:R-:W-:-:S02]  /*49b0*/  HADD2.F32 R13, -RZ, R56.H1_H1 ;  /* 0x30000038ff0d7230 */ /* 0x000fc40000004100 */
[----:B------:R-:W-:Y:S02]  /*49c0*/  HADD2.F32 R59, -RZ, R59.H0_H0 ;  /* 0x2000003bff3b7230 */ /* 0x000fe40000004100 */
[----:B------:R-:W-:Y:S02]  /*49d0*/  HADD2.F32 R56, -RZ, R56.H0_H0 ;  /* 0x20000038ff387230 */ /* 0x000fe40000004100 */
[----:B------:R-:W-:Y:S02]  /*49e0*/  HADD2.F32 R62, -RZ, R62.H0_H0 ;  /* 0x2000003eff3e7230 */ /* 0x000fe40000004100 */
[-C--:B------:R-:W-:Y:S01]  /*49f0*/  FMUL.FTZ R63, R13, R59.reuse ;  /* 0x0000003b0d3f7220 */ /* 0x080fe20000410000 */
[----:B------:R-:W-:Y:S02]  /*4a00*/  HADD2.F32 R57, -RZ, R57.H0_H0 ;  /* 0x20000039ff397230 */ /* 0x000fe40000004100 */
[----:B------:R-:W-:Y:S01]  /*4a10*/  FMUL.FTZ R66, R56, R59 ;  /* 0x0000003b38427220 */ /* 0x000fe20000410000 */
[-C--:B------:R-:W-:Y:S01]  /*4a20*/  FMUL.FTZ R64, R15, R62.reuse ;  /* 0x0000003e0f407220 */ /* 0x080fe20000410000 */
[----:B------:R-:W-:-:S02]  /*4a30*/  FMUL.FTZ R62, R11, R62 ;  /* 0x0000003e0b3e7220 */ /* 0x000fc40000410000 */
[-C--:B------:R-:W-:Y:S01]  /*4a40*/  FFMA.FTZ R66, R13, R57.reuse, R66 ;  /* 0x000000390d427223 */ /* 0x080fe20000010042 */
[----:B------:R-:W-:Y:S01]  /*4a50*/  FFMA.FTZ R63, R56, R57, -R63 ;  /* 0x00000039383f7223 */ /* 0x000fe2000001083f */
[----:B------:R-:W-:Y:S02]  /*4a60*/  HADD2.F32 R13, -RZ, R12.H1_H1 ;  /* 0x3000000cff0d7230 */ /* 0x000fe40000004100 */
[-C--:B------:R-:W-:Y:S01]  /*4a70*/  FFMA.FTZ R62, R15, R58.reuse, R62 ;  /* 0x0000003a0f3e7223 */ /* 0x080fe2000001003e */
[----:B------:R-:W-:Y:S02]  /*4a80*/  HADD2.F32 R57, -RZ, R150.H0_H0 ;  /* 0x20000096ff397230 */ /* 0x000fe40000004100 */
[----:B------:R-:W-:Y:S01]  /*4a90*/  FFMA.FTZ R11, R11, R58, -R64 ;  /* 0x0000003a0b0b7223 */ /* 0x000fe20000010840 */
[----:B------:R-:W-:Y:S02]  /*4aa0*/  HADD2.F32 R12, -RZ, R12.H0_H0 ;  /* 0x2000000cff0c7230 */ /* 0x000fe40000004100 */
[----:B------:R-:W-:-:S02]  /*4ab0*/  HADD2.F32 R150, -RZ, R150.H1_H1 ;  /* 0x30000096ff967230 */ /* 0x000fc40000004100 */
[-C--:B------:R-:W-:Y:S01]  /*4ac0*/  FMUL.FTZ R59, R13, R57.reuse ;  /* 0x000000390d3b7220 */ /* 0x080fe20000410000 */
[--C-:B------:R-:W-:Y:S02]  /*4ad0*/  HADD2.F32 R15, -RZ, R14.reuse.H1_H1 ;  /* 0x3000000eff0f7230 */ /* 0x100fe40000004100 */
        /* <DEDUP_REMOVED lines=14> */
.L_x_2734:
[----:B------:R-:W-:Y:S05]  /*4bc0*/  BSYNC B2 ;  /* 0x0000000000027941 */ /* 0x000fea0003800000 */
.L_x_2733:
[----:B------:R-:W-:Y:S02]  /*4bd0*/  ULDC.64 UR4, c[0x0][0x208] ;  /* 0x0000820000047ab9 */ /* 0x000fe40000000a00 */
[----:B----4-:R0:W-:Y:S03]  /*4be0*/  ST.E.128 desc[UR4][R60.64], R12 ;  /* 0x0000000c3c007985 */ /* 0x0101e6000c101d04 */
.L_x_2712:
[----:B------:R-:W-:Y:S05]  /*4bf0*/  BSYNC B1 ;  /* 0x0000000000017941 */ /* 0x000fea0003800000 */
.L_x_2711:
[----:B------:R-:W-:-:S03]  /*4c00*/  UMOV UR4, 0xffffffff ;  /* 0xffffffff00047882 */ /* 0x000fc60000000000 */
[----:B------:R-:W-:Y:S05]  /*4c10*/  BRA.DIV UR4, `(.L_x_2735) ;  /* 0x000001ee04847947 */ /* 0x000fea000b800000 */
[----:B-1----:R-:W1:Y:S04]  /*4c20*/  SHFL.IDX PT, R115, R115, 0x1, 0x1c1f ;  /* 0x003c1f0073737f89 */ /* 0x002e6800000e0000 */
[----:B------:R-:W0:Y:S02]  /*4c30*/  SHFL.IDX PT, R118, R118, 0x1, 0x1c1f ;  /* 0x003c1f0076767f89 */ /* 0x000e2400000e0000 */
.L_x_3060:
        /* <DEDUP_REMOVED lines=50> */
.L_x_2740:
[----:B------:R-:W-:Y:S05]  /*4f60*/  BSYNC B2 ;  /* 0x0000000000027941 */ /* 0x000fea0003800000 */
.L_x_2739:
[----:B------:R-:W-:Y:S02]  /*4f70*/  ULDC.64 UR4, c[0x0][0x208] ;  /* 0x0000820000047ab9 */ /* 0x000fe40000000a00 */
[----:B----4-:R0:W-:Y:S03]  /*4f80*/  ST.E.128 desc[UR4][R56.64], R12 ;  /* 0x0000000c38007985 */ /* 0x0101e6000c101d04 */
.L_x_2738:
[----:B------:R-:W-:Y:S05]  /*4f90*/  BSYNC B1 ;  /* 0x0000000000017941 */ /* 0x000fea0003800000 */
.L_x_2737:
[----:B------:R-:W-:Y:S01]  /*4fa0*/  ISETP.NE.AND P3, PT, R9, RZ, PT ;  /* 0x000000ff0900720c */ /* 0x000fe20003f65270 */
[----:B------:R-:W-:-:S12]  /*4fb0*/  BSSY B1, `(.L_x_2741) ;  /* 0x0000035000017945 */ /* 0x000fd80003800000 */
[----:B------:R-:W-:Y:S05]  /*4fc0*/  @!P3 BRA `(.L_x_2742) ;  /* 0x0000000000ccb947 */ /* 0x000fea0003800000 */
[----:B0---4-:R0:W4:Y:S01]  /*4fd0*/  LDS.128 R12, [R31+0x20000] ;  /* 0x020000001f0c7984 */ /* 0x0111220000000c00 */
[----:B------:R-:W-:Y:S01]  /*4fe0*/  ISETP.GE.AND P3, PT, R209, R119, PT ;  /* 0x00000077d100720c */ /* 0x000fe20003f66270 */
[----:B---3--:R-:W-:Y:S01]  /*4ff0*/  IMAD.SHL.U32 R11, R198, 0x8, RZ ;  /* 0x00000008c60b7824 */ /* 0x008fe200078e00ff */
[----:B-1----:R-:W-:Y:S01]  /*5000*/  MOV R53, R115 ;  /* 0x0000007300357202 */ /* 0x002fe20000000f00 */
        /* <DEDUP_REMOVED lines=44> */
.L_x_2744:
[----:B------:R-:W-:Y:S05]  /*52d0*/  BSYNC B2 ;  /* 0x0000000000027941 */ /* 0x000fea0003800000 */
.L_x_2743:
[----:B------:R-:W-:Y:S02]  /*52e0*/  ULDC.64 UR4, c[0x0][0x208] ;  /* 0x0000820000047ab9 */ /* 0x000fe40000000a00 */
[----:B----4-:R0:W-:Y:S03]  /*52f0*/  ST.E.128 desc[UR4][R52.64], R12 ;  /* 0x0000000c34007985 */ /* 0x0101e6000c101d04 */
.L_x_2742:
[----:B------:R-:W-:Y:S05]  /*5300*/  BSYNC B1 ;  /* 0x0000000000017941 */ /* 0x000fea0003800000 */
.L_x_2741:
        /* <DEDUP_REMOVED lines=51> */
.L_x_2748:
[----:B------:R-:W-:Y:S05]  /*5640*/  BSYNC B2 ;  /* 0x0000000000027941 */ /* 0x000fea0003800000 */
.L_x_2747:
[----:B------:R-:W-:Y:S02]  /*5650*/  ULDC.64 UR4, c[0x0][0x208] ;  /* 0x0000820000047ab9 */ /* 0x000fe40000000a00 */
[----:B----4-:R0:W-:Y:S03]  /*5660*/  ST.E.128 desc[UR4][R48.64], R12 ;  /* 0x0000000c30007985 */ /* 0x0101e6000c101d04 */
.L_x_2746:
[----:B------:R-:W-:Y:S05]  /*5670*/  BSYNC B1 ;  /* 0x0000000000017941 */ /* 0x000fea0003800000 */
.L_x_2745:
        /* <DEDUP_REMOVED lines=49> */
.L_x_2752:
[----:B------:R-:W-:Y:S05]  /*5990*/  BSYNC B2 ;  /* 0x0000000000027941 */ /* 0x000fea0003800000 */
.L_x_2751:
[----:B------:R-:W-:Y:S02]  /*59a0*/  ULDC.64 UR4, c[0x0][0x208] ;  /* 0x0000820000047ab9 */ /* 0x000fe40000000a00 */
[----:B----4-:R0:W-:Y:S03]  /*59b0*/  ST.E.128 desc[UR4][R44.64], R12 ;  /* 0x0000000c2c007985 */ /* 0x0101e6000c101d04 */
.L_x_2750:
[----:B------:R-:W-:Y:S05]  /*59c0*/  BSYNC B1 ;  /* 0x0000000000017941 */ /* 0x000fea0003800000 */
.L_x_2749:
        /* <DEDUP_REMOVED lines=49> */
.L_x_2756:
[----:B------:R-:W-:Y:S05]  /*5ce0*/  BSYNC B2 ;  /* 0x0000000000027941 */ /* 0x000fea0003800000 */
.L_x_2755:
[----:B------:R-:W-:Y:S02]  /*5cf0*/  ULDC.64 UR4, c[0x0][0x208] ;  /* 0x0000820000047ab9 */ /* 0x000fe40000000a00 */
[----:B----4-:R0:W-:Y:S03]  /*5d00*/  ST.E.128 desc[UR4][R40.64], R12 ;  /* 0x0000000c28007985 */ /* 0x0101e6000c101d04 */
.L_x_2754:
[----:B------:R-:W-:Y:S05]  /*5d10*/  BSYNC B1 ;  /* 0x0000000000017941 */ /* 0x000fea0003800000 */
.L_x_2753:
        /* <DEDUP_REMOVED lines=48> */
.L_x_2758:
[----:B------:R-:W-:Y:S05]  /*6020*/  BSYNC B1 ;  /* 0x0000000000017941 */ /* 0x000fea0003800000 */
.L_x_2757:
[----:B------:R-:W-:Y:S02]  /*6030*/  ULDC.64 UR4, c[0x0][0x208] ;  /* 0x0000820000047ab9 */ /* 0x000fe40000000a00 */
[----:B----4-:R0:W-:Y:S01]  /*6040*/  ST.E.128 desc[UR4][R36.64], R12 ;  /* 0x0000000c24007985 */ /* 0x0101e2000c101d04 */
[----:B------:R-:W-:Y:S05]  /*6050*/  BRA `(.L_x_2736) ;  /* 0x0000004000447947 */ /* 0x000fea0003800000 */
.L_x_2702:
        /* <DEDUP_REMOVED lines=22> */
[C---:B------:R-:W-:Y:S02]  /*61c0*/  LEA R56, P2, R32.reuse, UR4, 0x1 ;  /* 0x0000000420387c11 */ /* 0x040fe4000f8408ff */
[----:B------:R-:W-:Y:S01]  /*61d0*/  CS2R R52, SRZ ;  /* 0x0000000000347805 */ /* 0x000fe2000001ff00 */
[----:B------:R-:W-:Y:S01]  /*61e0*/  ULDC.64 UR6, c[0x0][0x208] ;  /* 0x0000820000067ab9 */ /* 0x000fe20000000a00 */
        /* <DEDUP_REMOVED lines=23> */
.L_x_2760:
[----:B------:R-:W-:Y:S05]  /*6360*/  BSYNC B1 ;  /* 0x0000000000017941 */ /* 0x000fea0003800000 */
.L_x_2759:
        /* <DEDUP_REMOVED lines=24> */
[----:B------:R-:W-:Y:S01]  /*64f0*/  CS2R R76, SRZ ;  /* 0x00000000004c7805 */ /* 0x000fe2000001ff00 */
[----:B------:R-:W-:Y:S01]  /*6500*/  ULDC.64 UR6, c[0x0][0x208] ;  /* 0x0000820000067ab9 */ /* 0x000fe20000000a00 */
        /* <DEDUP_REMOVED lines=23> */
.L_x_2762:
[----:B------:R-:W-:Y:S05]  /*6680*/  BSYNC B1 ;  /* 0x0000000000017941 */ /* 0x000fea0003800000 */
.L_x_2761:
        /* <DEDUP_REMOVED lines=23> */
[----:B------:R-:W-:Y:S02]  /*6800*/  PLOP3.LUT P2, PT, PT, PT, UP0, 0x80, 0x0 ;  /* 0x000000000000781c */ /* 0x000fe40003f4f008 */
        /* <DEDUP_REMOVED lines=9> */
[----:B------:R-:W-:-:S02]  /*68a0*/  PRMT R163, R11, 0x7610, R163 ;  /* 0x000076100ba37816 */ /* 0x000fc400000000a3 */
        /* <DEDUP_REMOVED lines=46> */
.L_x_2763:
[----:B------:R-:W-:Y:S01]  /*6b90*/  IMAD R87, R19, 0x8, R18 ;  /* 0x0000000813577824 */ /* 0x000fe200078e0212 */
[----:B------:R-:W-:Y:S01]  /*6ba0*/  SHF.L.U32 R88, R205, 0x1f, RZ ;  /* 0x0000001fcd587819 */ /* 0x000fe200000006ff */
[----:B------:R-:W0:Y:S01]  /*6bb0*/  LDC R130, c[0x0][0x2f4] ;  /* 0x0000bd00ff827b82 */ /* 0x000e220000000800 */
[----:B------:R-:W-:Y:S02]  /*6bc0*/  BSSY B1, `(.L_x_2764) ;  /* 0x0000003000017945 */ /* 0x000fe40003800000 */
[----:B------:R-:W1:Y:S02]  /*6bd0*/  SYNCS.PHASECHK.TRANS64.TRYWAIT P5, [R87+URZ+0x30890], R88 ;  /* 0x03089058570075a7 */ /* 0x000e6400080a017f */
[----:B-1----:R-:W-:Y:S05]  /*6be0*/  @!P5 BRA `(.L_x_2765) ;  /* 0x000001cc00dcd947 */ /* 0x002fea0003800000 */
.L_x_3061:
[----:B------:R-:W-:Y:S05]  /*6bf0*/  BSYNC B1 ;  /* 0x0000000000017941 */ /* 0x000fea0003800000 */
.L_x_2764:
[----:B------:R-:W-:Y:S01]  /*6c00*/  UMOV UR4, 0xffffffff ;  /* 0xffffffff00047882 */ /* 0x000fe20000000000 */
[----:B0-----:R-:W-:Y:S02]  /*6c10*/  IMAD.IADD R134, R130, 0x1, -R120 ;  /* 0x0000000182867824 */ /* 0x001fe400078e0a78 */
[----:B------:R-:W-:Y:S05]  /*6c20*/  BRA.DIV UR4, `(.L_x_2766) ;  /* 0x000001ce04e07947 */ /* 0x000fea000b800000 */
[----:B------:R0:W2:Y:S04]  /*6c30*/  SHFL.IDX PT, R117, R115, RZ, 0x1c1f ;  /* 0x001c1fff73757589 */ /* 0x0000a800000e0000 */
[----:B------:R0:W3:Y:S02]  /*6c40*/  SHFL.IDX PT, R11, R118, RZ, 0x1c1f ;  /* 0x001c1fff760b7589 */ /* 0x0000e400000e0000 */
.L_x_3065:
[----:B------:R-:W-:Y:S04]  /*6c50*/  BSSY B1, `(.L_x_2767) ;  /* 0x0000169000017945 */ /* 0x000fe80003800000 */
[----:B------:R-:W-:Y:S05]  /*6c60*/  @P3 BRA `(.L_x_2768) ;  /* 0x00000014009c3947 */ /* 0x000fea0003800000 */
[----:B------:R-:W-:Y:S01]  /*6c70*/  ISETP.NE.AND P3, PT, R8, RZ, PT ;  /* 0x000000ff0800720c */ /* 0x000fe20003f65270 */
[----:B------:R-:W-:Y:S01]  /*6c80*/  BSSY B2, `(.L_x_2769) ;  /* 0x000007a000027945 */ /* 0x000fe20003800000 */
[----:B---3--:R-:W-:-:S11]  /*6c90*/  MOV R116, R11 ;  /* 0x0000000b00747202 */ /* 0x008fd60000000f00 */
        /* <DEDUP_REMOVED lines=15> */
[C---:B------:R-:W-:Y:S02]  /*6d90*/  IMAD R80, R19.reuse, 0x4800, R12 ;  /* 0x0000480013507824 */ /* 0x040fe400078e020c */
[----:B------:R-:W-:Y:S02]  /*6da0*/  IMAD R12, R19, 0x4800, R133 ;  /* 0x00004800130c7824 */ /* 0x000fe400078e0285 */
[----:B------:R-:W-:-:S03]  /*6db0*/  IMAD R80, R80, 0x2, R18 ;  /* 0x0000000250507824 */ /* 0x000fc600078e0212 */
[----:B------:R-:W-:-:S03]  /*6dc0*/  LEA R12, R12, R18, 0x1 ;  /* 0x000000120c0c7211 */ /* 0x000fc600078e08ff */
[----:B------:R-:W3:Y:S04]  /*6dd0*/  LDS.128 R80, [R80+0x1e400] ;  /* 0x01e4000050507984 */ /* 0x000ee80000000c00 */
[----:B------:R-:W4:Y:S01]  /*6de0*/  LDS.128 R12, [R12+0x1e400] ;  /* 0x01e400000c0c7984 */ /* 0x000f220000000c00 */
[----:B------:R-:W-:Y:S05]  /*6df0*/  @P3 BRA `(.L_x_2772) ;  /* 0x0000000400683947 */ /* 0x000fea0003800000 */
[----:B---3--:R-:W-:Y:S01]  /*6e00*/  IMAD.MOV.U32 R150, RZ, RZ, R81 ;  /* 0x000000ffff967224 */ /* 0x008fe200078e0051 */
[----:B----4-:R-:W-:Y:S01]  /*6e10*/  MOV R81, R13 ;  /* 0x0000000d00517202 */ /* 0x010fe20000000f00 */
[----:B------:R-:W-:Y:S01]  /*6e20*/  HADD2.F32 R151, -RZ, R151.H0_H0 ;  /* 0x20000097ff977230 */ /* 0x000fe20000004100 */
[----:B------:R-:W-:Y:S01]  /*6e30*/  SHF.R.U64 R40, R40, 0x10, R41 ;  /* 0x0000001028287819 */ /* 0x000fe20000001229 */
[----:B------:R-:W-:Y:S01]  /*6e40*/  HADD2.F32 R13, -RZ, R152.H0_H0 ;  /* 0x20000098ff0d7230 */ /* 0x000fe20000004100 */
[----:B------:R-:W-:Y:S01]  /*6e50*/  SHF.R.U64 R52, R52, 0x10, R53 ;  /* 0x0000001034347819 */ /* 0x000fe20000001235 */
[----:B------:R-:W-:Y:S01]  /*6e60*/  HADD2.F32 R148, -RZ, R150.H0_H0 ;  /* 0x20000096ff947230 */ /* 0x000fe20000004100 */
[----:B------:R-:W-:Y:S01]  /*6e70*/  SHF.R.U64 R54, R54, 0x10, R55 ;  /* 0x0000001036367819 */ /* 0x000fe20000001237 */
[--C-:B------:R-:W-:Y:S01]  /*6e80*/  HADD2.F32 R149, -RZ, R81.reuse.H0_H0 ;  /* 0x20000051ff957230 */ /* 0x100fe20000004100 */
[----:B------:R-:W-:Y:S01]  /*6e90*/  SHF.R.U64 R42, R42, 0x10, R43 ;  /* 0x000000102a2a7819 */ /* 0x000fe2000000122b */
[----:B------:R-:W-:-:S02]  /*6ea0*/  HADD2.F32 R81, -RZ, R81.H1_H1 ;  /* 0x30000051ff517230 */ /* 0x000fc40000004100 */
[CC--:B------:R-:W-:Y:S01]  /*6eb0*/  FMUL.FTZ R152, R148.reuse, R151.reuse ;  /* 0x0000009794987220 */ /* 0x0c0fe20000410000 */
[----:B------:R-:W-:Y:S02]  /*6ec0*/  HADD2.F32 R154, -RZ, R154.H0_H0 ;  /* 0x2000009aff9a7230 */ /* 0x000fe40000004100 */
[C---:B------:R-:W-:Y:S01]  /*6ed0*/  FMUL.FTZ R151, R149.reuse, R151 ;  /* 0x0000009795977220 */ /* 0x040fe20000410000 */
[----:B------:R-:W-:Y:S02]  /*6ee0*/  HADD2.F32 R52, -RZ, R52.H0_H0 ;  /* 0x20000034ff347230 */ /* 0x000fe40000004100 */
[-C--:B------:R-:W-:Y:S01]  /*6ef0*/  FFMA.FTZ R149, R149, R13.reuse, -R152 ;  /* 0x0000000d95957223 */ /* 0x080fe20000010898 */
[----:B------:R-:W-:Y:S02]  /*6f00*/  HADD2.F32 R40, -RZ, R40.H0_H0 ;  /* 0x20000028ff287230 */ /* 0x000fe40000004100 */
[----:B------:R-:W-:Y:S01]  /*6f10*/  FFMA.FTZ R148, R148, R13, R151 ;  /* 0x0000000d94947223 */ /* 0x000fe20000010097 */
[----:B------:R-:W-:Y:S01]  /*6f20*/  SHF.R.U32.HI R151, RZ, 0x10, R53 ;  /* 0x00000010ff977819 */ /* 0x000fe20000011635 */
[----:B------:R-:W-:Y:S01]  /*6f30*/  HADD2.F32 R13, -RZ, R150.H1_H1 ;  /* 0x30000096ff0d7230 */ /* 0x000fe20000004100 */
[----:B------:R-:W-:Y:S01]  /*6f40*/  SHF.R.U32.HI R150, RZ, 0x10, R41 ;  /* 0x00000010ff967819 */ /* 0x000fe20000011629 */
[----:B------:R-:W-:-:S02]  /*6f50*/  IMAD.MOV.U32 R41, RZ, RZ, R83 ;  /* 0x000000ffff297224 */ /* 0x000fc400078e0053 */
        /* <DEDUP_REMOVED lines=8> */
[----:B------:R-:W-:-:S02]  /*6fe0*/  HADD2.F32 R151, -RZ, R153.H1_H1 ;  /* 0x30000099ff977230 */ /* 0x000fc40000004100 */
[----:B------:R-:W-:Y:S01]  /*6ff0*/  HADD2.F32 R150, -RZ, R153.H0_H0 ;  /* 0x20000099ff967230 */ /* 0x000fe20000004100 */
[----:B------:R-:W-:Y:S01]  /*7000*/  F2FP.F16.F32.PACK_AB R81, R81, R149 ;  /* 0x000000955151723e */ /* 0x000fe200000000ff */
[----:B------:R-:W-:Y:S02]  /*7010*/  HADD2.F32 R54, -RZ, R54.H0_H0 ;  /* 0x20000036ff367230 */ /* 0x000fe40000004100 */
[-C--:B------:R-:W-:Y:S01]  /*7020*/  FMUL.FTZ R152, R83, R151.reuse ;  /* 0x0000009753987220 */ /* 0x080fe20000410000 */
[----:B------:R-:W-:Y:S01]  /*7030*/  FMUL.FTZ R151, R53, R151 ;  /* 0x0000009735977220 */ /* 0x000fe20000410000 */
[----:B------:R-:W-:Y:S01]  /*7040*/  HADD2.F32 R42, -RZ, R42.H0_H0 ;  /* 0x2000002aff2a7230 */ /* 0x000fe20000004100 */
[----:B------:R-:W-:Y:S01]  /*7050*/  F2FP.F16.F32.PACK_AB R148, R13, R148 ;  /* 0x000000940d94723e */ /* 0x000fe200000000ff */
[-C--:B------:R-:W-:Y:S01]  /*7060*/  FFMA.FTZ R53, R53, R150.reuse, -R152 ;  /* 0x0000009635357223 */ /* 0x080fe20000010898 */
[----:B------:R-:W-:Y:S01]  /*7070*/  FFMA.FTZ R151, R83, R150, R151 ;  /* 0x0000009653977223 */ /* 0x000fe20000010097 */
[----:B------:R-:W-:Y:S01]  /*7080*/  SHF.R.U32.HI R150, RZ, 0x10, R55 ;  /* 0x00000010ff967819 */ /* 0x000fe20000011637 */
[----:B------:R-:W-:Y:S01]  /*7090*/  HADD2.F32 R83, -RZ, R41.H1_H1 ;  /* 0x30000029ff537230 */ /* 0x000fe20000004100 */
[----:B------:R-:W-:Y:S01]  /*70a0*/  SHF.R.U32.HI R152, RZ, 0x10, R43 ;  /* 0x00000010ff987819 */ /* 0x000fe2000001162b */
[----:B------:R-:W-:Y:S01]  /*70b0*/  HADD2.F32 R55, -RZ, R14.H0_H0 ;  /* 0x2000000eff377230 */ /* 0x000fe20000004100 */
[----:B------:R-:W-:Y:S01]  /*70c0*/  MOV R13, R81 ;  /* 0x00000051000d7202 */ /* 0x000fe20000000f00 */
[----:B------:R-:W-:-:S02]  /*70d0*/  HADD2.F32 R41, -RZ, R150.H0_H0 ;  /* 0x20000096ff297230 */ /* 0x000fc40000004100 */
[----:B------:R-:W-:Y:S02]  /*70e0*/  HADD2.F32 R150, -RZ, R15.H1_H1 ;  /* 0x3000000fff967230 */ /* 0x000fe40000004100 */
[----:B------:R-:W-:Y:S02]  /*70f0*/  HADD2.F32 R15, -RZ, R152.H0_H0 ;  /* 0x20000098ff0f7230 */ /* 0x000fe40000004100 */
[-C--:B------:R-:W-:Y:S01]  /*7100*/  FMUL.FTZ R152, R83, R41.reuse ;  /* 0x0000002953987220 */ /* 0x080fe20000410000 */
[----:B------:R-:W-:Y:S02]  /*7110*/  HADD2.F32 R14, -RZ, R14.H1_H1 ;  /* 0x3000000eff0e7230 */ /* 0x000fe40000004100 */
[C---:B------:R-:W-:Y:S01]  /*7120*/  FMUL.FTZ R153, R150.reuse, R41 ;  /* 0x0000002996997220 */ /* 0x040fe20000410000 */
[----:B------:R-:W-:Y:S02]  /*7130*/  IMAD.MOV.U32 R81, RZ, RZ, R148 ;  /* 0x000000ffff517224 */ /* 0x000fe400078e0094 */
[----:B------:R-:W-:Y:S01]  /*7140*/  FFMA.FTZ R41, R150, R15, -R152 ;  /* 0x0000000f96297223 */ /* 0x000fe20000010898 */
[----:B------:R-:W-:-:S02]  /*7150*/  HADD2.F32 R152, -RZ, R12.H0_H0 ;  /* 0x2000000cff987230 */ /* 0x000fc40000004100 */
[----:B------:R-:W-:Y:S01]  /*7160*/  FFMA.FTZ R15, R83, R15, R153 ;  /* 0x0000000f530f7223 */ /* 0x000fe20000010099 */
[----:B------:R-:W-:Y:S02]  /*7170*/  HADD2.F32 R83, -RZ, R80.H0_H0 ;  /* 0x20000050ff537230 */ /* 0x000fe40000004100 */
[----:B------:R-:W-:Y:S01]  /*7180*/  HADD2.F32 R150, -RZ, R166.H1_H1 ;  /* 0x300000a6ff967230 */ /* 0x000fe20000004100 */
[----:B------:R-:W-:Y:S01]  /*7190*/  F2FP.F16.F32.PACK_AB R41, R41, R53 ;  /* 0x000000352929723e */ /* 0x000fe200000000ff */
[----:B------:R-:W-:Y:S02]  /*71a0*/  HADD2.F32 R80, -RZ, R80.H1_H1 ;  /* 0x30000050ff507230 */ /* 0x000fe40000004100 */
        /* <DEDUP_REMOVED lines=8> */
[----:B------:R-:W-:Y:S01]  /*7230*/  HADD2.F32 R150, -RZ, R168.H0_H0 ;  /* 0x200000a8ff967230 */ /* 0x000fe20000004100 */
[----:B------:R-:W-:Y:S01]  /*7240*/  MOV R15, R41 ;  /* 0x00000029000f7202 */ /* 0x000fe20000000f00 */
[----:B------:R-:W-:Y:S01]  /*7250*/  FFMA.FTZ R83, R12, R40, -R83 ;  /* 0x000000280c537223 */ /* 0x000fe20000010853 */
[----:B------:R-:W-:-:S02]  /*7260*/  HADD2.F32 R12, -RZ, R82.H0_H0 ;  /* 0x20000052ff0c7230 */ /* 0x000fc40000004100 */
[----:B------:R-:W-:Y:S01]  /*7270*/  FFMA.FTZ R52, R80, R40, R52 ;  /* 0x0000002850347223 */ /* 0x000fe20000010034 */
[----:B------:R-:W-:Y:S02]  /*7280*/  HADD2.F32 R40, -RZ, R166.H0_H0 ;  /* 0x200000a6ff287230 */ /* 0x000fe40000004100 */
[----:B------:R-:W-:Y:S02]  /*7290*/  HADD2.F32 R82, -RZ, R82.H1_H1 ;  /* 0x30000052ff527230 */ /* 0x000fe40000004100 */
[CC--:B------:R-:W-:Y:S01]  /*72a0*/  FMUL.FTZ R80, R12.reuse, R150.reuse ;  /* 0x000000960c507220 */ /* 0x0c0fe20000410000 */
[----:B------:R-:W-:Y:S01]  /*72b0*/  FMUL.FTZ R150, R55, R150 ;  /* 0x0000009637967220 */ /* 0x000fe20000410000 */
[----:B------:R-:W-:Y:S02]  /*72c0*/  F2FP.F16.F32.PACK_AB R83, R83, R153 ;  /* 0x000000995353723e */ /* 0x000fe400000000ff */
[-C--:B------:R-:W-:Y:S01]  /*72d0*/  FFMA.FTZ R80, R55, R40.reuse, -R80 ;  /* 0x0000002837507223 */ /* 0x080fe20000010850 */
[----:B------:R-:W-:Y:S01]  /*72e0*/  FFMA.FTZ R150, R12, R40, R150 ;  /* 0x000000280c967223 */ /* 0x000fe20000010096 */
[-C--:B------:R-:W-:Y:S01]  /*72f0*/  FMUL.FTZ R12, R82, R54.reuse ;  /* 0x00000036520c7220 */ /* 0x080fe20000410000 */
[----:B------:R-:W-:Y:S01]  /*7300*/  FMUL.FTZ R54, R14, R54 ;  /* 0x000000360e367220 */ /* 0x000fe20000410000 */
[----:B------:R-:W-:-:S02]  /*7310*/  F2FP.F16.F32.PACK_AB R52, R52, R154 ;  /* 0x0000009a3434723e */ /* 0x000fc400000000ff */
[-C--:B------:R-:W-:Y:S01]  /*7320*/  FFMA.FTZ R12, R14, R42.reuse, -R12 ;  /* 0x0000002a0e0c7223 */ /* 0x080fe2000001080c */
[----:B------:R-:W-:-:S04]  /*7330*/  FFMA.FTZ R54, R82, R42, R54 ;  /* 0x0000002a52367223 */ /* 0x000fc80000010036 */
[----:B------:R-:W-:Y:S01]  /*7340*/  F2FP.F16.F32.PACK_AB R14, R12, R80 ;  /* 0x000000500c0e723e */ /* 0x000fe200000000ff */
[----:B------:R-:W-:Y:S01]  /*7350*/  IMAD.MOV.U32 R12, RZ, RZ, R83 ;  /* 0x000000ffff0c7224 */ /* 0x000fe200078e0053 */
[----:B------:R-:W-:Y:S01]  /*7360*/  F2FP.F16.F32.PACK_AB R54, R54, R150 ;  /* 0x000000963636723e */ /* 0x000fe200000000ff */
[----:B------:R-:W-:Y:S02]  /*7370*/  IMAD.MOV.U32 R80, RZ, RZ, R52 ;  /* 0x000000ffff507224 */ /* 0x000fe400078e0034 */
[----:B------:R-:W-:Y:S02]  /*7380*/  IMAD.MOV.U32 R83, RZ, RZ, R151 ;  /* 0x000000ffff537224 */ /* 0x000fe400078e0097 */
[----:B------:R-:W-:-:S07]  /*7390*/  IMAD.MOV.U32 R82, RZ, RZ, R54 ;  /* 0x000000ffff527224 */ /* 0x000fce00078e0036 */
.L_x_2772:
[----:B------:R-:W-:Y:S05]  /*73a0*/  BSYNC B3 ;  /* 0x0000000000037941 */ /* 0x000fea0003800000 */
.L_x_2771:
[----:B------:R-:W-:Y:S01]  /*73b0*/  LEA R40, P3, R5, R11, 0x1 ;  /* 0x0000000b05287211 */ /* 0x000fe200078608ff */
[----:B------:R-:W-:-:S03]  /*73c0*/  ULDC.64 UR4, c[0x0][0x208] ;  /* 0x0000820000047ab9 */ /* 0x000fc60000000a00 */
[----:B--2---:R-:W-:Y:S02]  /*73d0*/  LEA.HI.X R41, R5, R117, R109, 0x1, P3 ;  /* 0x0000007505297211 */ /* 0x004fe400018f0c6d */
[----:B------:R-:W-:-:S03]  /*73e0*/  ISETP.GE.AND P3, PT, R147, R130, PT ;  /* 0x000000829300720c */ /* 0x000fc60003f66270 */
[----:B----4-:R4:W-:Y:S10]  /*73f0*/  ST.E.128 desc[UR4][R40.64], R12 ;  /* 0x0000000c28007985 */ /* 0x0109f4000c101d04 */
[----:B------:R-:W-:-:S05]  /*7400*/  @!P3 IMAD.WIDE R42, R147, 0x2, R116 ;  /* 0x00000002932ab825 */ /* 0x000fca00078e0274 */
[----:B---3--:R4:W-:Y:S02]  /*7410*/  @!P3 ST.E.128 desc[UR4][R42.64], R80 ;  /* 0x000000502a00b985 */ /* 0x0089e4000c101d04 */
.L_x_2770:
[----:B------:R-:W-:Y:S05]  /*7420*/  BSYNC B2 ;  /* 0x0000000000027941 */ /* 0x000fea0003800000 */
.L_x_2769:
[----:B------:R-:W-:Y:S01]  /*7430*/  ISETP.NE.AND P3, PT, R9, RZ, PT ;  /* 0x000000ff0900720c */ /* 0x000fe20003f65270 */
[----:B------:R-:W-:-:S12]  /*7440*/  BSSY B2, `(.L_x_2773) ;  /* 0x0000076000027945 */ /* 0x000fd80003800000 */
[----:B------:R-:W-:Y:S05]  /*7450*/  @!P3 BRA `(.L_x_2774) ;  /* 0x0000000400d0b947 */ /* 0x000fea0003800000 */
[----:B----4-:R-:W-:Y:S01]  /*7460*/  SEL R12, R120, R134, !P1 ;  /* 0x00000086780c7207 */ /* 0x010fe20004800000 */
        /* <DEDUP_REMOVED lines=22> */
[----:B------:R-:W-:Y:S01]  /*75d0*/  HADD2.F32 R82, -RZ, R167.H1_H1 ;  /* 0x300000a7ff527230 */ /* 0x000fe20000004100 */
[----:B------:R-:W-:Y:S01]  /*75e0*/  SHF.R.U64 R36, R36, 0x10, R37 ;  /* 0x0000001024247819 */ /* 0x000fe20000001225 */
[----:B---3--:R-:W-:Y:S01]  /*75f0*/  HADD2.F32 R80, -RZ, R41.H0_H0 ;  /* 0x20000029ff507230 */ /* 0x008fe20000004100 */
[----:B------:R-:W-:Y:S01]  /*7600*/  SHF.R.U64 R48, R48, 0x10, R49 ;  /* 0x0000001030307819 */ /* 0x000fe20000001231 */
[----:B--2---:R-:W-:Y:S01]  /*7610*/  HADD2.F32 R81, -RZ, R13.H0_H0 ;  /* 0x2000000dff517230 */ /* 0x004fe20000004100 */
[----:B------:R-:W-:Y:S01]  /*7620*/  SHF.R.U64 R50, R50, 0x10, R51 ;  /* 0x0000001032327819 */ /* 0x000fe20000001233 */
[----:B------:R-:W-:Y:S02]  /*7630*/  HADD2.F32 R55, -RZ, R165.H1_H1 ;  /* 0x300000a5ff377230 */ /* 0x000fe40000004100 */
[-C--:B------:R-:W-:Y:S01]  /*7640*/  FMUL.FTZ R83, R80, R82.reuse ;  /* 0x0000005250537220 */ /* 0x080fe20000410000 */
[----:B------:R-:W-:Y:S02]  /*7650*/  HADD2.F32 R41, -RZ, R41.H1_H1 ;  /* 0x30000029ff297230 */ /* 0x000fe40000004100 */
[----:B------:R-:W-:Y:S01]  /*7660*/  FMUL.FTZ R82, R81, R82 ;  /* 0x0000005251527220 */ /* 0x000fe20000410000 */
[----:B------:R-:W-:-:S02]  /*7670*/  HADD2.F32 R148, -RZ, R167.H0_H0 ;  /* 0x200000a7ff947230 */ /* 0x000fc40000004100 */
[-C--:B------:R-:W-:Y:S01]  /*7680*/  FFMA.FTZ R81, R81, R55.reuse, -R83 ;  /* 0x0000003751517223 */ /* 0x080fe20000010853 */
[----:B------:R-:W-:Y:S01]  /*7690*/  SHF.R.U32.HI R83, RZ, 0x10, R37 ;  /* 0x00000010ff537819 */ /* 0x000fe20000011625 */
[----:B------:R-:W-:Y:S01]  /*76a0*/  FFMA.FTZ R80, R80, R55, R82 ;  /* 0x0000003750507223 */ /* 0x000fe20000010052 */
[----:B------:R-:W-:Y:S01]  /*76b0*/  SHF.R.U32.HI R82, RZ, 0x10, R49 ;  /* 0x00000010ff527819 */ /* 0x000fe20000011631 */
[----:B------:R-:W-:Y:S01]  /*76c0*/  HADD2.F32 R55, -RZ, R13.H1_H1 ;  /* 0x3000000dff377230 */ /* 0x000fe20000004100 */
[--C-:B------:R-:W-:Y:S01]  /*76d0*/  SHF.R.U64 R37, R38, 0x10, R39.reuse ;  /* 0x0000001026257819 */ /* 0x100fe20000001227 */
[----:B------:R-:W-:Y:S01]  /*76e0*/  HADD2.F32 R13, -RZ, R83.H0_H0 ;  /* 0x20000053ff0d7230 */ /* 0x000fe20000004100 */
[----:B------:R-:W-:Y:S01]  /*76f0*/  SHF.R.U32.HI R38, RZ, 0x10, R39 ;  /* 0x00000010ff267819 */ /* 0x000fe20000011627 */
[----:B------:R-:W-:Y:S01]  /*7700*/  HADD2.F32 R82, -RZ, R82.H0_H0 ;  /* 0x20000052ff527230 */ /* 0x000fe20000004100 */
[----:B------:R-:W-:Y:S01]  /*7710*/  SHF.R.U32.HI R39, RZ, 0x10, R51 ;  /* 0x00000010ff277819 */ /* 0x000fe20000011633 */
[----:B------:R-:W-:-:S02]  /*7720*/  HADD2.F32 R51, -RZ, R48.H0_H0 ;  /* 0x20000030ff337230 */ /* 0x000fc40000004100 */
[----:B------:R-:W-:Y:S02]  /*7730*/  HADD2.F32 R36, -RZ, R36.H0_H0 ;  /* 0x20000024ff247230 */ /* 0x000fe40000004100 */
[-C--:B------:R-:W-:Y:S01]  /*7740*/  FMUL.FTZ R83, R41, R82.reuse ;  /* 0x0000005229537220 */ /* 0x080fe20000410000 */
[C---:B------:R-:W-:Y:S01]  /*7750*/  FMUL.FTZ R82, R55.reuse, R82 ;  /* 0x0000005237527220 */ /* 0x040fe20000410000 */
[----:B------:R-:W-:Y:S02]  /*7760*/  HADD2.F32 R39, -RZ, R39.H0_H0 ;  /* 0x20000027ff277230 */ /* 0x000fe40000004100 */
[-C--:B------:R-:W-:Y:S01]  /*7770*/  FFMA.FTZ R55, R55, R13.reuse, -R83 ;  /* 0x0000000d37377223 */ /* 0x080fe20000010853 */
[----:B------:R-:W-:Y:S01]  /*7780*/  FFMA.FTZ R41, R41, R13, R82 ;  /* 0x0000000d29297223 */ /* 0x000fe20000010052 */
[----:B------:R-:W-:Y:S02]  /*7790*/  IMAD.MOV.U32 R13, RZ, RZ, R43 ;  /* 0x000000ffff0d7224 */ /* 0x000fe400078e002b */
[----:B------:R-:W-:Y:S01]  /*77a0*/  HADD2.F32 R83, -RZ, R15.H0_H0 ;  /* 0x2000000fff537230 */ /* 0x000fe20000004100 */
[----:B------:R-:W-:Y:S01]  /*77b0*/  F2FP.F16.F32.PACK_AB R55, R55, R81 ;  /* 0x000000513737723e */ /* 0x000fe200000000ff */
[----:B------:R-:W-:Y:S01]  /*77c0*/  HADD2.F32 R82, -RZ, R165.H0_H0 ;  /* 0x200000a5ff527230 */ /* 0x000fe20000004100 */
[----:B------:R-:W-:Y:S01]  /*77d0*/  F2FP.F16.F32.PACK_AB R41, R41, R80 ;  /* 0x000000502929723e */ /* 0x000fe200000000ff */
[----:B------:R-:W-:-:S02]  /*77e0*/  HADD2.F32 R43, -RZ, R13.H0_H0 ;  /* 0x2000000dff2b7230 */ /* 0x000fc40000004100 */
[----:B------:R-:W-:Y:S02]  /*77f0*/  HADD2.F32 R13, -RZ, R13.H1_H1 ;  /* 0x3000000dff0d7230 */ /* 0x000fe40000004100 */
[----:B------:R-:W-:Y:S02]  /*7800*/  HADD2.F32 R15, -RZ, R15.H1_H1 ;  /* 0x3000000fff0f7230 */ /* 0x000fe40000004100 */
[-C--:B------:R-:W-:Y:S01]  /*7810*/  FMUL.FTZ R147, R43, R148.reuse ;  /* 0x000000942b937220 */ /* 0x080fe20000410000 */
[----:B------:R-:W-:Y:S01]  /*7820*/  FMUL.FTZ R148, R83, R148 ;  /* 0x0000009453947220 */ /* 0x000fe20000410000 */
[----:B------:R-:W-:Y:S02]  /*7830*/  HADD2.F32 R50, -RZ, R50.H0_H0 ;  /* 0x20000032ff327230 */ /* 0x000fe40000004100 */
[----:B------:R-:W-:Y:S01]  /*7840*/  FMUL.FTZ R49, R15, R39 ;  /* 0x000000270f317220 */ /* 0x000fe20000410000 */
[----:B------:R-:W-:Y:S01]  /*7850*/  FFMA.FTZ R148, R43, R82, R148 ;  /* 0x000000522b947223 */ /* 0x000fe20000010094 */
[----:B------:R-:W-:-:S02]  /*7860*/  HADD2.F32 R43, -RZ, R38.H0_H0 ;  /* 0x20000026ff2b7230 */ /* 0x000fc40000004100 */
[----:B------:R-:W-:Y:S01]  /*7870*/  FMUL.FTZ R38, R13, R39 ;  /* 0x000000270d267220 */ /* 0x000fe20000410000 */
[--C-:B------:R-:W-:Y:S02]  /*7880*/  HADD2.F32 R39, -RZ, R40.reuse.H0_H0 ;  /* 0x20000028ff277230 */ /* 0x100fe40000004100 */
[----:B------:R-:W-:Y:S01]  /*7890*/  FFMA.FTZ R147, R83, R82, -R147 ;  /* 0x0000005253937223 */ /* 0x000fe20000010893 */
[----:B------:R-:W-:Y:S02]  /*78a0*/  HADD2.F32 R40, -RZ, R40.H1_H1 ;  /* 0x30000028ff287230 */ /* 0x000fe40000004100 */
[-C--:B------:R-:W-:Y:S01]  /*78b0*/  FFMA.FTZ R15, R15, R43.reuse, -R38 ;  /* 0x0000002b0f0f7223 */ /* 0x080fe20000010826 */
[--C-:B------:R-:W-:Y:S02]  /*78c0*/  HADD2.F32 R38, -RZ, R164.reuse.H1_H1 ;  /* 0x300000a4ff267230 */ /* 0x100fe40000004100 */
[----:B------:R-:W-:Y:S01]  /*78d0*/  FFMA.FTZ R13, R13, R43, R49 ;  /* 0x0000002b0d0d7223 */ /* 0x000fe20000010031 */
[----:B------:R-:W-:-:S02]  /*78e0*/  HADD2.F32 R43, -RZ, R164.H0_H0 ;  /* 0x200000a4ff2b7230 */ /* 0x000fc40000004100 */
[--C-:B------:R-:W-:Y:S02]  /*78f0*/  HADD2.F32 R49, -RZ, R12.reuse.H0_H0 ;  /* 0x2000000cff317230 */ /* 0x100fe40000004100 */
[----:B------:R-:W-:Y:S01]  /*7900*/  FMUL.FTZ R48, R39, R38 ;  /* 0x0000002627307220 */ /* 0x000fe20000410000 */
[----:B------:R-:W-:Y:S01]  /*7910*/  HADD2.F32 R12, -RZ, R12.H1_H1 ;  /* 0x3000000cff0c7230 */ /* 0x000fe20000004100 */
[----:B------:R-:W-:Y:S01]  /*7920*/  F2FP.F16.F32.PACK_AB R148, R13, R148 ;  /* 0x000000940d94723e */ /* 0x000fe200000000ff */
[C---:B------:R-:W-:Y:S01]  /*7930*/  FMUL.FTZ R38, R49.reuse, R38 ;  /* 0x0000002631267220 */ /* 0x040fe20000410000 */
[----:B------:R-:W-:Y:S01]  /*7940*/  FFMA.FTZ R48, R49, R43, -R48 ;  /* 0x0000002b31307223 */ /* 0x000fe20000010830 */
[-C--:B------:R-:W-:Y:S01]  /*7950*/  FMUL.FTZ R49, R40, R51.reuse ;  /* 0x0000003328317220 */ /* 0x080fe20000410000 */
[----:B------:R-:W-:Y:S01]  /*7960*/  FMUL.FTZ R51, R12, R51 ;  /* 0x000000330c337220 */ /* 0x000fe20000410000 */
[----:B------:R-:W-:Y:S01]  /*7970*/  FFMA.FTZ R38, R39, R43, R38 ;  /* 0x0000002b27267223 */ /* 0x000fe20000010026 */
[----:B------:R-:W-:-:S02]  /*7980*/  HADD2.F32 R39, -RZ, R14.H0_H0 ;  /* 0x2000000eff277230 */ /* 0x000fc40000004100 */
[-C--:B------:R-:W-:Y:S01]  /*7990*/  FFMA.FTZ R49, R12, R36.reuse, -R49 ;  /* 0x000000240c317223 */ /* 0x080fe20000010831 */
[----:B------:R-:W-:Y:S01]  /*79a0*/  FFMA.FTZ R51, R40, R36, R51 ;  /* 0x0000002428337223 */ /* 0x000fe20000010033 */
[----:B------:R-:W-:Y:S01]  /*79b0*/  HADD2.F32 R12, -RZ, R163.H0_H0 ;  /* 0x200000a3ff0c7230 */ /* 0x000fe20000004100 */
[----:B------:R-:W-:Y:S01]  /*79c0*/  F2FP.F16.F32.PACK_AB R15, R15, R147 ;  /* 0x000000930f0f723e */ /* 0x000fe200000000ff */
[--C-:B------:R-:W-:Y:S01]  /*79d0*/  HADD2.F32 R40, -RZ, R42.reuse.H0_H0 ;  /* 0x2000002aff287230 */ /* 0x100fe20000004100 */
[----:B------:R-:W-:Y:S01]  /*79e0*/  F2FP.F16.F32.PACK_AB R48, R49, R48 ;  /* 0x000000303130723e */ /* 0x000fe200000000ff */
[----:B------:R-:W-:Y:S02]  /*79f0*/  HADD2.F32 R42, -RZ, R42.H1_H1 ;  /* 0x3000002aff2a7230 */ /* 0x000fe40000004100 */
[----:B------:R-:W-:Y:S01]  /*7a00*/  FMUL.FTZ R82, R39, R12 ;  /* 0x0000000c27527220 */ /* 0x000fe20000410000 */
[----:B------:R-:W-:Y:S01]  /*7a10*/  HADD2.F32 R14, -RZ, R14.H1_H1 ;  /* 0x3000000eff0e7230 */ /* 0x000fe20000004100 */
[----:B------:R-:W-:Y:S01]  /*7a20*/  F2FP.F16.F32.PACK_AB R38, R51, R38 ;  /* 0x000000263326723e */ /* 0x000fe200000000ff */
[----:B------:R-:W-:-:S02]  /*7a30*/  HADD2.F32 R43, -RZ, R37.H0_H0 ;  /* 0x20000025ff2b7230 */ /* 0x000fc40000004100 */
[----:B------:R-:W-:Y:S01]  /*7a40*/  FMUL.FTZ R37, R40, R12 ;  /* 0x0000000c28257220 */ /* 0x000fe20000410000 */
[----:B------:R-:W-:Y:S02]  /*7a50*/  HADD2.F32 R36, -RZ, R163.H1_H1 ;  /* 0x300000a3ff247230 */ /* 0x000fe40000004100 */
[-C--:B------:R-:W-:Y:S01]  /*7a60*/  FMUL.FTZ R12, R42, R50.reuse ;  /* 0x000000322a0c7220 */ /* 0x080fe20000410000 */
[C---:B------:R-:W-:Y:S01]  /*7a70*/  FMUL.FTZ R50, R14.reuse, R50 ;  /* 0x000000320e327220 */ /* 0x040fe20000410000 */
[----:B------:R-:W-:Y:S01]  /*7a80*/  MOV R13, R55 ;  /* 0x00000037000d7202 */ /* 0x000fe20000000f00 */
[-C--:B------:R-:W-:Y:S01]  /*7a90*/  FFMA.FTZ R37, R39, R36.reuse, -R37 ;  /* 0x0000002427257223 */ /* 0x080fe20000010825 */
[-C--:B------:R-:W-:Y:S01]  /*7aa0*/  FFMA.FTZ R12, R14, R43.reuse, -R12 ;  /* 0x0000002b0e0c7223 */ /* 0x080fe2000001080c */
[----:B------:R-:W-:Y:S01]  /*7ab0*/  FFMA.FTZ R82, R40, R36, R82 ;  /* 0x0000002428527223 */ /* 0x000fe20000010052 */
[----:B------:R-:W-:Y:S01]  /*7ac0*/  FFMA.FTZ R50, R42, R43, R50 ;  /* 0x0000002b2a327223 */ /* 0x000fe20000010032 */
[----:B------:R-:W-:-:S02]  /*7ad0*/  IMAD.MOV.U32 R40, RZ, RZ, R38 ;  /* 0x000000ffff287224 */ /* 0x000fc400078e0026 */
[----:B------:R-:W-:Y:S01]  /*7ae0*/  F2FP.F16.F32.PACK_AB R37, R12, R37 ;  /* 0x000000250c25723e */ /* 0x000fe200000000ff */
[----:B------:R-:W-:Y:S01]  /*7af0*/  IMAD.MOV.U32 R12, RZ, RZ, R48 ;  /* 0x000000ffff0c7224 */ /* 0x000fe200078e0030 */
[----:B------:R-:W-:Y:S01]  /*7b00*/  F2FP.F16.F32.PACK_AB R50, R50, R82 ;  /* 0x000000523232723e */ /* 0x000fe200000000ff */
[----:B------:R-:W-:Y:S02]  /*7b10*/  IMAD.MOV.U32 R43, RZ, RZ, R148 ;  /* 0x000000ffff2b7224 */ /* 0x000fe400078e0094 */
[----:B------:R-:W-:Y:S01]  /*7b20*/  IMAD.MOV.U32 R14, RZ, RZ, R37 ;  /* 0x000000ffff0e7224 */ /* 0x000fe200078e0025 */
[----:B------:R-:W-:-:S07]  /*7b30*/  MOV R42, R50 ;  /* 0x00000032002a7202 */ /* 0x000fce0000000f00 */
.L_x_2776:
[----:B------:R-:W-:Y:S05]  /*7b40*/  BSYNC B3 ;  /* 0x0000000000037941 */ /* 0x000fea0003800000 */
.L_x_2775:
[C---:B------:R-:W-:Y:S01]  /*7b50*/  ISETP.GE.AND P3, PT, R54.reuse, R130, PT ;  /* 0x000000823600720c */ /* 0x040fe20003f66270 */
[----:B------:R-:W-:Y:S02]  /*7b60*/  ULDC.64 UR4, c[0x0][0x208] ;  /* 0x0000820000047ab9 */ /* 0x000fe40000000a00 */
[----:B--2---:R2:W-:Y:S10]  /*7b70*/  ST.E.128 desc[UR4][R52.64], R12 ;  /* 0x0000000c34007985 */ /* 0x0045f4000c101d04 */
[----:B------:R-:W-:-:S05]  /*7b80*/  @!P3 IMAD.WIDE R36, R54, 0x2, R116 ;  /* 0x000000023624b825 */ /* 0x000fca00078e0274 */
[----:B---3--:R2:W-:Y:S02]  /*7b90*/  @!P3 ST.E.128 desc[UR4][R36.64], R40 ;  /* 0x000000282400b985 */ /* 0x0085e4000c101d04 */
.L_x_2774:
[----:B------:R-:W-:Y:S05]  /*7ba0*/  BSYNC B2 ;  /* 0x0000000000027941 */ /* 0x000fea0003800000 */
.L_x_2773:
[----:B------:R-:W-:-:S13]  /*7bb0*/  ISETP.NE.AND P3, PT, R10, RZ, PT ;  /* 0x000000ff0a00720c */ /* 0x000fda0003f65270 */
[----:B------:R-:W-:Y:S05]  /*7bc0*/  @!P3 BRA `(.L_x_2768) ;  /* 0x0000000400c4b947 */ /* 0x000fea0003800000 */
[----:B--2-4-:R-:W2:Y:S01]  /*7bd0*/  LDL R12, [R1] ;  /* 0x00000000010c7983 */ /* 0x014ea20000100800 */
[C---:B------:R-:W-:Y:S01]  /*7be0*/  LEA R40, P3, R7.reuse, R11, 0x1 ;  /* 0x0000000b07287211 */ /* 0x040fe200078608ff */
[----:B------:R-:W-:Y:S03]  /*7bf0*/  BSSY B2, `(.L_x_2777) ;  /* 0x0000069000027945 */ /* 0x000fe60003800000 */
[----:B------:R-:W-:Y:S02]  /*7c00*/  LEA.HI.X R41, R7, R117, R107, 0x1, P3 ;  /* 0x0000007507297211 */ /* 0x000fe400018f0c6b */
[----:B------:R-:W-:Y:S02]  /*7c10*/  ISETP.GE.AND P3, PT, R193, R119, PT ;  /* 0x00000077c100720c */ /* 0x000fe40003f66270 */
[----:B--2---:R-:W-:-:S04]  /*7c20*/  LOP3.LUT P5, RZ, R12, 0x1, RZ, 0xc0, !PT ;  /* 0x000000010cff7812 */ /* 0x004fc800078ac0ff */
        /* <DEDUP_REMOVED lines=38> */
[----:B------:R-:W-:Y:S01]  /*7e90*/  FMUL.FTZ R44, R13, R44 ;  /* 0x0000002c0d2c7220 */ /* 0x000fe20000410000 */
[-C--:B------:R-:W-:Y:S01]  /*7ea0*/  FFMA.FTZ R42, R37, R45.reuse, -R42 ;  /* 0x0000002d252a7223 */ /* 0x080fe2000001082a */
[----:B------:R-:W-:Y:S01]  /*7eb0*/  FFMA.FTZ R51, R48, R45, R51 ;  /* 0x0000002d30337223 */ /* 0x000fe20000010033 */
[-C--:B------:R-:W-:Y:S01]  /*7ec0*/  FFMA.FTZ R47, R13, R50.reuse, -R47 ;  /* 0x000000320d2f7223 */ /* 0x080fe2000001082f */
[----:B------:R-:W-:Y:S01]  /*7ed0*/  FFMA.FTZ R44, R49, R50, R44 ;  /* 0x00000032312c7223 */ /* 0x000fe2000001002c */
[----:B------:R-:W-:Y:S02]  /*7ee0*/  HADD2.F32 R37, -RZ, R161.H1_H1 ;  /* 0x300000a1ff257230 */ /* 0x000fe40000004100 */
[----:B------:R-:W-:Y:S01]  /*7ef0*/  HADD2.F32 R48, -RZ, R39.H0_H0 ;  /* 0x20000027ff307230 */ /* 0x000fe20000004100 */
[----:B------:R-:W-:Y:S01]  /*7f00*/  F2FP.F16.F32.PACK_AB R42, R47, R42 ;  /* 0x0000002a2f2a723e */ /* 0x000fe200000000ff */
[----:B------:R-:W-:Y:S01]  /*7f10*/  HADD2.F32 R50, -RZ, R15.H0_H0 ;  /* 0x2000000fff327230 */ /* 0x000fe20000004100 */
[----:B------:R-:W-:Y:S01]  /*7f20*/  F2FP.F16.F32.PACK_AB R44, R44, R51 ;  /* 0x000000332c2c723e */ /* 0x000fe200000000ff */
[----:B------:R-:W-:-:S02]  /*7f30*/  HADD2.F32 R39, -RZ, R39.H1_H1 ;  /* 0x30000027ff277230 */ /* 0x000fc40000004100 */
[----:B------:R-:W-:Y:S02]  /*7f40*/  HADD2.F32 R46, -RZ, R46.H0_H0 ;  /* 0x2000002eff2e7230 */ /* 0x000fe40000004100 */
[----:B------:R-:W-:Y:S02]  /*7f50*/  HADD2.F32 R15, -RZ, R15.H1_H1 ;  /* 0x3000000fff0f7230 */ /* 0x000fe40000004100 */
[----:B------:R-:W-:Y:S02]  /*7f60*/  HADD2.F32 R52, -RZ, R35.H0_H0 ;  /* 0x20000023ff347230 */ /* 0x000fe40000004100 */
[-C--:B------:R-:W-:Y:S01]  /*7f70*/  FMUL.FTZ R35, R48, R37.reuse ;  /* 0x0000002530237220 */ /* 0x080fe20000410000 */
[----:B------:R-:W-:Y:S02]  /*7f80*/  HADD2.F32 R13, -RZ, R159.H1_H1 ;  /* 0x3000009fff0d7230 */ /* 0x000fe40000004100 */
[----:B------:R-:W-:Y:S01]  /*7f90*/  FMUL.FTZ R37, R50, R37 ;  /* 0x0000002532257220 */ /* 0x000fe20000410000 */
[-C--:B------:R-:W-:Y:S01]  /*7fa0*/  FMUL.FTZ R54, R39, R46.reuse ;  /* 0x0000002e27367220 */ /* 0x080fe20000410000 */
[----:B------:R-:W-:Y:S01]  /*7fb0*/  FMUL.FTZ R46, R15, R46 ;  /* 0x0000002e0f2e7220 */ /* 0x000fe20000410000 */
[----:B------:R-:W-:-:S02]  /*7fc0*/  HADD2.F32 R162, -RZ, R162.H0_H0 ;  /* 0x200000a2ffa27230 */ /* 0x000fc40000004100 */
[-C--:B------:R-:W-:Y:S01]  /*7fd0*/  FFMA.FTZ R35, R50, R13.reuse, -R35 ;  /* 0x0000000d32237223 */ /* 0x080fe20000010823 */
[----:B------:R-:W-:Y:S01]  /*7fe0*/  FFMA.FTZ R37, R48, R13, R37 ;  /* 0x0000000d30257223 */ /* 0x000fe20000010025 */
[----:B------:R-:W-:Y:S02]  /*7ff0*/  HADD2.F32 R13, -RZ, R36.H0_H0 ;  /* 0x20000024ff0d7230 */ /* 0x000fe40000004100 */
[-C--:B------:R-:W-:Y:S01]  /*8000*/  FFMA.FTZ R46, R39, R52.reuse, R46 ;  /* 0x00000034272e7223 */ /* 0x080fe2000001002e */
[----:B------:R-:W-:Y:S02]  /*8010*/  HADD2.F32 R39, -RZ, R33.H0_H0 ;  /* 0x20000021ff277230 */ /* 0x000fe40000004100 */
[----:B------:R-:W-:Y:S01]  /*8020*/  FFMA.FTZ R54, R15, R52, -R54 ;  /* 0x000000340f367223 */ /* 0x000fe20000010836 */
[----:B------:R-:W-:Y:S02]  /*8030*/  HADD2.F32 R33, -RZ, R12.H0_H0 ;  /* 0x2000000cff217230 */ /* 0x000fe40000004100 */
[----:B------:R-:W-:-:S02]  /*8040*/  HADD2.F32 R160, -RZ, R160.H0_H0 ;  /* 0x200000a0ffa07230 */ /* 0x000fc40000004100 */
[----:B------:R-:W-:Y:S02]  /*8050*/  HADD2.F32 R15, -RZ, R32.H0_H0 ;  /* 0x20000020ff0f7230 */ /* 0x000fe40000004100 */
[-C--:B------:R-:W-:Y:S01]  /*8060*/  FMUL.FTZ R32, R13, R162.reuse ;  /* 0x000000a20d207220 */ /* 0x080fe20000410000 */
[----:B------:R-:W-:Y:S02]  /*8070*/  HADD2.F32 R36, -RZ, R36.H1_H1 ;  /* 0x30000024ff247230 */ /* 0x000fe40000004100 */
[C---:B------:R-:W-:Y:S01]  /*8080*/  FMUL.FTZ R162, R33.reuse, R162 ;  /* 0x000000a221a27220 */ /* 0x040fe20000410000 */
        /* <DEDUP_REMOVED lines=10> */
[----:B------:R-:W-:Y:S02]  /*8130*/  HADD2.F32 R38, -RZ, R38.H1_H1 ;  /* 0x30000026ff267230 */ /* 0x000fe40000004100 */
[----:B------:R-:W-:Y:S01]  /*8140*/  FMUL.FTZ R39, R32, R161 ;  /* 0x000000a120277220 */ /* 0x000fe20000410000 */
[----:B------:R-:W-:-:S02]  /*8150*/  HADD2.F32 R14, -RZ, R14.H1_H1 ;  /* 0x3000000eff0e7230 */ /* 0x000fc40000004100 */
[----:B------:R-:W-:Y:S01]  /*8160*/  FMUL.FTZ R161, R48, R161 ;  /* 0x000000a130a17220 */ /* 0x000fe20000410000 */
[----:B------:R-:W-:Y:S02]  /*8170*/  HADD2.F32 R159, -RZ, R159.H0_H0 ;  /* 0x2000009fff9f7230 */ /* 0x000fe40000004100 */
[-C--:B------:R-:W-:Y:S01]  /*8180*/  FMUL.FTZ R45, R38, R43.reuse ;  /* 0x0000002b262d7220 */ /* 0x080fe20000410000 */
[----:B------:R-:W-:Y:S02]  /*8190*/  HADD2.F32 R15, -RZ, R34.H0_H0 ;  /* 0x20000022ff0f7230 */ /* 0x000fe40000004100 */
[----:B------:R-:W-:Y:S01]  /*81a0*/  FMUL.FTZ R43, R14, R43 ;  /* 0x0000002b0e2b7220 */ /* 0x000fe20000410000 */
[----:B------:R-:W-:Y:S01]  /*81b0*/  FFMA.FTZ R13, R13, R160, R162 ;  /* 0x000000a00d0d7223 */ /* 0x000fe200000100a2 */
        /* <DEDUP_REMOVED lines=8> */
[----:B------:R-:W-:Y:S02]  /*8240*/  F2FP.F16.F32.PACK_AB R12, R12, R33 ;  /* 0x000000210c0c723e */ /* 0x000fe400000000ff */
[----:B------:R-:W-:Y:S02]  /*8250*/  F2FP.F16.F32.PACK_AB R14, R45, R48 ;  /* 0x000000302d0e723e */ /* 0x000fe400000000ff */
[----:B------:R-:W-:Y:S02]  /*8260*/  F2FP.F16.F32.PACK_AB R38, R43, R32 ;  /* 0x000000202b26723e */ /* 0x000fe400000000ff */
[----:B------:R-:W-:-:S07]  /*8270*/  MOV R13, R42 ;  /* 0x0000002a000d7202 */ /* 0x000fce0000000f00 */
.L_x_2778:
[----:B------:R-:W-:Y:S05]  /*8280*/  BSYNC B2 ;  /* 0x0000000000027941 */ /* 0x000fea0003800000 */
.L_x_2777:
[C---:B------:R-:W-:Y:S01]  /*8290*/  ISETP.GE.AND P3, PT, R11.reuse, R130, PT ;  /* 0x000000820b00720c */ /* 0x040fe20003f66270 */
[----:B------:R-:W-:Y:S02]  /*82a0*/  ULDC.64 UR4, c[0x0][0x208] ;  /* 0x0000820000047ab9 */ /* 0x000fe40000000a00 */
[----:B--2---:R2:W-:Y:S10]  /*82b0*/  ST.E.128 desc[UR4][R40.64], R12 ;  /* 0x0000000c28007985 */ /* 0x0045f4000c101d04 */
[----:B------:R-:W-:-:S05]  /*82c0*/  @!P3 IMAD.WIDE R116, R11, 0x2, R116 ;  /* 0x000000020b74b825 */ /* 0x000fca00078e0274 */
[----:B---3--:R2:W-:Y:S02]  /*82d0*/  @!P3 ST.E.128 desc[UR4][R116.64], R36 ;  /* 0x000000247400b985 */ /* 0x0085e4000c101d04 */
.L_x_2768:
[----:B------:R-:W-:Y:S05]  /*82e0*/  BSYNC B1 ;  /* 0x0000000000017941 */ /* 0x000fea0003800000 */
.L_x_2767:
[----:B------:R-:W-:-:S03]  /*82f0*/  UMOV UR4, 0xffffffff ;  /* 0xffffffff00047882 */ /* 0x000fc60000000000 */
[----:B------:R-:W-:Y:S05]  /*8300*/  BRA.DIV UR4, `(.L_x_2779) ;  /* 0x000001ba04747947 */ /* 0x000fea000b800000 */
[----:B0-----:R-:W0:Y:S04]  /*8310*/  SHFL.IDX PT, R115, R115, 0x1, 0x1c1f ;  /* 0x003c1f0073737f89 */ /* 0x001e2800000e0000 */
[----:B--2---:R2:W0:Y:S02]  /*8320*/  SHFL.IDX PT, R36, R118, 0x1, 0x1c1f ;  /* 0x003c1f0076247f89 */ /* 0x00442400000e0000 */
.L_x_3069:
[----:B------:R-:W-:Y:S05]  /*8330*/  @P4 BRA `(.L_x_2736) ;  /* 0x0000001c008c4947 */ /* 0x000fea0003800000 */
[----:B------:R-:W-:Y:S01]  /*8340*/  ISETP.NE.AND P3, PT, R8, RZ, PT ;  /* 0x000000ff0800720c */ /* 0x000fe20003f65270 */
[----:B------:R-:W-:Y:S01]  /*8350*/  BSSY B1, `(.L_x_2780) ;  /* 0x0000075000017945 */ /* 0x000fe20003800000 */
[----:B0-----:R-:W-:-:S11]  /*8360*/  IMAD.MOV.U32 R37, RZ, RZ, R115 ;  /* 0x000000ffff257224 */ /* 0x001fd600078e0073 */
[----:B------:R-:W-:Y:S05]  /*8370*/  @!P3 BRA `(.L_x_2781) ;  /* 0x0000000400c8b947 */ /* 0x000fea0003800000 */
[----:B---3--:R-:W-:Y:S01]  /*8380*/  SEL R11, R120, R134, !P0 ;  /* 0x00000086780b7207 */ /* 0x008fe20004000000 */
[----:B------:R-:W-:Y:S01]  /*8390*/  BSSY B2, `(.L_x_2782) ;  /* 0x000006d000027945 */ /* 0x000fe20003800000 */
[----:B----4-:R-:W-:Y:S02]  /*83a0*/  SHF.R.U32.HI R14, RZ, 0x3, R211 ;  /* 0x00000003ff0e7819 */ /* 0x010fe400000116d3 */
[----:B------:R-:W-:Y:S02]  /*83b0*/  SHF.R.S32.HI R12, RZ, 0x1f, R11 ;  /* 0x0000001fff0c7819 */ /* 0x000fe4000001140b */
[----:B------:R-:W-:Y:S02]  /*83c0*/  LEA R38, P3, R5, R36, 0x1 ;  /* 0x0000002405267211 */ /* 0x000fe400078608ff */
[----:B------:R-:W-:Y:S02]  /*83d0*/  LEA.HI R12, R12, R11, RZ, 0x4 ;  /* 0x0000000b0c0c7211 */ /* 0x000fe400078f20ff */
[----:B------:R-:W-:-:S02]  /*83e0*/  ISETP.GE.AND P4, PT, R16, R119, PT ;  /* 0x000000771000720c */ /* 0x000fc40003f86270 */
[----:B------:R-:W-:Y:S02]  /*83f0*/  LEA.HI.SX32 R12, R12, R113, 0x1c ;  /* 0x000000710c0c7211 */ /* 0x000fe400078fe2ff */
[----:B------:R-:W-:Y:S02]  /*8400*/  LEA.HI.X R39, R5, R115, R109, 0x1, P3 ;  /* 0x0000007305277211 */ /* 0x000fe400018f0c6d */
[----:B------:R-:W-:Y:S02]  /*8410*/  SHF.R.S32.HI R11, RZ, 0x1f, R12 ;  /* 0x0000001fff0b7819 */ /* 0x000fe4000001140c */
[----:B------:R-:W-:Y:S02]  /*8420*/  SHF.L.U32 R41, R12, 0x3, RZ ;  /* 0x000000030c297819 */ /* 0x000fe400000006ff */
[----:B------:R-:W-:Y:S02]  /*8430*/  LEA.HI R11, R11, R12, RZ, 0x3 ;  /* 0x0000000c0b0b7211 */ /* 0x000fe400078f18ff */
[----:B------:R-:W-:-:S02]  /*8440*/  ISETP.GE.AND P3, PT, R41, R130, PT ;  /* 0x000000822900720c */ /* 0x000fc40003f66270 */
[----:B------:R-:W-:Y:S02]  /*8450*/  SHF.R.S32.HI R13, RZ, 0x3, R11 ;  /* 0x00000003ff0d7819 */ /* 0x000fe4000001140b */
[----:B------:R-:W-:-:S03]  /*8460*/  LOP3.LUT R11, R211, 0x38, R41, 0xf8, !PT ;  /* 0x00000038d30b7812 */ /* 0x000fc600078ef829 */
[----:B------:R-:W-:Y:S01]  /*8470*/  IMAD R12, R13, 0x1800, R216 ;  /* 0x000018000d0c7824 */ /* 0x000fe200078e02d8 */
[----:B------:R-:W-:-:S05]  /*8480*/  LOP3.LUT R11, R11, R14, RZ, 0x3c, !PT ;  /* 0x0000000e0b0b7212 */ /* 0x000fca00078e3cff */
        /* <DEDUP_REMOVED lines=21> */
[----:B------:R-:W-:Y:S02]  /*85e0*/  HADD2.F32 R49, -RZ, R49.H0_H0 ;  /* 0x20000031ff317230 */ /* 0x000fe40000004100 */
[----:B------:R-:W-:Y:S01]  /*85f0*/  FMUL.FTZ R50, R15, R50 ;  /* 0x000000320f327220 */ /* 0x000fe20000410000 */
[----:B------:R-:W-:Y:S01]  /*8600*/  HADD2.F32 R46, -RZ, R13.H1_H1 ;  /* 0x3000000dff2e7230 */ /* 0x000fe20000004100 */
[--C-:B------:R-:W-:Y:S01]  /*8610*/  SHF.R.U64 R43, R66, 0x10, R67.reuse ;  /* 0x00000010422b7819 */ /* 0x100fe20000001243 */
[----:B------:R-:W-:Y:S02]  /*8620*/  HADD2.F32 R48, -RZ, R156.H1_H1 ;  /* 0x3000009cff307230 */ /* 0x000fe40000004100 */
[-C--:B------:R-:W-:Y:S01]  /*8630*/  FMUL.FTZ R51, R45, R49.reuse ;  /* 0x000000312d337220 */ /* 0x080fe20000410000 */
[----:B------:R-:W-:Y:S02]  /*8640*/  HADD2.F32 R64, -RZ, R64.H0_H0 ;  /* 0x20000040ff407230 */ /* 0x000fe40000004100 */
[C---:B------:R-:W-:Y:S01]  /*8650*/  FMUL.FTZ R54, R46.reuse, R49 ;  /* 0x000000312e367220 */ /* 0x040fe20000410000 */
[----:B------:R-:W-:Y:S01]  /*8660*/  SHF.R.U32.HI R66, RZ, 0x10, R67 ;  /* 0x00000010ff427819 */ /* 0x000fe20000011643 */
[-C--:B------:R-:W-:Y:S01]  /*8670*/  FFMA.FTZ R13, R15, R48.reuse, -R52 ;  /* 0x000000300f0d7223 */ /* 0x080fe20000010834 */
[----:B------:R-:W-:Y:S01]  /*8680*/  FFMA.FTZ R15, R47, R48, R50 ;  /* 0x000000302f0f7223 */ /* 0x000fe20000010032 */
[-C--:B------:R-:W-:Y:S01]  /*8690*/  FFMA.FTZ R46, R46, R64.reuse, -R51 ;  /* 0x000000402e2e7223 */ /* 0x080fe20000010833 */
[----:B------:R-:W-:Y:S01]  /*86a0*/  FFMA.FTZ R48, R45, R64, R54 ;  /* 0x000000402d307223 */ /* 0x000fe20000010036 */
[----:B------:R-:W-:Y:S01]  /*86b0*/  HADD2.F32 R64, -RZ, R157.H1_H1 ;  /* 0x3000009dff407230 */ /* 0x000fe20000004100 */
[----:B------:R-:W-:Y:S01]  /*86c0*/  SHF.R.U64 R42, R76, 0x10, R77 ;  /* 0x000000104c2a7819 */ /* 0x000fe2000000124d */
[--C-:B------:R-:W-:Y:S01]  /*86d0*/  HADD2.F32 R45, -RZ, R35.reuse.H0_H0 ;  /* 0x20000023ff2d7230 */ /* 0x100fe20000004100 */
[----:B------:R-:W-:Y:S01]  /*86e0*/  F2FP.F16.F32.PACK_AB R13, R46, R13 ;  /* 0x0000000d2e0d723e */ /* 0x000fe200000000ff */
[----:B------:R-:W-:-:S02]  /*86f0*/  HADD2.F32 R52, -RZ, R35.H1_H1 ;  /* 0x30000023ff347230 */ /* 0x000fc40000004100 */
[--C-:B------:R-:W-:Y:S02]  /*8700*/  HADD2.F32 R35, -RZ, R33.reuse.H0_H0 ;  /* 0x20000021ff237230 */ /* 0x100fe40000004100 */
[----:B------:R-:W-:Y:S02]  /*8710*/  HADD2.F32 R49, -RZ, R78.H0_H0 ;  /* 0x2000004eff317230 */ /* 0x000fe40000004100 */
[----:B------:R-:W-:Y:S02]  /*8720*/  HADD2.F32 R50, -RZ, R33.H1_H1 ;  /* 0x30000021ff327230 */ /* 0x000fe40000004100 */
[----:B------:R-:W-:Y:S02]  /*8730*/  HADD2.F32 R54, -RZ, R155.H1_H1 ;  /* 0x3000009bff367230 */ /* 0x000fe40000004100 */
[-C--:B------:R-:W-:Y:S01]  /*8740*/  FMUL.FTZ R51, R52, R49.reuse ;  /* 0x0000003134337220 */ /* 0x080fe20000410000 */
[----:B------:R-:W-:Y:S02]  /*8750*/  HADD2.F32 R47, -RZ, R66.H0_H0 ;  /* 0x20000042ff2f7230 */ /* 0x000fe40000004100 */
[-C--:B------:R-:W-:Y:S01]  /*8760*/  FMUL.FTZ R66, R45, R64.reuse ;  /* 0x000000402d427220 */ /* 0x080fe20000410000 */
[----:B------:R-:W-:Y:S01]  /*8770*/  FMUL.FTZ R64, R35, R64 ;  /* 0x0000004023407220 */ /* 0x000fe20000410000 */
[----:B------:R-:W-:Y:S01]  /*8780*/  FMUL.FTZ R49, R50, R49 ;  /* 0x0000003132317220 */ /* 0x000fe20000410000 */
[----:B------:R-:W-:-:S02]  /*8790*/  HADD2.F32 R158, -RZ, R158.H0_H0 ;  /* 0x2000009eff9e7230 */ /* 0x000fc40000004100 */
[-C--:B------:R-:W-:Y:S01]  /*87a0*/  FFMA.FTZ R33, R35, R54.reuse, -R66 ;  /* 0x0000003623217223 */ /* 0x080fe20000010842 */
[----:B------:R-:W-:Y:S01]  /*87b0*/  FFMA.FTZ R35, R45, R54, R64 ;  /* 0x000000362d237223 */ /* 0x000fe20000010040 */
[-C--:B------:R-:W-:Y:S01]  /*87c0*/  FFMA.FTZ R50, R50, R47.reuse, -R51 ;  /* 0x0000002f32327223 */ /* 0x080fe20000010833 */
[----:B------:R-:W-:Y:S01]  /*87d0*/  FFMA.FTZ R52, R52, R47, R49 ;  /* 0x0000002f34347223 */ /* 0x000fe20000010031 */
[----:B------:R-:W-:Y:S02]  /*87e0*/  HADD2.F32 R51, -RZ, R42.H0_H0 ;  /* 0x2000002aff337230 */ /* 0x000fe40000004100 */
[----:B------:R-:W-:Y:S01]  /*87f0*/  HADD2.F32 R45, -RZ, R32.H0_H0 ;  /* 0x20000020ff2d7230 */ /* 0x000fe20000004100 */
[----:B------:R-:W-:Y:S01]  /*8800*/  F2FP.F16.F32.PACK_AB R50, R50, R33 ;  /* 0x000000213232723e */ /* 0x000fe200000000ff */
[----:B------:R-:W-:Y:S01]  /*8810*/  HADD2.F32 R42, -RZ, R12.H0_H0 ;  /* 0x2000000cff2a7230 */ /* 0x000fe20000004100 */
[----:B------:R-:W-:Y:S01]  /*8820*/  F2FP.F16.F32.PACK_AB R33, R48, R15 ;  /* 0x0000000f3021723e */ /* 0x000fe200000000ff */
[----:B------:R-:W-:Y:S01]  /*8830*/  HADD2.F32 R47, -RZ, R32.H1_H1 ;  /* 0x30000020ff2f7230 */ /* 0x000fe20000004100 */
[----:B------:R-:W-:Y:S01]  /*8840*/  F2FP.F16.F32.PACK_AB R35, R52, R35 ;  /* 0x000000233423723e */ /* 0x000fe200000000ff */
[----:B------:R-:W-:-:S02]  /*8850*/  HADD2.F32 R156, -RZ, R156.H0_H0 ;  /* 0x2000009cff9c7230 */ /* 0x000fc40000004100 */
[----:B------:R-:W-:Y:S02]  /*8860*/  HADD2.F32 R49, -RZ, R11.H0_H0 ;  /* 0x2000000bff317230 */ /* 0x000fe40000004100 */
[-C--:B------:R-:W-:Y:S01]  /*8870*/  FMUL.FTZ R11, R45, R158.reuse ;  /* 0x0000009e2d0b7220 */ /* 0x080fe20000410000 */
[----:B------:R-:W-:Y:S02]  /*8880*/  HADD2.F32 R32, -RZ, R12.H1_H1 ;  /* 0x3000000cff207230 */ /* 0x000fe40000004100 */
[C---:B------:R-:W-:Y:S01]  /*8890*/  FMUL.FTZ R12, R42.reuse, R158 ;  /* 0x0000009e2a0c7220 */ /* 0x040fe20000410000 */
[-C--:B------:R-:W-:Y:S01]  /*88a0*/  FMUL.FTZ R53, R47, R51.reuse ;  /* 0x000000332f357220 */ /* 0x080fe20000410000 */
[-C--:B------:R-:W-:Y:S01]  /*88b0*/  FFMA.FTZ R11, R42, R156.reuse, -R11 ;  /* 0x0000009c2a0b7223 */ /* 0x080fe2000001080b */
[----:B------:R-:W-:Y:S02]  /*88c0*/  HADD2.F32 R42, -RZ, R34.H0_H0 ;  /* 0x20000022ff2a7230 */ /* 0x000fe40000004100 */
[C---:B------:R-:W-:Y:S01]  /*88d0*/  FMUL.FTZ R64, R32.reuse, R51 ;  /* 0x0000003320407220 */ /* 0x040fe20000410000 */
[----:B------:R-:W-:Y:S01]  /*88e0*/  FFMA.FTZ R12, R45, R156, R12 ;  /* 0x0000009c2d0c7223 */ /* 0x000fe2000001000c */
[----:B------:R-:W-:Y:S01]  /*88f0*/  FFMA.FTZ R54, R32, R49, -R53 ;  /* 0x0000003120367223 */ /* 0x000fe20000010835 */
[----:B------:R-:W-:-:S02]  /*8900*/  HADD2.F32 R157, -RZ, R157.H0_H0 ;  /* 0x2000009dff9d7230 */ /* 0x000fc40000004100 */
[----:B------:R-:W-:Y:S01]  /*8910*/  FFMA.FTZ R47, R47, R49, R64 ;  /* 0x000000312f2f7223 */ /* 0x000fe20000010040 */
[----:B------:R-:W-:Y:S02]  /*8920*/  HADD2.F32 R45, -RZ, R44.H0_H0 ;  /* 0x2000002cff2d7230 */ /* 0x000fe40000004100 */
[----:B------:R-:W-:Y:S02]  /*8930*/  HADD2.F32 R32, -RZ, R14.H0_H0 ;  /* 0x2000000eff207230 */ /* 0x000fe40000004100 */
[----:B------:R-:W-:Y:S01]  /*8940*/  FMUL.FTZ R49, R42, R157 ;  /* 0x0000009d2a317220 */ /* 0x000fe20000410000 */
[----:B------:R-:W-:Y:S01]  /*8950*/  HADD2.F32 R34, -RZ, R34.H1_H1 ;  /* 0x30000022ff227230 */ /* 0x000fe20000004100 */
[----:B------:R-:W-:Y:S01]  /*8960*/  F2FP.F16.F32.PACK_AB R54, R54, R11 ;  /* 0x0000000b3636723e */ /* 0x000fe200000000ff */
[----:B------:R-:W-:Y:S02]  /*8970*/  HADD2.F32 R14, -RZ, R14.H1_H1 ;  /* 0x3000000eff0e7230 */ /* 0x000fe40000004100 */
[----:B------:R-:W-:Y:S01]  /*8980*/  FMUL.FTZ R157, R32, R157 ;  /* 0x0000009d209d7220 */ /* 0x000fe20000410000 */
[----:B------:R-:W-:-:S02]  /*8990*/  HADD2.F32 R155, -RZ, R155.H0_H0 ;  /* 0x2000009bff9b7230 */ /* 0x000fc40000004100 */
[-C--:B------:R-:W-:Y:S01]  /*89a0*/  FMUL.FTZ R51, R34, R45.reuse ;  /* 0x0000002d22337220 */ /* 0x080fe20000410000 */
[----:B------:R-:W-:Y:S02]  /*89b0*/  HADD2.F32 R43, -RZ, R43.H0_H0 ;  /* 0x2000002bff2b7230 */ /* 0x000fe40000004100 */
[----:B------:R-:W-:Y:S01]  /*89c0*/  FMUL.FTZ R45, R14, R45 ;  /* 0x0000002d0e2d7220 */ /* 0x000fe20000410000 */
[----:B------:R-:W-:Y:S02]  /*89d0*/  IMAD.MOV.U32 R15, RZ, RZ, R50 ;  /* 0x000000ffff0f7224 */ /* 0x000fe400078e0032 */
[-C--:B------:R-:W-:Y:S01]  /*89e0*/  FFMA.FTZ R49, R32, R155.reuse, -R49 ;  /* 0x0000009b20317223 */ /* 0x080fe20000010831 */
[----:B------:R-:W-:Y:S01]  /*89f0*/  FFMA.FTZ R157, R42, R155, R157 ;  /* 0x0000009b2a9d7223 */ /* 0x000fe2000001009d */
[-C--:B------:R-:W-:Y:S01]  /*8a00*/  FFMA.FTZ R14, R14, R43.reuse, -R51 ;  /* 0x0000002b0e0e7223 */ /* 0x080fe20000010833 */
[----:B------:R-:W-:Y:S01]  /*8a10*/  FFMA.FTZ R34, R34, R43, R45 ;  /* 0x0000002b22227223 */ /* 0x000fe2000001002d */
[----:B------:R-:W-:-:S02]  /*8a20*/  F2FP.F16.F32.PACK_AB R32, R47, R12 ;  /* 0x0000000c2f20723e */ /* 0x000fc400000000ff */
[----:B------:R-:W-:Y:S02]  /*8a30*/  MOV R12, R54 ;  /* 0x00000036000c7202 */ /* 0x000fe40000000f00 */
[----:B------:R-:W-:Y:S02]  /*8a40*/  F2FP.F16.F32.PACK_AB R14, R14, R49 ;  /* 0x000000310e0e723e */ /* 0x000fe400000000ff */
[----:B------:R-:W-:-:S07]  /*8a50*/  F2FP.F16.F32.PACK_AB R34, R34, R157 ;  /* 0x0000009d2222723e */ /* 0x000fce00000000ff */
.L_x_2783:
[----:B------:R-:W-:Y:S05]  /*8a60*/  BSYNC B2 ;  /* 0x0000000000027941 */ /* 0x000fea0003800000 */
.L_x_2782:
[----:B------:R-:W-:Y:S02]  /*8a70*/  ULDC.64 UR4, c[0x0][0x208] ;  /* 0x0000820000047ab9 */ /* 0x000fe40000000a00 */
[----:B---3--:R3:W-:Y:S04]  /*8a80*/  ST.E.128 desc[UR4][R38.64], R12 ;  /* 0x0000000c26007985 */ /* 0x0087e8000c101d04 */
[----:B----4-:R3:W-:Y:S02]  /*8a90*/  @!P3 ST.E.128 desc[UR4][R40.64], R32 ;  /* 0x000000202800b985 */ /* 0x0107e4000c101d04 */
.L_x_2781:
[----:B------:R-:W-:Y:S05]  /*8aa0*/  BSYNC B1 ;  /* 0x0000000000017941 */ /* 0x000fea0003800000 */
.L_x_2780:
[----:B------:R-:W-:Y:S01]  /*8ab0*/  ISETP.NE.AND P3, PT, R9, RZ, PT ;  /* 0x000000ff0900720c */ /* 0x000fe20003f65270 */
[----:B------:R-:W-:-:S12]  /*8ac0*/  BSSY B1, `(.L_x_2784) ;  /* 0x0000077000017945 */ /* 0x000fd80003800000 */
[----:B------:R-:W-:Y:S05]  /*8ad0*/  @!P3 BRA `(.L_x_2785) ;  /* 0x0000000400d4b947 */ /* 0x000fea0003800000 */
[----:B0--3--:R-:W-:Y:S01]  /*8ae0*/  SEL R11, R120, R134, !P1 ;  /* 0x00000086780b7207 */ /* 0x009fe20004800000 */
        /* <DEDUP_REMOVED lines=14> */
[----:B------:R-:W-:Y:S01]  /*8bd0*/  ISETP.GE.AND P3, PT, R41, R130, PT ;  /* 0x000000822900720c */ /* 0x000fe20003f66270 */
[----:B------:R-:W-:-:S05]  /*8be0*/  IMAD R12, R13, 0x1800, R216 ;  /* 0x000018000d0c7824 */ /* 0x000fca00078e02d8 */
[----:B------:R-:W-:Y:S01]  /*8bf0*/  IADD3 R12, R12, R11, RZ ;  /* 0x0000000b0c0c7210 */ /* 0x000fe20007ffe0ff */
[----:B------:R-:W-:-:S04]  /*8c00*/  IMAD R11, R19, 0x4800, R128 ;  /* 0x00004800130b7824 */ /* 0x000fc800078e0280 */
[----:B------:R-:W-:Y:S02]  /*8c10*/  IMAD R13, R19, 0x4800, R12 ;  /* 0x00004800130d7824 */ /* 0x000fe400078e020c */
[--C-:B------:R-:W-:Y:S02]  /*8c20*/  IMAD R11, R11, 0x2, R18.reuse ;  /* 0x000000020b0b7824 */ /* 0x100fe400078e0212 */
[----:B------:R-:W-:Y:S02]  /*8c30*/  IMAD R32, R13, 0x2, R18 ;  /* 0x000000020d207824 */ /* 0x000fe400078e0212 */
[----:B------:R-:W-:Y:S01]  /*8c40*/  @!P3 IMAD.WIDE R40, R41, 0x2, R36 ;  /* 0x000000022928b825 */ /* 0x000fe200078e0224 */
[----:B------:R0:W3:Y:S04]  /*8c50*/  LDS.128 R12, [R11+0x1e400] ;  /* 0x01e400000b0c7984 */ /* 0x0000e80000000c00 */
[----:B------:R-:W4:Y:S01]  /*8c60*/  LDS.128 R32, [R32+0x1e400] ;  /* 0x01e4000020207984 */ /* 0x000f220000000c00 */
[----:B------:R-:W-:Y:S05]  /*8c70*/  @P4 BRA `(.L_x_2787) ;  /* 0x00000004005c4947 */ /* 0x000fea0003800000 */
[----:B---3--:R-:W-:Y:S01]  /*8c80*/  MOV R45, R12 ;  /* 0x0000000c002d7202 */ /* 0x008fe20000000f00 */
[----:B----4-:R-:W-:Y:S01]  /*8c90*/  IMAD.MOV.U32 R12, RZ, RZ, R33 ;  /* 0x000000ffff0c7224 */ /* 0x010fe200078e0021 */
[----:B------:R-:W-:Y:S01]  /*8ca0*/  SHF.R.U32.HI R50, RZ, 0x10, R73 ;  /* 0x00000010ff327819 */ /* 0x000fe20000011649 */
[----:B------:R-:W-:Y:S01]  /*8cb0*/  IMAD.MOV.U32 R46, RZ, RZ, R32 ;  /* 0x000000ffff2e7224 */ /* 0x000fe200078e0020 */
[----:B------:R-:W-:Y:S01]  /*8cc0*/  SHF.R.U32.HI R48, RZ, 0x10, R61 ;  /* 0x00000010ff307819 */ /* 0x000fe2000001163d */
[----:B------:R-:W-:Y:S01]  /*8cd0*/  IMAD.MOV.U32 R47, RZ, RZ, R35 ;  /* 0x000000ffff2f7224 */ /* 0x000fe200078e0023 */
[----:B------:R-:W-:Y:S01]  /*8ce0*/  MOV R33, R15 ;  /* 0x0000000f00217202 */ /* 0x000fe20000000f00 */
[----:B------:R-:W-:Y:S01]  /*8cf0*/  HADD2.F32 R51, -RZ, R146.H1_H1 ;  /* 0x30000092ff337230 */ /* 0x000fe20000004100 */
[----:B------:R-:W-:Y:S01]  /*8d00*/  SHF.R.U32.HI R54, RZ, 0x10, R75 ;  /* 0x00000010ff367819 */ /* 0x000fe2000001164b */
[--C-:B------:R-:W-:Y:S01]  /*8d10*/  HADD2.F32 R32, -RZ, R12.reuse.H0_H0 ;  /* 0x2000000cff207230 */ /* 0x100fe20000004100 */
[--C-:B0-----:R-:W-:Y:S01]  /*8d20*/  SHF.R.U64 R11, R62, 0x10, R63.reuse ;  /* 0x000000103e0b7819 */ /* 0x101fe2000000123f */
[----:B------:R-:W-:Y:S01]  /*8d30*/  HADD2.F32 R35, -RZ, R12.H1_H1 ;  /* 0x3000000cff237230 */ /* 0x000fe20000004100 */
        /* <DEDUP_REMOVED lines=21> */
[----:B------:R-:W-:Y:S02]  /*8e90*/  HADD2.F32 R54, -RZ, R54.H0_H0 ;  /* 0x20000036ff367230 */ /* 0x000fe40000004100 */
[-C--:B------:R-:W-:Y:S01]  /*8ea0*/  FMUL.FTZ R60, R48, R51.reuse ;  /* 0x00000033303c7220 */ /* 0x080fe20000410000 */
[----:B------:R-:W-:Y:S02]  /*8eb0*/  HADD2.F32 R35, -RZ, R33.H0_H0 ;  /* 0x20000021ff237230 */ /* 0x000fe40000004100 */
[----:B------:R-:W-:Y:S02]  /*8ec0*/  HADD2.F32 R50, -RZ, R143.H1_H1 ;  /* 0x3000008fff327230 */ /* 0x000fe40000004100 */
[----:B------:R-:W-:Y:S02]  /*8ed0*/  HADD2.F32 R47, -RZ, R33.H1_H1 ;  /* 0x30000021ff2f7230 */ /* 0x000fe40000004100 */
[----:B------:R-:W-:Y:S01]  /*8ee0*/  FMUL.FTZ R51, R35, R51 ;  /* 0x0000003323337220 */ /* 0x000fe20000410000 */
[----:B------:R-:W-:-:S02]  /*8ef0*/  HADD2.F32 R52, -RZ, R62.H0_H0 ;  /* 0x2000003eff347230 */ /* 0x000fc40000004100 */
[----:B------:R-:W-:Y:S01]  /*8f00*/  FMUL.FTZ R62, R49, R54 ;  /* 0x00000036313e7220 */ /* 0x000fe20000410000 */
[----:B------:R-:W-:Y:S01]  /*8f10*/  FFMA.FTZ R33, R35, R50, -R60 ;  /* 0x0000003223217223 */ /* 0x000fe2000001083c */
[C---:B------:R-:W-:Y:S01]  /*8f20*/  FMUL.FTZ R54, R47.reuse, R54 ;  /* 0x000000362f367220 */ /* 0x040fe20000410000 */
[----:B------:R-:W-:Y:S01]  /*8f30*/  FFMA.FTZ R35, R48, R50, R51 ;  /* 0x0000003230237223 */ /* 0x000fe20000010033 */
[-C--:B------:R-:W-:Y:S01]  /*8f40*/  FFMA.FTZ R62, R47, R52.reuse, -R62 ;  /* 0x000000342f3e7223 */ /* 0x080fe2000001083e */
[----:B------:R-:W-:Y:S02]  /*8f50*/  HADD2.F32 R47, -RZ, R46.H0_H0 ;  /* 0x2000002eff2f7230 */ /* 0x000fe40000004100 */
[----:B------:R-:W-:Y:S01]  /*8f60*/  FFMA.FTZ R54, R49, R52, R54 ;  /* 0x0000003431367223 */ /* 0x000fe20000010036 */
[----:B------:R-:W-:Y:S02]  /*8f70*/  HADD2.F32 R48, -RZ, R44.H0_H0 ;  /* 0x2000002cff307230 */ /* 0x000fe40000004100 */
[----:B------:R-:W-:Y:S01]  /*8f80*/  HADD2.F32 R46, -RZ, R46.H1_H1 ;  /* 0x3000002eff2e7230 */ /* 0x000fe20000004100 */
[----:B------:R-:W-:Y:S01]  /*8f90*/  F2FP.F16.F32.PACK_AB R62, R62, R33 ;  /* 0x000000213e3e723e */ /* 0x000fe200000000ff */
[--C-:B------:R-:W-:Y:S01]  /*8fa0*/  HADD2.F32 R44, -RZ, R45.reuse.H0_H0 ;  /* 0x2000002dff2c7230 */ /* 0x100fe20000004100 */
[----:B------:R-:W-:Y:S01]  /*8fb0*/  F2FP.F16.F32.PACK_AB R33, R32, R13 ;  /* 0x0000000d2021723e */ /* 0x000fe200000000ff */
[----:B------:R-:W-:-:S02]  /*8fc0*/  HADD2.F32 R45, -RZ, R45.H1_H1 ;  /* 0x3000002dff2d7230 */ /* 0x000fc40000004100 */
[-C--:B------:R-:W-:Y:S01]  /*8fd0*/  FMUL.FTZ R50, R46, R48.reuse ;  /* 0x000000302e327220 */ /* 0x080fe20000410000 */
[----:B------:R-:W-:Y:S01]  /*8fe0*/  HADD2.F32 R42, -RZ, R42.H0_H0 ;  /* 0x2000002aff2a7230 */ /* 0x000fe20000004100 */
[----:B------:R-:W-:Y:S01]  /*8ff0*/  F2FP.F16.F32.PACK_AB R35, R54, R35 ;  /* 0x000000233623723e */ /* 0x000fe200000000ff */
[----:B------:R-:W-:Y:S02]  /*9000*/  HADD2.F32 R146, -RZ, R146.H0_H0 ;  /* 0x20000092ff927230 */ /* 0x000fe40000004100 */
[C---:B------:R-:W-:Y:S01]  /*9010*/  FMUL.FTZ R51, R45.reuse, R48 ;  /* 0x000000302d337220 */ /* 0x040fe20000410000 */
[----:B------:R-:W-:Y:S02]  /*9020*/  HADD2.F32 R144, -RZ, R144.H0_H0 ;  /* 0x20000090ff907230 */ /* 0x000fe40000004100 */
[-C--:B------:R-:W-:Y:S01]  /*9030*/  FFMA.FTZ R50, R45, R42.reuse, -R50 ;  /* 0x0000002a2d327223 */ /* 0x080fe20000010832 */
[----:B------:R-:W-:Y:S02]  /*9040*/  HADD2.F32 R45, -RZ, R43.H0_H0 ;  /* 0x2000002bff2d7230 */ /* 0x000fe40000004100 */
[----:B------:R-:W-:Y:S01]  /*9050*/  FFMA.FTZ R51, R46, R42, R51 ;  /* 0x0000002a2e337223 */ /* 0x000fe20000010033 */
[----:B------:R-:W-:-:S02]  /*9060*/  HADD2.F32 R43, -RZ, R34.H0_H0 ;  /* 0x20000022ff2b7230 */ /* 0x000fc40000004100 */
[CC--:B------:R-:W-:Y:S01]  /*9070*/  FMUL.FTZ R49, R47.reuse, R146.reuse ;  /* 0x000000922f317220 */ /* 0x0c0fe20000410000 */
[----:B------:R-:W-:Y:S02]  /*9080*/  HADD2.F32 R42, -RZ, R14.H0_H0 ;  /* 0x2000000eff2a7230 */ /* 0x000fe40000004100 */
[C---:B------:R-:W-:Y:S01]  /*9090*/  FMUL.FTZ R146, R44.reuse, R146 ;  /* 0x000000922c927220 */ /* 0x040fe20000410000 */
[----:B------:R-:W-:Y:S02]  /*90a0*/  HADD2.F32 R34, -RZ, R34.H1_H1 ;  /* 0x30000022ff227230 */ /* 0x000fe40000004100 */
[-C--:B------:R-:W-:Y:S01]  /*90b0*/  FFMA.FTZ R49, R44, R144.reuse, -R49 ;  /* 0x000000902c317223 */ /* 0x080fe20000010831 */
[----:B------:R-:W-:Y:S02]  /*90c0*/  HADD2.F32 R145, -RZ, R145.H0_H0 ;  /* 0x20000091ff917230 */ /* 0x000fe40000004100 */
[----:B------:R-:W-:Y:S01]  /*90d0*/  FFMA.FTZ R146, R47, R144, R146 ;  /* 0x000000902f927223 */ /* 0x000fe20000010092 */
[----:B------:R-:W-:-:S02]  /*90e0*/  HADD2.F32 R14, -RZ, R14.H1_H1 ;  /* 0x3000000eff0e7230 */ /* 0x000fc40000004100 */
[----:B------:R-:W-:Y:S01]  /*90f0*/  FMUL.FTZ R53, R34, R45 ;  /* 0x0000002d22357220 */ /* 0x000fe20000410000 */
[----:B------:R-:W-:Y:S02]  /*9100*/  HADD2.F32 R143, -RZ, R143.H0_H0 ;  /* 0x2000008fff8f7230 */ /* 0x000fe40000004100 */
[CC--:B------:R-:W-:Y:S01]  /*9110*/  FMUL.FTZ R47, R43.reuse, R145.reuse ;  /* 0x000000912b2f7220 */ /* 0x0c0fe20000410000 */
[----:B------:R-:W-:Y:S02]  /*9120*/  HADD2.F32 R11, -RZ, R11.H0_H0 ;  /* 0x2000000bff0b7230 */ /* 0x000fe40000004100 */
[----:B------:R-:W-:Y:S01]  /*9130*/  FMUL.FTZ R44, R42, R145 ;  /* 0x000000912a2c7220 */ /* 0x000fe20000410000 */
[----:B------:R-:W-:Y:S01]  /*9140*/  FMUL.FTZ R45, R14, R45 ;  /* 0x0000002d0e2d7220 */ /* 0x000fe20000410000 */
[-C--:B------:R-:W-:Y:S01]  /*9150*/  FFMA.FTZ R47, R42, R143.reuse, -R47 ;  /* 0x0000008f2a2f7223 */ /* 0x080fe2000001082f */
[----:B------:R-:W-:Y:S02]  /*9160*/  IMAD.MOV.U32 R13, RZ, RZ, R15 ;  /* 0x000000ffff0d7224 */ /* 0x000fe400078e000f */
[----:B------:R-:W-:Y:S01]  /*9170*/  FFMA.FTZ R44, R43, R143, R44 ;  /* 0x0000008f2b2c7223 */ /* 0x000fe2000001002c */
[-C--:B------:R-:W-:Y:S01]  /*9180*/  FFMA.FTZ R14, R14, R11.reuse, -R53 ;  /* 0x0000000b0e0e7223 */ /* 0x080fe20000010835 */
[----:B------:R-:W-:Y:S01]  /*9190*/  FFMA.FTZ R45, R34, R11, R45 ;  /* 0x0000000b222d7223 */ /* 0x000fe2000001002d */
[----:B------:R-:W-:-:S02]  /*91a0*/  F2FP.F16.F32.PACK_AB R12, R50, R49 ;  /* 0x00000031320c723e */ /* 0x000fc400000000ff */
[----:B------:R-:W-:Y:S02]  /*91b0*/  F2FP.F16.F32.PACK_AB R32, R51, R146 ;  /* 0x000000923320723e */ /* 0x000fe400000000ff */
[----:B------:R-:W-:Y:S02]  /*91c0*/  F2FP.F16.F32.PACK_AB R14, R14, R47 ;  /* 0x0000002f0e0e723e */ /* 0x000fe400000000ff */
[----:B------:R-:W-:Y:S02]  /*91d0*/  F2FP.F16.F32.PACK_AB R34, R45, R44 ;  /* 0x0000002c2d22723e */ /* 0x000fe400000000ff */
[----:B------:R-:W-:-:S07]  /*91e0*/  MOV R15, R62 ;  /* 0x0000003e000f7202 */ /* 0x000fce0000000f00 */
.L_x_2787:
[----:B------:R-:W-:Y:S05]  /*91f0*/  BSYNC B2 ;  /* 0x0000000000027941 */ /* 0x000fea0003800000 */
.L_x_2786:
[----:B------:R-:W-:Y:S02]  /*9200*/  ULDC.64 UR4, c[0x0][0x208] ;  /* 0x0000820000047ab9 */ /* 0x000fe40000000a00 */
[----:B---3--:R3:W-:Y:S04]  /*9210*/  ST.E.128 desc[UR4][R38.64], R12 ;  /* 0x0000000c26007985 */ /* 0x0087e8000c101d04 */
[----:B----4-:R3:W-:Y:S02]  /*9220*/  @!P3 ST.E.128 desc[UR4][R40.64], R32 ;  /* 0x000000202800b985 */ /* 0x0107e4000c101d04 */
.L_x_2785:
[----:B------:R-:W-:Y:S05]  /*9230*/  BSYNC B1 ;  /* 0x0000000000017941 */ /* 0x000fea0003800000 */
.L_x_2784:
[----:B------:R-:W-:-:S13]  /*9240*/  ISETP.NE.AND P3, PT, R10, RZ, PT ;  /* 0x000000ff0a00720c */ /* 0x000fda0003f65270 */
[----:B------:R-:W-:Y:S05]  /*9250*/  @!P3 BRA `(.L_x_2736) ;  /* 0x0000000c00c4b947 */ /* 0x000fea0003800000 */
[----:B0--3--:R-:W3:Y:S01]  /*9260*/  LDL R11, [R1] ;  /* 0x00000000010b7983 */ /* 0x009ee20000100800 */
[----:B----4-:R-:W-:Y:S01]  /*9270*/  SHF.R.U32.HI R14, RZ, 0x3, R211 ;  /* 0x00000003ff0e7819 */ /* 0x010fe200000116d3 */
[----:B------:R-:W-:Y:S01]  /*9280*/  BSSY B1, `(.L_x_2788) ;  /* 0x000006e000017945 */ /* 0x000fe20003800000 */
[----:B------:R-:W-:-:S04]  /*9290*/  LEA R38, P3, R7, R36, 0x1 ;  /* 0x0000002407267211 */ /* 0x000fc800078608ff */
        /* <DEDUP_REMOVED lines=24> */
[----:B0-----:R-:W-:Y:S01]  /*9420*/  MOV R32, R15 ;  /* 0x0000000f00207202 */ /* 0x001fe20000000f00 */
[----:B------:R-:W-:Y:S01]  /*9430*/  IMAD.MOV.U32 R44, RZ, RZ, R34 ;  /* 0x000000ffff2c7224 */ /* 0x000fe200078e0022 */
[----:B------:R-:W-:Y:S01]  /*9440*/  SHF.R.U32.HI R46, RZ, 0x10, R57 ;  /* 0x00000010ff2e7819 */ /* 0x000fe20000011639 */
[--C-:B------:R-:W-:Y:S01]  /*9450*/  HADD2.F32 R34, -RZ, R33.reuse.H0_H0 ;  /* 0x20000021ff227230 */ /* 0x100fe20000004100 */
[--C-:B------:R-:W-:Y:S01]  /*9460*/  SHF.R.U64 R41, R70, 0x10, R71.reuse ;  /* 0x0000001046297819 */ /* 0x100fe20000001247 */
[----:B------:R-:W-:Y:S01]  /*9470*/  HADD2.F32 R33, -RZ, R33.H1_H1 ;  /* 0x30000021ff217230 */ /* 0x000fe20000004100 */
[----:B------:R-:W-:Y:S01]  /*9480*/  SHF.R.U32.HI R70, RZ, 0x10, R71 ;  /* 0x00000010ff467819 */ /* 0x000fe20000011647 */
[--C-:B------:R-:W-:Y:S01]  /*9490*/  HADD2.F32 R15, -RZ, R13.reuse.H0_H0 ;  /* 0x2000000dff0f7230 */ /* 0x100fe20000004100 */
[--C-:B------:R-:W-:Y:S01]  /*94a0*/  SHF.R.U64 R40, R58, 0x10, R59.reuse ;  /* 0x000000103a287819 */ /* 0x100fe2000000123b */
[----:B------:R-:W-:Y:S01]  /*94b0*/  HADD2.F32 R48, -RZ, R48.H0_H0 ;  /* 0x20000030ff307230 */ /* 0x000fe20000004100 */
[----:B------:R-:W-:Y:S01]  /*94c0*/  SHF.R.U32.HI R58, RZ, 0x10, R59 ;  /* 0x00000010ff3a7819 */ /* 0x000fe2000001163b */
[----:B------:R-:W-:Y:S01]  /*94d0*/  HADD2.F32 R47, -RZ, R142.H1_H1 ;  /* 0x3000008eff2f7230 */ /* 0x000fe20000004100 */
[----:B------:R-:W-:Y:S01]  /*94e0*/  SHF.R.U64 R55, R68, 0x10, R69 ;  /* 0x0000001044377819 */ /* 0x000fe20000001245 */
[----:B------:R-:W-:-:S02]  /*94f0*/  HADD2.F32 R13, -RZ, R13.H1_H1 ;  /* 0x3000000dff0d7230 */ /* 0x000fc40000004100 */
[-C--:B------:R-:W-:Y:S01]  /*9500*/  FMUL.FTZ R52, R33, R48.reuse ;  /* 0x0000003021347220 */ /* 0x080fe20000410000 */
[----:B------:R-:W-:Y:S02]  /*9510*/  HADD2.F32 R45, -RZ, R140.H1_H1 ;  /* 0x3000008cff2d7230 */ /* 0x000fe40000004100 */
[-C--:B------:R-:W-:Y:S01]  /*9520*/  FMUL.FTZ R50, R34, R47.reuse ;  /* 0x0000002f22327220 */ /* 0x080fe20000410000 */
[----:B------:R-:W-:Y:S02]  /*9530*/  HADD2.F32 R46, -RZ, R46.H0_H0 ;  /* 0x2000002eff2e7230 */ /* 0x000fe40000004100 */
[----:B------:R-:W-:Y:S01]  /*9540*/  FMUL.FTZ R48, R13, R48 ;  /* 0x000000300d307220 */ /* 0x000fe20000410000 */
[C---:B------:R-:W-:Y:S01]  /*9550*/  FMUL.FTZ R47, R15.reuse, R47 ;  /* 0x0000002f0f2f7220 */ /* 0x040fe20000410000 */
[----:B------:R-:W-:Y:S01]  /*9560*/  FFMA.FTZ R50, R15, R45, -R50 ;  /* 0x0000002d0f327223 */ /* 0x000fe20000010832 */
[----:B------:R-:W-:Y:S02]  /*9570*/  HADD2.F32 R15, -RZ, R35.H0_H0 ;  /* 0x20000023ff0f7230 */ /* 0x000fe40000004100 */
[-C--:B------:R-:W-:Y:S01]  /*9580*/  FFMA.FTZ R49, R13, R46.reuse, -R52 ;  /* 0x0000002e0d317223 */ /* 0x080fe20000010834 */
[----:B------:R-:W-:Y:S01]  /*9590*/  FFMA.FTZ R48, R33, R46, R48 ;  /* 0x0000002e21307223 */ /* 0x000fe20000010030 */
[----:B------:R-:W-:-:S02]  /*95a0*/  HADD2.F32 R46, -RZ, R141.H1_H1 ;  /* 0x3000008dff2e7230 */ /* 0x000fc40000004100 */
[----:B------:R-:W-:Y:S01]  /*95b0*/  FFMA.FTZ R47, R34, R45, R47 ;  /* 0x0000002d222f7223 */ /* 0x000fe2000001002f */
[----:B------:R-:W-:Y:S01]  /*95c0*/  HADD2.F32 R13, -RZ, R32.H0_H0 ;  /* 0x20000020ff0d7230 */ /* 0x000fe20000004100 */
[----:B------:R-:W-:Y:S01]  /*95d0*/  SHF.R.U64 R42, R56, 0x10, R57 ;  /* 0x00000010382a7819 */ /* 0x000fe20000001239 */
[----:B------:R-:W-:Y:S02]  /*95e0*/  HADD2.F32 R35, -RZ, R35.H1_H1 ;  /* 0x30000023ff237230 */ /* 0x000fe40000004100 */
[-C--:B------:R-:W-:Y:S01]  /*95f0*/  FMUL.FTZ R52, R15, R46.reuse ;  /* 0x0000002e0f347220 */ /* 0x080fe20000410000 */
[----:B------:R-:W-:Y:S02]  /*9600*/  HADD2.F32 R45, -RZ, R70.H0_H0 ;  /* 0x20000046ff2d7230 */ /* 0x000fe40000004100 */
[----:B------:R-:W-:Y:S01]  /*9610*/  FMUL.FTZ R46, R13, R46 ;  /* 0x0000002e0d2e7220 */ /* 0x000fe20000410000 */
[----:B------:R-:W-:Y:S01]  /*9620*/  HADD2.F32 R34, -RZ, R139.H1_H1 ;  /* 0x3000008bff227230 */ /* 0x000fe20000004100 */
[----:B------:R-:W-:Y:S01]  /*9630*/  F2FP.F16.F32.PACK_AB R47, R48, R47 ;  /* 0x0000002f302f723e */ /* 0x000fe200000000ff */
[----:B------:R-:W-:-:S02]  /*9640*/  HADD2.F32 R32, -RZ, R32.H1_H1 ;  /* 0x30000020ff207230 */ /* 0x000fc40000004100 */
[-C--:B------:R-:W-:Y:S01]  /*9650*/  FMUL.FTZ R51, R35, R45.reuse ;  /* 0x0000002d23337220 */ /* 0x080fe20000410000 */
[----:B------:R-:W-:Y:S02]  /*9660*/  HADD2.F32 R33, -RZ, R58.H0_H0 ;  /* 0x2000003aff217230 */ /* 0x000fe40000004100 */
[----:B------:R-:W-:Y:S01]  /*9670*/  FFMA.FTZ R46, R15, R34, R46 ;  /* 0x000000220f2e7223 */ /* 0x000fe2000001002e */
[----:B------:R-:W-:Y:S02]  /*9680*/  HADD2.F32 R142, -RZ, R142.H0_H0 ;  /* 0x2000008eff8e7230 */ /* 0x000fe40000004100 */
[C---:B------:R-:W-:Y:S01]  /*9690*/  FMUL.FTZ R54, R32.reuse, R45 ;  /* 0x0000002d20367220 */ /* 0x040fe20000410000 */
[----:B------:R-:W-:Y:S02]  /*96a0*/  HADD2.F32 R15, -RZ, R43.H0_H0 ;  /* 0x2000002bff0f7230 */ /* 0x000fe40000004100 */
[----:B------:R-:W-:Y:S01]  /*96b0*/  FFMA.FTZ R51, R32, R33, -R51 ;  /* 0x0000002120337223 */ /* 0x000fe20000010833 */
[----:B------:R-:W-:-:S02]  /*96c0*/  HADD2.F32 R32, -RZ, R55.H0_H0 ;  /* 0x20000037ff207230 */ /* 0x000fc40000004100 */
[----:B------:R-:W-:Y:S01]  /*96d0*/  FFMA.FTZ R52, R13, R34, -R52 ;  /* 0x000000220d347223 */ /* 0x000fe20000010834 */
[----:B------:R-:W-:Y:S02]  /*96e0*/  HADD2.F32 R43, -RZ, R43.H1_H1 ;  /* 0x3000002bff2b7230 */ /* 0x000fe40000004100 */
[----:B------:R-:W-:Y:S01]  /*96f0*/  FFMA.FTZ R53, R35, R33, R54 ;  /* 0x0000002123357223 */ /* 0x000fe20000010036 */
[----:B------:R-:W-:Y:S02]  /*9700*/  HADD2.F32 R140, -RZ, R140.H0_H0 ;  /* 0x2000008cff8c7230 */ /* 0x000fe40000004100 */
[----:B------:R-:W-:Y:S01]  /*9710*/  FMUL.FTZ R34, R15, R142 ;  /* 0x0000008e0f227220 */ /* 0x000fe20000410000 */
[--C-:B------:R-:W-:Y:S02]  /*9720*/  HADD2.F32 R13, -RZ, R12.reuse.H0_H0 ;  /* 0x2000000cff0d7230 */ /* 0x100fe40000004100 */
[----:B------:R-:W-:Y:S01]  /*9730*/  FMUL.FTZ R33, R43, R32 ;  /* 0x000000202b217220 */ /* 0x000fe20000410000 */
[----:B------:R-:W-:Y:S01]  /*9740*/  HADD2.F32 R12, -RZ, R12.H1_H1 ;  /* 0x3000000cff0c7230 */ /* 0x000fe20000004100 */
[----:B------:R-:W-:Y:S01]  /*9750*/  F2FP.F16.F32.PACK_AB R53, R53, R46 ;  /* 0x0000002e3535723e */ /* 0x000fe200000000ff */
[----:B------:R-:W-:-:S02]  /*9760*/  HADD2.F32 R42, -RZ, R42.H0_H0 ;  /* 0x2000002aff2a7230 */ /* 0x000fc40000004100 */
[C---:B------:R-:W-:Y:S01]  /*9770*/  FMUL.FTZ R142, R13.reuse, R142 ;  /* 0x0000008e0d8e7220 */ /* 0x040fe20000410000 */
[----:B------:R-:W-:Y:S01]  /*9780*/  FFMA.FTZ R34, R13, R140, -R34 ;  /* 0x0000008c0d227223 */ /* 0x000fe20000010822 */
[C---:B------:R-:W-:Y:S01]  /*9790*/  FMUL.FTZ R32, R12.reuse, R32 ;  /* 0x000000200c207220 */ /* 0x040fe20000410000 */
[----:B------:R-:W-:Y:S02]  /*97a0*/  HADD2.F32 R13, -RZ, R44.H0_H0 ;  /* 0x2000002cff0d7230 */ /* 0x000fe40000004100 */
[----:B------:R-:W-:Y:S01]  /*97b0*/  FFMA.FTZ R33, R12, R42, -R33 ;  /* 0x0000002a0c217223 */ /* 0x000fe20000010821 */
[----:B------:R-:W-:Y:S02]  /*97c0*/  HADD2.F32 R41, -RZ, R41.H0_H0 ;  /* 0x20000029ff297230 */ /* 0x000fe40000004100 */
[----:B------:R-:W-:Y:S01]  /*97d0*/  FFMA.FTZ R142, R15, R140, R142 ;  /* 0x0000008c0f8e7223 */ /* 0x000fe2000001008e */
[----:B------:R-:W-:Y:S02]  /*97e0*/  HADD2.F32 R12, -RZ, R14.H0_H0 ;  /* 0x2000000eff0c7230 */ /* 0x000fe40000004100 */
[----:B------:R-:W-:Y:S01]  /*97f0*/  FFMA.FTZ R43, R43, R42, R32 ;  /* 0x0000002a2b2b7223 */ /* 0x000fe20000010020 */
[----:B------:R-:W-:-:S02]  /*9800*/  HADD2.F32 R44, -RZ, R44.H1_H1 ;  /* 0x3000002cff2c7230 */ /* 0x000fc40000004100 */
[----:B------:R-:W-:Y:S02]  /*9810*/  HADD2.F32 R141, -RZ, R141.H0_H0 ;  /* 0x2000008dff8d7230 */ /* 0x000fe40000004100 */
[----:B------:R-:W-:Y:S02]  /*9820*/  HADD2.F32 R14, -RZ, R14.H1_H1 ;  /* 0x3000000eff0e7230 */ /* 0x000fe40000004100 */
[----:B------:R-:W-:Y:S01]  /*9830*/  FMUL.FTZ R45, R44, R41 ;  /* 0x000000292c2d7220 */ /* 0x000fe20000410000 */
[----:B------:R-:W-:Y:S02]  /*9840*/  HADD2.F32 R139, -RZ, R139.H0_H0 ;  /* 0x2000008bff8b7230 */ /* 0x000fe40000004100 */
[-C--:B------:R-:W-:Y:S01]  /*9850*/  FMUL.FTZ R35, R13, R141.reuse ;  /* 0x0000008d0d237220 */ /* 0x080fe20000410000 */
[----:B------:R-:W-:Y:S02]  /*9860*/  HADD2.F32 R15, -RZ, R40.H0_H0 ;  /* 0x20000028ff0f7230 */ /* 0x000fe40000004100 */
[----:B------:R-:W-:Y:S01]  /*9870*/  FMUL.FTZ R32, R12, R141 ;  /* 0x0000008d0c207220 */ /* 0x000fe20000410000 */
[----:B------:R-:W-:Y:S01]  /*9880*/  FMUL.FTZ R41, R14, R41 ;  /* 0x000000290e297220 */ /* 0x000fe20000410000 */
[-C--:B------:R-:W-:Y:S01]  /*9890*/  FFMA.FTZ R35, R12, R139.reuse, -R35 ;  /* 0x0000008b0c237223 */ /* 0x080fe20000010823 */
[----:B------:R-:W-:Y:S01]  /*98a0*/  F2FP.F16.F32.PACK_AB R46, R43, R142 ;  /* 0x0000008e2b2e723e */ /* 0x000fe200000000ff */
[----:B------:R-:W-:Y:S01]  /*98b0*/  FFMA.FTZ R32, R13, R139, R32 ;  /* 0x0000008b0d207223 */ /* 0x000fe20000010020 */
[-C--:B------:R-:W-:Y:S01]  /*98c0*/  FFMA.FTZ R14, R14, R15.reuse, -R45 ;  /* 0x0000000f0e0e7223 */ /* 0x080fe2000001082d */
[----:B------:R-:W-:Y:S01]  /*98d0*/  FFMA.FTZ R41, R44, R15, R41 ;  /* 0x0000000f2c297223 */ /* 0x000fe20000010029 */
[----:B------:R-:W-:-:S02]  /*98e0*/  F2FP.F16.F32.PACK_AB R12, R33, R34 ;  /* 0x00000022210c723e */ /* 0x000fc400000000ff */
[----:B------:R-:W-:Y:S02]  /*98f0*/  F2FP.F16.F32.PACK_AB R13, R49, R50 ;  /* 0x00000032310d723e */ /* 0x000fe400000000ff */
[----:B------:R-:W-:Y:S01]  /*9900*/  F2FP.F16.F32.PACK_AB R14, R14, R35 ;  /* 0x000000230e0e723e */ /* 0x000fe200000000ff */
[----:B------:R-:W-:Y:S01]  /*9910*/  IMAD.MOV.U32 R35, RZ, RZ, R53 ;  /* 0x000000ffff237224 */ /* 0x000fe200078e0035 */
[----:B------:R-:W-:Y:S01]  /*9920*/  F2FP.F16.F32.PACK_AB R34, R41, R32 ;  /* 0x000000202922723e */ /* 0x000fe200000000ff */
[----:B------:R-:W-:Y:S01]  /*9930*/  IMAD.MOV.U32 R32, RZ, RZ, R46 ;  /* 0x000000ffff207224 */ /* 0x000fe200078e002e */
[----:B------:R-:W-:Y:S02]  /*9940*/  F2FP.F16.F32.PACK_AB R15, R51, R52 ;  /* 0x00000034330f723e */ /* 0x000fe400000000ff */
[----:B------:R-:W-:-:S07]  /*9950*/  MOV R33, R47 ;  /* 0x0000002f00217202 */ /* 0x000fce0000000f00 */
.L_x_2789:
[----:B------:R-:W-:Y:S05]  /*9960*/  BSYNC B1 ;  /* 0x0000000000017941 */ /* 0x000fea0003800000 */
.L_x_2788:
[----:B------:R-:W-:Y:S01]  /*9970*/  ISETP.GE.AND P3, PT, R11, R130, PT ;  /* 0x000000820b00720c */ /* 0x000fe20003f66270 */
[----:B------:R-:W-:Y:S02]  /*9980*/  ULDC.64 UR4, c[0x0][0x208] ;  /* 0x0000820000047ab9 */ /* 0x000fe40000000a00 */
[----:B0-----:R0:W-:Y:S10]  /*9990*/  ST.E.128 desc[UR4][R38.64], R12 ;  /* 0x0000000c26007985 */ /* 0x0011f4000c101d04 */
[----:B------:R-:W-:Y:S05]  /*99a0*/  @P3 BRA `(.L_x_2736) ;  /* 0x0000000400f03947 */ /* 0x000fea0003800000 */
[----:B------:R-:W-:Y:S01]  /*99b0*/  IMAD.WIDE R36, R11, 0x2, R36 ;  /* 0x000000020b247825 */ /* 0x000fe200078e0224 */
[----:B------:R-:W-:-:S04]  /*99c0*/  ULDC.64 UR4, c[0x0][0x208] ;  /* 0x0000820000047ab9 */ /* 0x000fc80000000a00 */
[----:B---3--:R3:W-:Y:S01]  /*99d0*/  ST.E.128 desc[UR4][R36.64], R32 ;  /* 0x0000002024007985 */ /* 0x0087e2000c101d04 */
[----:B------:R-:W-:Y:S05]  /*99e0*/  BRA `(.L_x_2736) ;  /* 0x0000000400e07947 */ /* 0x000fea0003800000 */
.L_x_2701:
[----:B------:R-:W-:-:S04]  /*99f0*/  ULOP3.LUT UR4, UR60, 0x1, URZ, 0xfc, !UPT ;  /* 0x000000013c047892 */ /* 0x000fc8000f8efc3f */
[----:B------:R-:W-:-:S06]  /*9a00*/  UISETP.NE.AND UP0, UPT, UR4, 0x3, UPT ;  /* 0x000000030400788c */ /* 0x000fcc000bf05270 */
[----:B------:R-:W-:-:S13]  /*9a10*/  PLOP3.LUT P2, PT, PT, PT, UP0, 0x80, 0x0 ;  /* 0x000000000000781c */ /* 0x000fda0003f4f008 */
[----:B------:R-:W-:Y:S05]  /*9a20*/  @!P2 BRA `(.L_x_2790) ;  /* 0x000000000004a947 */ /* 0x000fea0003800000 */
[----:B------:R-:W-:Y:S01]  /*9a30*/  BPT.TRAP 0x1 ;  /* 0x000000040000795c */ /* 0x000fe20000300000 */
.L_x_2790:
[----:B------:R-:W-:Y:S01]  /*9a40*/  IMAD R87, R19, 0x8, R18 ;  /* 0x0000000813577824 */ /* 0x000fe200078e0212 */
[----:B------:R-:W-:Y:S01]  /*9a50*/  SHF.L.U32 R88, R205, 0x1f, RZ ;  /* 0x0000001fcd587819 */ /* 0x000fe200000006ff */
[----:B------:R-:W-:Y:S01]  /*9a60*/  BSSY B1, `(.L_x_2791) ;  /* 0x0000004000017945 */ /* 0x000fe20003800000 */
[----:B------:R-:W-:Y:S02]  /*9a70*/  SHF.R.S32.HI R84, RZ, 0x1f, R28 ;  /* 0x0000001fff547819 */ /* 0x000fe4000001141c */
[----:B------:R-:W0:Y:S02]  /*9a80*/  SYNCS.PHASECHK.TRANS64.TRYWAIT P3, [R87+URZ+0x30890], R88 ;  /* 0x03089058570075a7 */ /* 0x000e24000806017f */
[----:B0-----:R-:W-:Y:S05]  /*9a90*/  @!P3 BRA `(.L_x_2792) ;  /* 0x000001a000dcb947 */ /* 0x001fea0003800000 */
.L_x_3070:
[----:B------:R-:W-:Y:S05]  /*9aa0*/  BSYNC B1 ;  /* 0x0000000000017941 */ /* 0x000fea0003800000 */
.L_x_2791:
        /* <DEDUP_REMOVED lines=27> */
.L_x_3074:
[----:B------:R-:W-:Y:S04]  /*9c60*/  BSSY B1, `(.L_x_2794) ;  /* 0x0000026000017945 */ /* 0x000fe80003800000 */
[----:B------:R-:W-:Y:S05]  /*9c70*/  @!P3 BRA `(.L_x_2795) ;  /* 0x000000000090b947 */ /* 0x000fea0003800000 */
[----:B------:R-:W-:Y:S01]  /*9c80*/  ULDC UR4, c[0x0][0x2f4] ;  /* 0x0000bd0000047ab9 */ /* 0x000fe20000000800 */
[----:B------:R-:W-:Y:S01]  /*9c90*/  ULDC.64 UR6, c[0x0][0x208] ;  /* 0x0000820000067ab9 */ /* 0x000fe20000000a00 */
        /* <DEDUP_REMOVED lines=34> */
.L_x_2795:
[----:B------:R-:W-:Y:S05]  /*9ec0*/  BSYNC B1 ;  /* 0x0000000000017941 */ /* 0x000fea0003800000 */
.L_x_2794:
[----:B------:R-:W-:-:S03]  /*9ed0*/  UMOV UR4, 0xffffffff ;  /* 0xffffffff00047882 */ /* 0x000fc60000000000 */
[----:B------:R-:W-:Y:S05]  /*9ee0*/  BRA.DIV UR4, `(.L_x_2796) ;  /* 0x000001a204287947 */ /* 0x000fea000b800000 */
[----:B--2---:R2:W0:Y:S04]  /*9ef0*/  SHFL.IDX PT, R39, R41, 0x1, 0x1c1f ;  /* 0x003c1f0029277f89 */ /* 0x00442800000e0000 */
[----:B---3--:R2:W3:Y:S02]  /*9f00*/  SHFL.IDX PT, R38, R40, 0x1, 0x1c1f ;  /* 0x003c1f0028267f89 */ /* 0x0084e400000e0000 */
.L_x_3078:
[----:B------:R-:W-:-:S13]  /*9f10*/  ISETP.GE.AND P3, PT, R42, 0x41, PT ;  /* 0x000000412a00780c */ /* 0x000fda0003f66270 */
[----:B------:R-:W-:Y:S05]  /*9f20*/  @!P3 BRA `(.L_x_2736) ;  /* 0x000000000090b947 */ /* 0x000fea0003800000 */
[----:B------:R-:W-:Y:S01]  /*9f30*/  ULDC UR4, c[0x0][0x2f4] ;  /* 0x0000bd0000047ab9 */ /* 0x000fe20000000800 */
[----:B------:R-:W-:Y:S01]  /*9f40*/  ULDC.64 UR6, c[0x0][0x208] ;  /* 0x0000820000067ab9 */ /* 0x000fe20000000a00 */
        /* <DEDUP_REMOVED lines=34> */
.L_x_2736:
[----:B------:R-:W-:Y:S05]  /*a170*/  BSYNC B0 ;  /* 0x0000000000007941 */ /* 0x000fea0003800000 */
.L_x_2700:
        /* <DEDUP_REMOVED lines=17> */
.L_x_2798:
[----:B------:R-:W-:Y:S05]  /*a290*/  BSYNC B0 ;  /* 0x0000000000007941 */ /* 0x000fea0003800000 */
.L_x_2797:
[----:B------:R-:W3:Y:S01]  /*a2a0*/  SYNCS.PHASECHK.TRANS64.TRYWAIT P2, [R87+URZ+0x308b0], R88 ;  /* 0x0308b058570075a7 */ /* 0x000ee2000804017f */
[----:B------:R-:W-:Y:S01]  /*a2b0*/  ULDC UR61, c[0x0][0x2f4] ;  /* 0x0000bd00003d7ab9 */ /* 0x000fe20000000800 */
[----:B------:R-:W-:Y:S04]  /*a2c0*/  BSSY B0, `(.L_x_2799) ;  /* 0x0000002000007945 */ /* 0x000fe80003800000 */
[----:B---3--:R-:W-:Y:S05]  /*a2d0*/  @!P2 BRA `(.L_x_2800) ;  /* 0x0000019c0078a947 */ /* 0x008fea0003800000 */
.L_x_3079:
[----:B------:R-:W-:Y:S05]  /*a2e0*/  BSYNC B0 ;  /* 0x0000000000007941 */ /* 0x000fea0003800000 */
.L_x_2799:
[----:B------:R-:W-:Y:S01]  /*a2f0*/  ULDC.64 UR4, c[0x0][0x328] ;  /* 0x0000ca0000047ab9 */ /* 0x000fe20000000a00 */
[----:B------:R-:W-:Y:S01]  /*a300*/  IMAD.IADD R86, R86, 0x1, -R204 ;  /* 0x0000000156567824 */ /* 0x000fe200078e0acc */
[----:B------:R-:W-:Y:S01]  /*a310*/  BSSY B0, `(.L_x_2801) ;  /* 0x0000037000007945 */ /* 0x000fe20003800000 */
[----:B0-----:R-:W-:Y:S02]  /*a320*/  IMAD R11, R84, UR4, RZ ;  /* 0x00000004540b7c24 */ /* 0x001fe4000f8e02ff */
[----:B----4-:R-:W-:-:S04]  /*a330*/  IMAD.WIDE.U32 R12, R28, UR4, RZ ;  /* 0x000000041c0c7c25 */ /* 0x010fc8000f8e00ff */
[----:B------:R-:W-:Y:S01]  /*a340*/  IMAD R11, R28, UR5, R11 ;  /* 0x000000051c0b7c24 */ /* 0x000fe2000f8e020b */
[----:B------:R-:W-:Y:S02]  /*a350*/  ULDC.64 UR4, c[0x0][0x338] ;  /* 0x0000ce0000047ab9 */ /* 0x000fe40000000a00 */
[----:B------:R-:W-:Y:S02]  /*a360*/  IMAD R14, R85, UR4, RZ ;  /* 0x00000004550e7c24 */ /* 0x000fe4000f8e02ff */
[----:B------:R-:W-:Y:S02]  /*a370*/  IMAD.IADD R13, R13, 0x1, R11 ;  /* 0x000000010d0d7824 */ /* 0x000fe400078e020b */
[C---:B------:R-:W-:Y:S02]  /*a380*/  IMAD R11, R27.reuse, UR5, R14 ;  /* 0x000000051b0b7c24 */ /* 0x040fe4000f8e020e */
        /* <DEDUP_REMOVED lines=14> */
[----:B------:R-:W-:Y:S01]  /*a470*/  ISETP.GE.AND P5, PT, R16, UR61, PT ;  /* 0x0000003d10007c0c */ /* 0x000fe2000bfa6270 */
[----:B------:R-:W-:Y:S01]  /*a480*/  ULDC.64 UR4, c[0x0][0x208] ;  /* 0x0000820000047ab9 */ /* 0x000fe20000000a00 */
        /* <DEDUP_REMOVED lines=12> */
[----:B-12---:R-:W-:-:S05]  /*a550*/  @!P5 SHF.L.U32 R41, R198, 0x3, RZ ;  /* 0x00000003c629d819 */ /* 0x006fca00000006ff */
[----:B0-----:R-:W-:-:S05]  /*a560*/  @!P5 IMAD.WIDE R38, R41, 0x2, R36 ;  /* 0x000000022926d825 */ /* 0x001fca00078e0224 */
[----:B----4-:R0:W-:Y:S01]  /*a570*/  @!P5 ST.E.128 desc[UR4][R38.64], R12 ;  /* 0x0000000c2600d985 */ /* 0x0101e2000c101d04 */
[----:B------:R-:W-:-:S13]  /*a580*/  ISETP.GE.AND P5, PT, R193, UR61, PT ;  /* 0x0000003dc1007c0c */ /* 0x000fda000bfa6270 */
[----:B------:R-:W1:Y:S01]  /*a590*/  @!P5 LDS.128 R12, [R29+0x3000] ;  /* 0x003000001d0cd984 */ /* 0x000e620000000c00 */
[----:B------:R-:W-:Y:S01]  /*a5a0*/  @!P5 IMAD.SHL.U32 R41, R199, 0x8, RZ ;  /* 0x00000008c729d824 */ /* 0x000fe200078e00ff */
[----:B0-----:R-:W-:Y:S01]  /*a5b0*/  @!P5 MOV R39, R37 ;  /* 0x000000250027d202 */ /* 0x001fe20000000f00 */
[----:B------:R-:W-:-:S04]  /*a5c0*/  @!P5 IMAD.MOV.U32 R38, RZ, RZ, R36 ;  /* 0x000000ffff26d224 */ /* 0x000fc800078e0024 */
[----:B------:R-:W-:-:S05]  /*a5d0*/  @!P5 IMAD.WIDE R38, R41, 0x2, R38 ;  /* 0x000000022926d825 */ /* 0x000fca00078e0226 */
[----:B-1----:R-:W-:Y:S01]  /*a5e0*/  @!P5 ST.E.128 desc[UR4][R38.64], R12 ;  /* 0x0000000c2600d985 */ /* 0x002fe2000c101d04 */
        /* <DEDUP_REMOVED lines=9> */
.L_x_2802:
[----:B------:R-:W-:Y:S05]  /*a680*/  BSYNC B0 ;  /* 0x0000000000007941 */ /* 0x000fea0003800000 */
.L_x_2801:
[----:B------:R-:W-:Y:S01]  /*a690*/  ISETP.GE.AND P2, PT, R86, 0x41, PT ;  /* 0x000000415600780c */ /* 0x000fe20003f46270 */
[----:B0-----:R0:W0:Y:S01]  /*a6a0*/  SHFL.IDX PT, R37, R11, 0x1, 0x1c1f ;  /* 0x003c1f000b257f89 */ /* 0x00102200000e0000 */
[----:B------:R-:W-:Y:S03]  /*a6b0*/  BSSY B0, `(.L_x_2803) ;  /* 0x0000024000007945 */ /* 0x000fe60003800000 */
[----:B----4-:R4:W0:Y:S08]  /*a6c0*/  SHFL.IDX PT, R36, R27, 0x1, 0x1c1f ;  /* 0x003c1f001b247f89 */ /* 0x01083000000e0000 */
[----:B----4-:R-:W-:Y:S05]  /*a6d0*/  @!P2 BRA `(.L_x_2804) ;  /* 0x000000000084a947 */ /* 0x010fea0003800000 */
[----:B------:R-:W-:Y:S01]  /*a6e0*/  ISETP.GE.AND P5, PT, R16, UR61, PT ;  /* 0x0000003d10007c0c */ /* 0x000fe2000bfa6270 */
[----:B------:R-:W-:Y:S01]  /*a6f0*/  ULDC.64 UR4, c[0x0][0x208] ;  /* 0x0000820000047ab9 */ /* 0x000fe20000000a00 */
        /* <DEDUP_REMOVED lines=31> */
.L_x_2804:
[----:B------:R-:W-:Y:S05]  /*a8f0*/  BSYNC B0 ;  /* 0x0000000000007941 */ /* 0x000fea0003800000 */
.L_x_2803:
        /* <DEDUP_REMOVED lines=19> */
.L_x_2695:
[----:B------:R-:W0:Y:S01]  /*aa30*/  LDC R0, c[0x0][0x448] ;  /* 0x00011200ff007b82 */ /* 0x000e220000000800 */
[----:B------:R-:W-:Y:S01]  /*aa40*/  VIADD R3, R218, 0x7f ;  /* 0x0000007fda037836 */ /* 0x000fe20000000000 */
[----:B------:R-:W-:Y:S01]  /*aa50*/  BSSY B0, `(.L_x_2806) ;  /* 0x0000044000007945 */ /* 0x000fe20003800000 */
[----:B--2---:R-:W-:Y:S02]  /*aa60*/  CS2R R118, SRZ ;  /* 0x0000000000767805 */ /* 0x004fe4000001ff00 */
        /* <DEDUP_REMOVED lines=9> */
[----:B------:R-:W-:Y:S02]  /*ab00*/  MOV R103, RZ ;  /* 0x000000ff00677202 */ /* 0x000fe40000000f00 */
[----:B------:R-:W-:Y:S02]  /*ab10*/  CS2R R98, SRZ ;  /* 0x0000000000627805 */ /* 0x000fe4000001ff00 */
[----:B------:R-:W-:Y:S02]  /*ab20*/  CS2R R100, SRZ ;  /* 0x0000000000647805 */ /* 0x000fe4000001ff00 */
        /* <DEDUP_REMOVED lines=8> */
[----:B0-----:R-:W-:Y:S02]  /*abb0*/  ISETP.NE.AND P0, PT, R0, 0x1, PT ;  /* 0x000000010000780c */ /* 0x001fe40003f05270 */
[----:B------:R-:W-:Y:S02]  /*abc0*/  CS2R R84, SRZ ;  /* 0x0000000000547805 */ /* 0x000fe4000001ff00 */
        /* <DEDUP_REMOVED lines=10> */
[----:B------:R-:W-:Y:S01]  /*ac70*/  CS2R R60, SRZ ;  /* 0x00000000003c7805 */ /* 0x000fe2000001ff00 */
[----:B------:R-:W0:Y:S01]  /*ac80*/  @P0 LDC R0, c[0x0][0x44c] ;  /* 0x00011300ff000b82 */ /* 0x000e220000000800 */
[----:B------:R-:W-:-:S02]  /*ac90*/  CS2R R56, SRZ ;  /* 0x0000000000387805 */ /* 0x000fc4000001ff00 */
[----:B------:R-:W-:Y:S02]  /*aca0*/  CS2R R130, SRZ ;  /* 0x0000000000827805 */ /* 0x000fe4000001ff00 */
[----:B------:R-:W-:Y:S02]  /*acb0*/  CS2R R50, SRZ ;  /* 0x0000000000327805 */ /* 0x000fe4000001ff00 */
[----:B------:R-:W-:Y:S02]  /*acc0*/  CS2R R52, SRZ ;  /* 0x0000000000347805 */ /* 0x000fe4000001ff00 */
[----:B------:R-:W-:Y:S02]  /*acd0*/  CS2R R48, SRZ ;  /* 0x0000000000307805 */ /* 0x000fe4000001ff00 */
[----:B------:R-:W-:Y:S02]  /*ace0*/  CS2R R132, SRZ ;  /* 0x0000000000847805 */ /* 0x000fe4000001ff00 */
[----:B------:R-:W-:Y:S01]  /*acf0*/  CS2R R42, SRZ ;  /* 0x00000000002a7805 */ /* 0x000fe2000001ff00 */
[----:B------:R-:W1:Y:S01]  /*ad00*/  @P0 LDC R5, c[0x0][0x450] ;  /* 0x00011400ff050b82 */ /* 0x000e620000000800 */
[----:B------:R-:W-:-:S02]  /*ad10*/  CS2R R44, SRZ ;  /* 0x00000000002c7805 */ /* 0x000fc4000001ff00 */
[----:B------:R-:W-:Y:S02]  /*ad20*/  CS2R R40, SRZ ;  /* 0x0000000000287805 */ /* 0x000fe4000001ff00 */
[----:B------:R-:W-:Y:S02]  /*ad30*/  MOV R134, RZ ;  /* 0x000000ff00867202 */ /* 0x000fe40000000f00 */
[----:B------:R-:W-:Y:S02]  /*ad40*/  CS2R R34, SRZ ;  /* 0x0000000000227805 */ /* 0x000fe4000001ff00 */
[----:B------:R-:W-:Y:S02]  /*ad50*/  CS2R R36, SRZ ;  /* 0x0000000000247805 */ /* 0x000fe4000001ff00 */
[----:B------:R-:W-:Y:S01]  /*ad60*/  CS2R R32, SRZ ;  /* 0x0000000000207805 */ /* 0x000fe2000001ff00 */
[----:B------:R-:W-:Y:S01]  /*ad70*/  IMAD.MOV.U32 R8, RZ, RZ, RZ ;  /* 0x000000ffff087224 */ /* 0x000fe200078e00ff */
[----:B------:R-:W-:Y:S01]  /*ad80*/  CS2R R26, SRZ ;  /* 0x00000000001a7805 */ /* 0x000fe2000001ff00 */
[----:B0-----:R-:W-:-:S05]  /*ad90*/  @P0 IMAD.HI.U32 R0, R3, R0, RZ ;  /* 0x0000000003000227 */ /* 0x001fca00078e00ff */
[----:B-1----:R-:W-:Y:S02]  /*ada0*/  @P0 SHF.R.U32.HI R3, RZ, R5, R0 ;  /* 0x00000005ff030219 */ /* 0x002fe40000011600 */
[----:B------:R-:W-:Y:S02]  /*adb0*/  CS2R R4, SRZ ;  /* 0x0000000000047805 */ /* 0x000fe4000001ff00 */
[----:B------:R-:W-:Y:S01]  /*adc0*/  PLOP3.LUT P0, PT, PT, PT, PT, 0x80, 0x0 ;  /* 0x000000000000781c */ /* 0x000fe20003f0f070 */
[----:B------:R-:W-:-:S04]  /*add0*/  IMAD.IADD R3, R136, 0x1, R3 ;  /* 0x0000000188037824 */ /* 0x000fc800078e0203 */
[----:B------:R-:W-:-:S05]  /*ade0*/  IMAD.HI R3, R3, 0x2aaaaaab, RZ ;  /* 0x2aaaaaab03037827 */ /* 0x000fca00078e02ff */
[----:B------:R-:W-:-:S04]  /*adf0*/  SHF.R.U32.HI R0, RZ, 0x1f, R3 ;  /* 0x0000001fff007819 */ /* 0x000fc80000011603 */
[----:B------:R-:W-:Y:S02]  /*ae00*/  LEA.HI.SX32 R0, R3, R0, 0x1c ;  /* 0x0000000003007211 */ /* 0x000fe400078fe2ff */
[----:B------:R-:W-:Y:S02]  /*ae10*/  CS2R R2, SRZ ;  /* 0x0000000000027805 */ /* 0x000fe4000001ff00 */
[----:B------:R-:W-:Y:S02]  /*ae20*/  VIMNMX R72, R137, R0, PT ;  /* 0x0000000089487248 */ /* 0x000fe40003fe0100 */
[----:B------:R-:W-:Y:S02]  /*ae30*/  CS2R R136, SRZ ;  /* 0x0000000000887805 */ /* 0x000fe4000001ff00 */
[----:B------:R-:W-:Y:S02]  /*ae40*/  MOV R0, RZ ;  /* 0x000000ff00007202 */ /* 0x000fe40000000f00 */
[----:B------:R-:W-:Y:S01]  /*ae50*/  ISETP.GE.AND P1, PT, R72, 0x1, PT ;  /* 0x000000014800780c */ /* 0x000fe20003f26270 */
[----:B------:R-:W-:-:S12]  /*ae60*/  @P2 BRA `(.L_x_2807) ;  /* 0x0000000000082947 */ /* 0x000fd80003800000 */
[----:B------:R-:W0:Y:S02]  /*ae70*/  FENCE.VIEW.ASYNC.G ;  /* 0x00000000000073c6 */ /* 0x000e240000000100 */
[----:B0-----:R-:W-:Y:S06]  /*ae80*/  BAR.ARV 0xc, 0x180 ;  /* 0x0306000000007b1d */ /* 0x001fec0000002000 */
.L_x_2807:
[----:B------:R-:W-:Y:S05]  /*ae90*/  BSYNC B0 ;  /* 0x0000000000007941 */ /* 0x000fea0003800000 */
.L_x_2806:
[----:B------:R-:W-:Y:S01]  /*aea0*/  CS2R R24, SRZ ;  /* 0x0000000000187805 */ /* 0x000fe2000001ff00 */
[----:B------:R-:W-:Y:S06]  /*aeb0*/  @!P1 BRA `(.L_x_2808) ;  /* 0x000000ec00f09947 */ /* 0x000fec0003800000 */
        /* <DEDUP_REMOVED lines=29> */
.L_x_2809:
[----:B------:R-:W-:Y:S02]  /*b090*/  ULDC UR4, c[0x0][0x3f4] ;  /* 0x0000fd0000047ab9 */ /* 0x000fe40000000800 */
[----:B------:R-:W-:-:S13]  /*b0a0*/  ISETP.LT.AND P0, PT, RZ, UR4, PT ;  /* 0x00000004ff007c0c */ /* 0x000fda000bf01270 */
[----:B------:R-:W-:Y:S05]  /*b0b0*/  @P0 BRA `(.L_x_2810) ;  /* 0x0000000000400947 */ /* 0x000fea0003800000 */
[----:B------:R-:W2:Y:S02]  /*b0c0*/  LDL R20, [R1+0x38] ;  /* 0x0000380001147983 */ /* 0x000ea40000100800 */
[----:B--2---:R-:W-:-:S04]  /*b0d0*/  LEA.HI R0, R20, R20, RZ, 0x1 ;  /* 0x0000001414007211 */ /* 0x004fc800078f08ff */
[----:B------:R-:W-:-:S04]  /*b0e0*/  LOP3.LUT R0, R0, 0xfffffffe, RZ, 0xc0, !PT ;  /* 0xfffffffe00007812 */ /* 0x000fc800078ec0ff */
[----:B------:R-:W-:-:S04]  /*b0f0*/  IADD3 R0, R20, -R0, RZ ;  /* 0x8000000014007210 */ /* 0x000fc80007ffe0ff */
[----:B------:R-:W-:-:S04]  /*b100*/  SHF.L.U32 R3, R0, 0x1f, RZ ;  /* 0x0000001f00037819 */ /* 0x000fc800000006ff */
[----:B------:R0:W1:Y:S03]  /*b110*/  SYNCS.PHASECHK.TRANS64.TRYWAIT P0, [R18+URZ+0x30800], R3 ;  /* 0x03080003120075a7 */ /* 0x000066000800017f */
[----:B-1----:R-:W-:Y:S05]  /*b120*/  @!P0 NANOSLEEP.SYNCS 0x989680 ;  /* 0x009896800000895d */ /* 0x002fea0003900000 */
[----:B------:R-:W1:Y:S01]  /*b130*/  @!P0 SYNCS.PHASECHK.TRANS64 P0, [R18+URZ+0x30800], R3 ;  /* 0x03080003120085a7 */ /* 0x000e62000800007f */
[----:B------:R-:W-:Y:S04]  /*b140*/  BSSY B0, `(.L_x_2811) ;  /* 0x0000006000007945 */ /* 0x000fe80003800000 */
[----:B-1----:R-:W-:Y:S05]  /*b150*/  @P0 BRA `(.L_x_2812) ;  /* 0x0000000000100947 */ /* 0x002fea0003800000 */
.L_x_2813:
[----:B-1----:R1:W2:Y:S02]  /*b160*/  SYNCS.PHASECHK.TRANS64.TRYWAIT P0, [R18+URZ+0x30800], R3 ;  /* 0x03080003120075a7 */ /* 0x0022a4000800017f */
[----:B--2---:R-:W-:Y:S05]  /*b170*/  @!P0 NANOSLEEP.SYNCS 0x989680 ;  /* 0x009896800000895d */ /* 0x004fea0003900000 */
[----:B------:R-:W2:Y:S02]  /*b180*/  @!P0 SYNCS.PHASECHK.TRANS64 P0, [R18+URZ+0x30800], R3 ;  /* 0x03080003120085a7 */ /* 0x000ea4000800007f */
[----:B--2---:R-:W-:Y:S05]  /*b190*/  @!P0 BRA `(.L_x_2813) ;  /* 0xfffffffc00f08947 */ /* 0x004fea000383ffff */
.L_x_2812:
[----:B------:R-:W-:Y:S05]  /*b1a0*/  BSYNC B0 ;  /* 0x0000000000007941 */ /* 0x000fea0003800000 */
.L_x_2811:
[----:B------:R-:W-:Y:S05]  /*b1b0*/  BRA `(.L_x_2814) ;  /* 0x0000006c00787947 */ /* 0x000fea0003800000 */
.L_x_2810:
        /* <DEDUP_REMOVED lines=12> */
[----:B------:R-:W-:Y:S02]  /*b280*/  IMAD R31, R135, UR7, R0 ;  /* 0x00000007871f7c24 */ /* 0x000fe4000f8e0200 */
[----:B------:R-:W-:Y:S02]  /*b290*/  IMAD.IADD R29, R29, 0x1, R25 ;  /* 0x000000011d1d7824 */ /* 0x000fe400078e0219 */
[----:B------:R-:W-:Y:S01]  /*b2a0*/  IMAD.IADD R31, R31, 0x1, R27 ;  /* 0x000000011f1f7824 */ /* 0x000fe200078e021b */
        /* <DEDUP_REMOVED lines=17> */
.L_x_2815:
[----:B------:R-:W-:Y:S01]  /*b3c0*/  ULDC.U8 UR4, c[0x0][0x410] ;  /* 0x0001040000047ab9 */ /* 0x000fe20000000000 */
[----:B------:R-:W-:Y:S01]  /*b3d0*/  BSSY B0, `(.L_x_2816) ;  /* 0x00006b4000007945 */ /* 0x000fe20003800000 */
[----:B------:R-:W-:Y:S02]  /*b3e0*/  ISETP.NE.AND P0, PT, RZ, UR4, PT ;  /* 0x00000004ff007c0c */ /* 0x000fe4000bf05270 */
[----:B------:R-:W-:-:S11]  /*b3f0*/  IADD3 R9, R204, R218, RZ ;  /* 0x000000dacc097210 */ /* 0x000fd60007ffe0ff */
[----:B------:R-:W-:Y:S05]  /*b400*/  @!P0 BRA `(.L_x_2817) ;  /* 0x00000034008c8947 */ /* 0x000fea0003800000 */
[----:B------:R-:W2:Y:S01]  /*b410*/  LDL R21, [R1+0x3c] ;  /* 0x00003c0001157983 */ /* 0x000ea20000100800 */
[----:B------:R-:W0:Y:S01]  /*b420*/  LDC R20, c[0x0][0x448] ;  /* 0x00011200ff147b82 */ /* 0x000e220000000800 */
[----:B------:R-:W-:Y:S01]  /*b430*/  ULDC.64 UR4, c[0x0][0x3f8] ;  /* 0x0000fe0000047ab9 */ /* 0x000fe20000000a00 */
[----:B------:R-:W-:Y:S01]  /*b440*/  MOV R11, R29 ;  /* 0x0000001d000b7202 */ /* 0x000fe20000000f00 */
[----:B------:R-:W-:Y:S01]  /*b450*/  ULDC.64 UR6, c[0x0][0x408] ;  /* 0x0001020000067ab9 */ /* 0x000fe20000000a00 */
[----:B------:R-:W-:Y:S01]  /*b460*/  IMAD.MOV.U32 R10, RZ, RZ, R24 ;  /* 0x000000ffff0a7224 */ /* 0x000fe200078e0018 */
[----:B------:R-:W-:Y:S01]  /*b470*/  SHF.R.S32.HI R66, RZ, 0x1f, R209 ;  /* 0x0000001fff427819 */ /* 0x000fe200000114d1 */
[----:B------:R-:W-:Y:S01]  /*b480*/  IMAD.MOV.U32 R12, RZ, RZ, R26 ;  /* 0x000000ffff0c7224 */ /* 0x000fe200078e001a */
[----:B------:R-:W-:Y:S01]  /*b490*/  SHF.R.S32.HI R64, RZ, 0x1f, R207 ;  /* 0x0000001fff407819 */ /* 0x000fe200000114cf */
[----:B------:R-:W-:Y:S01]  /*b4a0*/  IMAD.MOV.U32 R13, RZ, RZ, R31 ;  /* 0x000000ffff0d7224 */ /* 0x000fe200078e001f */
[----:B------:R-:W-:-:S02]  /*b4b0*/  SHF.R.S32.HI R67, RZ, 0x1f, R208 ;  /* 0x0000001fff437819 */ /* 0x000fc400000114d0 */
[----:B------:R-:W-:Y:S02]  /*b4c0*/  SHF.R.S32.HI R65, RZ, 0x1f, R206 ;  /* 0x0000001fff417819 */ /* 0x000fe400000114ce */
[----:B------:R-:W-:Y:S02]  /*b4d0*/  SHF.R.S32.HI R75, RZ, 0x1f, R210 ;  /* 0x0000001fff4b7819 */ /* 0x000fe400000114d2 */
[----:B0-----:R-:W-:-:S13]  /*b4e0*/  ISETP.NE.AND P0, PT, R20, 0x1, PT ;  /* 0x000000011400780c */ /* 0x001fda0003f05270 */
[----:B------:R-:W0:Y:S08]  /*b4f0*/  @P0 LDC R0, c[0x0][0x44c] ;  /* 0x00011300ff000b82 */ /* 0x000e300000000800 */
[----:B------:R-:W1:Y:S01]  /*b500*/  @P0 LDC R5, c[0x0][0x450] ;  /* 0x00011400ff050b82 */ /* 0x000e620000000800 */
[----:B--2---:R-:W-:-:S04]  /*b510*/  IMAD R3, R21, 0x40, R9 ;  /* 0x0000004015037824 */ /* 0x004fc800078e0209 */
        /* <DEDUP_REMOVED lines=8> */
[----:B------:R-:W-:Y:S01]  /*b5a0*/  IMAD.WIDE.U32 R12, R3, UR6, R12 ;  /* 0x00000006030c7c25 */ /* 0x000fe2000f8e000c */
[----:B------:R-:W-:Y:S01]  /*b5b0*/  LEA R6, P0, R10, UR4, 0x1 ;  /* 0x000000040a067c11 */ /* 0x000fe2000f8008ff */
[----:B------:R-:W-:Y:S01]  /*b5c0*/  UMOV UR4, 0xffffffff ;  /* 0xffffffff00047882 */ /* 0x000fe20000000000 */
[----:B------:R-:W-:Y:S01]  /*b5d0*/  IADD3 R7, R11, R7, RZ ;  /* 0x000000070b077210 */ /* 0x000fe20007ffe0ff */
[----:B------:R-:W-:Y:S01]  /*b5e0*/  IMAD R3, R3, UR7, R0 ;  /* 0x0000000703037c24 */ /* 0x000fe2000f8e0200 */
[----:B------:R-:W-:-:S02]  /*b5f0*/  ULDC.64 UR6, c[0x0][0x400] ;  /* 0x0001000000067ab9 */ /* 0x000fc40000000a00 */
[----:B------:R-:W-:Y:S01]  /*b600*/  LEA R4, P1, R12, UR6, 0x1 ;  /* 0x000000060c047c11 */ /* 0x000fe2000f8208ff */
[----:B------:R-:W-:Y:S01]  /*b610*/  IMAD.IADD R3, R13, 0x1, R3 ;  /* 0x000000010d037824 */ /* 0x000fe200078e0203 */
[----:B------:R-:W-:-:S04]  /*b620*/  LEA.HI.X R7, R10, UR5, R7, 0x1, P0 ;  /* 0x000000050a077c11 */ /* 0x000fc800080f0c07 */
[----:B------:R-:W-:Y:S01]  /*b630*/  LEA.HI.X R8, R12, UR7, R3, 0x1, P1 ;  /* 0x000000070c087c11 */ /* 0x000fe200088f0c03 */
[----:B------:R-:W-:Y:S06]  /*b640*/  BRA.DIV UR4, `(.L_x_2818) ;  /* 0x0000018a04b07947 */ /* 0x000fec000b800000 */
[----:B------:R0:W1:Y:S04]  /*b650*/  SHFL.IDX PT, R3, R7, RZ, 0x1c1f ;  /* 0x001c1fff07037589 */ /* 0x00006800000e0000 */
[----:B------:R0:W2:Y:S04]  /*b660*/  SHFL.IDX PT, R0, R6, RZ, 0x1c1f ;  /* 0x001c1fff06007589 */ /* 0x0000a800000e0000 */
[----:B------:R0:W3:Y:S04]  /*b670*/  SHFL.IDX PT, R5, R8, RZ, 0x1c1f ;  /* 0x001c1fff08057589 */ /* 0x0000e800000e0000 */
[----:B------:R0:W4:Y:S02]  /*b680*/  SHFL.IDX PT, R14, R4, RZ, 0x1c1f ;  /* 0x001c1fff040e7589 */ /* 0x00012400000e0000 */
.L_x_3085:
        /* <DEDUP_REMOVED lines=20> */
[----:B------:R-:W-:Y:S01]  /*b7d0*/  ISETP.GE.AND P2, PT, R207, UR4, PT ;  /* 0x00000004cf007c0c */ /* 0x000fe2000bf46270 */
[----:B------:R-:W-:Y:S01]  /*b7e0*/  ULDC.64 UR6, c[0x0][0x208] ;  /* 0x0000820000067ab9 */ /* 0x000fe20000000a00 */
[----:B------:R-:W-:Y:S02]  /*b7f0*/  ISETP.GE.AND P1, PT, R208, UR4, PT ;  /* 0x00000004d0007c0c */ /* 0x000fe4000bf26270 */
[----:B------:R-:W-:-:S02]  /*b800*/  ISETP.GE.AND P0, PT, R206, UR4, PT ;  /* 0x00000004ce007c0c */ /* 0x000fc4000bf06270 */
[----:B------:R-:W-:-:S03]  /*b810*/  ISETP.GE.AND P4, PT, R194, UR4, PT ;  /* 0x00000004c2007c0c */ /* 0x000fc6000bf86270 */
[C---:B------:R-:W-:Y:S01]  /*b820*/  @!P3 IMAD.SHL.U32 R29, R209.reuse, 0x2, RZ ;  /* 0x00000002d11db824 */ /* 0x040fe200078e00ff */
[----:B------:R-:W-:-:S03]  /*b830*/  @!P3 SHF.L.U64.HI R10, R209, 0x1, R66 ;  /* 0x00000001d10ab819 */ /* 0x000fc60000010242 */
[C---:B------:R-:W-:Y:S02]  /*b840*/  @!P2 SHF.L.U32 R31, R207.reuse, 0x1, RZ ;  /* 0x00000001cf1fa819 */ /* 0x040fe400000006ff */
[----:B------:R-:W-:Y:S01]  /*b850*/  @!P1 IMAD.SHL.U32 R37, R208, 0x2, RZ ;  /* 0x00000002d0259824 */ /* 0x000fe200078e00ff */
[-C--:B--2---:R-:W-:Y:S01]  /*b860*/  @!P3 IADD3 R26, P6, R0, R29.reuse, RZ ;  /* 0x0000001d001ab210 */ /* 0x084fe20007fde0ff */
[----:B------:R-:W-:Y:S01]  /*b870*/  @!P0 IMAD.SHL.U32 R45, R206, 0x2, RZ ;  /* 0x00000002ce2d8824 */ /* 0x000fe200078e00ff */
[----:B----4-:R-:W-:Y:S01]  /*b880*/  @!P3 IADD3 R28, P5, R14, R29, RZ ;  /* 0x0000001d0e1cb210 */ /* 0x010fe20007fbe0ff */
[----:B---3--:R-:W-:Y:S01]  /*b890*/  @!P4 IMAD.MOV.U32 R15, RZ, RZ, R5 ;  /* 0x000000ffff0fc224 */ /* 0x008fe200078e0005 */
[----:B------:R-:W-:Y:S01]  /*b8a0*/  @!P2 SHF.L.U64.HI R20, R207, 0x1, R64 ;  /* 0x00000001cf14a819 */ /* 0x000fe20000010240 */
[----:B-1----:R-:W-:Y:S01]  /*b8b0*/  @!P3 IMAD.X R27, R3, 0x1, R10, P6 ;  /* 0x00000001031bb824 */ /* 0x002fe200030e060a */
[----:B------:R-:W-:Y:S02]  /*b8c0*/  @!P2 IADD3 R12, P6, R0, R31, RZ ;  /* 0x0000001f000ca210 */ /* 0x000fe40007fde0ff */
[----:B------:R-:W-:-:S02]  /*b8d0*/  @!P3 IADD3.X R29, R5, R10, RZ, P5, !PT ;  /* 0x0000000a051db210 */ /* 0x000fc40002ffe4ff */
[----:B------:R-:W-:Y:S01]  /*b8e0*/  @!P2 IADD3 R30, P5, R14, R31, RZ ;  /* 0x0000001f0e1ea210 */ /* 0x000fe20007fbe0ff */
[--C-:B------:R-:W-:Y:S01]  /*b8f0*/  @!P2 IMAD.X R13, R3, 0x1, R20.reuse, P6 ;  /* 0x00000001030da824 */ /* 0x100fe200030e0614 */
[----:B------:R-:W-:Y:S02]  /*b900*/  @!P1 SHF.L.U64.HI R24, R208, 0x1, R67 ;  /* 0x00000001d0189819 */ /* 0x000fe40000010243 */
[-C--:B------:R-:W-:Y:S01]  /*b910*/  @!P1 IADD3 R10, P6, R0, R37.reuse, RZ ;  /* 0x00000025000a9210 */ /* 0x080fe20007fde0ff */
[----:B------:R-:W-:Y:S01]  /*b920*/  @!P2 IMAD.X R31, R5, 0x1, R20, P5 ;  /* 0x00000001051fa824 */ /* 0x000fe200028e0614 */
[----:B------:R-:W-:Y:S01]  /*b930*/  ISETP.GE.AND P5, PT, R210, UR4, PT ;  /* 0x00000004d2007c0c */ /* 0x000fe2000bfa6270 */
[----:B------:R-:W-:Y:S01]  /*b940*/  @!P4 IMAD.MOV.U32 R20, RZ, RZ, R0 ;  /* 0x000000ffff14c224 */ /* 0x000fe200078e0000 */
[----:B------:R-:W-:Y:S02]  /*b950*/  @!P1 IADD3.X R11, R3, R24, RZ, P6, !PT ;  /* 0x00000018030b9210 */ /* 0x000fe400037fe4ff */
[----:B------:R-:W-:-:S02]  /*b960*/  @!P1 IADD3 R36, P6, R14, R37, RZ ;  /* 0x000000250e249210 */ /* 0x000fc40007fde0ff */
[----:B------:R-:W-:Y:S02]  /*b970*/  @!P0 SHF.L.U64.HI R34, R206, 0x1, R65 ;  /* 0x00000001ce228819 */ /* 0x000fe40000010241 */
[----:B------:R-:W-:Y:S01]  /*b980*/  @!P4 MOV R21, R3 ;  /* 0x000000030015c202 */ /* 0x000fe20000000f00 */
[----:B------:R-:W-:Y:S01]  /*b990*/  @!P1 IMAD.X R37, R5, 0x1, R24, P6 ;  /* 0x0000000105259824 */ /* 0x000fe200030e0618 */
[----:B------:R-:W-:Y:S01]  /*b9a0*/  @!P0 IADD3 R38, P6, R0, R45, RZ ;  /* 0x0000002d00268210 */ /* 0x000fe20007fde0ff */
[----:B------:R-:W-:-:S03]  /*b9b0*/  @!P4 IMAD.WIDE R24, R194, 0x2, R14 ;  /* 0x00000002c218c825 */ /* 0x000fc600078e020e */
[----:B------:R-:W-:Y:S01]  /*b9c0*/  @!P0 IADD3.X R39, R3, R34, RZ, P6, !PT ;  /* 0x0000002203278210 */ /* 0x000fe200037fe4ff */
[----:B------:R-:W-:Y:S01]  /*b9d0*/  @!P4 IMAD.WIDE R20, R194, 0x2, R20 ;  /* 0x00000002c214c825 */ /* 0x000fe200078e0214 */
[----:B------:R-:W-:Y:S01]  /*b9e0*/  @!P0 IADD3 R44, P6, R14, R45, RZ ;  /* 0x0000002d0e2c8210 */ /* 0x000fe20007fde0ff */
[----:B------:R1:W5:Y:S02]  /*b9f0*/  @!P4 LD.E.64 R60, desc[UR6][R24.64] ;  /* 0x00000006183cc980 */ /* 0x000364000c101b00 */
[C---:B------:R-:W-:Y:S01]  /*ba00*/  @!P5 IMAD.SHL.U32 R15, R210.reuse, 0x2, RZ ;  /* 0x00000002d20fd824 */ /* 0x040fe200078e00ff */
[----:B------:R-:W-:Y:S01]  /*ba10*/  @!P5 SHF.L.U64.HI R32, R210, 0x1, R75 ;  /* 0x00000001d220d819 */ /* 0x000fe2000001024b */
[----:B------:R-:W-:Y:S01]  /*ba20*/  @!P0 IMAD.X R45, R5, 0x1, R34, P6 ;  /* 0x00000001052d8824 */ /* 0x000fe200030e0622 */
[----:B------:R1:W5:Y:S02]  /*ba30*/  @!P4 LD.E.64 R58, desc[UR6][R20.64] ;  /* 0x00000006143ac980 */ /* 0x000364000c101b00 */
[----:B------:R-:W-:-:S02]  /*ba40*/  @!P5 IADD3 R14, P6, R14, R15, RZ ;  /* 0x0000000f0e0ed210 */ /* 0x000fc40007fde0ff */
[----:B------:R-:W-:Y:S02]  /*ba50*/  @!P5 IADD3 R68, P4, R0, R15, RZ ;  /* 0x0000000f0044d210 */ /* 0x000fe40007f9e0ff */
[----:B------:R-:W-:Y:S02]  /*ba60*/  CS2R R56, SRZ ;  /* 0x0000000000387805 */ /* 0x000fe4000001ff00 */
[----:B------:R-:W-:Y:S01]  /*ba70*/  CS2R R54, SRZ ;  /* 0x0000000000367805 */ /* 0x000fe2000001ff00 */
[----:B------:R-:W-:Y:S01]  /*ba80*/  @!P5 IMAD.X R15, R5, 0x1, R32, P6 ;  /* 0x00000001050fd824 */ /* 0x000fe200030e0620 */
[----:B------:R-:W-:Y:S02]  /*ba90*/  @!P5 IADD3.X R69, R3, R32, RZ, P4, !PT ;  /* 0x000000200345d210 */ /* 0x000fe400027fe4ff */
        /* <DEDUP_REMOVED lines=18> */
.L_x_2820:
[----:B------:R-:W-:Y:S05]  /*bbc0*/  BSYNC B1 ;  /* 0x0000000000017941 */ /* 0x000fea0003800000 */
.L_x_2819:
[----:B---3-5:R-:W-:Y:S01]  /*bbd0*/  IMAD.MOV.U32 R5, RZ, RZ, R60 ;  /* 0x000000ffff057224 */ /* 0x028fe200078e003c */
[----:B-1----:R-:W-:Y:S01]  /*bbe0*/  MOV R3, R55 ;  /* 0x0000003700037202 */ /* 0x002fe20000000f00 */
[----:B--2---:R-:W-:Y:S01]  /*bbf0*/  IMAD.MOV.U32 R0, RZ, RZ, R54 ;  /* 0x000000ffff007224 */ /* 0x004fe200078e0036 */
[----:B------:R-:W-:Y:S01]  /*bc00*/  UMOV UR4, 0xffffffff ;  /* 0xffffffff00047882 */ /* 0x000fe20000000000 */
[----:B------:R-:W-:Y:S01]  /*bc10*/  IMAD.MOV.U32 R10, RZ, RZ, R61 ;  /* 0x000000ffff0a7224 */ /* 0x000fe200078e003d */
[----:B------:R-:W-:Y:S01]  /*bc20*/  PRMT R88, R5, 0x7610, R88 ;  /* 0x0000761005587816 */ /* 0x000fe20000000058 */
[----:B------:R-:W-:Y:S01]  /*bc30*/  IMAD.MOV.U32 R5, RZ, RZ, R48 ;  /* 0x000000ffff057224 */ /* 0x000fe200078e0030 */
[----:B------:R-:W-:Y:S01]  /*bc40*/  PRMT R85, R0, 0x5410, R3 ;  /* 0x0000541000557816 */ /* 0x000fe20000000003 */
[----:B------:R-:W-:Y:S01]  /*bc50*/  IMAD.MOV.U32 R3, RZ, RZ, R51 ;  /* 0x000000ffff037224 */ /* 0x000fe200078e0033 */
[----:B------:R-:W-:Y:S02]  /*bc60*/  PRMT R87, R87, 0x5410, R10 ;  /* 0x0000541057577816 */ /* 0x000fe4000000000a */
[----:B------:R-:W-:-:S02]  /*bc70*/  CS2R R30, SRZ ;  /* 0x00000000001e7805 */ /* 0x000fc4000001ff00 */
        /* <DEDUP_REMOVED lines=34> */
.L_x_3091:
[----:B-1----:R-:W-:Y:S01]  /*bea0*/  VIADD R6, R9, 0x40 ;  /* 0x0000004009067836 */ /* 0x002fe20000000000 */
[----:B------:R-:W-:Y:S01]  /*beb0*/  LOP3.LUT R7, R213, 0x18, R16, 0xf8, !PT ;  /* 0x00000018d5077812 */ /* 0x000fe200078ef810 */
[----:B------:R-:W-:Y:S01]  /*bec0*/  BSSY B1, `(.L_x_2822) ;  /* 0x0000054000017945 */ /* 0x000fe20003800000 */
[----:B------:R-:W-:Y:S02]  /*bed0*/  LOP3.LUT P0, RZ, R221, 0x4, RZ, 0xc0, !PT ;  /* 0x00000004ddff7812 */ /* 0x000fe4000780c0ff */
[----:B------:R-:W-:Y:S02]  /*bee0*/  CS2R R36, SRZ ;  /* 0x0000000000247805 */ /* 0x000fe4000001ff00 */
[----:B------:R-:W-:Y:S02]  /*bef0*/  ISETP.GE.AND P1, PT, R6, R63, PT ;  /* 0x0000003f0600720c */ /* 0x000fe40003f26270 */
[----:B------:R-:W-:Y:S02]  /*bf00*/  CS2R R26, SRZ ;  /* 0x00000000001a7805 */ /* 0x000fe4000001ff00 */
[----:B------:R-:W-:-:S02]  /*bf10*/  LOP3.LUT R6, R7, R214, RZ, 0x3c, !PT ;  /* 0x000000d607067212 */ /* 0x000fc400078e3cff */
[----:B------:R-:W-:Y:S02]  /*bf20*/  CS2R R20, SRZ ;  /* 0x0000000000147805 */ /* 0x000fe4000001ff00 */
[----:B------:R-:W-:Y:S02]  /*bf30*/  CS2R R12, SRZ ;  /* 0x00000000000c7805 */ /* 0x000fe4000001ff00 */
[----:B------:R-:W-:Y:S02]  /*bf40*/  CS2R R8, SRZ ;  /* 0x0000000000087805 */ /* 0x000fe4000001ff00 */
[----:B------:R-:W-:Y:S02]  /*bf50*/  IADD3 R7, R215, R6, RZ ;  /* 0x00000006d7077210 */ /* 0x000fe40007ffe0ff */
[----:B------:R-:W-:Y:S02]  /*bf60*/  CS2R R44, SRZ ;  /* 0x00000000002c7805 */ /* 0x000fe4000001ff00 */
[----:B------:R-:W-:-:S02]  /*bf70*/  CS2R R38, SRZ ;  /* 0x0000000000267805 */ /* 0x000fc4000001ff00 */
[----:B------:R-:W-:Y:S02]  /*bf80*/  CS2R R28, SRZ ;  /* 0x00000000001c7805 */ /* 0x000fe4000001ff00 */
[----:B------:R-:W-:Y:S02]  /*bf90*/  CS2R R24, SRZ ;  /* 0x0000000000187805 */ /* 0x000fe4000001ff00 */
[----:B----4-:R-:W-:Y:S01]  /*bfa0*/  CS2R R14, SRZ ;  /* 0x00000000000e7805 */ /* 0x010fe2000001ff00 */
[----:B------:R-:W-:Y:S01]  /*bfb0*/  IMAD R62, R7, 0x2, R18 ;  /* 0x00000002073e7824 */ /* 0x000fe200078e0212 */
        /* <DEDUP_REMOVED lines=9> */
[----:B------:R-:W-:-:S05]  /*c050*/  ISETP.GE.AND P1, PT, R206, UR4, PT ;  /* 0x00000004ce007c0c */ /* 0x000fca000bf26270 */
[C---:B------:R-:W-:Y:S01]  /*c060*/  @!P4 IMAD.SHL.U32 R9, R209.reuse, 0x2, RZ ;  /* 0x00000002d109c824 */ /* 0x040fe200078e00ff */
[----:B------:R-:W-:-:S03]  /*c070*/  @!P4 SHF.L.U64.HI R66, R209, 0x1, R66 ;  /* 0x00000001d142c819 */ /* 0x000fc60000010242 */
[C---:B------:R-:W-:Y:S02]  /*c080*/  @!P3 SHF.L.U32 R71, R207.reuse, 0x1, RZ ;  /* 0x00000001cf47b819 */ /* 0x040fe400000006ff */
[----:B---3--:R-:W-:Y:S02]  /*c090*/  @!P4 IADD3 R10, P5, R0, R9, RZ ;  /* 0x00000009000ac210 */ /* 0x008fe40007fbe0ff */
[----:B------:R-:W-:Y:S01]  /*c0a0*/  @!P1 IMAD.SHL.U32 R7, R206, 0x2, RZ ;  /* 0x00000002ce079824 */ /* 0x000fe200078e00ff */
[----:B------:R-:W-:Y:S02]  /*c0b0*/  @!P3 SHF.L.U64.HI R64, R207, 0x1, R64 ;  /* 0x00000001cf40b819 */ /* 0x000fe40000010240 */
[----:B------:R-:W-:Y:S01]  /*c0c0*/  @!P2 SHF.L.U64.HI R6, R208, 0x1, R67 ;  /* 0x00000001d006a819 */ /* 0x000fe20000010243 */
[----:B--2---:R-:W-:Y:S01]  /*c0d0*/  @!P4 IMAD.X R11, R3, 0x1, R66, P5 ;  /* 0x00000001030bc824 */ /* 0x004fe200028e0642 */
[----:B------:R-:W-:Y:S01]  /*c0e0*/  @!P3 IADD3 R76, P5, R0, R71, RZ ;  /* 0x00000047004cb210 */ /* 0x000fe20007fbe0ff */
[----:B------:R-:W-:Y:S01]  /*c0f0*/  @!P2 IMAD.SHL.U32 R67, R208, 0x2, RZ ;  /* 0x00000002d043a824 */ /* 0x000fe200078e00ff */
[----:B0-----:R-:W-:-:S02]  /*c100*/  @!P4 IADD3 R8, P6, R4, R9, RZ ;  /* 0x000000090408c210 */ /* 0x001fc40007fde0ff */
[----:B------:R-:W-:Y:S01]  /*c110*/  @!P1 SHF.L.U64.HI R12, R206, 0x1, R65 ;  /* 0x00000001ce0c9819 */ /* 0x000fe20000010241 */
[----:B------:R-:W-:Y:S01]  /*c120*/  @!P3 IMAD.X R77, R3, 0x1, R64, P5 ;  /* 0x00000001034db824 */ /* 0x000fe200028e0640 */
[C---:B------:R-:W-:Y:S02]  /*c130*/  @!P4 IADD3.X R9, R5.reuse, R66, RZ, P6, !PT ;  /* 0x000000420509c210 */ /* 0x040fe400037fe4ff */
[----:B------:R-:W-:Y:S02]  /*c140*/  @!P3 IADD3 R70, P6, R4, R71, RZ ;  /* 0x000000470446b210 */ /* 0x000fe40007fde0ff */
[-C--:B------:R-:W-:Y:S02]  /*c150*/  @!P2 IADD3 R68, P5, R0, R67.reuse, RZ ;  /* 0x000000430044a210 */ /* 0x080fe40007fbe0ff */
[----:B------:R-:W-:Y:S02]  /*c160*/  @!P3 IADD3.X R71, R5, R64, RZ, P6, !PT ;  /* 0x000000400547b210 */ /* 0x000fe400037fe4ff */
[----:B------:R-:W-:Y:S01]  /*c170*/  @!P2 IADD3 R66, P6, R4, R67, RZ ;  /* 0x000000430442a210 */ /* 0x000fe20007fde0ff */
[----:B------:R-:W-:Y:S01]  /*c180*/  @!P2 IMAD.X R69, R3, 0x1, R6, P5 ;  /* 0x000000010345a824 */ /* 0x000fe200028e0606 */
[----:B------:R-:W-:-:S03]  /*c190*/  @!P1 IADD3 R64, P5, R0, R7, RZ ;  /* 0x0000000700409210 */ /* 0x000fc60007fbe0ff */
[----:B------:R-:W-:Y:S01]  /*c1a0*/  @!P2 IMAD.X R67, R5, 0x1, R6, P6 ;  /* 0x000000010543a824 */ /* 0x000fe200030e0606 */
[----:B------:R-:W-:Y:S02]  /*c1b0*/  @!P1 IADD3.X R65, R3, R12, RZ, P5, !PT ;  /* 0x0000000c03419210 */ /* 0x000fe40002ffe4ff */
[----:B------:R-:W-:Y:S02]  /*c1c0*/  ISETP.GE.AND P6, PT, R194, UR4, PT ;  /* 0x00000004c2007c0c */ /* 0x000fe4000bfc6270 */
[----:B------:R-:W-:-:S05]  /*c1d0*/  @!P1 IADD3 R6, P5, R4, R7, RZ ;  /* 0x0000000704069210 */ /* 0x000fca0007fbe0ff */
[----:B------:R-:W-:Y:S01]  /*c1e0*/  @!P1 IMAD.X R7, R5, 0x1, R12, P5 ;  /* 0x0000000105079824 */ /* 0x000fe200028e060c */
[----:B------:R-:W-:-:S05]  /*c1f0*/  ISETP.GE.AND P5, PT, R210, UR4, PT ;  /* 0x00000004d2007c0c */ /* 0x000fca000bfa6270 */
[----:B------:R-:W-:Y:S01]  /*c200*/  @!P6 MOV R13, R3 ;  /* 0x00000003000de202 */ /* 0x000fe20000000f00 */
[----:B------:R-:W-:Y:S02]  /*c210*/  @!P6 IMAD.MOV.U32 R12, RZ, RZ, R0 ;  /* 0x000000ffff0ce224 */ /* 0x000fe400078e0000 */
[----:B------:R-:W-:-:S04]  /*c220*/  @!P6 IMAD.WIDE R14, R194, 0x2, R4 ;  /* 0x00000002c20ee825 */ /* 0x000fc800078e0204 */
[----:B------:R-:W-:Y:S01]  /*c230*/  @!P6 IMAD.WIDE R12, R194, 0x2, R12 ;  /* 0x00000002c20ce825 */ /* 0x000fe200078e020c */
[----:B------:R0:W5:Y:S03]  /*c240*/  @!P6 LD.E.64 R30, desc[UR6][R14.64] ;  /* 0x000000060e1ee980 */ /* 0x000166000c101b00 */
[C---:B------:R-:W-:Y:S01]  /*c250*/  @!P5 IMAD.SHL.U32 R21, R210.reuse, 0x2, RZ ;  /* 0x00000002d215d824 */ /* 0x040fe200078e00ff */
[----:B------:R1:W5:Y:S01]  /*c260*/  @!P6 LD.E.64 R44, desc[UR6][R12.64] ;  /* 0x000000060c2ce980 */ /* 0x000362000c101b00 */
[----:B------:R-:W-:-:S03]  /*c270*/  @!P5 SHF.L.U64.HI R20, R210, 0x1, R75 ;  /* 0x00000001d214d819 */ /* 0x000fc6000001024b */
[-C--:B------:R-:W-:Y:S02]  /*c280*/  @!P5 IADD3 R74, P6, R0, R21.reuse, RZ ;  /* 0x00000015004ad210 */ /* 0x080fe40007fde0ff */
[----:B------:R-:W-:Y:S02]  /*c290*/  CS2R R38, SRZ ;  /* 0x0000000000267805 */ /* 0x000fe4000001ff00 */
[----:B------:R-:W-:Y:S01]  /*c2a0*/  CS2R R36, SRZ ;  /* 0x0000000000247805 */ /* 0x000fe2000001ff00 */
[----:B------:R-:W-:Y:S01]  /*c2b0*/  @!P5 IMAD.X R75, R3, 0x1, R20, P6 ;  /* 0x00000001034bd824 */ /* 0x000fe200030e0614 */
[----:B------:R-:W-:Y:S02]  /*c2c0*/  @!P5 IADD3 R4, P6, R4, R21, RZ ;  /* 0x000000150404d210 */ /* 0x000fe40007fde0ff */
[----:B------:R2:W5:Y:S01]  /*c2d0*/  @!P4 LD.E.64 R38, desc[UR6][R10.64] ;  /* 0x000000060a26c980 */ /* 0x000562000c101b00 */
[----:B------:R-:W-:Y:S02]  /*c2e0*/  CS2R R28, SRZ ;  /* 0x00000000001c7805 */ /* 0x000fe4000001ff00 */
[----:B------:R-:W-:-:S02]  /*c2f0*/  CS2R R26, SRZ ;  /* 0x00000000001a7805 */ /* 0x000fc4000001ff00 */
[----:B------:R-:W-:Y:S01]  /*c300*/  @!P5 IADD3.X R5, R5, R20, RZ, P6, !PT ;  /* 0x000000140505d210 */ /* 0x000fe200037fe4ff */
[----:B------:R3:W5:Y:S01]  /*c310*/  @!P4 LD.E.64 R36, desc[UR6][R8.64] ;  /* 0x000000060824c980 */ /* 0x000762000c101b00 */
[----:B------:R-:W-:Y:S02]  /*c320*/  CS2R R24, SRZ ;  /* 0x0000000000187805 */ /* 0x000fe4000001ff00 */
[----:B------:R-:W-:Y:S02]  /*c330*/  CS2R R20, SRZ ;  /* 0x0000000000147805 */ /* 0x000fe4000001ff00 */
[----:B0-----:R-:W-:Y:S02]  /*c340*/  CS2R R14, SRZ ;  /* 0x00000000000e7805 */ /* 0x001fe4000001ff00 */
        /* <DEDUP_REMOVED lines=11> */
.L_x_2823:
[----:B------:R-:W-:Y:S05]  /*c400*/  BSYNC B1 ;  /* 0x0000000000017941 */ /* 0x000fea0003800000 */
.L_x_2822:
[----:B-1----:R-:W2:Y:S01]  /*c410*/  LDL R7, [R1+0x38] ;  /* 0x0000380001077983 */ /* 0x002ea20000100800 */
[C---:B------:R-:W-:Y:S01]  /*c420*/  VIADD R5, R62.reuse, 0x12400 ;  /* 0x000124003e057836 */ /* 0x040fe20000000000 */
[----:B0----5:R-:W-:Y:S01]  /*c430*/  MOV R4, R30 ;  /* 0x0000001e00047202 */ /* 0x021fe20000000f00 */
[----:B---3--:R-:W-:Y:S01]  /*c440*/  VIADD R0, R62, 0x12440 ;  /* 0x000124403e007836 */ /* 0x008fe20000000000 */
[----:B------:R-:W-:Y:S01]  /*c450*/  VIADDMNMX R67, R63, -R218, 0x80, PT ;  /* 0x000000803f437446 */ /* 0x000fe200038009da */
[----:B------:R-:W-:Y:S01]  /*c460*/  @P0 VIADD R0, R5, 0xffffffc0 ;  /* 0xffffffc005000836 */ /* 0x000fe20000000000 */
[----:B------:R-:W-:Y:S01]  /*c470*/  MOV R5, R36 ;  /* 0x0000002400057202 */ /* 0x000fe20000000f00 */
[----:B------:R-:W-:Y:S01]  /*c480*/  IMAD.MOV.U32 R6, RZ, RZ, R37 ;  /* 0x000000ffff067224 */ /* 0x000fe200078e0025 */
[----:B------:R-:W-:Y:S01]  /*c490*/  PRMT R75, R4, 0x7610, R75 ;  /* 0x00007610044b7816 */ /* 0x000fe2000000004b */
[----:B------:R-:W-:Y:S01]  /*c4a0*/  IMAD.MOV.U32 R4, RZ, RZ, R31 ;  /* 0x000000ffff047224 */ /* 0x000fe200078e001f */
[----:B------:R-:W-:Y:S01]  /*c4b0*/  BSSY B1, `(.L_x_2824) ;  /* 0x000002a000017945 */ /* 0x000fe20003800000 */
[----:B------:R-:W-:Y:S01]  /*c4c0*/  IMAD.MOV.U32 R65, RZ, RZ, R38 ;  /* 0x000000ffff417224 */ /* 0x000fe200078e0026 */
[----:B------:R-:W-:Y:S01]  /*c4d0*/  PRMT R71, R5, 0x5410, R6 ;  /* 0x0000541005477816 */ /* 0x000fe20000000006 */
[----:B------:R-:W-:Y:S01]  /*c4e0*/  IMAD.MOV.U32 R6, RZ, RZ, R27 ;  /* 0x000000ffff067224 */ /* 0x000fe200078e001b */
[----:B------:R-:W-:Y:S01]  /*c4f0*/  PRMT R75, R75, 0x5410, R4 ;  /* 0x000054104b4b7816 */ /* 0x000fe20000000004 */
[----:B------:R-:W-:Y:S01]  /*c500*/  IMAD.MOV.U32 R63, RZ, RZ, R15 ;  /* 0x000000ffff3f7224 */ /* 0x000fe200078e000f */
[----:B------:R-:W-:-:S02]  /*c510*/  MOV R4, R26 ;  /* 0x0000001a00047202 */ /* 0x000fc40000000f00 */
[----:B------:R-:W-:Y:S02]  /*c520*/  PRMT R74, R65, 0x7610, R74 ;  /* 0x00007610414a7816 */ /* 0x000fe4000000004a */
[----:B------:R-:W-:Y:S01]  /*c530*/  PRMT R69, R4, 0x5410, R6 ;  /* 0x0000541004457816 */ /* 0x000fe20000000006 */
[----:B------:R-:W-:Y:S01]  /*c540*/  IMAD.MOV.U32 R4, RZ, RZ, R12 ;  /* 0x000000ffff047224 */ /* 0x000fe200078e000c */
[----:B------:R-:W-:Y:S01]  /*c550*/  ISETP.GE.AND P1, PT, R204, R67, PT ;  /* 0x00000043cc00720c */ /* 0x000fe20003f26270 */
[----:B------:R-:W-:-:S05]  /*c560*/  IMAD.MOV.U32 R6, RZ, RZ, R13 ;  /* 0x000000ffff067224 */ /* 0x000fca00078e000d */
[----:B------:R-:W-:Y:S01]  /*c570*/  PRMT R64, R6, 0x5410, R4 ;  /* 0x0000541006407816 */ /* 0x000fe20000000004 */
[----:B------:R-:W-:Y:S02]  /*c580*/  IMAD.MOV.U32 R4, RZ, RZ, R9 ;  /* 0x000000ffff047224 */ /* 0x000fe400078e0009 */
[----:B------:R-:W-:Y:S01]  /*c590*/  IMAD.MOV.U32 R6, RZ, RZ, R44 ;  /* 0x000000ffff067224 */ /* 0x000fe200078e002c */
[----:B--2---:R-:W-:-:S04]  /*c5a0*/  LEA.HI R3, R7, R7, RZ, 0x1 ;  /* 0x0000000707037211 */ /* 0x004fc800078f08ff */
[----:B------:R-:W-:-:S05]  /*c5b0*/  LOP3.LUT R3, R3, 0xfffffffe, RZ, 0xc0, !PT ;  /* 0xfffffffe03037812 */ /* 0x000fca00078ec0ff */
[----:B------:R-:W-:Y:S02]  /*c5c0*/  IMAD.IADD R3, R7, 0x1, -R3 ;  /* 0x0000000107037824 */ /* 0x000fe400078e0a03 */
[----:B------:R-:W-:-:S03]  /*c5d0*/  IMAD.MOV.U32 R7, RZ, RZ, R20 ;  /* 0x000000ffff077224 */ /* 0x000fc600078e0014 */
[----:B------:R-:W-:Y:S02]  /*c5e0*/  SHF.L.U32 R5, R3, 0x1f, RZ ;  /* 0x0000001f03057819 */ /* 0x000fe400000006ff */
[----:B------:R-:W-:Y:S02]  /*c5f0*/  PRMT R66, R7, 0x7610, R66 ;  /* 0x0000761007427816 */ /* 0x000fe40000000042 */
[----:B------:R-:W0:Y:S01]  /*c600*/  SYNCS.PHASECHK.TRANS64.TRYWAIT P0, [R18+URZ+0x30800], R5 ;  /* 0x03080005120075a7 */ /* 0x000e22000800017f */
[----:B------:R-:W-:Y:S02]  /*c610*/  MOV R3, R21 ;  /* 0x0000001500037202 */ /* 0x000fe40000000f00 */
[----:B------:R-:W-:Y:S02]  /*c620*/  MOV R7, R8 ;  /* 0x0000000800077202 */ /* 0x000fe40000000f00 */
[--C-:B------:R-:W-:Y:S02]  /*c630*/  PRMT R66, R66, 0x5410, R3.reuse ;  /* 0x0000541042427816 */ /* 0x100fe40000000003 */
[----:B------:R-:W-:-:S02]  /*c640*/  PRMT R3, R7, 0x7610, R3 ;  /* 0x0000761007037816 */ /* 0x000fc40000000003 */
[----:B------:R-:W-:Y:S02]  /*c650*/  MOV R7, R45 ;  /* 0x0000002d00077202 */ /* 0x000fe40000000f00 */
        /* <DEDUP_REMOVED lines=9> */
[----:B------:R-:W-:-:S04]  /*c6f0*/  MOV R6, R25 ;  /* 0x0000001900067202 */ /* 0x000fc80000000f00 */
[----:B------:R-:W-:Y:S01]  /*c700*/  PRMT R68, R4, 0x5410, R6 ;  /* 0x0000541004447816 */ /* 0x000fe20000000006 */
[----:B------:R-:W-:Y:S01]  /*c710*/  IMAD.MOV.U32 R6, RZ, RZ, R11 ;  /* 0x000000ffff067224 */ /* 0x000fe200078e000b */
[----:B------:R-:W-:Y:S02]  /*c720*/  PRMT R65, R7, 0x5410, R63 ;  /* 0x0000541007417816 */ /* 0x000fe4000000003f */
[----:B------:R-:W-:Y:S01]  /*c730*/  MOV R4, R10 ;  /* 0x0000000a00047202 */ /* 0x000fe20000000f00 */
[----:B0-----:R-:W-:Y:S06]  /*c740*/  @!P0 BRA `(.L_x_2825) ;  /* 0x0000017c00548947 */ /* 0x001fec0003800000 */
.L_x_3092:
[----:B------:R-:W-:Y:S05]  /*c750*/  BSYNC B1 ;  /* 0x0000000000017941 */ /* 0x000fea0003800000 */
.L_x_2824:
        /* <DEDUP_REMOVED lines=13> */
[----:B------:R-:W-:Y:S01]  /*c830*/  SHF.R.U64 R94, R58, 0x10, R59 ;  /* 0x000000103a5e7819 */ /* 0x000fe2000000123b */
[--C-:B------:R-:W-:Y:S01]  /*c840*/  HADD2.F32 R77, -RZ, R88.reuse.H1_H1 ;  /* 0x30000058ff4d7230 */ /* 0x100fe20000004100 */
[----:B------:R-:W-:Y:S01]  /*c850*/  SHF.R.U32.HI R90, RZ, 0x10, R61 ;  /* 0x00000010ff5a7819 */ /* 0x000fe2000001163d */
[----:B------:R-:W-:Y:S01]  /*c860*/  HADD2.F32 R89, -RZ, R88.H0_H0 ;  /* 0x20000058ff597230 */ /* 0x000fe20000004100 */
[----:B------:R-:W-:Y:S02]  /*c870*/  SHF.R.U32.HI R58, RZ, 0x10, R59 ;  /* 0x00000010ff3a7819 */ /* 0x000fe4000001163b */
[----:B------:R-:W-:Y:S01]  /*c880*/  SHF.R.U64 R93, R60, 0x10, R61 ;  /* 0x000000103c5d7819 */ /* 0x000fe2000000123d */
[----:B------:R-:W-:Y:S02]  /*c890*/  HADD2.F32 R90, -RZ, R90.H0_H0 ;  /* 0x2000005aff5a7230 */ /* 0x000fe40000004100 */
[----:B------:R-:W-:-:S02]  /*c8a0*/  HADD2.F32 R88, -RZ, R58.H0_H0 ;  /* 0x2000003aff587230 */ /* 0x000fc40000004100 */
[--C-:B0-----:R-:W-:Y:S02]  /*c8b0*/  HADD2.F32 R61, -RZ, R7.reuse.H1_H1 ;  /* 0x30000007ff3d7230 */ /* 0x101fe40000004100 */
[----:B------:R-:W-:Y:S02]  /*c8c0*/  HADD2.F32 R60, -RZ, R7.H0_H0 ;  /* 0x20000007ff3c7230 */ /* 0x000fe40000004100 */
[--C-:B------:R-:W-:Y:S02]  /*c8d0*/  HADD2.F32 R7, -RZ, R4.reuse.H0_H0 ;  /* 0x20000004ff077230 */ /* 0x100fe40000004100 */
[C---:B------:R-:W-:Y:S01]  /*c8e0*/  FMUL.FTZ R91, R61.reuse, R90 ;  /* 0x0000005a3d5b7220 */ /* 0x040fe20000410000 */
[----:B------:R-:W-:Y:S01]  /*c8f0*/  FMUL.FTZ R61, R61, R88 ;  /* 0x000000583d3d7220 */ /* 0x000fe20000410000 */
[----:B------:R-:W-:Y:S02]  /*c900*/  HADD2.F32 R4, -RZ, R4.H1_H1 ;  /* 0x30000004ff047230 */ /* 0x000fe40000004100 */
[----:B------:R-:W-:-:S02]  /*c910*/  HADD2.F32 R58, -RZ, R6.H0_H0 ;  /* 0x20000006ff3a7230 */ /* 0x000fc40000004100 */
[C---:B------:R-:W-:Y:S01]  /*c920*/  FFMA.FTZ R90, R60.reuse, R90, R61 ;  /* 0x0000005a3c5a7223 */ /* 0x040fe2000001003d */
[----:B------:R-:W-:Y:S02]  /*c930*/  HADD2.F32 R59, -RZ, R6.H1_H1 ;  /* 0x30000006ff3b7230 */ /* 0x000fe40000004100 */
[----:B------:R-:W-:Y:S01]  /*c940*/  FFMA.FTZ R91, R60, R88, -R91 ;  /* 0x000000583c5b7223 */ /* 0x000fe2000001085b */
[----:B------:R-:W-:Y:S02]  /*c950*/  HADD2.F32 R61, -RZ, R87.H1_H1 ;  /* 0x30000057ff3d7230 */ /* 0x000fe40000004100 */
[C---:B------:R-:W-:Y:S01]  /*c960*/  FMUL.FTZ R92, R4.reuse, R89 ;  /* 0x00000059045c7220 */ /* 0x040fe20000410000 */
[----:B------:R-:W-:Y:S02]  /*c970*/  HADD2.F32 R6, -RZ, R5.H0_H0 ;  /* 0x20000005ff067230 */ /* 0x000fe40000004100 */
[----:B------:R-:W-:Y:S01]  /*c980*/  FMUL.FTZ R88, R4, R77 ;  /* 0x0000004d04587220 */ /* 0x000fe20000410000 */
[----:B------:R-:W-:-:S02]  /*c990*/  HADD2.F32 R87, -RZ, R87.H0_H0 ;  /* 0x20000057ff577230 */ /* 0x000fc40000004100 */
[C---:B------:R-:W-:Y:S01]  /*c9a0*/  FFMA.FTZ R92, R7.reuse, R77, -R92 ;  /* 0x0000004d075c7223 */ /* 0x040fe2000001085c */
[----:B------:R-:W-:Y:S02]  /*c9b0*/  HADD2.F32 R5, -RZ, R5.H1_H1 ;  /* 0x30000005ff057230 */ /* 0x000fe40000004100 */
        /* <DEDUP_REMOVED lines=16> */
.L_x_2829:
[----:B------:R-:W-:Y:S05]  /*cac0*/  BSYNC B2 ;  /* 0x0000000000027941 */ /* 0x000fea0003800000 */
.L_x_2828:
[----:B------:R-:W-:Y:S04]  /*cad0*/  BSSY B2, `(.L_x_2830) ;  /* 0x000002c000027945 */ /* 0x000fe80003800000 */
[----:B------:R-:W-:Y:S05]  /*cae0*/  @P1 BRA `(.L_x_2831) ;  /* 0x0000000000a81947 */ /* 0x000fea0003800000 */
[----:B0-----:R-:W0:Y:S01]  /*caf0*/  LDS.128 R4, [R0] ;  /* 0x0000000000047984 */ /* 0x001e220000000c00 */
        /* <DEDUP_REMOVED lines=40> */
[----:B------:R1:W-:Y:S02]  /*cd80*/  STS.128 [R0], R4 ;  /* 0x0000000400007388 */ /* 0x0003e40000000c00 */
.L_x_2831:
[----:B------:R-:W-:Y:S05]  /*cd90*/  BSYNC B2 ;  /* 0x0000000000027941 */ /* 0x000fea0003800000 */
.L_x_2830:
        /* <DEDUP_REMOVED lines=44> */
.L_x_2833:
[----:B------:R-:W-:Y:S05]  /*d060*/  BSYNC B2 ;  /* 0x0000000000027941 */ /* 0x000fea0003800000 */
.L_x_2832:
[----:B------:R-:W-:Y:S04]  /*d070*/  BSSY B2, `(.L_x_2834) ;  /* 0x000002c000027945 */ /* 0x000fe80003800000 */
[----:B------:R-:W-:Y:S05]  /*d080*/  @P3 BRA `(.L_x_2835) ;  /* 0x0000000000a83947 */ /* 0x000fea0003800000 */
[----:B012---:R-:W0:Y:S01]  /*d090*/  LDS.128 R4, [R0+0x4000] ;  /* 0x0040000000047984 */ /* 0x007e220000000c00 */
        /* <DEDUP_REMOVED lines=41> */
.L_x_2835:
[----:B------:R-:W-:Y:S05]  /*d330*/  BSYNC B2 ;  /* 0x0000000000027941 */ /* 0x000fea0003800000 */
.L_x_2834:
[----:B------:R-:W-:Y:S04]  /*d340*/  BSSY B2, `(.L_x_2836) ;  /* 0x000002c000027945 */ /* 0x000fe80003800000 */
[----:B------:R-:W-:Y:S05]  /*d350*/  @P4 BRA `(.L_x_2837) ;  /* 0x0000000000a84947 */ /* 0x000fea0003800000 */
[----:B0123--:R-:W0:Y:S01]  /*d360*/  LDS.128 R4, [R62+0x1a400] ;  /* 0x01a400003e047984 */ /* 0x00fe220000000c00 */
        /* <DEDUP_REMOVED lines=41> */
.L_x_2837:
[----:B------:R-:W-:Y:S05]  /*d600*/  BSYNC B2 ;  /* 0x0000000000027941 */ /* 0x000fea0003800000 */
.L_x_2836:
[----:B------:R-:W-:Y:S05]  /*d610*/  @P5 BRA `(.L_x_2827) ;  /* 0x0000000000a85947 */ /* 0x000fea0003800000 */
[----:B01234-:R-:W0:Y:S01]  /*d620*/  LDS.128 R4, [R0+0x8000] ;  /* 0x0080000000047984 */ /* 0x01fe220000000c00 */
[----:B------:R-:W-:Y:S01]  /*d630*/  SHF.R.U32.HI R41, RZ, 0x10, R33 ;  /* 0x00000010ff297819 */ /* 0x000fe20000011621 */
[----:B------:R-:W-:Y:S01]  /*d640*/  HADD2.F32 R40, -RZ, R73.H1_H1 ;  /* 0x30000049ff287230 */ /* 0x000fe20000004100 */
[--C-:B------:R-:W-:Y:S01]  /*d650*/  SHF.R.U32.HI R43, RZ, 0x10, R35.reuse ;  /* 0x00000010ff2b7819 */ /* 0x100fe20000011623 */
[--C-:B------:R-:W-:Y:S01]  /*d660*/  HADD2.F32 R42, -RZ, R78.reuse.H1_H1 ;  /* 0x3000004eff2a7230 */ /* 0x100fe20000004100 */
[----:B------:R-:W-:Y:S01]  /*d670*/  SHF.R.U64 R49, R34, 0x10, R35 ;  /* 0x0000001022317819 */ /* 0x000fe20000001223 */
[----:B------:R-:W-:Y:S01]  /*d680*/  HADD2.F32 R41, -RZ, R41.H0_H0 ;  /* 0x20000029ff297230 */ /* 0x000fe20000004100 */
[----:B------:R-:W-:Y:S01]  /*d690*/  SHF.R.U64 R51, R32, 0x10, R33 ;  /* 0x0000001020337819 */ /* 0x000fe20000001221 */
[----:B------:R-:W-:Y:S02]  /*d6a0*/  HADD2.F32 R43, -RZ, R43.H0_H0 ;  /* 0x2000002bff2b7230 */ /* 0x000fe40000004100 */
[----:B------:R-:W-:-:S02]  /*d6b0*/  HADD2.F32 R78, -RZ, R78.H0_H0 ;  /* 0x2000004eff4e7230 */ /* 0x000fc40000004100 */
[----:B------:R-:W-:Y:S02]  /*d6c0*/  HADD2.F32 R73, -RZ, R73.H0_H0 ;  /* 0x20000049ff497230 */ /* 0x000fe40000004100 */
        /* <DEDUP_REMOVED lines=31> */
.L_x_2827:
[----:B------:R-:W-:Y:S05]  /*d8c0*/  BSYNC B1 ;  /* 0x0000000000017941 */ /* 0x000fea0003800000 */
.L_x_2826:
        /* <DEDUP_REMOVED lines=54> */
.L_x_2840:
[----:B------:R-:W-:Y:S05]  /*dc30*/  BSYNC B1 ;  /* 0x0000000000017941 */ /* 0x000fea0003800000 */
.L_x_2839:
[----:B------:R-:W-:Y:S04]  /*dc40*/  BSSY B1, `(.L_x_2841) ;  /* 0x000002c000017945 */ /* 0x000fe80003800000 */
[----:B------:R-:W-:Y:S05]  /*dc50*/  @P1 BRA `(.L_x_2842) ;  /* 0x0000000000a81947 */ /* 0x000fea0003800000 */
[----:B0-----:R-:W0:Y:S01]  /*dc60*/  LDS.128 R4, [R0+0x2000] ;  /* 0x0020000000047984 */ /* 0x001e220000000c00 */
[----:B------:R-:W-:Y:S01]  /*dc70*/  SHF.R.U32.HI R35, RZ, 0x10, R39 ;  /* 0x00000010ff237819 */ /* 0x000fe20000011627 */
[----:B------:R-:W-:Y:S01]  /*dc80*/  HADD2.F32 R34, -RZ, R74.H0_H0 ;  /* 0x2000004aff227230 */ /* 0x000fe20000004100 */
[--C-:B------:R-:W-:Y:S01]  /*dc90*/  SHF.R.U64 R41, R36, 0x10, R37.reuse ;  /* 0x0000001024297819 */ /* 0x100fe20000001225 */
[----:B------:R-:W-:Y:S01]  /*dca0*/  HADD2.F32 R36, -RZ, R71.H0_H0 ;  /* 0x20000047ff247230 */ /* 0x000fe20000004100 */
        /* <DEDUP_REMOVED lines=37> */
.L_x_2842:
[----:B------:R-:W-:Y:S05]  /*df00*/  BSYNC B1 ;  /* 0x0000000000017941 */ /* 0x000fea0003800000 */
.L_x_2841:
        /* <DEDUP_REMOVED lines=44> */
.L_x_2844:
[----:B------:R-:W-:Y:S05]  /*e1d0*/  BSYNC B1 ;  /* 0x0000000000017941 */ /* 0x000fea0003800000 */
.L_x_2843:
        /* <DEDUP_REMOVED lines=44> */
.L_x_2846:
[----:B------:R-:W-:Y:S05]  /*e4a0*/  BSYNC B1 ;  /* 0x0000000000017941 */ /* 0x000fea0003800000 */
.L_x_2845:
[----:B------:R-:W-:Y:S04]  /*e4b0*/  BSSY B1, `(.L_x_2847) ;  /* 0x000002c000017945 */ /* 0x000fe80003800000 */
[----:B------:R-:W-:Y:S05]  /*e4c0*/  @P4 BRA `(.L_x_2848) ;  /* 0x0000000000a84947 */ /* 0x000fea0003800000 */
[----:B0123--:R-:W0:Y:S01]  /*e4d0*/  LDS.128 R4, [R62+0x1c400] ;  /* 0x01c400003e047984 */ /* 0x00fe220000000c00 */
[----:B------:R-:W-:Y:S01]  /*e4e0*/  SHF.R.U32.HI R21, RZ, 0x10, R15 ;  /* 0x00000010ff157819 */ /* 0x000fe2000001160f */
[----:B------:R-:W-:Y:S01]  /*e4f0*/  HADD2.F32 R20, -RZ, R65.H0_H0 ;  /* 0x20000041ff147230 */ /* 0x000fe20000004100 */
[----:B------:R-:W-:Y:S01]  /*e500*/  SHF.R.U32.HI R25, RZ, 0x10, R13 ;  /* 0x00000010ff197819 */ /* 0x000fe2000001160d */
[--C-:B------:R-:W-:Y:S01]  /*e510*/  HADD2.F32 R24, -RZ, R64.reuse.H1_H1 ;  /* 0x30000040ff187230 */ /* 0x100fe20000004100 */
[----:B------:R-:W-:Y:S01]  /*e520*/  SHF.R.U64 R31, R14, 0x10, R15 ;  /* 0x000000100e1f7819 */ /* 0x000fe2000000120f */
[----:B------:R-:W-:Y:S01]  /*e530*/  HADD2.F32 R21, -RZ, R21.H0_H0 ;  /* 0x20000015ff157230 */ /* 0x000fe20000004100 */
[----:B------:R-:W-:Y:S01]  /*e540*/  SHF.R.U64 R29, R12, 0x10, R13 ;  /* 0x000000100c1d7819 */ /* 0x000fe2000000120d */
[----:B------:R-:W-:Y:S02]  /*e550*/  HADD2.F32 R25, -RZ, R25.H0_H0 ;  /* 0x20000019ff197230 */ /* 0x000fe40000004100 */
        /* <DEDUP_REMOVED lines=33> */
.L_x_2848:
[----:B------:R-:W-:Y:S05]  /*e770*/  BSYNC B1 ;  /* 0x0000000000017941 */ /* 0x000fea0003800000 */
.L_x_2847:
[----:B------:R-:W-:Y:S05]  /*e780*/  @P5 BRA `(.L_x_2838) ;  /* 0x0000003400e05947 */ /* 0x000fea0003800000 */
[----:B01234-:R-:W0:Y:S01]  /*e790*/  LDS.128 R4, [R0+0xa000] ;  /* 0x00a0000000047984 */ /* 0x01fe220000000c00 */
        /* <DEDUP_REMOVED lines=42> */
.L_x_2817:
        /* <DEDUP_REMOVED lines=10> */
[----:B--2---:R-:W-:-:S05]  /*eae0*/  LEA R3, R3, R9, 0x6 ;  /* 0x0000000903037211 */ /* 0x004fca00078e30ff */
        /* <DEDUP_REMOVED lines=24> */
.L_x_3098:
        /* <DEDUP_REMOVED lines=17> */
[----:B-1----:R-:W-:Y:S01]  /*ed80*/  MOV R13, R3 ;  /* 0x00000003000d7202 */ /* 0x002fe20000000f00 */
[----:B--2---:R-:W-:Y:S01]  /*ed90*/  IMAD.MOV.U32 R12, RZ, RZ, R0 ;  /* 0x000000ffff0c7224 */ /* 0x004fe200078e0000 */
[----:B------:R-:W-:Y:S01]  /*eda0*/  ISETP.GE.AND P2, PT, R16, UR4, PT ;  /* 0x0000000410007c0c */ /* 0x000fe2000bf46270 */
[----:B---3--:R-:W-:Y:S01]  /*edb0*/  IMAD.MOV.U32 R25, RZ, RZ, R5 ;  /* 0x000000ffff197224 */ /* 0x008fe200078e0005 */
[----:B------:R-:W-:Y:S02]  /*edc0*/  ISETP.GE.AND P3, PT, R196, UR4, PT ;  /* 0x00000004c4007c0c */ /* 0x000fe4000bf66270 */
[----:B------:R-:W-:Y:S02]  /*edd0*/  CS2R R28, SRZ ;  /* 0x00000000001c7805 */ /* 0x000fe4000001ff00 */
[----:B------:R-:W-:Y:S02]  /*ede0*/  ISETP.GE.AND P4, PT, R193, UR4, PT ;  /* 0x00000004c1007c0c */ /* 0x000fe4000bf86270 */
[----:B------:R-:W-:-:S02]  /*edf0*/  CS2R R30, SRZ ;  /* 0x00000000001e7805 */ /* 0x000fc4000001ff00 */
[----:B----4-:R-:W-:Y:S02]  /*ee00*/  MOV R24, R14 ;  /* 0x0000000e00187202 */ /* 0x010fe40000000f00 */
[----:B------:R-:W-:Y:S02]  /*ee10*/  CS2R R40, SRZ ;  /* 0x0000000000287805 */ /* 0x000fe4000001ff00 */
[----:B------:R-:W-:Y:S01]  /*ee20*/  CS2R R42, SRZ ;  /* 0x00000000002a7805 */ /* 0x000fe2000001ff00 */
[----:B------:R-:W-:Y:S01]  /*ee30*/  ULDC.64 UR6, c[0x0][0x208] ;  /* 0x0000820000067ab9 */ /* 0x000fe20000000a00 */
[----:B------:R-:W-:Y:S02]  /*ee40*/  @!P2 IMAD.SHL.U32 R11, R16, 0x2, RZ ;  /* 0x00000002100ba824 */ /* 0x000fe400078e00ff */
[----:B------:R-:W-:Y:S02]  /*ee50*/  @!P3 IMAD.SHL.U32 R27, R198, 0x8, RZ ;  /* 0x00000008c61bb824 */ /* 0x000fe400078e00ff */
[----:B------:R-:W-:Y:S01]  /*ee60*/  @!P4 IMAD.SHL.U32 R49, R199, 0x8, RZ ;  /* 0x00000008c731c824 */ /* 0x000fe200078e00ff */
[----:B------:R-:W-:-:S02]  /*ee70*/  @!P2 IADD3 R50, P0, R0, R11, RZ ;  /* 0x0000000b0032a210 */ /* 0x000fc40007f1e0ff */
[----:B------:R-:W-:Y:S02]  /*ee80*/  @!P2 SHF.L.U64.HI R0, R16, 0x1, R17 ;  /* 0x000000011000a819 */ /* 0x000fe40000010211 */
[----:B------:R-:W-:Y:S01]  /*ee90*/  @!P2 IADD3 R4, P1, R14, R11, RZ ;  /* 0x0000000b0e04a210 */ /* 0x000fe20007f3e0ff */
[--C-:B------:R-:W-:Y:S01]  /*eea0*/  @!P3 IMAD.WIDE R10, R27, 0x2, R12.reuse ;  /* 0x000000021b0ab825 */ /* 0x100fe200078e020c */
[----:B------:R-:W-:Y:S02]  /*eeb0*/  CS2R R36, SRZ ;  /* 0x0000000000247805 */ /* 0x000fe4000001ff00 */
[----:B------:R-:W-:Y:S02]  /*eec0*/  CS2R R38, SRZ ;  /* 0x0000000000267805 */ /* 0x000fe4000001ff00 */
[----:B------:R-:W-:Y:S01]  /*eed0*/  CS2R R32, SRZ ;  /* 0x0000000000207805 */ /* 0x000fe2000001ff00 */
[----:B------:R-:W-:Y:S01]  /*eee0*/  @!P4 IMAD.WIDE R14, R49, 0x2, R12 ;  /* 0x00000002310ec825 */ /* 0x000fe200078e020c */
[----:B------:R-:W-:-:S02]  /*eef0*/  CS2R R34, SRZ ;  /* 0x0000000000227805 */ /* 0x000fc4000001ff00 */
[----:B------:R-:W-:Y:S02]  /*ef00*/  CS2R R44, SRZ ;  /* 0x00000000002c7805 */ /* 0x000fe4000001ff00 */
[----:B------:R-:W-:Y:S01]  /*ef10*/  CS2R R46, SRZ ;  /* 0x00000000002e7805 */ /* 0x000fe2000001ff00 */
[--C-:B------:R-:W-:Y:S01]  /*ef20*/  @!P3 IMAD.WIDE R12, R27, 0x2, R24.reuse ;  /* 0x000000021b0cb825 */ /* 0x100fe200078e0218 */
[----:B------:R-:W-:Y:S02]  /*ef30*/  CS2R R26, SRZ ;  /* 0x00000000001a7805 */ /* 0x000fe4000001ff00 */
[----:B------:R-:W-:Y:S01]  /*ef40*/  @!P2 IADD3.X R5, R5, R0, RZ, P1, !PT ;  /* 0x000000000505a210 */ /* 0x000fe20000ffe4ff */
[----:B------:R1:W5:Y:S01]  /*ef50*/  @!P3 LD.E.128 R28, desc[UR6][R10.64] ;  /* 0x000000060a1cb980 */ /* 0x000362000c101d00 */
[----:B------:R-:W-:Y:S01]  /*ef60*/  @!P4 IMAD.WIDE R48, R49, 0x2, R24 ;  /* 0x000000023130c825 */ /* 0x000fe200078e0218 */
[----:B------:R-:W-:Y:S02]  /*ef70*/  CS2R R24, SRZ ;  /* 0x0000000000187805 */ /* 0x000fe4000001ff00 */
[----:B------:R1:W5:Y:S01]  /*ef80*/  @!P3 LD.E.128 R40, desc[UR6][R12.64] ;  /* 0x000000060c28b980 */ /* 0x000362000c101d00 */
[----:B------:R-:W-:-:S03]  /*ef90*/  @!P2 IMAD.X R51, R3, 0x1, R0, P0 ;  /* 0x000000010333a824 */ /* 0x000fc600000e0600 */
[----:B------:R1:W5:Y:S04]  /*efa0*/  @!P4 LD.E.128 R24, desc[UR6][R14.64] ;  /* 0x000000060e18c980 */ /* 0x000368000c101d00 */
[----:B------:R1:W5:Y:S04]  /*efb0*/  @!P4 LD.E.128 R36, desc[UR6][R48.64] ;  /* 0x000000063024c980 */ /* 0x000368000c101d00 */
[----:B------:R1:W5:Y:S04]  /*efc0*/  @!P2 LD.E.128 R32, desc[UR6][R50.64] ;  /* 0x000000063220a980 */ /* 0x000368000c101d00 */
[----:B------:R1:W5:Y:S02]  /*efd0*/  @!P2 LD.E.128 R44, desc[UR6][R4.64] ;  /* 0x00000006042ca980 */ /* 0x000364000c101d00 */
.L_x_2851:
[----:B------:R-:W-:Y:S05]  /*efe0*/  BSYNC B1 ;  /* 0x0000000000017941 */ /* 0x000fea0003800000 */
.L_x_2850:
[----:B-1-3-5:R-:W-:Y:S01]  /*eff0*/  IMAD.MOV.U32 R5, RZ, RZ, R47 ;  /* 0x000000ffff057224 */ /* 0x02afe200078e002f */
[----:B------:R-:W-:Y:S01]  /*f000*/  MOV R4, R46 ;  /* 0x0000002e00047202 */ /* 0x000fe20000000f00 */
[----:B--2---:R-:W-:Y:S01]  /*f010*/  IMAD.MOV.U32 R0, RZ, RZ, R44 ;  /* 0x000000ffff007224 */ /* 0x004fe200078e002c */
        /* <DEDUP_REMOVED lines=36> */
[----:B------:R-:W-:-:S02]  /*f260*/  PRMT R77, R4, 0x5410, R5 ;  /* 0x00005410044d7816 */ /* 0x000fc40000000005 */
[----:B------:R-:W-:Y:S02]  /*f270*/  CS2R R4, SRZ ;  /* 0x0000000000047805 */ /* 0x000fe4000001ff00 */
[----:B------:R-:W-:Y:S01]  /*f280*/  PRMT R76, R0, 0x5410, R3 ;  /* 0x00005410004c7816 */ /* 0x000fe20000000003 */
[----:B------:R-:W-:Y:S06]  /*f290*/  BRA.DIV UR4, `(.L_x_2852) ;  /* 0x0000015604047947 */ /* 0x000fec000b800000 */
[----:B------:R1:W2:Y:S04]  /*f2a0*/  SHFL.IDX PT, R3, R7, 0x1, 0x1c1f ;  /* 0x003c1f0007037f89 */ /* 0x0002a800000e0000 */
[----:B------:R1:W3:Y:S04]  /*f2b0*/  SHFL.IDX PT, R0, R6, 0x1, 0x1c1f ;  /* 0x003c1f0006007f89 */ /* 0x0002e800000e0000 */
[----:B0-----:R-:W0:Y:S04]  /*f2c0*/  SHFL.IDX PT, R21, R21, 0x1, 0x1c1f ;  /* 0x003c1f0015157f89 */ /* 0x001e2800000e0000 */
[----:B-1----:R-:W0:Y:S02]  /*f2d0*/  SHFL.IDX PT, R20, R20, 0x1, 0x1c1f ;  /* 0x003c1f0014147f89 */ /* 0x002e2400000e0000 */
.L_x_3104:
[----:B------:R-:W-:Y:S01]  /*f2e0*/  VIADD R10, R9, 0x40 ;  /* 0x00000040090a7836 */ /* 0x000fe20000000000 */
[----:B------:R-:W-:Y:S01]  /*f2f0*/  BSSY B1, `(.L_x_2853) ;  /* 0x0000033000017945 */ /* 0x000fe20003800000 */
[----:B------:R-:W-:Y:S02]  /*f300*/  CS2R R6, SRZ ;  /* 0x0000000000067805 */ /* 0x000fe4000001ff00 */
[----:B------:R-:W-:Y:S02]  /*f310*/  CS2R R8, SRZ ;  /* 0x0000000000087805 */ /* 0x000fe4000001ff00 */
[----:B------:R-:W-:Y:S02]  /*f320*/  CS2R R12, SRZ ;  /* 0x00000000000c7805 */ /* 0x000fe4000001ff00 */
[----:B------:R-:W-:Y:S02]  /*f330*/  ISETP.GE.AND P0, PT, R10, R73, PT ;  /* 0x000000490a00720c */ /* 0x000fe40003f06270 */
        /* <DEDUP_REMOVED lines=10> */
[----:B---3--:R-:W-:Y:S01]  /*f3e0*/  MOV R4, R0 ;  /* 0x0000000000047202 */ /* 0x008fe20000000f00 */
        /* <DEDUP_REMOVED lines=10> */
[----:B------:R-:W-:Y:S01]  /*f490*/  ULDC.64 UR6, c[0x0][0x208] ;  /* 0x0000820000067ab9 */ /* 0x000fe20000000a00 */
[----:B------:R-:W-:Y:S01]  /*f4a0*/  @!P2 IMAD.SHL.U32 R63, R16, 0x2, RZ ;  /* 0x00000002103fa824 */ /* 0x000fe200078e00ff */
[----:B------:R-:W-:Y:S02]  /*f4b0*/  @!P4 SHF.L.U32 R65, R199, 0x3, RZ ;  /* 0x00000003c741c819 */ /* 0x000fe400000006ff */
[----:B------:R-:W-:-:S02]  /*f4c0*/  @!P3 IMAD.SHL.U32 R71, R198, 0x8, RZ ;  /* 0x00000008c647b824 */ /* 0x000fc400078e00ff */
[-C--:B------:R-:W-:Y:S02]  /*f4d0*/  @!P2 IADD3 R60, P0, R0, R63.reuse, RZ ;  /* 0x0000003f003ca210 */ /* 0x080fe40007f1e0ff */
[----:B0-----:R-:W-:Y:S01]  /*f4e0*/  @!P2 IADD3 R62, P1, R20, R63, RZ ;  /* 0x0000003f143ea210 */ /* 0x001fe20007f3e0ff */
[----:B------:R-:W-:Y:S01]  /*f4f0*/  @!P3 IMAD.WIDE R66, R71, 0x2, R4 ;  /* 0x000000024742b825 */ /* 0x000fe200078e0204 */
[----:B------:R-:W-:Y:S02]  /*f500*/  @!P2 SHF.L.U64.HI R0, R16, 0x1, R17 ;  /* 0x000000011000a819 */ /* 0x000fe40000010211 */
[----:B------:R-:W-:Y:S02]  /*f510*/  CS2R R12, SRZ ;  /* 0x00000000000c7805 */ /* 0x000fe4000001ff00 */
[----:B------:R-:W-:Y:S01]  /*f520*/  CS2R R14, SRZ ;  /* 0x00000000000e7805 */ /* 0x000fe2000001ff00 */
[----:B------:R-:W-:Y:S01]  /*f530*/  @!P4 IMAD.WIDE R68, R65, 0x2, R4 ;  /* 0x000000024144c825 */ /* 0x000fe200078e0204 */
[----:B------:R-:W-:-:S02]  /*f540*/  CS2R R48, SRZ ;  /* 0x0000000000307805 */ /* 0x000fc4000001ff00 */
[----:B------:R-:W-:Y:S02]  /*f550*/  CS2R R50, SRZ ;  /* 0x0000000000327805 */ /* 0x000fe4000001ff00 */
[----:B------:R-:W-:Y:S02]  /*f560*/  CS2R R4, SRZ ;  /* 0x0000000000047805 */ /* 0x000fe4000001ff00 */
[----:B------:R-:W-:Y:S01]  /*f570*/  CS2R R6, SRZ ;  /* 0x0000000000067805 */ /* 0x000fe2000001ff00 */
[--C-:B------:R-:W-:Y:S01]  /*f580*/  @!P3 IMAD.WIDE R70, R71, 0x2, R20.reuse ;  /* 0x000000024746b825 */ /* 0x100fe200078e0214 */
[----:B------:R1:W5:Y:S03]  /*f590*/  @!P3 LD.E.128 R52, desc[UR6][R66.64] ;  /* 0x000000064234b980 */ /* 0x000366000c101d00 */
[----:B------:R-:W-:Y:S01]  /*f5a0*/  @!P4 IMAD.WIDE R64, R65, 0x2, R20 ;  /* 0x000000024140c825 */ /* 0x000fe200078e0214 */
[----:B------:R1:W5:Y:S03]  /*f5b0*/  @!P3 LD.E.128 R8, desc[UR6][R70.64] ;  /* 0x000000064608b980 */ /* 0x000366000c101d00 */
[--C-:B------:R-:W-:Y:S01]  /*f5c0*/  @!P2 IMAD.X R61, R3, 0x1, R0.reuse, P0 ;  /* 0x00000001033da824 */ /* 0x100fe200000e0600 */
[----:B------:R1:W5:Y:S01]  /*f5d0*/  @!P4 LD.E.128 R56, desc[UR6][R68.64] ;  /* 0x000000064438c980 */ /* 0x000362000c101d00 */
[----:B------:R-:W-:-:S03]  /*f5e0*/  @!P2 IMAD.X R63, R21, 0x1, R0, P1 ;  /* 0x00000001153fa824 */ /* 0x000fc600008e0600 */
[----:B------:R1:W5:Y:S04]  /*f5f0*/  @!P4 LD.E.128 R12, desc[UR6][R64.64] ;  /* 0x00000006400cc980 */ /* 0x000368000c101d00 */
[----:B------:R1:W5:Y:S04]  /*f600*/  @!P2 LD.E.128 R48, desc[UR6][R60.64] ;  /* 0x000000063c30a980 */ /* 0x000368000c101d00 */
[----:B------:R1:W5:Y:S02]  /*f610*/  @!P2 LD.E.128 R4, desc[UR6][R62.64] ;  /* 0x000000063e04a980 */ /* 0x000364000c101d00 */
.L_x_2854:
[----:B------:R-:W-:Y:S05]  /*f620*/  BSYNC B1 ;  /* 0x0000000000017941 */ /* 0x000fea0003800000 */
.L_x_2853:
[----:B-1----:R-:W3:Y:S01]  /*f630*/  LDL R60, [R1+0x38] ;  /* 0x00003800013c7983 */ /* 0x002ee20000100800 */
[----:B0----5:R-:W-:Y:S01]  /*f640*/  IMAD.MOV.U32 R20, RZ, RZ, R5 ;  /* 0x000000ffff147224 */ /* 0x021fe200078e0005 */
[----:B--2---:R-:W-:Y:S01]  /*f650*/  MOV R3, R4 ;  /* 0x0000000400037202 */ /* 0x004fe20000000f00 */
[----:B------:R-:W-:Y:S01]  /*f660*/  IMAD.MOV.U32 R61, RZ, RZ, R49 ;  /* 0x000000ffff3d7224 */ /* 0x000fe200078e0031 */
[----:B------:R-:W-:Y:S01]  /*f670*/  MOV R21, R7 ;  /* 0x0000000700157202 */ /* 0x000fe20000000f00 */
[----:B------:R-:W-:Y:S01]  /*f680*/  BSSY B1, `(.L_x_2855) ;  /* 0x000002b000017945 */ /* 0x000fe20003800000 */
[----:B------:R-:W-:Y:S01]  /*f690*/  PRMT R78, R3, 0x5410, R20 ;  /* 0x00005410034e7816 */ /* 0x000fe20000000014 */
[----:B------:R-:W-:Y:S01]  /*f6a0*/  IMAD.MOV.U32 R3, RZ, RZ, R6 ;  /* 0x000000ffff037224 */ /* 0x000fe200078e0006 */
[----:B------:R-:W-:Y:S02]  /*f6b0*/  MOV R20, R9 ;  /* 0x0000000900147202 */ /* 0x000fe40000000f00 */
[----:B------:R-:W-:-:S02]  /*f6c0*/  MOV R62, R50 ;  /* 0x00000032003e7202 */ /* 0x000fc40000000f00 */
[----:B------:R-:W-:Y:S01]  /*f6d0*/  PRMT R80, R3, 0x5410, R21 ;  /* 0x0000541003507816 */ /* 0x000fe20000000015 */
[----:B------:R-:W-:Y:S01]  /*f6e0*/  IMAD.MOV.U32 R3, RZ, RZ, R8 ;  /* 0x000000ffff037224 */ /* 0x000fe200078e0008 */
[----:B------:R-:W-:Y:S01]  /*f6f0*/  PRMT R82, R62, 0x7610, R82 ;  /* 0x000076103e527816 */ /* 0x000fe20000000052 */
[----:B------:R-:W-:Y:S01]  /*f700*/  IMAD.MOV.U32 R62, RZ, RZ, R57 ;  /* 0x000000ffff3e7224 */ /* 0x000fe200078e0039 */
[----:B------:R-:W-:Y:S02]  /*f710*/  VIADDMNMX R69, R73, -R218, 0x80, PT ;  /* 0x0000008049457446 */ /* 0x000fe400038009da */
[----:B------:R-:W-:Y:S01]  /*f720*/  PRMT R68, R3, 0x5410, R20 ;  /* 0x0000541003447816 */ /* 0x000fe20000000014 */
[----:B------:R-:W-:Y:S01]  /*f730*/  IMAD.MOV.U32 R20, RZ, RZ, R13 ;  /* 0x000000ffff147224 */ /* 0x000fe200078e000d */
[----:B------:R-:W-:Y:S02]  /*f740*/  MOV R3, R12 ;  /* 0x0000000c00037202 */ /* 0x000fe40000000f00 */
[----:B------:R-:W-:-:S02]  /*f750*/  ISETP.GE.AND P1, PT, R204, R69, PT ;  /* 0x00000045cc00720c */ /* 0x000fc40003f26270 */
[----:B---3--:R-:W-:-:S04]  /*f760*/  LEA.HI R0, R60, R60, RZ, 0x1 ;  /* 0x0000003c3c007211 */ /* 0x008fc800078f08ff */
        /* <DEDUP_REMOVED lines=8> */
[----:B------:R-:W-:Y:S02]  /*f7f0*/  PRMT R70, R70, 0x5410, R0 ;  /* 0x0000541046467816 */ /* 0x000fe40000000000 */
[----:B------:R-:W-:Y:S02]  /*f800*/  PRMT R0, R3, 0x5410, R20 ;  /* 0x0000541003007816 */ /* 0x000fe40000000014 */
[----:B------:R-:W-:Y:S01]  /*f810*/  PRMT R3, R60, 0x7610, R3 ;  /* 0x000076103c037816 */ /* 0x000fe20000000003 */
[----:B------:R-:W-:Y:S01]  /*f820*/  IMAD.MOV.U32 R60, RZ, RZ, R48 ;  /* 0x000000ffff3c7224 */ /* 0x000fe200078e0030 */
[----:B------:R-:W-:-:S04]  /*f830*/  MOV R20, R15 ;  /* 0x0000000f00147202 */ /* 0x000fc80000000f00 */
        /* <DEDUP_REMOVED lines=15> */
.L_x_3105:
[----:B------:R-:W-:Y:S05]  /*f930*/  BSYNC B1 ;  /* 0x0000000000017941 */ /* 0x000fea0003800000 */
.L_x_2855:
        /* <DEDUP_REMOVED lines=14> */
[----:B------:R-:W-:Y:S01]  /*fa20*/  LOP3.LUT R60, R61, R214, RZ, 0x3c, !PT ;  /* 0x000000d63d3c7212 */ /* 0x000fe200078e3cff */
[----:B------:R-:W-:Y:S01]  /*fa30*/  HADD2.F32 R102, -RZ, R89.H0_H0 ;  /* 0x20000059ff667230 */ /* 0x000fe20000004100 */
[----:B------:R-:W-:Y:S02]  /*fa40*/  SHF.R.U32.HI R99, RZ, 0x10, R45 ;  /* 0x00000010ff637819 */ /* 0x000fe4000001162d */
[--C-:B------:R-:W-:Y:S01]  /*fa50*/  SHF.R.U64 R32, R32, 0x10, R33.reuse ;  /* 0x0000001020207819 */ /* 0x100fe20000001221 */
[----:B------:R-:W-:Y:S01]  /*fa60*/  IMAD.IADD R87, R215, 0x1, R60 ;  /* 0x00000001d7577824 */ /* 0x000fe200078e023c */
[----:B------:R-:W-:Y:S01]  /*fa70*/  SHF.R.U32.HI R100, RZ, 0x10, R33 ;  /* 0x00000010ff647819 */ /* 0x000fe20000011621 */
[----:B------:R-:W-:Y:S01]  /*fa80*/  HADD2.F32 R99, -RZ, R99.H0_H0 ;  /* 0x20000063ff637230 */ /* 0x000fe20000004100 */
[----:B------:R-:W-:Y:S01]  /*fa90*/  SHF.R.U64 R33, R34, 0x10, R35 ;  /* 0x0000001022217819 */ /* 0x000fe20000001223 */
[----:B------:R-:W-:Y:S01]  /*faa0*/  IMAD R87, R87, 0x2, R18 ;  /* 0x0000000257577824 */ /* 0x000fe200078e0212 */
[----:B------:R-:W-:-:S02]  /*fab0*/  SHF.R.U64 R34, R46, 0x10, R47 ;  /* 0x000000102e227819 */ /* 0x000fc4000000122f */
[----:B------:R-:W-:Y:S01]  /*fac0*/  SHF.R.U32.HI R105, RZ, 0x10, R47 ;  /* 0x00000010ff697819 */ /* 0x000fe2000001162f */
[----:B------:R-:W-:Y:S01]  /*fad0*/  HADD2.F32 R33, -RZ, R33.H0_H0 ;  /* 0x20000021ff217230 */ /* 0x000fe20000004100 */
[----:B------:R-:W-:-:S05]  /*fae0*/  SHF.R.U32.HI R92, RZ, 0x10, R35 ;  /* 0x00000010ff5c7819 */ /* 0x000fca0000011623 */
[----:B------:R-:W-:Y:S01]  /*faf0*/  HADD2.F32 R92, -RZ, R92.H0_H0 ;  /* 0x2000005cff5c7230 */ /* 0x000fe20000004100 */
[----:B--2---:R-:W-:-:S04]  /*fb00*/  LEA.HI R62, R79, R62, RZ, 0x1d ;  /* 0x0000003e4f3e7211 */ /* 0x004fc800078fe8ff */
[----:B------:R-:W-:Y:S01]  /*fb10*/  SHF.R.S32.HI R63, RZ, 0x1f, R62 ;  /* 0x0000001fff3f7819 */ /* 0x000fe2000001143e */
[----:B------:R-:W-:-:S03]  /*fb20*/  IMAD.SHL.U32 R64, R62, 0x8, RZ ;  /* 0x000000083e407824 */ /* 0x000fc600078e00ff */
[----:B------:R-:W-:Y:S02]  /*fb30*/  LEA.HI R63, R63, R62, RZ, 0x3 ;  /* 0x0000003e3f3f7211 */ /* 0x000fe400078f18ff */
[----:B------:R-:W-:Y:S02]  /*fb40*/  LOP3.LUT R61, R213, 0x38, R64, 0xf8, !PT ;  /* 0x00000038d53d7812 */ /* 0x000fe400078ef840 */
[----:B------:R-:W-:Y:S02]  /*fb50*/  SHF.L.U32 R63, R63, 0xa, RZ ;  /* 0x0000000a3f3f7819 */ /* 0x000fe400000006ff */
[----:B------:R-:W-:Y:S02]  /*fb60*/  LOP3.LUT R65, R61, R214, RZ, 0x3c, !PT ;  /* 0x000000d63d417212 */ /* 0x000fe400078e3cff */
        /* <DEDUP_REMOVED lines=15> */
[-C--:B------:R-:W-:Y:S01]  /*fc60*/  FMUL.FTZ R103, R45, R97.reuse ;  /* 0x000000612d677220 */ /* 0x080fe20000410000 */
[----:B------:R-:W-:Y:S02]  /*fc70*/  HADD2.F32 R95, -RZ, R66.H0_H0 ;  /* 0x20000042ff5f7230 */ /* 0x000fe40000004100 */
[----:B------:R-:W-:Y:S01]  /*fc80*/  FFMA.FTZ R45, R46, R97, -R101 ;  /* 0x000000612e2d7223 */ /* 0x000fe20000010865 */
[----:B------:R-:W-:-:S02]  /*fc90*/  HADD2.F32 R97, -RZ, R100.H0_H0 ;  /* 0x20000064ff617230 */ /* 0x000fc40000004100 */
[----:B------:R-:W-:Y:S01]  /*fca0*/  FFMA.FTZ R46, R46, R98, R103 ;  /* 0x000000622e2e7223 */ /* 0x000fe20000010067 */
[--C-:B------:R-:W-:Y:S02]  /*fcb0*/  HADD2.F32 R100, -RZ, R91.reuse.H1_H1 ;  /* 0x3000005bff647230 */ /* 0x100fe40000004100 */
[C---:B------:R-:W-:Y:S01]  /*fcc0*/  FMUL.FTZ R101, R93.reuse, R99 ;  /* 0x000000635d657220 */ /* 0x040fe20000410000 */
[----:B------:R-:W-:Y:S02]  /*fcd0*/  HADD2.F32 R98, -RZ, R91.H0_H0 ;  /* 0x2000005bff627230 */ /* 0x000fe40000004100 */
[-C--:B------:R-:W-:Y:S01]  /*fce0*/  FMUL.FTZ R93, R93, R97.reuse ;  /* 0x000000615d5d7220 */ /* 0x080fe20000410000 */
[----:B------:R-:W-:Y:S02]  /*fcf0*/  HADD2.F32 R96, -RZ, R67.H0_H0 ;  /* 0x20000043ff607230 */ /* 0x000fe40000004100 */
[C---:B------:R-:W-:Y:S01]  /*fd00*/  FMUL.FTZ R104, R65.reuse, R100 ;  /* 0x0000006441687220 */ /* 0x040fe20000410000 */
[C---:B------:R-:W-:Y:S01]  /*fd10*/  FFMA.FTZ R106, R94.reuse, R97, -R101 ;  /* 0x000000615e6a7223 */ /* 0x040fe20000010865 */
[-C--:B------:R-:W-:Y:S01]  /*fd20*/  FMUL.FTZ R65, R65, R98.reuse ;  /* 0x0000006241417220 */ /* 0x080fe20000410000 */
[----:B------:R-:W-:Y:S01]  /*fd30*/  FFMA.FTZ R93, R94, R99, R93 ;  /* 0x000000635e5d7223 */ /* 0x000fe2000001005d */
[----:B------:R-:W-:Y:S01]  /*fd40*/  FFMA.FTZ R104, R61, R98, -R104 ;  /* 0x000000623d687223 */ /* 0x000fe20000010868 */
[----:B------:R-:W-:-:S02]  /*fd50*/  HADD2.F32 R94, -RZ, R89.H1_H1 ;  /* 0x30000059ff5e7230 */ /* 0x000fc40000004100 */
[----:B------:R-:W-:Y:S01]  /*fd60*/  FFMA.FTZ R65, R61, R100, R65 ;  /* 0x000000643d417223 */ /* 0x000fe20000010041 */
[--C-:B------:R-:W-:Y:S02]  /*fd70*/  HADD2.F32 R61, -RZ, R88.reuse.H1_H1 ;  /* 0x30000058ff3d7230 */ /* 0x100fe40000004100 */
[C---:B------:R-:W-:Y:S01]  /*fd80*/  FMUL.FTZ R98, R95.reuse, R102 ;  /* 0x000000665f627220 */ /* 0x040fe20000410000 */
[----:B------:R-:W-:Y:S02]  /*fd90*/  HADD2.F32 R88, -RZ, R88.H0_H0 ;  /* 0x20000058ff587230 */ /* 0x000fe40000004100 */
[-C--:B------:R-:W-:Y:S01]  /*fda0*/  FMUL.FTZ R100, R95, R94.reuse ;  /* 0x0000005e5f647220 */ /* 0x080fe20000410000 */
[----:B------:R-:W-:Y:S02]  /*fdb0*/  HADD2.F32 R67, -RZ, R67.H1_H1 ;  /* 0x30000043ff437230 */ /* 0x000fe40000004100 */
[----:B------:R-:W-:Y:S01]  /*fdc0*/  FFMA.FTZ R98, R47, R94, -R98 ;  /* 0x0000005e2f627223 */ /* 0x000fe20000010862 */
[----:B------:R-:W-:-:S02]  /*fdd0*/  HADD2.F32 R94, -RZ, R105.H0_H0 ;  /* 0x20000069ff5e7230 */ /* 0x000fc40000004100 */
[C---:B------:R-:W-:Y:S01]  /*fde0*/  FMUL.FTZ R108, R96.reuse, R88 ;  /* 0x00000058606c7220 */ /* 0x040fe20000410000 */
[-C--:B------:R-:W-:Y:S01]  /*fdf0*/  FMUL.FTZ R89, R96, R61.reuse ;  /* 0x0000003d60597220 */ /* 0x080fe20000410000 */
[----:B------:R-:W-:Y:S01]  /*fe00*/  FFMA.FTZ R100, R47, R102, R100 ;  /* 0x000000662f647223 */ /* 0x000fe20000010064 */
[----:B------:R-:W-:Y:S02]  /*fe10*/  HADD2.F32 R64, -RZ, R64.H1_H1 ;  /* 0x30000040ff407230 */ /* 0x000fe40000004100 */
[C---:B------:R-:W-:Y:S01]  /*fe20*/  FFMA.FTZ R108, R35.reuse, R61, -R108 ;  /* 0x0000003d236c7223 */ /* 0x040fe2000001086c */
[----:B------:R-:W-:Y:S01]  /*fe30*/  FFMA.FTZ R89, R35, R88, R89 ;  /* 0x0000005823597223 */ /* 0x000fe20000010059 */
[----:B------:R-:W-:Y:S02]  /*fe40*/  HADD2.F32 R66, -RZ, R66.H1_H1 ;  /* 0x30000042ff427230 */ /* 0x000fe40000004100 */
[C---:B------:R-:W-:Y:S01]  /*fe50*/  FMUL.FTZ R96, R67.reuse, R94 ;  /* 0x0000005e43607220 */ /* 0x040fe20000410000 */
[----:B------:R-:W-:Y:S01]  /*fe60*/  FMUL.FTZ R88, R67, R92 ;  /* 0x0000005c43587220 */ /* 0x000fe20000410000 */
[----:B------:R-:W-:-:S02]  /*fe70*/  HADD2.F32 R47, -RZ, R44.H0_H0 ;  /* 0x2000002cff2f7230 */ /* 0x000fc40000004100 */
[----:B------:R-:W-:Y:S02]  /*fe80*/  HADD2.F32 R61, -RZ, R34.H0_H0 ;  /* 0x20000022ff3d7230 */ /* 0x000fe40000004100 */
[C---:B------:R-:W-:Y:S01]  /*fe90*/  FFMA.FTZ R91, R63.reuse, R92, -R96 ;  /* 0x0000005c3f5b7223 */ /* 0x040fe20000010860 */
[----:B------:R-:W-:Y:S02]  /*fea0*/  HADD2.F32 R35, -RZ, R32.H0_H0 ;  /* 0x20000020ff237230 */ /* 0x000fe40000004100 */
[----:B------:R-:W-:Y:S01]  /*feb0*/  FFMA.FTZ R88, R63, R94, R88 ;  /* 0x0000005e3f587223 */ /* 0x000fe20000010058 */
[----:B------:R-:W-:Y:S02]  /*fec0*/  HADD2.F32 R60, -RZ, R60.H1_H1 ;  /* 0x3000003cff3c7230 */ /* 0x000fe40000004100 */
[----:B------:R-:W-:Y:S01]  /*fed0*/  FMUL.FTZ R63, R64, R47 ;  /* 0x0000002f403f7220 */ /* 0x000fe20000410000 */
[----:B------:R-:W-:Y:S02]  /*fee0*/  HADD2.F32 R62, -RZ, R62.H1_H1 ;  /* 0x3000003eff3e7230 */ /* 0x000fe40000004100 */
        /* <DEDUP_REMOVED lines=17> */
.L_x_2860:
[----:B------:R-:W-:Y:S05]  /*10000*/  BSYNC B2 ;  /* 0x0000000000027941 */ /* 0x000fea0003800000 */
.L_x_2859:
[----:B------:R-:W-:Y:S04]  /*10010*/  BSSY B2, `(.L_x_2861) ;  /* 0x0000061000027945 */ /* 0x000fe80003800000 */
[----:B------:R-:W-:Y:S05]  /*10020*/  @P1 BRA `(.L_x_2862) ;  /* 0x00000004007c1947 */ /* 0x000fea0003800000 */
[----:B------:R-:W2:Y:S01]  /*10030*/  LDL R95, [R1+0x5c] ;  /* 0x00005c00015f7983 */ /* 0x000ea20000100800 */
[----:B0-----:R-:W-:Y:S01]  /*10040*/  LEA.HI R32, R79, R198, RZ, 0x1d ;  /* 0x000000c64f207211 */ /* 0x001fe200078fe8ff */
[----:B------:R-:W-:Y:S01]  /*10050*/  HADD2.F32 R63, -RZ, R85.H1_H1 ;  /* 0x30000055ff3f7230 */ /* 0x000fe20000004100 */
[----:B------:R-:W-:Y:S01]  /*10060*/  SHF.R.U32.HI R64, RZ, 0x10, R41 ;  /* 0x00000010ff407819 */ /* 0x000fe20000011629 */
[----:B------:R-:W-:Y:S01]  /*10070*/  HADD2.F32 R65, -RZ, R83.H1_H1 ;  /* 0x30000053ff417230 */ /* 0x000fe20000004100 */
[----:B------:R-:W-:Y:S02]  /*10080*/  SHF.R.S32.HI R33, RZ, 0x1f, R32 ;  /* 0x0000001fff217819 */ /* 0x000fe40000011420 */
[----:B------:R-:W-:Y:S01]  /*10090*/  SHF.L.U32 R34, R32, 0x3, RZ ;  /* 0x0000000320227819 */ /* 0x000fe200000006ff */
[----:B------:R-:W-:Y:S01]  /*100a0*/  HADD2.F32 R64, -RZ, R64.H0_H0 ;  /* 0x20000040ff407230 */ /* 0x000fe20000004100 */
[----:B------:R-:W-:Y:S02]  /*100b0*/  LEA.HI R32, R33, R32, RZ, 0x3 ;  /* 0x0000002021207211 */ /* 0x000fe400078f18ff */
[----:B------:R-:W-:-:S02]  /*100c0*/  LOP3.LUT R33, R213, 0x38, R34, 0xf8, !PT ;  /* 0x00000038d5217812 */ /* 0x000fc400078ef822 */
[----:B------:R-:W-:Y:S01]  /*100d0*/  SHF.R.U64 R91, R42, 0x10, R43 ;  /* 0x000000102a5b7819 */ /* 0x000fe2000000122b */
[----:B------:R-:W-:Y:S01]  /*100e0*/  IMAD.SHL.U32 R32, R32, 0x400, RZ ;  /* 0x0000040020207824 */ /* 0x000fe200078e00ff */
[----:B------:R-:W-:Y:S02]  /*100f0*/  LOP3.LUT R45, R33, R214, RZ, 0x3c, !PT ;  /* 0x000000d6212d7212 */ /* 0x000fe400078e3cff */
[----:B------:R-:W-:Y:S02]  /*10100*/  SHF.R.U32.HI R62, RZ, 0x10, R29 ;  /* 0x00000010ff3e7819 */ /* 0x000fe4000001161d */
[----:B------:R-:W-:Y:S02]  /*10110*/  LOP3.LUT R44, R32, 0x7fffe000, RZ, 0xc0, !PT ;  /* 0x7fffe000202c7812 */ /* 0x000fe400078ec0ff */
[----:B------:R-:W-:Y:S02]  /*10120*/  SHF.R.U64 R94, R30, 0x10, R31 ;  /* 0x000000101e5e7819 */ /* 0x000fe4000000121f */
[----:B------:R-:W-:-:S02]  /*10130*/  IADD3 R45, R45, R44, R215 ;  /* 0x0000002c2d2d7210 */ /* 0x000fc40007ffe0d7 */
[----:B------:R-:W-:Y:S02]  /*10140*/  SHF.R.U64 R92, R40, 0x10, R41 ;  /* 0x00000010285c7819 */ /* 0x000fe40000001229 */
[----:B------:R-:W-:Y:S01]  /*10150*/  SHF.R.U64 R28, R28, 0x10, R29 ;  /* 0x000000101c1c7819 */ /* 0x000fe2000000121d */
[----:B------:R-:W-:Y:S01]  /*10160*/  IMAD R60, R45, 0x2, R18 ;  /* 0x000000022d3c7824 */ /* 0x000fe200078e0212 */
[----:B------:R-:W-:Y:S02]  /*10170*/  SHF.R.U32.HI R89, RZ, 0x10, R43 ;  /* 0x00000010ff597819 */ /* 0x000fe4000001162b */
        /* <DEDUP_REMOVED lines=8> */
[----:B------:R-:W-:Y:S01]  /*10200*/  FMUL.FTZ R66, R45, R64 ;  /* 0x000000402d427220 */ /* 0x000fe20000410000 */
[----:B------:R-:W-:Y:S02]  /*10210*/  HADD2.F32 R62, -RZ, R83.H0_H0 ;  /* 0x20000053ff3e7230 */ /* 0x000fe40000004100 */
[----:B------:R-:W-:-:S02]  /*10220*/  HADD2.F32 R43, -RZ, R46.H0_H0 ;  /* 0x2000002eff2b7230 */ /* 0x000fc40000004100 */
[----:B------:R-:W-:Y:S01]  /*10230*/  FMUL.FTZ R90, R45, R42 ;  /* 0x0000002a2d5a7220 */ /* 0x000fe20000410000 */
[--C-:B------:R-:W-:Y:S02]  /*10240*/  HADD2.F32 R61, -RZ, R47.reuse.H0_H0 ;  /* 0x2000002fff3d7230 */ /* 0x100fe40000004100 */
[----:B------:R-:W-:Y:S02]  /*10250*/  HADD2.F32 R47, -RZ, R47.H1_H1 ;  /* 0x3000002fff2f7230 */ /* 0x000fe40000004100 */
[----:B------:R-:W-:Y:S02]  /*10260*/  HADD2.F32 R44, -RZ, R44.H1_H1 ;  /* 0x3000002cff2c7230 */ /* 0x000fe40000004100 */
[----:B------:R-:W-:Y:S01]  /*10270*/  HADD2.F32 R46, -RZ, R46.H1_H1 ;  /* 0x3000002eff2e7230 */ /* 0x000fe20000004100 */
[----:B--2---:R-:W0:Y:S02]  /*10280*/  LDS.128 R32, [R95] ;  /* 0x000000005f207984 */ /* 0x004e240000000c00 */
[----:B0-----:R-:W-:-:S02]  /*10290*/  HADD2.F32 R30, -RZ, R33.H0_H0 ;  /* 0x20000021ff1e7230 */ /* 0x001fc40000004100 */
[----:B------:R-:W-:Y:S02]  /*102a0*/  HADD2.F32 R33, -RZ, R33.H1_H1 ;  /* 0x30000021ff217230 */ /* 0x000fe40000004100 */
[----:B------:R-:W-:Y:S02]  /*102b0*/  HADD2.F32 R29, -RZ, R32.H0_H0 ;  /* 0x20000020ff1d7230 */ /* 0x000fe40000004100 */
[C---:B------:R-:W-:Y:S01]  /*102c0*/  FFMA.FTZ R67, R30.reuse, R63, -R67 ;  /* 0x0000003f1e437223 */ /* 0x040fe20000010843 */
[----:B------:R-:W-:Y:S01]  /*102d0*/  FFMA.FTZ R87, R30, R65, R87 ;  /* 0x000000411e577223 */ /* 0x000fe20000010057 */
[----:B------:R-:W-:Y:S02]  /*102e0*/  HADD2.F32 R30, -RZ, R85.H0_H0 ;  /* 0x20000055ff1e7230 */ /* 0x000fe40000004100 */
[----:B------:R-:W-:Y:S01]  /*102f0*/  FFMA.FTZ R88, R33, R42, -R66 ;  /* 0x0000002a21587223 */ /* 0x000fe20000010842 */
[----:B------:R-:W-:Y:S01]  /*10300*/  FMUL.FTZ R66, R41, R62 ;  /* 0x0000003e29427220 */ /* 0x000fe20000410000 */
[----:B------:R-:W-:-:S02]  /*10310*/  HADD2.F32 R42, -RZ, R84.H0_H0 ;  /* 0x20000054ff2a7230 */ /* 0x000fc40000004100 */
[----:B------:R-:W-:Y:S01]  /*10320*/  FFMA.FTZ R90, R33, R64, R90 ;  /* 0x00000040215a7223 */ /* 0x000fe2000001005a */
[-C--:B------:R-:W-:Y:S01]  /*10330*/  FMUL.FTZ R41, R41, R30.reuse ;  /* 0x0000001e29297220 */ /* 0x080fe20000410000 */
[C---:B------:R-:W-:Y:S01]  /*10340*/  FFMA.FTZ R66, R29.reuse, R30, -R66 ;  /* 0x0000001e1d427223 */ /* 0x040fe20000010842 */
[----:B------:R-:W-:Y:S02]  /*10350*/  HADD2.F32 R31, -RZ, R34.H0_H0 ;  /* 0x20000022ff1f7230 */ /* 0x000fe40000004100 */
[----:B------:R-:W-:Y:S02]  /*10360*/  HADD2.F32 R30, -RZ, R86.H0_H0 ;  /* 0x20000056ff1e7230 */ /* 0x000fe40000004100 */
[----:B------:R-:W-:Y:S01]  /*10370*/  FFMA.FTZ R45, R29, R62, R41 ;  /* 0x0000003e1d2d7223 */ /* 0x000fe20000010029 */
[----:B------:R-:W-:Y:S02]  /*10380*/  HADD2.F32 R84, -RZ, R84.H1_H1 ;  /* 0x30000054ff547230 */ /* 0x000fe40000004100 */
[----:B------:R-:W-:Y:S01]  /*10390*/  FMUL.FTZ R62, R43, R42 ;  /* 0x0000002a2b3e7220 */ /* 0x000fe20000410000 */
[----:B------:R-:W-:-:S02]  /*103a0*/  HADD2.F32 R86, -RZ, R86.H1_H1 ;  /* 0x30000056ff567230 */ /* 0x000fc40000004100 */
[-C--:B------:R-:W-:Y:S01]  /*103b0*/  FMUL.FTZ R64, R43, R30.reuse ;  /* 0x0000001e2b407220 */ /* 0x080fe20000410000 */
[----:B------:R-:W-:Y:S02]  /*103c0*/  HADD2.F32 R40, -RZ, R35.H0_H0 ;  /* 0x20000023ff287230 */ /* 0x000fe40000004100 */
[----:B------:R-:W-:Y:S01]  /*103d0*/  FFMA.FTZ R63, R31, R30, -R62 ;  /* 0x0000001e1f3f7223 */ /* 0x000fe2000001083e */
[C---:B------:R-:W-:Y:S01]  /*103e0*/  FMUL.FTZ R29, R61.reuse, R84 ;  /* 0x000000543d1d7220 */ /* 0x040fe20000410000 */
[----:B------:R-:W-:Y:S02]  /*103f0*/  HADD2.F32 R62, -RZ, R89.H0_H0 ;  /* 0x20000059ff3e7230 */ /* 0x000fe40000004100 */
[----:B------:R-:W-:Y:S01]  /*10400*/  FMUL.FTZ R61, R61, R86 ;  /* 0x000000563d3d7220 */ /* 0x000fe20000410000 */
[----:B------:R-:W-:Y:S02]  /*10410*/  HADD2.F32 R30, -RZ, R93.H0_H0 ;  /* 0x2000005dff1e7230 */ /* 0x000fe40000004100 */
[----:B------:R-:W-:Y:S01]  /*10420*/  FFMA.FTZ R64, R31, R42, R64 ;  /* 0x0000002a1f407223 */ /* 0x000fe20000010040 */
[----:B------:R-:W-:-:S02]  /*10430*/  HADD2.F32 R35, -RZ, R35.H1_H1 ;  /* 0x30000023ff237230 */ /* 0x000fc40000004100 */
[C---:B------:R-:W-:Y:S01]  /*10440*/  FFMA.FTZ R86, R40.reuse, R86, -R29 ;  /* 0x0000005628567223 */ /* 0x040fe2000001081d */
[----:B------:R-:W-:Y:S01]  /*10450*/  FFMA.FTZ R61, R40, R84, R61 ;  /* 0x00000054283d7223 */ /* 0x000fe2000001003d */
[C---:B------:R-:W-:Y:S01]  /*10460*/  FMUL.FTZ R42, R47.reuse, R62 ;  /* 0x0000003e2f2a7220 */ /* 0x040fe20000410000 */
[-C--:B------:R-:W-:Y:S01]  /*10470*/  FMUL.FTZ R40, R47, R30.reuse ;  /* 0x0000001e2f287220 */ /* 0x080fe20000410000 */
[----:B------:R-:W-:Y:S02]  /*10480*/  HADD2.F32 R33, -RZ, R92.H0_H0 ;  /* 0x2000005cff217230 */ /* 0x000fe40000004100 */
[----:B------:R-:W-:Y:S02]  /*10490*/  HADD2.F32 R41, -RZ, R91.H0_H0 ;  /* 0x2000005bff297230 */ /* 0x000fe40000004100 */
[C---:B------:R-:W-:Y:S01]  /*104a0*/  FFMA.FTZ R65, R35.reuse, R30, -R42 ;  /* 0x0000001e23417223 */ /* 0x040fe2000001082a */
[----:B------:R-:W-:Y:S02]  /*104b0*/  HADD2.F32 R29, -RZ, R28.H0_H0 ;  /* 0x2000001cff1d7230 */ /* 0x000fe40000004100 */
[----:B------:R-:W-:Y:S01]  /*104c0*/  FFMA.FTZ R40, R35, R62, R40 ;  /* 0x0000003e23287223 */ /* 0x000fe20000010028 */
[----:B------:R-:W-:-:S02]  /*104d0*/  HADD2.F32 R31, -RZ, R94.H0_H0 ;  /* 0x2000005eff1f7230 */ /* 0x000fc40000004100 */
[----:B------:R-:W-:Y:S01]  /*104e0*/  FMUL.FTZ R35, R44, R33 ;  /* 0x000000212c237220 */ /* 0x000fe20000410000 */
[----:B------:R-:W-:Y:S02]  /*104f0*/  HADD2.F32 R32, -RZ, R32.H1_H1 ;  /* 0x30000020ff207230 */ /* 0x000fe40000004100 */
        /* <DEDUP_REMOVED lines=18> */
.L_x_2862:
[----:B------:R-:W-:Y:S05]  /*10620*/  BSYNC B2 ;  /* 0x0000000000027941 */ /* 0x000fea0003800000 */
.L_x_2861:
[----:B------:R-:W-:Y:S05]  /*10630*/  @P2 BRA `(.L_x_2858) ;  /* 0x00000004007c2947 */ /* 0x000fea0003800000 */
[----:B------:R-:W2:Y:S01]  /*10640*/  LDL R66, [R1+0x54] ;  /* 0x0000540001427983 */ /* 0x000ea20000100800 */
[----:B------:R-:W-:Y:S01]  /*10650*/  LEA.HI R79, R79, R199, RZ, 0x1d ;  /* 0x000000c74f4f7211 */ /* 0x000fe200078fe8ff */
[----:B------:R-:W-:Y:S01]  /*10660*/  HADD2.F32 R41, -RZ, R76.H1_H1 ;  /* 0x3000004cff297230 */ /* 0x000fe20000004100 */
[----:B------:R-:W-:Y:S01]  /*10670*/  SHF.R.U64 R63, R36, 0x10, R37 ;  /* 0x00000010243f7819 */ /* 0x000fe20000001225 */
[--C-:B------:R-:W-:Y:S01]  /*10680*/  HADD2.F32 R42, -RZ, R74.reuse.H1_H1 ;  /* 0x3000004aff2a7230 */ /* 0x100fe20000004100 */
[----:B-1----:R-:W-:Y:S01]  /*10690*/  SHF.R.S32.HI R30, RZ, 0x1f, R79 ;  /* 0x0000001fff1e7819 */ /* 0x002fe2000001144f */
[----:B------:R-:W-:Y:S01]  /*106a0*/  HADD2.F32 R74, -RZ, R74.H0_H0 ;  /* 0x2000004aff4a7230 */ /* 0x000fe20000004100 */
[----:B------:R-:W-:Y:S01]  /*106b0*/  SHF.L.U32 R28, R79, 0x3, RZ ;  /* 0x000000034f1c7819 */ /* 0x000fe200000006ff */
[----:B------:R-:W-:Y:S01]  /*106c0*/  HADD2.F32 R76, -RZ, R76.H0_H0 ;  /* 0x2000004cff4c7230 */ /* 0x000fe20000004100 */
[----:B------:R-:W-:Y:S02]  /*106d0*/  LEA.HI R30, R30, R79, RZ, 0x3 ;  /* 0x0000004f1e1e7211 */ /* 0x000fe400078f18ff */
[----:B------:R-:W-:-:S02]  /*106e0*/  LOP3.LUT R29, R213, 0x38, R28, 0xf8, !PT ;  /* 0x00000038d51d7812 */ /* 0x000fc400078ef81c */
[----:B------:R-:W-:Y:S01]  /*106f0*/  SHF.R.U32.HI R43, RZ, 0x10, R25 ;  /* 0x00000010ff2b7819 */ /* 0x000fe20000011619 */
[----:B------:R-:W-:Y:S01]  /*10700*/  IMAD.SHL.U32 R30, R30, 0x400, RZ ;  /* 0x000004001e1e7824 */ /* 0x000fe200078e00ff */
[----:B0-----:R-:W-:Y:S02]  /*10710*/  LOP3.LUT R33, R29, R214, RZ, 0x3c, !PT ;  /* 0x000000d61d217212 */ /* 0x001fe400078e3cff */
[----:B------:R-:W-:Y:S02]  /*10720*/  SHF.R.U32.HI R44, RZ, 0x10, R37 ;  /* 0x00000010ff2c7819 */ /* 0x000fe40000011625 */
[----:B------:R-:W-:Y:S02]  /*10730*/  LOP3.LUT R32, R30, 0x7fffe000, RZ, 0xc0, !PT ;  /* 0x7fffe0001e207812 */ /* 0x000fe400078ec0ff */
[----:B------:R-:W-:Y:S01]  /*10740*/  SHF.R.U64 R65, R24, 0x10, R25 ;  /* 0x0000001018417819 */ /* 0x000fe20000001219 */
[----:B------:R-:W-:Y:S01]  /*10750*/  HADD2.F32 R44, -RZ, R44.H0_H0 ;  /* 0x2000002cff2c7230 */ /* 0x000fe20000004100 */
        /* <DEDUP_REMOVED lines=16> */
[----:B------:R-:W-:Y:S02]  /*10860*/  HADD2.F32 R35, -RZ, R35.H1_H1 ;  /* 0x30000023ff237230 */ /* 0x000fe40000004100 */
[----:B------:R-:W-:Y:S02]  /*10870*/  HADD2.F32 R32, -RZ, R32.H1_H1 ;  /* 0x30000020ff207230 */ /* 0x000fe40000004100 */
[----:B------:R-:W-:Y:S01]  /*10880*/  HADD2.F32 R34, -RZ, R34.H1_H1 ;  /* 0x30000022ff227230 */ /* 0x000fe20000004100 */
[----:B--2---:R-:W0:Y:S02]  /*10890*/  LDS.128 R28, [R66] ;  /* 0x00000000421c7984 */ /* 0x004e240000000c00 */
[--C-:B0-----:R-:W-:Y:S02]  /*108a0*/  HADD2.F32 R25, -RZ, R29.reuse.H0_H0 ;  /* 0x2000001dff197230 */ /* 0x101fe40000004100 */
[----:B------:R-:W-:Y:S02]  /*108b0*/  HADD2.F32 R24, -RZ, R28.H0_H0 ;  /* 0x2000001cff187230 */ /* 0x000fe40000004100 */
[----:B------:R-:W-:-:S02]  /*108c0*/  HADD2.F32 R29, -RZ, R29.H1_H1 ;  /* 0x3000001dff1d7230 */ /* 0x000fc40000004100 */
[C---:B------:R-:W-:Y:S01]  /*108d0*/  FFMA.FTZ R46, R25.reuse, R41, -R46 ;  /* 0x00000029192e7223 */ /* 0x040fe2000001082e */
[----:B------:R-:W-:Y:S01]  /*108e0*/  FFMA.FTZ R60, R25, R42, R60 ;  /* 0x0000002a193c7223 */ /* 0x000fe2000001003c */
[----:B------:R-:W-:Y:S01]  /*108f0*/  FMUL.FTZ R25, R33, R74 ;  /* 0x0000004a21197220 */ /* 0x000fe20000410000 */
[----:B------:R-:W-:Y:S01]  /*10900*/  FMUL.FTZ R42, R37, R36 ;  /* 0x00000024252a7220 */ /* 0x000fe20000410000 */
[----:B------:R-:W-:Y:S02]  /*10910*/  HADD2.F32 R37, -RZ, R75.H0_H0 ;  /* 0x2000004bff257230 */ /* 0x000fe40000004100 */
[-C--:B------:R-:W-:Y:S01]  /*10920*/  FMUL.FTZ R33, R33, R76.reuse ;  /* 0x0000004c21217220 */ /* 0x080fe20000410000 */
[----:B------:R-:W-:Y:S01]  /*10930*/  FFMA.FTZ R76, R24, R76, -R25 ;  /* 0x0000004c184c7223 */ /* 0x000fe20000010819 */
[C---:B------:R-:W-:Y:S01]  /*10940*/  FFMA.FTZ R43, R29.reuse, R44, R42 ;  /* 0x0000002c1d2b7223 */ /* 0x040fe2000001002a */
[----:B------:R-:W-:Y:S02]  /*10950*/  HADD2.F32 R25, -RZ, R77.H0_H0 ;  /* 0x2000004dff197230 */ /* 0x000fe40000004100 */
[----:B------:R-:W-:Y:S01]  /*10960*/  FFMA.FTZ R41, R29, R36, -R62 ;  /* 0x000000241d297223 */ /* 0x000fe2000001083e */
[----:B------:R-:W-:-:S02]  /*10970*/  HADD2.F32 R26, -RZ, R30.H0_H0 ;  /* 0x2000001eff1a7230 */ /* 0x000fc40000004100 */
[----:B------:R-:W-:Y:S01]  /*10980*/  FFMA.FTZ R74, R24, R74, R33 ;  /* 0x0000004a184a7223 */ /* 0x000fe20000010021 */
[----:B------:R-:W-:Y:S02]  /*10990*/  HADD2.F32 R42, -RZ, R75.H1_H1 ;  /* 0x3000004bff2a7230 */ /* 0x000fe40000004100 */
[C---:B------:R-:W-:Y:S01]  /*109a0*/  FMUL.FTZ R29, R38.reuse, R37 ;  /* 0x00000025261d7220 */ /* 0x040fe20000410000 */
[----:B------:R-:W-:Y:S02]  /*109b0*/  HADD2.F32 R24, -RZ, R77.H1_H1 ;  /* 0x3000004dff187230 */ /* 0x000fe40000004100 */
[-C--:B------:R-:W-:Y:S01]  /*109c0*/  FMUL.FTZ R33, R38, R25.reuse ;  /* 0x0000001926217220 */ /* 0x080fe20000410000 */
[----:B------:R-:W-:Y:S02]  /*109d0*/  HADD2.F32 R27, -RZ, R31.H0_H0 ;  /* 0x2000001fff1b7230 */ /* 0x000fe40000004100 */
[----:B------:R-:W-:Y:S01]  /*109e0*/  FFMA.FTZ R44, R26, R25, -R29 ;  /* 0x000000191a2c7223 */ /* 0x000fe2000001081d */
[----:B------:R-:W-:-:S02]  /*109f0*/  HADD2.F32 R38, -RZ, R45.H0_H0 ;  /* 0x2000002dff267230 */ /* 0x000fc40000004100 */
[C---:B------:R-:W-:Y:S01]  /*10a00*/  FMUL.FTZ R62, R39.reuse, R42 ;  /* 0x0000002a273e7220 */ /* 0x040fe20000410000 */
[----:B------:R-:W-:Y:S02]  /*10a10*/  HADD2.F32 R36, -RZ, R47.H0_H0 ;  /* 0x2000002fff247230 */ /* 0x000fe40000004100 */
[-C--:B------:R-:W-:Y:S01]  /*10a20*/  FMUL.FTZ R25, R39, R24.reuse ;  /* 0x0000001827197220 */ /* 0x080fe20000410000 */
[----:B------:R-:W-:Y:S02]  /*10a30*/  HADD2.F32 R31, -RZ, R31.H1_H1 ;  /* 0x3000001fff1f7230 */ /* 0x000fe40000004100 */
[----:B------:R-:W-:Y:S01]  /*10a40*/  FFMA.FTZ R39, R26, R37, R33 ;  /* 0x000000251a277223 */ /* 0x000fe20000010021 */
[----:B------:R-:W-:Y:S01]  /*10a50*/  FFMA.FTZ R62, R27, R24, -R62 ;  /* 0x000000181b3e7223 */ /* 0x000fe2000001083e */
[----:B------:R-:W-:Y:S01]  /*10a60*/  FMUL.FTZ R26, R35, R38 ;  /* 0x00000026231a7220 */ /* 0x000fe20000410000 */
        /* <DEDUP_REMOVED lines=28> */
.L_x_2858:
[----:B------:R-:W-:Y:S05]  /*10c30*/  BSYNC B1 ;  /* 0x0000000000017941 */ /* 0x000fea0003800000 */
.L_x_2857:
[----:B--2---:R-:W-:-:S04]  /*10c40*/  IADD3 R24, R204, 0x40, RZ ;  /* 0x00000040cc187810 */ /* 0x004fc80007ffe0ff */
[----:B------:R-:W-:-:S13]  /*10c50*/  ISETP.GE.AND P0, PT, R24, R69, PT ;  /* 0x000000451800720c */ /* 0x000fda0003f06270 */
[----:B------:R-:W-:Y:S05]  /*10c60*/  @P0 BRA `(.L_x_2838) ;  /* 0x0000001000a80947 */ /* 0x000fea0003800000 */
[----:B01----:R-:W0:Y:S01]  /*10c70*/  LDC R33, c[0x0][0x3f4] ;  /* 0x0000fd00ff217b82 */ /* 0x003e220000000800 */
[----:B------:R-:W-:Y:S01]  /*10c80*/  BSSY B1, `(.L_x_2863) ;  /* 0x0000066000017945 */ /* 0x000fe20003800000 */
[----:B------:R-:W-:Y:S02]  /*10c90*/  SHF.R.U32.HI R61, RZ, 0x3, R211 ;  /* 0x00000003ff3d7819 */ /* 0x000fe400000116d3 */
[-C--:B0-----:R-:W-:Y:S02]  /*10ca0*/  ISETP.GE.AND P0, PT, R16, R33.reuse, PT ;  /* 0x000000211000720c */ /* 0x081fe40003f06270 */
[-C--:B------:R-:W-:Y:S02]  /*10cb0*/  ISETP.GE.AND P1, PT, R196, R33.reuse, PT ;  /* 0x00000021c400720c */ /* 0x080fe40003f26270 */
[----:B------:R-:W-:-:S09]  /*10cc0*/  ISETP.GE.AND P2, PT, R193, R33, PT ;  /* 0x00000021c100720c */ /* 0x000fd20003f46270 */
[----:B------:R-:W-:Y:S05]  /*10cd0*/  @P0 BRA `(.L_x_2864) ;  /* 0x0000000400800947 */ /* 0x000fea0003800000 */
[----:B------:R-:W2:Y:S04]  /*10ce0*/  LDL R24, [R1+0x3c] ;  /* 0x00003c0001187983 */ /* 0x000ea80000100800 */
[----:B------:R-:W3:Y:S01]  /*10cf0*/  LDL R62, [R1+0x58] ;  /* 0x00005800013e7983 */ /* 0x000ee20000100800 */
[--C-:B------:R-:W-:Y:S01]  /*10d00*/  HADD2.F32 R38, -RZ, R81.reuse.H1_H1 ;  /* 0x30000051ff267230 */ /* 0x100fe20000004100 */
[--C-:B------:R-:W-:Y:S01]  /*10d10*/  SHF.R.U64 R60, R48, 0x10, R49.reuse ;  /* 0x00000010303c7819 */ /* 0x100fe20000001231 */
[--C-:B------:R-:W-:Y:S01]  /*10d20*/  HADD2.F32 R39, -RZ, R78.reuse.H1_H1 ;  /* 0x3000004eff277230 */ /* 0x100fe20000004100 */
[----:B------:R-:W-:Y:S01]  /*10d30*/  SHF.R.U32.HI R49, RZ, 0x10, R49 ;  /* 0x00000010ff317819 */ /* 0x000fe20000011631 */
[----:B------:R-:W-:Y:S01]  /*10d40*/  HADD2.F32 R78, -RZ, R78.H0_H0 ;  /* 0x2000004eff4e7230 */ /* 0x000fe20000004100 */
[--C-:B------:R-:W-:Y:S01]  /*10d50*/  SHF.R.U64 R47, R4, 0x10, R5.reuse ;  /* 0x00000010042f7819 */ /* 0x100fe20000001205 */
[----:B------:R-:W-:Y:S01]  /*10d60*/  HADD2.F32 R81, -RZ, R81.H0_H0 ;  /* 0x20000051ff517230 */ /* 0x000fe20000004100 */
[----:B------:R-:W-:-:S02]  /*10d70*/  SHF.R.U32.HI R40, RZ, 0x10, R5 ;  /* 0x00000010ff287819 */ /* 0x000fc40000011605 */
[--C-:B------:R-:W-:Y:S02]  /*10d80*/  SHF.R.U64 R48, R50, 0x10, R51.reuse ;  /* 0x0000001032307819 */ /* 0x100fe40000001233 */
[----:B------:R-:W-:Y:S01]  /*10d90*/  SHF.R.U32.HI R50, RZ, 0x10, R51 ;  /* 0x00000010ff327819 */ /* 0x000fe20000011633 */
[----:B------:R-:W-:Y:S01]  /*10da0*/  HADD2.F32 R40, -RZ, R40.H0_H0 ;  /* 0x20000028ff287230 */ /* 0x000fe20000004100 */
        /* <DEDUP_REMOVED lines=11> */
[----:B------:R-:W-:-:S04]  /*10e60*/  IADD3 R29, R29, R28, R216 ;  /* 0x0000001c1d1d7210 */ /* 0x000fc80007ffe0d8 */
[----:B------:R-:W-:-:S05]  /*10e70*/  LEA R32, R29, R18, 0x1 ;  /* 0x000000121d207211 */ /* 0x000fca00078e08ff */
[----:B------:R-:W1:Y:S01]  /*10e80*/  LDS.128 R28, [R32+0x12400] ;  /* 0x01240000201c7984 */ /* 0x000e620000000c00 */
[--C-:B0-----:R-:W-:Y:S02]  /*10e90*/  HADD2.F32 R5, -RZ, R25.reuse.H0_H0 ;  /* 0x20000019ff057230 */ /* 0x101fe40000004100 */
[----:B------:R-:W-:Y:S02]  /*10ea0*/  HADD2.F32 R4, -RZ, R24.H0_H0 ;  /* 0x20000018ff047230 */ /* 0x000fe40000004100 */
[----:B------:R-:W-:Y:S02]  /*10eb0*/  HADD2.F32 R25, -RZ, R25.H1_H1 ;  /* 0x30000019ff197230 */ /* 0x000fe40000004100 */
        /* <DEDUP_REMOVED lines=9> */
[C---:B------:R-:W-:Y:S01]  /*10f50*/  FFMA.FTZ R42, R5.reuse, R38, -R42 ;  /* 0x00000026052a7223 */ /* 0x040fe2000001082a */
[----:B------:R-:W-:Y:S01]  /*10f60*/  FFMA.FTZ R44, R5, R39, R44 ;  /* 0x00000027052c7223 */ /* 0x000fe2000001002c */
[----:B------:R-:W-:Y:S01]  /*10f70*/  FMUL.FTZ R5, R29, R78 ;  /* 0x0000004e1d057220 */ /* 0x000fe20000410000 */
[C---:B------:R-:W-:Y:S01]  /*10f80*/  FMUL.FTZ R38, R35.reuse, R40 ;  /* 0x0000002823267220 */ /* 0x040fe20000410000 */
[----:B------:R-:W-:Y:S01]  /*10f90*/  FMUL.FTZ R46, R35, R34 ;  /* 0x00000022232e7220 */ /* 0x000fe20000410000 */
[----:B------:R-:W-:Y:S01]  /*10fa0*/  FMUL.FTZ R29, R29, R81 ;  /* 0x000000511d1d7220 */ /* 0x000fe20000410000 */
[----:B------:R-:W-:-:S02]  /*10fb0*/  HADD2.F32 R35, -RZ, R80.H0_H0 ;  /* 0x20000050ff237230 */ /* 0x000fc40000004100 */
[C---:B------:R-:W-:Y:S01]  /*10fc0*/  FFMA.FTZ R81, R4.reuse, R81, -R5 ;  /* 0x0000005104517223 */ /* 0x040fe20000010805 */
[----:B------:R-:W-:Y:S02]  /*10fd0*/  HADD2.F32 R36, -RZ, R30.H0_H0 ;  /* 0x2000001eff247230 */ /* 0x000fe40000004100 */
[C---:B------:R-:W-:Y:S01]  /*10fe0*/  FFMA.FTZ R39, R25.reuse, R34, -R38 ;  /* 0x0000002219277223 */ /* 0x040fe20000010826 */
[----:B------:R-:W-:Y:S02]  /*10ff0*/  HADD2.F32 R37, -RZ, R31.H0_H0 ;  /* 0x2000001fff257230 */ /* 0x000fe40000004100 */
[----:B------:R-:W-:Y:S01]  /*11000*/  FFMA.FTZ R41, R25, R40, R46 ;  /* 0x0000002819297223 */ /* 0x000fe2000001002e */
[----:B------:R-:W-:Y:S02]  /*11010*/  HADD2.F32 R5, -RZ, R82.H0_H0 ;  /* 0x20000052ff057230 */ /* 0x000fe40000004100 */
[----:B------:R-:W-:Y:S01]  /*11020*/  FFMA.FTZ R78, R4, R78, R29 ;  /* 0x0000004e044e7223 */ /* 0x000fe2000001001d */
[----:B------:R-:W-:-:S02]  /*11030*/  HADD2.F32 R80, -RZ, R80.H1_H1 ;  /* 0x30000050ff507230 */ /* 0x000fc40000004100 */
[C---:B------:R-:W-:Y:S01]  /*11040*/  FMUL.FTZ R25, R36.reuse, R35 ;  /* 0x0000002324197220 */ /* 0x040fe20000410000 */
[----:B------:R-:W-:Y:S02]  /*11050*/  HADD2.F32 R82, -RZ, R82.H1_H1 ;  /* 0x30000052ff527230 */ /* 0x000fe40000004100 */
[----:B------:R-:W-:Y:S01]  /*11060*/  FMUL.FTZ R29, R36, R5 ;  /* 0x00000005241d7220 */ /* 0x000fe20000410000 */
[----:B------:R-:W-:Y:S02]  /*11070*/  HADD2.F32 R31, -RZ, R31.H1_H1 ;  /* 0x3000001fff1f7230 */ /* 0x000fe40000004100 */
[C---:B------:R-:W-:Y:S01]  /*11080*/  FMUL.FTZ R38, R37.reuse, R80 ;  /* 0x0000005025267220 */ /* 0x040fe20000410000 */
[----:B------:R-:W-:Y:S02]  /*11090*/  HADD2.F32 R34, -RZ, R43.H0_H0 ;  /* 0x2000002bff227230 */ /* 0x000fe40000004100 */
[----:B------:R-:W-:Y:S01]  /*110a0*/  FMUL.FTZ R37, R37, R82 ;  /* 0x0000005225257220 */ /* 0x000fe20000410000 */
[----:B------:R-:W-:-:S02]  /*110b0*/  HADD2.F32 R4, -RZ, R50.H0_H0 ;  /* 0x20000032ff047230 */ /* 0x000fc40000004100 */
[C---:B------:R-:W-:Y:S01]  /*110c0*/  FFMA.FTZ R36, R6.reuse, R5, -R25 ;  /* 0x0000000506247223 */ /* 0x040fe20000010819 */
[----:B------:R-:W-:Y:S01]  /*110d0*/  FFMA.FTZ R35, R6, R35, R29 ;  /* 0x0000002306237223 */ /* 0x000fe2000001001d */
[----:B------:R-:W-:Y:S02]  /*110e0*/  HADD2.F32 R28, -RZ, R28.H1_H1 ;  /* 0x3000001cff1c7230 */ /* 0x000fe40000004100 */
[----:B------:R-:W-:Y:S01]  /*110f0*/  FMUL.FTZ R6, R31, R34 ;  /* 0x000000221f067220 */ /* 0x000fe20000410000 */
[----:B------:R-:W-:Y:S02]  /*11100*/  HADD2.F32 R30, -RZ, R30.H1_H1 ;  /* 0x3000001eff1e7230 */ /* 0x000fe40000004100 */
        /* <DEDUP_REMOVED lines=29> */
.L_x_2864:
[----:B------:R-:W-:Y:S05]  /*112e0*/  BSYNC B1 ;  /* 0x0000000000017941 */ /* 0x000fea0003800000 */
.L_x_2863:
        /* <DEDUP_REMOVED lines=8> */
[----:B------:R-:W-:Y:S01]  /*11370*/  IMAD.SHL.U32 R6, R4, 0x8, RZ ;  /* 0x0000000804067824 */ /* 0x000fe200078e00ff */
[----:B------:R-:W-:Y:S01]  /*11380*/  SHF.R.U64 R46, R52, 0x10, R53 ;  /* 0x00000010342e7819 */ /* 0x000fe20000001235 */
[----:B------:R-:W-:Y:S01]  /*11390*/  HADD2.F32 R36, -RZ, R36.H0_H0 ;  /* 0x20000024ff247230 */ /* 0x000fe20000004100 */
[----:B------:R-:W-:Y:S01]  /*113a0*/  LEA.HI R5, R5, R4, RZ, 0x3 ;  /* 0x0000000405057211 */ /* 0x000fe200078f18ff */
[----:B------:R-:W-:Y:S01]  /*113b0*/  HADD2.F32 R68, -RZ, R68.H0_H0 ;  /* 0x20000044ff447230 */ /* 0x000fe20000004100 */
[----:B------:R-:W-:-:S02]  /*113c0*/  LOP3.LUT R4, R211, 0x38, R6, 0xf8, !PT ;  /* 0x00000038d3047812 */ /* 0x000fc400078ef806 */
[----:B------:R-:W-:Y:S01]  /*113d0*/  SHF.R.U32.HI R52, RZ, 0x10, R53 ;  /* 0x00000010ff347819 */ /* 0x000fe20000011635 */
[----:B------:R-:W-:Y:S01]  /*113e0*/  IMAD.SHL.U32 R5, R5, 0x400, RZ ;  /* 0x0000040005057824 */ /* 0x000fe200078e00ff */
[----:B------:R-:W-:Y:S02]  /*113f0*/  LOP3.LUT R25, R4, R61, RZ, 0x3c, !PT ;  /* 0x0000003d04197212 */ /* 0x000fe400078e3cff */
[----:B------:R-:W-:Y:S02]  /*11400*/  SHF.R.U64 R44, R8, 0x10, R9 ;  /* 0x00000010082c7819 */ /* 0x000fe40000001209 */
[----:B------:R-:W-:Y:S02]  /*11410*/  LOP3.LUT R24, R5, 0x7fffe000, RZ, 0xc0, !PT ;  /* 0x7fffe00005187812 */ /* 0x000fe400078ec0ff */
[----:B------:R-:W-:Y:S02]  /*11420*/  SHF.R.U64 R43, R10, 0x10, R11 ;  /* 0x000000100a2b7819 */ /* 0x000fe4000000120b */
[----:B------:R-:W-:-:S02]  /*11430*/  IADD3 R25, R25, R24, R216 ;  /* 0x0000001819197210 */ /* 0x000fc40007ffe0d8 */
[--C-:B------:R-:W-:Y:S02]  /*11440*/  SHF.R.U64 R45, R54, 0x10, R55.reuse ;  /* 0x00000010362d7819 */ /* 0x100fe40000001237 */
[----:B------:R-:W-:Y:S02]  /*11450*/  LEA R28, R25, R18, 0x1 ;  /* 0x00000012191c7211 */ /* 0x000fe400078e08ff */
[----:B------:R-:W-:Y:S02]  /*11460*/  SHF.R.U32.HI R54, RZ, 0x10, R55 ;  /* 0x00000010ff367819 */ /* 0x000fe40000011637 */
[----:B------:R-:W-:Y:S01]  /*11470*/  SHF.R.U32.HI R41, RZ, 0x10, R11 ;  /* 0x00000010ff297819 */ /* 0x000fe2000001160b */
[----:B------:R-:W0:Y:S02]  /*11480*/  LDS.128 R24, [R28+0x12400] ;  /* 0x012400001c187984 */ /* 0x000e240000000c00 */
[--C-:B0-----:R-:W-:Y:S02]  /*11490*/  HADD2.F32 R29, -RZ, R25.reuse.H0_H0 ;  /* 0x20000019ff1d7230 */ /* 0x101fe40000004100 */
[----:B------:R-:W-:-:S02]  /*114a0*/  HADD2.F32 R30, -RZ, R25.H1_H1 ;  /* 0x30000019ff1e7230 */ /* 0x000fc40000004100 */
[----:B------:R-:W-:Y:S02]  /*114b0*/  HADD2.F32 R25, -RZ, R24.H0_H0 ;  /* 0x20000018ff197230 */ /* 0x000fe40000004100 */
[C---:B------:R-:W-:Y:S01]  /*114c0*/  FMUL.FTZ R37, R29.reuse, R35 ;  /* 0x000000231d257220 */ /* 0x040fe20000410000 */
[----:B------:R-:W-:Y:S01]  /*114d0*/  FMUL.FTZ R39, R29, R34 ;  /* 0x000000221d277220 */ /* 0x000fe20000410000 */
[----:B------:R-:W-:Y:S02]  /*114e0*/  HADD2.F32 R29, -RZ, R52.H0_H0 ;  /* 0x20000034ff1d7230 */ /* 0x000fe40000004100 */
[----:B------:R-:W-:Y:S02]  /*114f0*/  HADD2.F32 R31, -RZ, R26.H0_H0 ;  /* 0x2000001aff1f7230 */ /* 0x000fe40000004100 */
[--C-:B------:R-:W-:Y:S02]  /*11500*/  HADD2.F32 R32, -RZ, R27.reuse.H0_H0 ;  /* 0x2000001bff207230 */ /* 0x100fe40000004100 */
[----:B------:R-:W-:Y:S01]  /*11510*/  FMUL.FTZ R40, R30, R29 ;  /* 0x0000001d1e287220 */ /* 0x000fe20000410000 */
[----:B------:R-:W-:-:S02]  /*11520*/  HADD2.F32 R27, -RZ, R27.H1_H1 ;  /* 0x3000001bff1b7230 */ /* 0x000fc40000004100 */
[----:B------:R-:W-:Y:S02]  /*11530*/  HADD2.F32 R24, -RZ, R24.H1_H1 ;  /* 0x30000018ff187230 */ /* 0x000fe40000004100 */
[----:B------:R-:W-:Y:S01]  /*11540*/  HADD2.F32 R26, -RZ, R26.H1_H1 ;  /* 0x3000001aff1a7230 */ /* 0x000fe20000004100 */
[----:B--2---:R-:W0:Y:S02]  /*11550*/  LDS.128 R4, [R47] ;  /* 0x000000002f047984 */ /* 0x004e240000000c00 */
[--C-:B0-----:R-:W-:Y:S02]  /*11560*/  HADD2.F32 R8, -RZ, R5.reuse.H0_H0 ;  /* 0x20000005ff087230 */ /* 0x101fe40000004100 */
[----:B------:R-:W-:Y:S02]  /*11570*/  HADD2.F32 R9, -RZ, R5.H1_H1 ;  /* 0x30000005ff097230 */ /* 0x000fe40000004100 */
[----:B------:R-:W-:Y:S02]  /*11580*/  HADD2.F32 R5, -RZ, R4.H0_H0 ;  /* 0x20000004ff057230 */ /* 0x000fe40000004100 */
[C---:B------:R-:W-:Y:S01]  /*11590*/  FFMA.FTZ R37, R8.reuse, R34, -R37 ;  /* 0x0000002208257223 */ /* 0x040fe20000010825 */
[----:B------:R-:W-:Y:S01]  /*115a0*/  FFMA.FTZ R39, R8, R35, R39 ;  /* 0x0000002308277223 */ /* 0x000fe20000010027 */
[----:B------:R-:W-:Y:S01]  /*115b0*/  FMUL.FTZ R34, R30, R36 ;  /* 0x000000241e227220 */ /* 0x000fe20000410000 */
[----:B------:R-:W-:-:S02]  /*115c0*/  HADD2.F32 R8, -RZ, R71.H0_H0 ;  /* 0x20000047ff087230 */ /* 0x000fc40000004100 */
[----:B------:R-:W-:Y:S01]  /*115d0*/  FMUL.FTZ R30, R25, R68 ;  /* 0x00000044191e7220 */ /* 0x000fe20000410000 */
[----:B------:R-:W-:Y:S02]  /*115e0*/  HADD2.F32 R10, -RZ, R6.H0_H0 ;  /* 0x20000006ff0a7230 */ /* 0x000fe40000004100 */
[----:B------:R-:W-:Y:S01]  /*115f0*/  FFMA.FTZ R38, R9, R29, -R34 ;  /* 0x0000001d09267223 */ /* 0x000fe20000010822 */
[----:B------:R-:W-:Y:S02]  /*11600*/  HADD2.F32 R29, -RZ, R70.H0_H0 ;  /* 0x20000046ff1d7230 */ /* 0x000fe40000004100 */
[-C--:B------:R-:W-:Y:S01]  /*11610*/  FMUL.FTZ R25, R25, R8.reuse ;  /* 0x0000000819197220 */ /* 0x080fe20000410000 */
[----:B------:R-:W-:Y:S01]  /*11620*/  FFMA.FTZ R34, R5, R8, -R30 ;  /* 0x0000000805227223 */ /* 0x000fe2000001081e */
[--C-:B------:R-:W-:Y:S02]  /*11630*/  HADD2.F32 R8, -RZ, R73.reuse.H0_H0 ;  /* 0x20000049ff087230 */ /* 0x100fe40000004100 */
[----:B------:R-:W-:Y:S01]  /*11640*/  FFMA.FTZ R40, R9, R36, R40 ;  /* 0x0000002409287223 */ /* 0x000fe20000010028 */
[----:B------:R-:W-:Y:S01]  /*11650*/  FFMA.FTZ R68, R5, R68, R25 ;  /* 0x0000004405447223 */ /* 0x000fe20000010019 */
[----:B------:R-:W-:Y:S01]  /*11660*/  FMUL.FTZ R5, R31, R29 ;  /* 0x0000001d1f057220 */ /* 0x000fe20000410000 */
[----:B------:R-:W-:-:S02]  /*11670*/  HADD2.F32 R73, -RZ, R73.H1_H1 ;  /* 0x30000049ff497230 */ /* 0x000fc40000004100 */
[-C--:B------:R-:W-:Y:S01]  /*11680*/  FMUL.FTZ R9, R31, R8.reuse ;  /* 0x000000081f097220 */ /* 0x080fe20000410000 */
[----:B------:R-:W-:Y:S02]  /*11690*/  HADD2.F32 R70, -RZ, R70.H1_H1 ;  /* 0x30000046ff467230 */ /* 0x000fe40000004100 */
[----:B------:R-:W-:Y:S01]  /*116a0*/  FFMA.FTZ R31, R10, R8, -R5 ;  /* 0x000000080a1f7223 */ /* 0x000fe20000010805 */
[----:B------:R-:W-:Y:S02]  /*116b0*/  HADD2.F32 R11, -RZ, R7.H0_H0 ;  /* 0x20000007ff0b7230 */ /* 0x000fe40000004100 */
[C---:B------:R-:W-:Y:S01]  /*116c0*/  FMUL.FTZ R5, R32.reuse, R73 ;  /* 0x0000004920057220 */ /* 0x040fe20000410000 */
[----:B------:R-:W-:Y:S02]  /*116d0*/  HADD2.F32 R30, -RZ, R41.H0_H0 ;  /* 0x20000029ff1e7230 */ /* 0x000fe40000004100 */
[----:B------:R-:W-:Y:S01]  /*116e0*/  FMUL.FTZ R36, R32, R70 ;  /* 0x0000004620247220 */ /* 0x000fe20000410000 */
[----:B------:R-:W-:-:S02]  /*116f0*/  HADD2.F32 R8, -RZ, R54.H0_H0 ;  /* 0x20000036ff087230 */ /* 0x000fc40000004100 */
[C---:B------:R-:W-:Y:S01]  /*11700*/  FFMA.FTZ R70, R11.reuse, R70, R5 ;  /* 0x000000460b467223 */ /* 0x040fe20000010005 */
[----:B------:R-:W-:Y:S02]  /*11710*/  HADD2.F32 R7, -RZ, R7.H1_H1 ;  /* 0x30000007ff077230 */ /* 0x000fe40000004100 */
[----:B------:R-:W-:Y:S01]  /*11720*/  FFMA.FTZ R36, R11, R73, -R36 ;  /* 0x000000490b247223 */ /* 0x000fe20000010824 */
[C---:B------:R-:W-:Y:S01]  /*11730*/  FMUL.FTZ R32, R27.reuse, R30 ;  /* 0x0000001e1b207220 */ /* 0x040fe20000410000 */
[-C--:B------:R-:W-:Y:S01]  /*11740*/  FMUL.FTZ R42, R27, R8.reuse ;  /* 0x000000081b2a7220 */ /* 0x080fe20000410000 */
[----:B------:R-:W-:Y:S02]  /*11750*/  HADD2.F32 R11, -RZ, R44.H0_H0 ;  /* 0x2000002cff0b7230 */ /* 0x000fe40000004100 */
[----:B------:R-:W-:Y:S01]  /*11760*/  FFMA.FTZ R10, R10, R29, R9 ;  /* 0x0000001d0a0a7223 */ /* 0x000fe20000010009 */
[----:B------:R-:W-:Y:S02]  /*11770*/  HADD2.F32 R5, -RZ, R46.H0_H0 ;  /* 0x2000002eff057230 */ /* 0x000fe40000004100 */
[----:B------:R-:W-:Y:S01]  /*11780*/  FFMA.FTZ R41, R7, R8, -R32 ;  /* 0x0000000807297223 */ /* 0x000fe20000010820 */
[----:B------:R-:W-:-:S02]  /*11790*/  HADD2.F32 R25, -RZ, R43.H0_H0 ;  /* 0x2000002bff197230 */ /* 0x000fc40000004100 */
[----:B------:R-:W-:Y:S01]  /*117a0*/  FFMA.FTZ R43, R7, R30, R42 ;  /* 0x0000001e072b7223 */ /* 0x000fe2000001002a */
[----:B------:R-:W-:Y:S02]  /*117b0*/  HADD2.F32 R9, -RZ, R45.H0_H0 ;  /* 0x2000002dff097230 */ /* 0x000fe40000004100 */
[C---:B------:R-:W-:Y:S01]  /*117c0*/  FMUL.FTZ R7, R24.reuse, R11 ;  /* 0x0000000b18077220 */ /* 0x040fe20000410000 */
[----:B------:R-:W-:Y:S02]  /*117d0*/  HADD2.F32 R4, -RZ, R4.H1_H1 ;  /* 0x30000004ff047230 */ /* 0x000fe40000004100 */
        /* <DEDUP_REMOVED lines=18> */
.L_x_2866:
[----:B------:R-:W-:Y:S05]  /*11900*/  BSYNC B1 ;  /* 0x0000000000017941 */ /* 0x000fea0003800000 */
.L_x_2865:
        /* <DEDUP_REMOVED lines=20> */
[----:B------:R-:W-:Y:S02]  /*11a50*/  IADD3 R9, R9, R8, R216 ;  /* 0x0000000809097210 */ /* 0x000fe40007ffe0d8 */
[----:B------:R-:W-:Y:S02]  /*11a60*/  SHF.R.U64 R39, R58, 0x10, R59 ;  /* 0x000000103a277819 */ /* 0x000fe4000000123b */
[----:B------:R-:W-:-:S02]  /*11a70*/  LEA R24, R9, R18, 0x1 ;  /* 0x0000001209187211 */ /* 0x000fc400078e08ff */
[----:B------:R-:W-:Y:S02]  /*11a80*/  SHF.R.U32.HI R58, RZ, 0x10, R59 ;  /* 0x00000010ff3a7819 */ /* 0x000fe4000001163b */
[----:B------:R-:W-:Y:S01]  /*11a90*/  SHF.R.U32.HI R36, RZ, 0x10, R15 ;  /* 0x00000010ff247819 */ /* 0x000fe2000001160f */
        /* <DEDUP_REMOVED lines=71> */
.L_x_2838:
[----:B------:R-:W-:Y:S05]  /*11f10*/  BSYNC B0 ;  /* 0x0000000000007941 */ /* 0x000fea0003800000 */
.L_x_2816:
        /* <DEDUP_REMOVED lines=8> */
.L_x_2814:
[----:B------:R-:W-:-:S06]  /*11fa0*/  ULOP3.LUT UR4, UR60, 0x1, URZ, 0xfc, !UPT ;  /* 0x000000013c047892 */ /* 0x000fcc000f8efc3f */
[----:B01-3--:R-:W-:-:S05]  /*11fb0*/  IMAD.U32 R0, RZ, RZ, UR4 ;  /* 0x00000004ff007e24 */ /* 0x00bfca000f8e00ff */
[----:B------:R-:W-:-:S13]  /*11fc0*/  ISETP.NE.AND P0, PT, R0, 0x3, PT ;  /* 0x000000030000780c */ /* 0x000fda0003f05270 */
[----:B------:R-:W-:Y:S05]  /*11fd0*/  @!P0 BRA `(.L_x_2867) ;  /* 0x0000000000048947 */ /* 0x000fea0003800000 */
[----:B------:R-:W-:Y:S01]  /*11fe0*/  BPT.TRAP 0x1 ;  /* 0x000000040000795c */ /* 0x000fe20000300000 */
.L_x_2867:
[----:B------:R-:W-:Y:S01]  /*11ff0*/  IMAD R0, R197, 0x8, R18 ;  /* 0x00000008c5007824 */ /* 0x000fe200078e0212 */
[----:B------:R-:W-:-:S04]  /*12000*/  SHF.L.U32 R3, R200, 0x1f, RZ ;  /* 0x0000001fc8037819 */ /* 0x000fc800000006ff */
[----:B------:R0:W1:Y:S01]  /*12010*/  SYNCS.PHASECHK.TRANS64.TRYWAIT P1, [R0+URZ+0x30830], R3 ;  /* 0x03083003000075a7 */ /* 0x000062000802017f */
[----:B------:R-:W-:Y:S05]  /*12020*/  @!P0 BRA `(.L_x_2868) ;  /* 0x0000000000048947 */ /* 0x000fea0003800000 */
[----:B------:R-:W-:Y:S01]  /*12030*/  BPT.TRAP 0x1 ;  /* 0x000000040000795c */ /* 0x000fe20000300000 */
.L_x_2868:
[----:B-1----:R-:W-:Y:S05]  /*12040*/  @P1 BRA `(.L_x_2869) ;  /* 0x0000000000081947 */ /* 0x002fea0003800000 */
[----:B------:R-:W1:Y:S02]  /*12050*/  SYNCS.PHASECHK.TRANS64.TRYWAIT P1, [R0+URZ+0x30830], R3 ;  /* 0x03083003000075a7 */ /* 0x000e64000802017f */
[----:B-1----:R-:W-:Y:S05]  /*12060*/  @!P1 BRA `(.L_x_2870) ;  /* 0x0000012800189947 */ /* 0x002fea0003800000 */
.L_x_2869:
[----:B------:R-:W-:Y:S05]  /*12070*/  WARPSYNC.ALL ;  /* 0x0000000000007948 */ /* 0x000fea0003800000 */
[----:B01----:R-:W-:Y:S01]  /*12080*/  IADD3 R3, R18, 0x1e400, RZ ;  /* 0x0001e40012037810 */ /* 0x003fe20007ffe0ff */
[----:B--2-4-:R-:W-:Y:S01]  /*12090*/  WARPGROUP.ARRIVE ;  /* 0x00000000000079c5 */ /* 0x014fe20000000000 */
[----:B------:R-:W-:Y:S01]  /*120a0*/  R2UR UR4, R2 ;  /* 0x00000000020472ca */ /* 0x000fe200000e0000 */
[----:B------:R-:W-:Y:S01]  /*120b0*/  UMOV UR9, 0x40000040 ;  /* 0x4000004000097882 */ /* 0x000fe20000000000 */
[----:B------:R-:W-:Y:S01]  /*120c0*/  SHF.R.U32.HI R3, RZ, 0x4, R3 ;  /* 0x00000004ff037819 */ /* 0x000fe20000011603 */
[----:B------:R-:W-:Y:S01]  /*120d0*/  IMAD.MOV.U32 R5, RZ, RZ, 0x40000040 ;  /* 0x40000040ff057424 */ /* 0x000fe200078e00ff */
[----:B------:R-:W-:Y:S01]  /*120e0*/  MOV R7, UR9 ;  /* 0x0000000900077c02 */ /* 0x000fe20008000f00 */
[----:B------:R-:W-:Y:S01]  /*120f0*/  UMOV UR57, 0x40000040 ;  /* 0x4000004000397882 */ /* 0x000fe20000000000 */
[----:B------:R-:W-:Y:S01]  /*12100*/  LOP3.LUT R3, R3, 0x3fff, RZ, 0xc0, !PT ;  /* 0x00003fff03037812 */ /* 0x000fe200078ec0ff */
[----:B------:R-:W-:Y:S01]  /*12110*/  UMOV UR53, 0x40000040 ;  /* 0x4000004000357882 */ /* 0x000fe20000000000 */
[----:B------:R-:W-:Y:S01]  /*12120*/  UMOV UR49, 0x40000040 ;  /* 0x4000004000317882 */ /* 0x000fe20000000000 */
[----:B------:R-:W-:Y:S01]  /*12130*/  UMOV UR45, 0x40000040 ;  /* 0x40000040002d7882 */ /* 0x000fe20000000000 */
[----:B------:R-:W-:Y:S01]  /*12140*/  LOP3.LUT R8, R3, 0x10000, RZ, 0xfc, !PT ;  /* 0x0001000003087812 */ /* 0x000fe200078efcff */
[----:B------:R-:W-:Y:S01]  /*12150*/  IMAD.MOV.U32 R3, RZ, RZ, 0x40000040 ;  /* 0x40000040ff037424 */ /* 0x000fe200078e00ff */
[----:B------:R-:W-:Y:S01]  /*12160*/  UMOV UR41, 0x40000040 ;  /* 0x4000004000297882 */ /* 0x000fe20000000000 */
[----:B------:R-:W-:-:S02]  /*12170*/  ULOP3.LUT UR4, UR4, 0x10000, URZ, 0xfc, !UPT ;  /* 0x0001000004047892 */ /* 0x000fc4000f8efc3f */
[----:B------:R-:W-:Y:S01]  /*12180*/  IMAD R2, R197, 0x900, R8 ;  /* 0x00000900c5027824 */ /* 0x000fe200078e0208 */
[----:B------:R-:W-:Y:S01]  /*12190*/  R2UR UR11, R3 ;  /* 0x00000000030b72ca */ /* 0x000fe200000e0000 */
[----:B------:R-:W-:Y:S01]  /*121a0*/  UIADD3 UR5, UR4, 0x2, URZ ;  /* 0x0000000204057890 */ /* 0x000fe2000fffe03f */
[----:B------:R-:W-:Y:S01]  /*121b0*/  IMAD.MOV.U32 R3, RZ, RZ, 0x40000040 ;  /* 0x40000040ff037424 */ /* 0x000fe200078e00ff */
[----:B------:R-:W-:Y:S01]  /*121c0*/  UIADD3 UR56, UR4, 0x404, URZ ;  /* 0x0000040404387890 */ /* 0x000fe2000fffe03f */
[C---:B------:R-:W-:Y:S01]  /*121d0*/  R2UR UR10, R2.reuse ;  /* 0x00000000020a72ca */ /* 0x040fe200000e0000 */
[----:B------:R-:W-:Y:S01]  /*121e0*/  UMOV UR8, UR4 ;  /* 0x0000000400087c82 */ /* 0x000fe20008000000 */
[----:B------:R-:W-:Y:S01]  /*121f0*/  VIADD R4, R2, 0x2 ;  /* 0x0000000202047836 */ /* 0x000fe20000000000 */
[----:B------:R-:W-:Y:S01]  /*12200*/  UIADD3 UR52, UR4, 0x406, URZ ;  /* 0x0000040604347890 */ /* 0x000fe2000fffe03f */
[----:B------:R-:W-:Y:S01]  /*12210*/  IMAD.U32 R6, RZ, RZ, UR8 ;  /* 0x00000008ff067e24 */ /* 0x000fe2000f8e00ff */
[----:B------:R-:W-:Y:S01]  /*12220*/  UIADD3 UR48, UR4, 0x800, URZ ;  /* 0x0000080004307890 */ /* 0x000fe2000fffe03f */
[----:B------:R-:W-:Y:S01]  /*12230*/  R2UR UR39, R3 ;  /* 0x00000000032772ca */ /* 0x000fe200000e0000 */
[----:B------:R-:W-:-:S02]  /*12240*/  UIADD3 UR44, UR4, 0x802, URZ ;  /* 0x00000802042c7890 */ /* 0x000fc4000fffe03f */
[----:B------:R0:W-:Y:S01]  /*12250*/  STL.64 [R1+0x30], R6 ;  /* 0x0000300601007387 */ /* 0x0001e20000100a00 */
[----:B------:R-:W-:Y:S02]  /*12260*/  UIADD3 UR40, UR4, 0x804, URZ ;  /* 0x0000080404287890 */ /* 0x000fe4000fffe03f */
[----:B------:R-:W-:Y:S01]  /*12270*/  UIADD3 UR36, UR4, 0x806, URZ ;  /* 0x0000080604247890 */ /* 0x000fe2000fffe03f */
[----:B------:R-:W-:Y:S01]  /*12280*/  HGMMA.64x96x16.F32 R24, gdesc[UR8], RZ, !UPT, gsb0 ;  /* 0x01600000081879f0 */ /* 0x000fe2000c0008ff */
        /* <DEDUP_REMOVED lines=8> */
[----:B------:R-:W-:Y:S01]  /*12310*/  IMAD.U32 R7, RZ, RZ, UR9 ;  /* 0x00000009ff077e24 */ /* 0x000fe2000f8e00ff */
[----:B------:R-:W-:-:S04]  /*12320*/  UMOV UR37, 0x40000040 ;  /* 0x4000004000257882 */ /* 0x000fc80000000000 */
        /* <DEDUP_REMOVED lines=49> */
[----:B0-----:R-:W-:Y:S02]  /*12640*/  IMAD.U32 R6, RZ, RZ, UR8 ;  /* 0x00000008ff067e24 */ /* 0x001fe4000f8e00ff */
[----:B------:R-:W-:Y:S01]  /*12650*/  IMAD.U32 R7, RZ, RZ, UR9 ;  /* 0x00000009ff077e24 */ /* 0x000fe2000f8e00ff */
[----:B------:R-:W-:Y:S01]  /*12660*/  R2UR UR58, R4 ;  /* 0x00000000043a72ca */ /* 0x000fe200000e0000 */
[----:B------:R-:W-:Y:S01]  /*12670*/  VIADD R4, R2, 0x306 ;  /* 0x0000030602047836 */ /* 0x000fe20000000000 */
[----:B------:R-:W-:-:S02]  /*12680*/  R2UR UR59, R5 ;  /* 0x00000000053b72ca */ /* 0x000fc400000e0000 */
[----:B------:R-:W-:Y:S01]  /*12690*/  MOV R5, 0x40000040 ;  /* 0x4000004000057802 */ /* 0x000fe20000000f00 */
[----:B------:R0:W-:Y:S01]  /*126a0*/  STL.64 [R1+0x8], R6 ;  /* 0x0000080601007387 */ /* 0x0001e20000100a00 */
[----:B------:R-:W-:Y:S01]  /*126b0*/  R2UR UR54, R4 ;  /* 0x00000000043672ca */ /* 0x000fe200000e0000 */
[----:B------:R-:W-:Y:S01]  /*126c0*/  VIADD R4, R2, 0x600 ;  /* 0x0000060002047836 */ /* 0x000fe20000000000 */
[----:B------:R-:W-:Y:S01]  /*126d0*/  R2UR UR55, R5 ;  /* 0x00000000053772ca */ /* 0x000fe200000e0000 */
[----:B------:R-:W-:-:S03]  /*126e0*/  IMAD.MOV.U32 R5, RZ, RZ, 0x40000040 ;  /* 0x40000040ff057424 */ /* 0x000fc600078e00ff */
[----:B------:R-:W-:Y:S02]  /*126f0*/  R2UR UR50, R4 ;  /* 0x00000000043272ca */ /* 0x000fe400000e0000 */
        /* <DEDUP_REMOVED lines=35> */
.L_x_2871:
[----:B------:R-:W0:Y:S01]  /*12930*/  LDC R2, c[0x0][0x448] ;  /* 0x00011200ff027b82 */ /* 0x000e220000000800 */
[----:B------:R-:W-:Y:S01]  /*12940*/  IMAD.MOV.U32 R5, RZ, RZ, -0x60 ;  /* 0xffffffa0ff057424 */ /* 0x000fe200078e00ff */
[----:B------:R-:W-:Y:S01]  /*12950*/  ULDC UR4, c[0x0][0x988] ;  /* 0x0002620000047ab9 */ /* 0x000fe20000000800 */
[----:B------:R-:W-:Y:S01]  /*12960*/  BSSY B0, `(.L_x_2872) ;  /* 0x000041c000007945 */ /* 0x000fe20003800000 */
[----:B------:R-:W-:Y:S01]  /*12970*/  CS2R R118, SRZ ;  /* 0x0000000000767805 */ /* 0x000fe2000001ff00 */
[----:B------:R-:W-:Y:S01]  /*12980*/  IMAD R5, R72, R5, 0x61 ;  /* 0x0000006148057424 */ /* 0x000fe200078e0205 */
[----:B------:R-:W-:Y:S02]  /*12990*/  CS2R R116, SRZ ;  /* 0x0000000000747805 */ /* 0x000fe4000001ff00 */
[----:B------:R-:W-:Y:S02]  /*129a0*/  CS2R R114, SRZ ;  /* 0x0000000000727805 */ /* 0x000fe4000001ff00 */
[----:B------:R-:W-:Y:S01]  /*129b0*/  CS2R R112, SRZ ;  /* 0x0000000000707805 */ /* 0x000fe2000001ff00 */
[----:B------:R-:W-:Y:S01]  /*129c0*/  IMAD R5, R222, -0x2, R5 ;  /* 0xfffffffede057824 */ /* 0x000fe200078e0205 */
[----:B------:R-:W-:-:S02]  /*129d0*/  CS2R R110, SRZ ;  /* 0x00000000006e7805 */ /* 0x000fc4000001ff00 */
[----:B------:R-:W-:Y:S02]  /*129e0*/  CS2R R108, SRZ ;  /* 0x00000000006c7805 */ /* 0x000fe4000001ff00 */
[----:B------:R-:W-:Y:S02]  /*129f0*/  CS2R R106, SRZ ;  /* 0x00000000006a7805 */ /* 0x000fe4000001ff00 */
[----:B------:R-:W-:Y:S02]  /*12a00*/  CS2R R104, SRZ ;  /* 0x0000000000687805 */ /* 0x000fe4000001ff00 */
[----:B------:R-:W-:Y:S02]  /*12a10*/  IADD3 R6, -R219, R5, R220 ;  /* 0x00000005db067210 */ /* 0x000fe40007ffe1dc */
[----:B------:R-:W-:Y:S02]  /*12a20*/  CS2R R102, SRZ ;  /* 0x0000000000667805 */ /* 0x000fe4000001ff00 */
[----:B------:R-:W-:-:S02]  /*12a30*/  CS2R R100, SRZ ;  /* 0x0000000000647805 */ /* 0x000fc4000001ff00 */
[----:B------:R-:W-:Y:S02]  /*12a40*/  CS2R R98, SRZ ;  /* 0x0000000000627805 */ /* 0x000fe4000001ff00 */
[----:B------:R-:W-:Y:S02]  /*12a50*/  CS2R R96, SRZ ;  /* 0x0000000000607805 */ /* 0x000fe4000001ff00 */
[----:B------:R-:W-:Y:S02]  /*12a60*/  CS2R R94, SRZ ;  /* 0x00000000005e7805 */ /* 0x000fe4000001ff00 */
[----:B------:R-:W-:Y:S02]  /*12a70*/  CS2R R92, SRZ ;  /* 0x00000000005c7805 */ /* 0x000fe4000001ff00 */
[----:B------:R-:W-:Y:S02]  /*12a80*/  CS2R R90, SRZ ;  /* 0x00000000005a7805 */ /* 0x000fe4000001ff00 */
[----:B0-----:R-:W-:-:S02]  /*12a90*/  ISETP.NE.AND P1, PT, R2, 0x1, PT ;  /* 0x000000010200780c */ /* 0x001fc40003f25270 */
[----:B------:R-:W-:-:S11]  /*12aa0*/  IADD3 R2, R223, R218, RZ ;  /* 0x000000dadf027210 */ /* 0x000fd60007ffe0ff */
[----:B------:R-:W0:Y:S08]  /*12ab0*/  @P1 LDC R3, c[0x0][0x44c] ;  /* 0x00011300ff031b82 */ /* 0x000e300000000800 */
[----:B------:R-:W1:Y:S01]  /*12ac0*/  @P1 LDC R4, c[0x0][0x450] ;  /* 0x00011400ff041b82 */ /* 0x000e620000000800 */
[----:B0-----:R-:W-:-:S05]  /*12ad0*/  @P1 IMAD.HI.U32 R3, R2, R3, RZ ;  /* 0x0000000302031227 */ /* 0x001fca00078e00ff */
[----:B-1----:R-:W-:Y:S01]  /*12ae0*/  @P1 SHF.R.U32.HI R2, RZ, R4, R3 ;  /* 0x00000004ff021219 */ /* 0x002fe20000011603 */
[----:B------:R-:W-:-:S04]  /*12af0*/  IMAD R3, R72, -0x60, R220 ;  /* 0xffffffa048037824 */ /* 0x000fc800078e02dc */
[----:B------:R-:W0:Y:S01]  /*12b00*/  SHFL.IDX PT, R4, R2, 0x1, 0x1c1f ;  /* 0x003c1f0002047f89 */ /* 0x000e2200000e0000 */
[----:B------:R-:W-:-:S03]  /*12b10*/  VIADD R3, R3, 0x60 ;  /* 0x0000006003037836 */ /* 0x000fc60000000000 */
[----:B------:R-:W-:Y:S01]  /*12b20*/  SHFL.IDX PT, R2, R2, RZ, 0x1c1f ;  /* 0x001c1fff02027589 */ /* 0x000fe200000e0000 */
[----:B------:R-:W-:-:S05]  /*12b30*/  IMAD R3, R222, -0x2, R3 ;  /* 0xfffffffede037824 */ /* 0x000fca00078e0203 */
[----:B0-----:R-:W-:-:S04]  /*12b40*/  VIADDMNMX R5, R4, R6, R3, PT ;  /* 0x0000000604057246 */ /* 0x001fc80003800103 */
        /* <DEDUP_REMOVED lines=69> */
[----:B------:R-:W-:-:S04]  /*12fa0*/  FMNMX.FTZ R38, R70, R7, !PT ;  /* 0x0000000746267209 */ /* 0x000fc80007810000 */
[----:B------:R-:W-:-:S05]  /*12fb0*/  FMNMX.FTZ R5, R71, R38, !PT ;  /* 0x0000002647057209 */ /* 0x000fca0007810000 */
[----:B------:R-:W0:Y:S02]  /*12fc0*/  SHFL.BFLY PT, R38, R5, 0x2, 0x1f ;  /* 0x0c401f0005267f89 */ /* 0x000e2400000e0000 */
[----:B0-----:R-:W-:Y:S02]  /*12fd0*/  FMNMX.FTZ R7, R5, R38, !PT ;  /* 0x0000002605077209 */ /* 0x001fe40007810000 */
[----:B------:R-:W-:Y:S02]  /*12fe0*/  VIADDMNMX R38, R2, R6, R3, PT ;  /* 0x0000000602267246 */ /* 0x000fe40003800103 */
[----:B------:R-:W-:Y:S01]  /*12ff0*/  MOV R2, UR4 ;  /* 0x0000000400027c02 */ /* 0x000fe20008000f00 */
[----:B------:R-:W0:Y:S01]  /*13000*/  SHFL.BFLY PT, R88, R7, 0x1, 0x1f ;  /* 0x0c201f0007587f89 */ /* 0x000e2200000e0000 */
[C---:B------:R-:W-:Y:S02]  /*13010*/  ISETP.GT.AND P2, PT, R38.reuse, RZ, PT ;  /* 0x000000ff2600720c */ /* 0x040fe40003f44270 */
[----:B------:R-:W-:-:S02]  /*13020*/  ISETP.GT.AND P3, PT, R38, 0x1, PT ;  /* 0x000000012600780c */ /* 0x000fc40003f64270 */
[----:B------:R-:W-:Y:S02]  /*13030*/  ISETP.GT.AND P4, PT, R38, 0x8, PT ;  /* 0x000000082600780c */ /* 0x000fe40003f84270 */
[----:B------:R-:W-:Y:S02]  /*13040*/  FSEL R15, R24, -INF , P2 ;  /* 0xff800000180f7808 */ /* 0x000fe40001000000 */
[----:B------:R-:W-:Y:S02]  /*13050*/  FSEL R25, R25, -INF , P3 ;  /* 0xff80000019197808 */ /* 0x000fe40001800000 */
[----:B------:R-:W-:Y:S02]  /*13060*/  ISETP.GT.AND P2, PT, R38, 0x9, PT ;  /* 0x000000092600780c */ /* 0x000fe40003f44270 */
[----:B------:R-:W-:Y:S02]  /*13070*/  FSEL R11, R28, -INF , P4 ;  /* 0xff8000001c0b7808 */ /* 0x000fe40002000000 */
[----:B------:R-:W-:-:S02]  /*13080*/  FMNMX.FTZ R6, R15, R25, !PT ;  /* 0x000000190f067209 */ /* 0x000fc40007810000 */
[C---:B------:R-:W-:Y:S02]  /*13090*/  ISETP.GT.AND P3, PT, R38.reuse, 0x10, PT ;  /* 0x000000102600780c */ /* 0x040fe40003f64270 */
[----:B------:R-:W-:Y:S02]  /*130a0*/  FSEL R29, R29, -INF , P2 ;  /* 0xff8000001d1d7808 */ /* 0x000fe40001000000 */
[----:B------:R-:W-:Y:S02]  /*130b0*/  FMNMX.FTZ R6, R11, R6, !PT ;  /* 0x000000060b067209 */ /* 0x000fe40007810000 */
[----:B------:R-:W-:Y:S02]  /*130c0*/  ISETP.GT.AND P2, PT, R38, 0x11, PT ;  /* 0x000000112600780c */ /* 0x000fe40003f44270 */
[----:B0-----:R-:W-:Y:S02]  /*130d0*/  FMNMX.FTZ R3, R7, R88, !PT ;  /* 0x0000005807037209 */ /* 0x001fe40007810000 */
[----:B------:R-:W-:-:S02]  /*130e0*/  CS2R R88, SRZ ;  /* 0x0000000000587805 */ /* 0x000fc4000001ff00 */
[----:B------:R-:W-:Y:S02]  /*130f0*/  FSEL R7, R32, -INF , P3 ;  /* 0xff80000020077808 */ /* 0x000fe40001800000 */
[----:B------:R-:W-:Y:S01]  /*13100*/  FMNMX.FTZ R6, R29, R6, !PT ;  /* 0x000000061d067209 */ /* 0x000fe20007810000 */
[----:B------:R-:W-:Y:S01]  /*13110*/  FMUL.FTZ R5, R3, R2 ;  /* 0x0000000203057220 */ /* 0x000fe20000410000 */
[----:B------:R-:W-:Y:S02]  /*13120*/  ISETP.GT.AND P4, PT, R38, 0x18, PT ;  /* 0x000000182600780c */ /* 0x000fe40003f84270 */
[----:B------:R-:W-:Y:S02]  /*13130*/  FSEL R33, R33, -INF , P2 ;  /* 0xff80000021217808 */ /* 0x000fe40001000000 */
[----:B------:R-:W-:Y:S02]  /*13140*/  FMNMX.FTZ R6, R7, R6, !PT ;  /* 0x0000000607067209 */ /* 0x000fe40007810000 */
[----:B------:R-:W-:-:S02]  /*13150*/  FSETP.NEU.FTZ.AND P3, PT, R3, -INF , PT ;  /* 0xff8000000300780b */ /* 0x000fc40003f7d000 */
[----:B------:R-:W-:Y:S02]  /*13160*/  ISETP.GT.AND P2, PT, R38, 0x19, PT ;  /* 0x000000192600780c */ /* 0x000fe40003f44270 */
[----:B------:R-:W-:Y:S02]  /*13170*/  FSEL R9, R36, -INF , P4 ;  /* 0xff80000024097808 */ /* 0x000fe40002000000 */
[----:B------:R-:W-:Y:S02]  /*13180*/  FMNMX.FTZ R6, R33, R6, !PT ;  /* 0x0000000621067209 */ /* 0x000fe40007810000 */
[----:B------:R-:W-:Y:S02]  /*13190*/  FSEL R5, R5, RZ, P3 ;  /* 0x000000ff05057208 */ /* 0x000fe40001800000 */
[----:B------:R-:W-:Y:S02]  /*131a0*/  ISETP.GT.AND P3, PT, R38, 0x20, PT ;  /* 0x000000202600780c */ /* 0x000fe40003f64270 */
[----:B------:R-:W-:Y:S01]  /*131b0*/  FSEL R37, R37, -INF , P2 ;  /* 0xff80000025257808 */ /* 0x000fe20001000000 */
[--C-:B------:R-:W-:Y:S01]  /*131c0*/  FFMA.FTZ R36, R4, R2, -R5.reuse ;  /* 0x0000000204247223 */ /* 0x100fe20000010805 */
[----:B------:R-:W-:Y:S01]  /*131d0*/  FMNMX.FTZ R6, R9, R6, !PT ;  /* 0x0000000609067209 */ /* 0x000fe20007810000 */
[-CC-:B------:R-:W-:Y:S01]  /*131e0*/  FFMA.FTZ R189, R74, R2.reuse, -R5.reuse ;  /* 0x000000024abd7223 */ /* 0x180fe20000010805 */
[----:B------:R-:W-:Y:S01]  /*131f0*/  ISETP.GT.AND P2, PT, R38, 0x21, PT ;  /* 0x000000212600780c */ /* 0x000fe20003f44270 */
[-CC-:B------:R-:W-:Y:S01]  /*13200*/  FFMA.FTZ R76, R76, R2.reuse, -R5.reuse ;  /* 0x000000024c4c7223 */ /* 0x180fe20000010805 */
[----:B------:R-:W-:Y:S01]  /*13210*/  FSEL R13, R40, -INF , P3 ;  /* 0xff800000280d7808 */ /* 0x000fe20001800000 */
[--C-:B------:R-:W-:Y:S01]  /*13220*/  FFMA.FTZ R40, R14, R2, -R5.reuse ;  /* 0x000000020e287223 */ /* 0x100fe20000010805 */
[----:B------:R-:W-:Y:S01]  /*13230*/  FMNMX.FTZ R6, R37, R6, !PT ;  /* 0x0000000625067209 */ /* 0x000fe20007810000 */
[-CC-:B------:R-:W-:Y:S01]  /*13240*/  FFMA.FTZ R191, R78, R2.reuse, -R5.reuse ;  /* 0x000000024ebf7223 */ /* 0x180fe20000010805 */
[----:B------:R-:W-:Y:S01]  /*13250*/  ISETP.GT.AND P3, PT, R38, 0x28, PT ;  /* 0x000000282600780c */ /* 0x000fe20003f64270 */
[----:B------:R-:W-:Y:S01]  /*13260*/  MUFU.EX2 R189, R189 ;  /* 0x000000bd00bd7308 */ /* 0x000fe20000000800 */
[----:B------:R-:W-:Y:S01]  /*13270*/  FSEL R41, R41, -INF , P2 ;  /* 0xff80000029297808 */ /* 0x000fe20001000000 */
[--C-:B------:R-:W-:Y:S01]  /*13280*/  FFMA.FTZ R80, R80, R2, -R5.reuse ;  /* 0x0000000250507223 */ /* 0x100fe20000010805 */
[----:B------:R-:W-:Y:S01]  /*13290*/  FMNMX.FTZ R24, R13, R6, !PT ;  /* 0x000000060d187209 */ /* 0x000fe20007810000 */
[-CC-:B------:R-:W-:Y:S01]  /*132a0*/  FFMA.FTZ R185, R82, R2.reuse, -R5.reuse ;  /* 0x0000000252b97223 */ /* 0x180fe20000010805 */
[----:B------:R-:W-:Y:S01]  /*132b0*/  ISETP.GT.AND P2, PT, R38, 0x29, PT ;  /* 0x000000292600780c */ /* 0x000fe20003f44270 */
[--C-:B------:R-:W-:Y:S01]  /*132c0*/  FFMA.FTZ R84, R84, R2, -R5.reuse ;  /* 0x0000000254547223 */ /* 0x100fe20000010805 */
[----:B------:R-:W-:Y:S01]  /*132d0*/  FSEL R21, R44, -INF , P3 ;  /* 0xff8000002c157808 */ /* 0x000fe20001800000 */
[----:B------:R-:W0:Y:S01]  /*132e0*/  MUFU.EX2 R6, R76 ;  /* 0x0000004c00067308 */ /* 0x000e220000000800 */
[----:B------:R-:W-:Y:S01]  /*132f0*/  FMNMX.FTZ R24, R41, R24, !PT ;  /* 0x0000001829187209 */ /* 0x000fe20007810000 */
[-CC-:B------:R-:W-:Y:S01]  /*13300*/  FFMA.FTZ R187, R86, R2.reuse, -R5.reuse ;  /* 0x0000000256bb7223 */ /* 0x180fe20000010805 */
[----:B------:R-:W-:Y:S01]  /*13310*/  ISETP.GT.AND P3, PT, R38, 0x30, PT ;  /* 0x000000302600780c */ /* 0x000fe20003f64270 */
[-CC-:B------:R-:W-:Y:S01]  /*13320*/  FFMA.FTZ R181, R42, R2.reuse, -R5.reuse ;  /* 0x000000022ab57223 */ /* 0x180fe20000010805 */
[----:B------:R-:W-:Y:S01]  /*13330*/  FSEL R45, R45, -INF , P2 ;  /* 0xff8000002d2d7808 */ /* 0x000fe20001000000 */
[--C-:B------:R-:W-:Y:S01]  /*13340*/  FFMA.FTZ R183, R46, R2, -R5.reuse ;  /* 0x000000022eb77223 */ /* 0x100fe20000010805 */
[----:B------:R-:W-:Y:S01]  /*13350*/  FMNMX.FTZ R24, R21, R24, !PT ;  /* 0x0000001815187209 */ /* 0x000fe20007810000 */
[----:B------:R-:W1:Y:S01]  /*13360*/  MUFU.EX2 R191, R191 ;  /* 0x000000bf00bf7308 */ /* 0x000e620000000800 */
        /* <DEDUP_REMOVED lines=15> */
[----:B------:R2:W3:Y:S01]  /*13460*/  MUFU.EX2 R24, R80 ;  /* 0x0000005000187308 */ /* 0x0004e20000000800 */
[----:B------:R-:W-:Y:S01]  /*13470*/  FMNMX.FTZ R28, R49, R28, !PT ;  /* 0x0000001c311c7209 */ /* 0x000fe20007810000 */
[-CC-:B------:R-:W-:Y:S01]  /*13480*/  FFMA.FTZ R20, R30, R2.reuse, -R5.reuse ;  /* 0x000000021e147223 */ /* 0x180fe20000010805 */
[----:B------:R-:W-:Y:S01]  /*13490*/  ISETP.GT.AND P3, PT, R38, 0x40, PT ;  /* 0x000000402600780c */ /* 0x000fe20003f64270 */
[----:B------:R-:W-:Y:S01]  /*134a0*/  FFMA.FTZ R171, R70, R2, -R5 ;  /* 0x0000000246ab7223 */ /* 0x000fe20000010805 */
[----:B------:R-:W-:-:S02]  /*134b0*/  FSEL R53, R53, -INF , P2 ;  /* 0xff80000035357808 */ /* 0x000fc40001000000 */
[----:B------:R-:W-:Y:S02]  /*134c0*/  CS2R R86, SRZ ;  /* 0x0000000000567805 */ /* 0x000fe4000001ff00 */
[----:B------:R-:W-:Y:S01]  /*134d0*/  FMNMX.FTZ R28, R47, R28, !PT ;  /* 0x0000001c2f1c7209 */ /* 0x000fe20007810000 */
[----:B------:R-:W-:Y:S01]  /*134e0*/  MUFU.EX2 R187, R187 ;  /* 0x000000bb00bb7308 */ /* 0x000fe20000000800 */
[----:B------:R-:W-:Y:S02]  /*134f0*/  ISETP.GT.AND P2, PT, R38, 0x41, PT ;  /* 0x000000412600780c */ /* 0x000fe40003f44270 */
[----:B------:R-:W-:Y:S02]  /*13500*/  CS2R R82, SRZ ;  /* 0x0000000000527805 */ /* 0x000fe4000001ff00 */
[----:B------:R-:W-:Y:S02]  /*13510*/  FSEL R27, R56, -INF , P3 ;  /* 0xff800000381b7808 */ /* 0x000fe40001800000 */
[----:B--2---:R-:W-:-:S02]  /*13520*/  CS2R R80, SRZ ;  /* 0x0000000000507805 */ /* 0x004fc4000001ff00 */
[----:B------:R-:W-:Y:S02]  /*13530*/  FMNMX.FTZ R28, R53, R28, !PT ;  /* 0x0000001c351c7209 */ /* 0x000fe40007810000 */
[----:B------:R-:W-:Y:S02]  /*13540*/  CS2R R78, SRZ ;  /* 0x00000000004e7805 */ /* 0x000fe4000001ff00 */
[----:B------:R-:W-:Y:S01]  /*13550*/  ISETP.GT.AND P3, PT, R38, 0x48, PT ;  /* 0x000000482600780c */ /* 0x000fe20003f64270 */
[----:B------:R-:W-:Y:S01]  /*13560*/  MUFU.EX2 R181, R181 ;  /* 0x000000b500b57308 */ /* 0x000fe20000000800 */
[----:B------:R-:W-:Y:S02]  /*13570*/  FSEL R57, R57, -INF , P2 ;  /* 0xff80000039397808 */ /* 0x000fe40001000000 */
[----:B------:R-:W-:Y:S02]  /*13580*/  CS2R R76, SRZ ;  /* 0x00000000004c7805 */ /* 0x000fe4000001ff00 */
[----:B------:R-:W-:-:S02]  /*13590*/  FMNMX.FTZ R32, R27, R28, !PT ;  /* 0x0000001c1b207209 */ /* 0x000fc40007810000 */
[----:B------:R-:W-:Y:S02]  /*135a0*/  CS2R R74, SRZ ;  /* 0x00000000004a7805 */ /* 0x000fe4000001ff00 */
[----:B------:R-:W-:Y:S02]  /*135b0*/  ISETP.GT.AND P2, PT, R38, 0x49, PT ;  /* 0x000000492600780c */ /* 0x000fe40003f44270 */
[----:B------:R-:W-:Y:S02]  /*135c0*/  CS2R R66, SRZ ;  /* 0x0000000000427805 */ /* 0x000fe4000001ff00 */
[----:B------:R-:W-:Y:S01]  /*135d0*/  FSEL R31, R60, -INF , P3 ;  /* 0xff8000003c1f7808 */ /* 0x000fe20001800000 */
[----:B------:R2:W-:Y:S01]  /*135e0*/  MUFU.EX2 R28, R84 ;  /* 0x00000054001c7308 */ /* 0x0005e20000000800 */
[----:B------:R-:W-:Y:S02]  /*135f0*/  FMNMX.FTZ R32, R57, R32, !PT ;  /* 0x0000002039207209 */ /* 0x000fe40007810000 */
[----:B------:R-:W-:-:S02]  /*13600*/  CS2R R62, SRZ ;  /* 0x00000000003e7805 */ /* 0x000fc4000001ff00 */
[C---:B------:R-:W-:Y:S02]  /*13610*/  ISETP.GT.AND P3, PT, R38.reuse, 0x50, PT ;  /* 0x000000502600780c */ /* 0x040fe40003f64270 */
[----:B------:R-:W-:Y:S02]  /*13620*/  CS2R R58, SRZ ;  /* 0x00000000003a7805 */ /* 0x000fe4000001ff00 */
[----:B------:R-:W-:Y:S02]  /*13630*/  FSEL R61, R61, -INF , P2 ;  /* 0xff8000003d3d7808 */ /* 0x000fe40001000000 */
[----:B------:R-:W-:Y:S02]  /*13640*/  CS2R R54, SRZ ;  /* 0x0000000000367805 */ /* 0x000fe4000001ff00 */
[----:B------:R-:W-:Y:S01]  /*13650*/  FMNMX.FTZ R32, R31, R32, !PT ;  /* 0x000000201f207209 */ /* 0x000fe20007810000 */
[----:B------:R-:W-:Y:S01]  /*13660*/  MUFU.EX2 R36, R36 ;  /* 0x0000002400247308 */ /* 0x000fe20000000800 */
[----:B------:R-:W-:-:S02]  /*13670*/  ISETP.GT.AND P2, PT, R38, 0x51, PT ;  /* 0x000000512600780c */ /* 0x000fc40003f44270 */
[----:B--2---:R-:W-:Y:S02]  /*13680*/  CS2R R84, SRZ ;  /* 0x0000000000547805 */ /* 0x004fe4000001ff00 */
[----:B------:R-:W-:Y:S02]  /*13690*/  FSEL R35, R64, -INF , P3 ;  /* 0xff80000040237808 */ /* 0x000fe40001800000 */
[----:B------:R-:W-:Y:S02]  /*136a0*/  FMNMX.FTZ R32, R61, R32, !PT ;  /* 0x000000203d207209 */ /* 0x000fe40007810000 */
[----:B------:R-:W-:Y:S01]  /*136b0*/  ISETP.GT.AND P3, PT, R38, 0x58, PT ;  /* 0x000000582600780c */ /* 0x000fe20003f64270 */
[----:B------:R-:W-:Y:S01]  /*136c0*/  MUFU.EX2 R183, R183 ;  /* 0x000000b700b77308 */ /* 0x000fe20000000800 */
[----:B------:R-:W-:Y:S02]  /*136d0*/  FSEL R65, R65, -INF , P2 ;  /* 0xff80000041417808 */ /* 0x000fe40001000000 */
[----:B------:R-:W-:-:S02]  /*136e0*/  FMNMX.FTZ R14, R35, R32, !PT ;  /* 0x00000020230e7209 */ /* 0x000fc40007810000 */
[----:B------:R-:W-:Y:S01]  /*136f0*/  ISETP.GT.AND P2, PT, R38, 0x59, PT ;  /* 0x000000592600780c */ /* 0x000fe20003f44270 */
[-CC-:B------:R-:W-:Y:S01]  /*13700*/  FFMA.FTZ R38, R10, R2.reuse, -R5.reuse ;  /* 0x000000020a267223 */ /* 0x180fe20000010805 */
[----:B------:R-:W-:Y:S01]  /*13710*/  FSEL R39, R68, -INF , P3 ;  /* 0xff80000044277808 */ /* 0x000fe20001800000 */
[----:B------:R-:W-:Y:S01]  /*13720*/  FFMA.FTZ R10, R26, R2, -R5 ;  /* 0x000000021a0a7223 */ /* 0x000fe20000010805 */
[----:B------:R-:W-:Y:S01]  /*13730*/  FMNMX.FTZ R14, R65, R14, !PT ;  /* 0x0000000e410e7209 */ /* 0x000fe20007810000 */
[----:B0-----:R-:W-:Y:S01]  /*13740*/  FADD.FTZ R26, R189, R6 ;  /* 0x00000006bd1a7221 */ /* 0x001fe20000010000 */
[----:B------:R-:W-:Y:S01]  /*13750*/  FSEL R69, R69, -INF , P2 ;  /* 0xff80000045457808 */ /* 0x000fe20001000000 */
[----:B------:R0:W-:Y:S01]  /*13760*/  MUFU.EX2 R32, R40 ;  /* 0x0000002800207308 */ /* 0x0001e20000000800 */
[----:B------:R-:W-:Y:S02]  /*13770*/  FMNMX.FTZ R14, R39, R14, !PT ;  /* 0x0000000e270e7209 */ /* 0x000fe40007810000 */
[----:B------:R-:W-:-:S02]  /*13780*/  F2FP.F16.F32.PACK_AB R189, R6, R189 ;  /* 0x000000bd06bd723e */ /* 0x000fc400000000ff */
[----:B------:R-:W-:-:S03]  /*13790*/  FMNMX.FTZ R14, R69, R14, !PT ;  /* 0x0000000e450e7209 */ /* 0x000fc60007810000 */
[----:B------:R-:W-:Y:S01]  /*137a0*/  MUFU.EX2 R38, R38 ;  /* 0x0000002600267308 */ /* 0x000fe20000000800 */
[-CC-:B0-----:R-:W-:Y:S01]  /*137b0*/  FFMA.FTZ R40, R12, R2.reuse, -R5.reuse ;  /* 0x000000020c287223 */ /* 0x181fe20000010805 */
[----:B------:R-:W0:Y:S01]  /*137c0*/  SHFL.BFLY PT, R51, R14, 0x2, 0x1f ;  /* 0x0c401f000e337f89 */ /* 0x000e2200000e0000 */
[-CC-:B------:R-:W-:Y:S01]  /*137d0*/  FFMA.FTZ R12, R34, R2.reuse, -R5.reuse ;  /* 0x00000002220c7223 */ /* 0x180fe20000010805 */
[----:B------:R-:W-:Y:S01]  /*137e0*/  FFMA.FTZ R5, R71, R2, -R5 ;  /* 0x0000000247057223 */ /* 0x000fe20000010805 */
[----:B------:R-:W-:-:S03]  /*137f0*/  CS2R R70, SRZ ;  /* 0x0000000000467805 */ /* 0x000fc6000001ff00 */
        /* <DEDUP_REMOVED lines=8> */
[----:B0-----:R-:W-:-:S07]  /*13880*/  FMNMX.FTZ R4, R51, R4, !PT ;  /* 0x0000000433047209 */ /* 0x001fce0007810000 */
[----:B------:R-:W-:Y:S01]  /*13890*/  MUFU.EX2 R175, R175 ;  /* 0x000000af00af7308 */ /* 0x000fe20000000800 */
[----:B------:R-:W0:Y:S01]  /*138a0*/  @P1 LDC R51, c[0x0][0x450] ;  /* 0x00011400ff331b82 */ /* 0x000e220000000800 */
[C---:B------:R-:W-:Y:S01]  /*138b0*/  FSETP.NEU.FTZ.AND P2, PT, R4.reuse, -INF , PT ;  /* 0xff8000000400780b */ /* 0x040fe20003f5d000 */
[----:B------:R-:W-:-:S05]  /*138c0*/  FMUL.FTZ R14, R4, R2 ;  /* 0x00000002040e7220 */ /* 0x000fca0000410000 */
[----:B------:R-:W-:Y:S01]  /*138d0*/  MUFU.EX2 R12, R12 ;  /* 0x0000000c000c7308 */ /* 0x000fe20000000800 */
[----:B------:R-:W-:-:S05]  /*138e0*/  FSEL R14, R14, RZ, P2 ;  /* 0x000000ff0e0e7208 */ /* 0x000fca0001000000 */
        /* <DEDUP_REMOVED lines=8> */
[-CC-:B------:R-:W-:Y:S01]  /*13970*/  FFMA.FTZ R37, R37, R2.reuse, -R14.reuse ;  /* 0x0000000225257223 */ /* 0x180fe2000001080e */
[-CC-:B------:R-:W-:Y:S01]  /*13980*/  FFMA.FTZ R13, R13, R2.reuse, -R14.reuse ;  /* 0x000000020d0d7223 */ /* 0x180fe2000001080e */
[-CC-:B------:R-:W-:Y:S01]  /*13990*/  FFMA.FTZ R41, R41, R2.reuse, -R14.reuse ;  /* 0x0000000229297223 */ /* 0x180fe2000001080e */
[-CC-:B------:R-:W-:Y:S01]  /*139a0*/  FFMA.FTZ R21, R21, R2.reuse, -R14.reuse ;  /* 0x0000000215157223 */ /* 0x180fe2000001080e */
[----:B------:R-:W4:Y:S01]  /*139b0*/  MUFU.EX2 R15, R15 ;  /* 0x0000000f000f7308 */ /* 0x000f220000000800 */
[----:B--2---:R-:W2:Y:S01]  /*139c0*/  @P1 LDC R25, c[0x0][0x44c] ;  /* 0x00011300ff191b82 */ /* 0x004ea20000000800 */
[-CC-:B------:R-:W-:Y:S01]  /*139d0*/  FFMA.FTZ R45, R45, R2.reuse, -R14.reuse ;  /* 0x000000022d2d7223 */ /* 0x180fe2000001080e */
[-CC-:B------:R-:W-:Y:S01]  /*139e0*/  FFMA.FTZ R43, R43, R2.reuse, -R14.reuse ;  /* 0x000000022b2b7223 */ /* 0x180fe2000001080e */
[-CC-:B------:R-:W-:Y:S01]  /*139f0*/  FFMA.FTZ R49, R49, R2.reuse, -R14.reuse ;  /* 0x0000000231317223 */ /* 0x180fe2000001080e */
[-CC-:B------:R-:W-:Y:S01]  /*13a00*/  FFMA.FTZ R47, R47, R2.reuse, -R14.reuse ;  /* 0x000000022f2f7223 */ /* 0x180fe2000001080e */
[-CC-:B------:R-:W-:Y:S01]  /*13a10*/  FFMA.FTZ R53, R53, R2.reuse, -R14.reuse ;  /* 0x0000000235357223 */ /* 0x180fe2000001080e */
[-CC-:B------:R-:W-:Y:S01]  /*13a20*/  FFMA.FTZ R27, R27, R2.reuse, -R14.reuse ;  /* 0x000000021b1b7223 */ /* 0x180fe2000001080e */
[----:B------:R-:W4:Y:S01]  /*13a30*/  MUFU.EX2 R11, R11 ;  /* 0x0000000b000b7308 */ /* 0x000f220000000800 */
[-CC-:B------:R-:W-:Y:S01]  /*13a40*/  FFMA.FTZ R57, R57, R2.reuse, -R14.reuse ;  /* 0x0000000239397223 */ /* 0x180fe2000001080e */
[-CC-:B------:R-:W-:Y:S01]  /*13a50*/  FFMA.FTZ R31, R31, R2.reuse, -R14.reuse ;  /* 0x000000021f1f7223 */ /* 0x180fe2000001080e */
[-CC-:B------:R-:W-:Y:S01]  /*13a60*/  FFMA.FTZ R61, R61, R2.reuse, -R14.reuse ;  /* 0x000000023d3d7223 */ /* 0x180fe2000001080e */
[-CC-:B------:R-:W-:Y:S01]  /*13a70*/  FFMA.FTZ R35, R35, R2.reuse, -R14.reuse ;  /* 0x0000000223237223 */ /* 0x180fe2000001080e */
[-CC-:B------:R-:W-:Y:S01]  /*13a80*/  FFMA.FTZ R65, R65, R2.reuse, -R14.reuse ;  /* 0x0000000241417223 */ /* 0x180fe2000001080e */
[-CC-:B------:R-:W-:Y:S01]  /*13a90*/  FFMA.FTZ R39, R39, R2.reuse, -R14.reuse ;  /* 0x0000000227277223 */ /* 0x180fe2000001080e */
[----:B------:R-:W-:Y:S01]  /*13aa0*/  FFMA.FTZ R69, R69, R2, -R14 ;  /* 0x0000000245457223 */ /* 0x000fe2000001080e */
[----:B------:R1:W4:Y:S08]  /*13ab0*/  MUFU.EX2 R190, R29 ;  /* 0x0000001d00be7308 */ /* 0x0003300000000800 */
[----:B------:R3:W4:Y:S01]  /*13ac0*/  MUFU.EX2 R184, R7 ;  /* 0x0000000700b87308 */ /* 0x0007220000000800 */
[----:B-1----:R-:W-:-:S07]  /*13ad0*/  IMAD.MOV.U32 R29, RZ, RZ, R218 ;  /* 0x000000ffff1d7224 */ /* 0x002fce00078e00da */
[----:B------:R-:W1:Y:S01]  /*13ae0*/  MUFU.EX2 R33, R33 ;  /* 0x0000002100217308 */ /* 0x000e620000000800 */
[----:B---3--:R-:W-:Y:S02]  /*13af0*/  VIADD R7, R0, 0x30840 ;  /* 0x0003084000077836 */ /* 0x008fe40000000000 */
[----:B--2---:R-:W-:-:S04]  /*13b00*/  @P1 IMAD.HI.U32 R0, R218, R25, RZ ;  /* 0x00000019da001227 */ /* 0x004fc800078e00ff */
[----:B------:R-:W-:Y:S01]  /*13b10*/  FADD.FTZ R25, R191, R26 ;  /* 0x0000001abf197221 */ /* 0x000fe20000010000 */
[----:B------:R-:W-:Y:S02]  /*13b20*/  F2FP.F16.F32.PACK_AB R191, R24, R191 ;  /* 0x000000bf18bf723e */ /* 0x000fe400000000ff */
[----:B------:R-:W-:Y:S01]  /*13b30*/  PRMT R7, R212, 0x654, R7 ;  /* 0x00000654d4077816 */ /* 0x000fe20000000007 */
[----:B------:R-:W2:Y:S01]  /*13b40*/  MUFU.EX2 R9, R9 ;  /* 0x0000000900097308 */ /* 0x000ea20000000800 */
[----:B0-----:R-:W-:Y:S01]  /*13b50*/  @P1 SHF.R.U32.HI R29, RZ, R51, R0 ;  /* 0x00000033ff1d1219 */ /* 0x001fe20000011600 */
[----:B----4-:R-:W-:Y:S01]  /*13b60*/  FADD.FTZ R0, R15, R188 ;  /* 0x000000bc0f007221 */ /* 0x010fe20000010000 */
[----:B------:R0:W-:Y:S01]  /*13b70*/  SYNCS.ARRIVE.TRANS64.RED.A1T0 RZ, [R7+URZ], RZ ;  /* 0x000000ff07ff79a7 */ /* 0x0001e2000810043f */
[----:B------:R-:W-:Y:S02]  /*13b80*/  F2FP.F16.F32.PACK_AB R188, R188, R15 ;  /* 0x0000000fbcbc723e */ /* 0x000fe400000000ff */
[----:B------:R-:W-:-:S02]  /*13b90*/  CS2R R50, SRZ ;  /* 0x0000000000327805 */ /* 0x000fc4000001ff00 */
[----:B------:R-:W-:Y:S01]  /*13ba0*/  IADD3 R26, R29, R220, -R219 ;  /* 0x000000dc1d1a7210 */ /* 0x000fe20007ffe8db */
[----:B------:R-:W3:Y:S01]  /*13bb0*/  MUFU.EX2 R186, R37 ;  /* 0x0000002500ba7308 */ /* 0x000ee20000000800 */
[----:B0-----:R-:W-:Y:S01]  /*13bc0*/  FADD.FTZ R7, R11, R0 ;  /* 0x000000000b077221 */ /* 0x001fe20000010000 */
[----:B------:R-:W-:Y:S02]  /*13bd0*/  FADD.FTZ R0, R24, R25 ;  /* 0x0000001918007221 */ /* 0x000fe40000010000 */
[----:B------:R-:W-:-:S04]  /*13be0*/  IMAD.HI R29, R26, 0x2aaaaaab, RZ ;  /* 0x2aaaaaab1a1d7827 */ /* 0x000fc800078e02ff */
[C---:B------:R-:W-:Y:S01]  /*13bf0*/  FADD.FTZ R7, R190.reuse, R7 ;  /* 0x00000007be077221 */ /* 0x040fe20000010000 */
[----:B------:R-:W0:Y:S01]  /*13c00*/  MUFU.EX2 R13, R13 ;  /* 0x0000000d000d7308 */ /* 0x000e220000000800 */
[----:B------:R-:W-:Y:S01]  /*13c10*/  FADD.FTZ R25, R185, R0 ;  /* 0x00000000b9197221 */ /* 0x000fe20000010000 */
[----:B------:R-:W-:Y:S01]  /*13c20*/  F2FP.F16.F32.PACK_AB R190, R190, R11 ;  /* 0x0000000bbebe723e */ /* 0x000fe200000000ff */
[----:B------:R-:W-:Y:S01]  /*13c30*/  FADD.FTZ R0, R184, R7 ;  /* 0x00000007b8007221 */ /* 0x000fe20000010000 */
[C---:B------:R-:W-:Y:S01]  /*13c40*/  F2FP.F16.F32.PACK_AB R185, R28.reuse, R185 ;  /* 0x000000b91cb9723e */ /* 0x040fe200000000ff */
[----:B------:R-:W-:Y:S01]  /*13c50*/  FADD.FTZ R26, R28, R25 ;  /* 0x000000191c1a7221 */ /* 0x000fe20000010000 */
[C---:B-1----:R-:W-:Y:S01]  /*13c60*/  F2FP.F16.F32.PACK_AB R184, R33.reuse, R184 ;  /* 0x000000b821b8723e */ /* 0x042fe200000000ff */
[----:B------:R-:W-:Y:S01]  /*13c70*/  FADD.FTZ R0, R33, R0 ;  /* 0x0000000021007221 */ /* 0x000fe20000010000 */
[----:B------:R-:W1:Y:S01]  /*13c80*/  MUFU.EX2 R180, R41 ;  /* 0x0000002900b47308 */ /* 0x000e620000000800 */
[----:B------:R-:W-:Y:S01]  /*13c90*/  FADD.FTZ R25, R187, R26 ;  /* 0x0000001abb197221 */ /* 0x000fe20000010000 */
[----:B------:R-:W-:Y:S01]  /*13ca0*/  F2FP.F16.F32.PACK_AB R187, R32, R187 ;  /* 0x000000bb20bb723e */ /* 0x000fe200000000ff */
[----:B--2---:R-:W-:-:S02]  /*13cb0*/  FADD.FTZ R7, R9, R0 ;  /* 0x0000000009077221 */ /* 0x004fc40000010000 */
[----:B------:R-:W-:Y:S01]  /*13cc0*/  FADD.FTZ R26, R32, R25 ;  /* 0x00000019201a7221 */ /* 0x000fe20000010000 */
[----:B------:R-:W-:Y:S01]  /*13cd0*/  CS2R R32, SRZ ;  /* 0x0000000000207805 */ /* 0x000fe2000001ff00 */
[C---:B---3--:R-:W-:Y:S01]  /*13ce0*/  FADD.FTZ R0, R186.reuse, R7 ;  /* 0x00000007ba007221 */ /* 0x048fe20000010000 */
[----:B------:R-:W2:Y:S01]  /*13cf0*/  MUFU.EX2 R21, R21 ;  /* 0x0000001500157308 */ /* 0x000ea20000000800 */
[----:B------:R-:W-:Y:S01]  /*13d00*/  FADD.FTZ R25, R181, R26 ;  /* 0x0000001ab5197221 */ /* 0x000fe20000010000 */
[----:B------:R-:W-:Y:S01]  /*13d10*/  SHF.R.U32.HI R26, RZ, 0x1f, R29 ;  /* 0x0000001fff1a7819 */ /* 0x000fe2000001161d */
[----:B0-----:R-:W-:Y:S01]  /*13d20*/  FADD.FTZ R7, R13, R0 ;  /* 0x000000000d077221 */ /* 0x001fe20000010000 */
[----:B------:R-:W-:Y:S01]  /*13d30*/  F2FP.F16.F32.PACK_AB R186, R186, R9 ;  /* 0x00000009baba723e */ /* 0x000fe200000000ff */
[C---:B------:R-:W-:Y:S01]  /*13d40*/  FADD.FTZ R14, R36.reuse, R25 ;  /* 0x00000019240e7221 */ /* 0x040fe20000010000 */
[----:B------:R-:W-:Y:S02]  /*13d50*/  F2FP.F16.F32.PACK_AB R181, R36, R181 ;  /* 0x000000b524b5723e */ /* 0x000fe400000000ff */
[----:B------:R-:W-:Y:S01]  /*13d60*/  CS2R R36, SRZ ;  /* 0x0000000000247805 */ /* 0x000fe2000001ff00 */
[----:B------:R0:W3:Y:S01]  /*13d70*/  MUFU.EX2 R182, R45 ;  /* 0x0000002d00b67308 */ /* 0x0000e20000000800 */
[----:B-1----:R-:W-:Y:S01]  /*13d80*/  FADD.FTZ R0, R180, R7 ;  /* 0x00000007b4007221 */ /* 0x002fe20000010000 */
[----:B------:R-:W-:Y:S01]  /*13d90*/  FADD.FTZ R25, R183, R14 ;  /* 0x0000000eb7197221 */ /* 0x000fe20000010000 */
[----:B------:R-:W-:-:S02]  /*13da0*/  LEA.HI.SX32 R14, R29, R26, 0x1c ;  /* 0x0000001a1d0e7211 */ /* 0x000fc400078fe2ff */
[----:B------:R-:W-:Y:S02]  /*13db0*/  CS2R R28, SRZ ;  /* 0x00000000001c7805 */ /* 0x000fe4000001ff00 */
[C---:B------:R-:W-:Y:S01]  /*13dc0*/  F2FP.F16.F32.PACK_AB R183, R38.reuse, R183 ;  /* 0x000000b726b7723e */ /* 0x040fe200000000ff */
[----:B------:R-:W-:Y:S01]  /*13dd0*/  FADD.FTZ R6, R38, R25 ;  /* 0x0000001926067221 */ /* 0x000fe20000010000 */
[----:B------:R-:W-:Y:S01]  /*13de0*/  VIMNMX R14, RZ, R14, !PT ;  /* 0x0000000eff0e7248 */ /* 0x000fe20007fe0100 */
[----:B------:R-:W1:Y:S01]  /*13df0*/  MUFU.EX2 R43, R43 ;  /* 0x0000002b002b7308 */ /* 0x000e620000000800 */
[----:B--2---:R-:W-:Y:S01]  /*13e00*/  FADD.FTZ R7, R21, R0 ;  /* 0x0000000015077221 */ /* 0x004fe20000010000 */
[----:B------:R-:W-:Y:S01]  /*13e10*/  FADD.FTZ R25, R177, R6 ;  /* 0x00000006b1197221 */ /* 0x000fe20000010000 */
[----:B------:R-:W-:Y:S02]  /*13e20*/  F2FP.F16.F32.PACK_AB R177, R40, R177 ;  /* 0x000000b128b1723e */ /* 0x000fe400000000ff */
[----:B0-----:R-:W-:-:S02]  /*13e30*/  CS2R R44, SRZ ;  /* 0x00000000002c7805 */ /* 0x001fc4000001ff00 */
[----:B------:R-:W-:Y:S01]  /*13e40*/  F2FP.F16.F32.PACK_AB R180, R180, R13 ;  /* 0x0000000db4b4723e */ /* 0x000fe200000000ff */
[----:B------:R-:W-:Y:S01]  /*13e50*/  FADD.FTZ R6, R40, R25 ;  /* 0x0000001928067221 */ /* 0x000fe20000010000 */
[----:B------:R-:W-:Y:S01]  /*13e60*/  CS2R R40, SRZ ;  /* 0x0000000000287805 */ /* 0x000fe2000001ff00 */
[----:B------:R0:W2:Y:S01]  /*13e70*/  MUFU.EX2 R176, R49 ;  /* 0x0000003100b07308 */ /* 0x0000a20000000800 */
[----:B---3--:R-:W-:Y:S01]  /*13e80*/  FADD.FTZ R0, R182, R7 ;  /* 0x00000007b6007221 */ /* 0x008fe20000010000 */
[----:B------:R-:W-:Y:S01]  /*13e90*/  FADD.FTZ R25, R179, R6 ;  /* 0x00000006b3197221 */ /* 0x000fe20000010000 */
[----:B------:R-:W-:Y:S02]  /*13ea0*/  F2FP.F16.F32.PACK_AB R179, R42, R179 ;  /* 0x000000b32ab3723e */ /* 0x000fe400000000ff */
[----:B------:R-:W-:Y:S01]  /*13eb0*/  F2FP.F16.F32.PACK_AB R182, R182, R21 ;  /* 0x00000015b6b6723e */ /* 0x000fe200000000ff */
[----:B------:R-:W-:Y:S02]  /*13ec0*/  FADD.FTZ R6, R42, R25 ;  /* 0x000000192a067221 */ /* 0x000fe40000010000 */
[----:B------:R-:W3:Y:S01]  /*13ed0*/  MUFU.EX2 R47, R47 ;  /* 0x0000002f002f7308 */ /* 0x000ee20000000800 */
[----:B-1----:R-:W-:Y:S01]  /*13ee0*/  FADD.FTZ R7, R43, R0 ;  /* 0x000000002b077221 */ /* 0x002fe20000010000 */
[----:B------:R-:W-:Y:S01]  /*13ef0*/  FADD.FTZ R11, R173, R6 ;  /* 0x00000006ad0b7221 */ /* 0x000fe20000010000 */
[----:B------:R-:W-:-:S02]  /*13f00*/  F2FP.F16.F32.PACK_AB R173, R10, R173 ;  /* 0x000000ad0aad723e */ /* 0x000fc400000000ff */
[----:B0-----:R-:W-:Y:S01]  /*13f10*/  CS2R R48, SRZ ;  /* 0x0000000000307805 */ /* 0x001fe2000001ff00 */
[----:B------:R-:W-:Y:S01]  /*13f20*/  FADD.FTZ R6, R10, R11 ;  /* 0x0000000b0a067221 */ /* 0x000fe20000010000 */
[----:B------:R-:W-:Y:S01]  /*13f30*/  IADD3 R11, R72, -0x2, RZ ;  /* 0xfffffffe480b7810 */ /* 0x000fe20007ffe0ff */
[----:B------:R0:W1:Y:S01]  /*13f40*/  MUFU.EX2 R178, R53 ;  /* 0x0000003500b27308 */ /* 0x0000620000000800 */
[C---:B--2---:R-:W-:Y:S01]  /*13f50*/  FADD.FTZ R0, R176.reuse, R7 ;  /* 0x00000007b0007221 */ /* 0x044fe20000010000 */
[----:B------:R-:W-:Y:S01]  /*13f60*/  FADD.FTZ R9, R175, R6 ;  /* 0x00000006af097221 */ /* 0x000fe20000010000 */
[----:B------:R-:W-:Y:S02]  /*13f70*/  ISETP.GE.AND P2, PT, R11, R14, PT ;  /* 0x0000000e0b00720c */ /* 0x000fe40003f46270 */
[----:B------:R-:W-:Y:S02]  /*13f80*/  CS2R R72, SRZ ;  /* 0x0000000000487805 */ /* 0x000fe4000001ff00 */
[----:B------:R-:W-:Y:S01]  /*13f90*/  F2FP.F16.F32.PACK_AB R176, R176, R43 ;  /* 0x0000002bb0b0723e */ /* 0x000fe200000000ff */
[C---:B------:R-:W-:Y:S01]  /*13fa0*/  FADD.FTZ R24, R12.reuse, R9 ;  /* 0x000000090c187221 */ /* 0x040fe20000010000 */
[----:B------:R-:W-:Y:S01]  /*13fb0*/  F2FP.F16.F32.PACK_AB R175, R12, R175 ;  /* 0x000000af0caf723e */ /* 0x000fe200000000ff */
[----:B------:R-:W2:Y:S01]  /*13fc0*/  MUFU.EX2 R27, R27 ;  /* 0x0000001b001b7308 */ /* 0x000ea20000000800 */
[----:B---3--:R-:W-:Y:S01]  /*13fd0*/  FADD.FTZ R7, R47, R0 ;  /* 0x000000002f077221 */ /* 0x008fe20000010000 */
[----:B0-----:R-:W-:-:S02]  /*13fe0*/  CS2R R52, SRZ ;  /* 0x0000000000347805 */ /* 0x001fc4000001ff00 */
[----:B------:R-:W-:-:S04]  /*13ff0*/  CS2R R42, SRZ ;  /* 0x00000000002a7805 */ /* 0x000fc8000001ff00 */
[----:B------:R0:W3:Y:S01]  /*14000*/  MUFU.EX2 R172, R57 ;  /* 0x0000003900ac7308 */ /* 0x0000e20000000800 */
[C---:B-1----:R-:W-:Y:S01]  /*14010*/  FADD.FTZ R0, R178.reuse, R7 ;  /* 0x00000007b2007221 */ /* 0x042fe20000010000 */
[----:B------:R-:W-:Y:S02]  /*14020*/  F2FP.F16.F32.PACK_AB R178, R178, R47 ;  /* 0x0000002fb2b2723e */ /* 0x000fe400000000ff */
[----:B------:R-:W-:-:S04]  /*14030*/  CS2R R46, SRZ ;  /* 0x00000000002e7805 */ /* 0x000fc8000001ff00 */
[----:B------:R-:W1:Y:S01]  /*14040*/  MUFU.EX2 R31, R31 ;  /* 0x0000001f001f7308 */ /* 0x000e620000000800 */
[----:B--2---:R-:W-:Y:S01]  /*14050*/  FADD.FTZ R7, R27, R0 ;  /* 0x000000001b077221 */ /* 0x004fe20000010000 */
[----:B0-----:R-:W-:-:S06]  /*14060*/  CS2R R56, SRZ ;  /* 0x0000000000387805 */ /* 0x001fcc000001ff00 */
[----:B------:R0:W2:Y:S01]  /*14070*/  MUFU.EX2 R174, R61 ;  /* 0x0000003d00ae7308 */ /* 0x0000a20000000800 */
[C---:B---3--:R-:W-:Y:S01]  /*14080*/  FADD.FTZ R0, R172.reuse, R7 ;  /* 0x00000007ac007221 */ /* 0x048fe20000010000 */
[----:B------:R-:W-:Y:S02]  /*14090*/  F2FP.F16.F32.PACK_AB R172, R172, R27 ;  /* 0x0000001bacac723e */ /* 0x000fe400000000ff */
[----:B------:R-:W-:-:S04]  /*140a0*/  CS2R R26, SRZ ;  /* 0x00000000001a7805 */ /* 0x000fc8000001ff00 */
[----:B------:R-:W3:Y:S01]  /*140b0*/  MUFU.EX2 R35, R35 ;  /* 0x0000002300237308 */ /* 0x000ee20000000800 */
[----:B-1----:R-:W-:Y:S01]  /*140c0*/  FADD.FTZ R7, R31, R0 ;  /* 0x000000001f077221 */ /* 0x002fe20000010000 */
[----:B0-----:R-:W-:-:S06]  /*140d0*/  CS2R R60, SRZ ;  /* 0x00000000003c7805 */ /* 0x001fcc000001ff00 */
[----:B------:R-:W0:Y:S01]  /*140e0*/  MUFU.EX2 R169, R169 ;  /* 0x000000a900a97308 */ /* 0x000e220000000800 */
[C---:B--2---:R-:W-:Y:S01]  /*140f0*/  FADD.FTZ R6, R174.reuse, R7 ;  /* 0x00000007ae067221 */ /* 0x044fe20000010000 */
[----:B------:R-:W-:Y:S02]  /*14100*/  F2FP.F16.F32.PACK_AB R174, R174, R31 ;  /* 0x0000001faeae723e */ /* 0x000fe400000000ff */
[----:B------:R-:W-:-:S04]  /*14110*/  CS2R R30, SRZ ;  /* 0x00000000001e7805 */ /* 0x000fc8000001ff00 */
[----:B------:R1:W2:Y:S01]  /*14120*/  MUFU.EX2 R168, R65 ;  /* 0x0000004100a87308 */ /* 0x0002a20000000800 */
[----:B---3--:R-:W-:-:S07]  /*14130*/  FADD.FTZ R7, R35, R6 ;  /* 0x0000000623077221 */ /* 0x008fce0000010000 */
[----:B------:R-:W3:Y:S01]  /*14140*/  MUFU.EX2 R20, R20 ;  /* 0x0000001400147308 */ /* 0x000ee20000000800 */
[----:B0-----:R-:W-:Y:S01]  /*14150*/  FADD.FTZ R9, R169, R24 ;  /* 0x00000018a9097221 */ /* 0x001fe20000010000 */
[----:B-1----:R-:W-:Y:S02]  /*14160*/  CS2R R64, SRZ ;  /* 0x0000000000407805 */ /* 0x002fe4000001ff00 */
[----:B------:R-:W-:-:S04]  /*14170*/  CS2R R24, SRZ ;  /* 0x0000000000187805 */ /* 0x000fc8000001ff00 */
[----:B------:R-:W0:Y:S01]  /*14180*/  MUFU.EX2 R39, R39 ;  /* 0x0000002700277308 */ /* 0x000e220000000800 */
[C---:B--2---:R-:W-:Y:S01]  /*14190*/  FADD.FTZ R6, R168.reuse, R7 ;  /* 0x00000007a8067221 */ /* 0x044fe20000010000 */
[----:B------:R-:W-:Y:S02]  /*141a0*/  F2FP.F16.F32.PACK_AB R168, R168, R35 ;  /* 0x00000023a8a8723e */ /* 0x000fe400000000ff */
[----:B------:R-:W-:-:S04]  /*141b0*/  CS2R R34, SRZ ;  /* 0x0000000000227805 */ /* 0x000fc8000001ff00 */
[----:B------:R-:W1:Y:S01]  /*141c0*/  MUFU.EX2 R171, R171 ;  /* 0x000000ab00ab7308 */ /* 0x000e620000000800 */
[C---:B---3--:R-:W-:Y:S01]  /*141d0*/  FADD.FTZ R10, R20.reuse, R9 ;  /* 0x00000009140a7221 */ /* 0x048fe20000010000 */
[----:B------:R-:W-:-:S06]  /*141e0*/  F2FP.F16.F32.PACK_AB R169, R20, R169 ;  /* 0x000000a914a9723e */ /* 0x000fcc00000000ff */
[----:B------:R2:W3:Y:S01]  /*141f0*/  MUFU.EX2 R170, R69 ;  /* 0x0000004500aa7308 */ /* 0x0004e20000000800 */
[----:B0-----:R-:W-:-:S07]  /*14200*/  FADD.FTZ R7, R39, R6 ;  /* 0x0000000627077221 */ /* 0x001fce0000010000 */
[----:B------:R1:W0:Y:S01]  /*14210*/  MUFU.EX2 R0, R5 ;  /* 0x0000000500007308 */ /* 0x0002220000000800 */
[----:B--2---:R-:W-:Y:S01]  /*14220*/  CS2R R68, SRZ ;  /* 0x0000000000447805 */ /* 0x004fe2000001ff00 */
[----:B-1----:R-:W-:Y:S01]  /*14230*/  FADD.FTZ R5, R171, R10 ;  /* 0x0000000aab057221 */ /* 0x002fe20000010000 */
[C---:B---3--:R-:W-:Y:S01]  /*14240*/  FADD.FTZ R7, R170.reuse, R7 ;  /* 0x00000007aa077221 */ /* 0x048fe20000010000 */
[----:B------:R-:W-:Y:S02]  /*14250*/  F2FP.F16.F32.PACK_AB R170, R170, R39 ;  /* 0x00000027aaaa723e */ /* 0x000fe400000000ff */
[----:B------:R-:W-:Y:S01]  /*14260*/  CS2R R38, SRZ ;  /* 0x0000000000267805 */ /* 0x000fe2000001ff00 */
[C---:B0-----:R-:W-:Y:S01]  /*14270*/  FADD.FTZ R6, R0.reuse, R5 ;  /* 0x0000000500067221 */ /* 0x041fe20000010000 */
[----:B------:R-:W-:Y:S01]  /*14280*/  F2FP.F16.F32.PACK_AB R171, R0, R171 ;  /* 0x000000ab00ab723e */ /* 0x000fe200000000ff */
[----:B------:R-:W-:Y:S02]  /*14290*/  IMAD.MOV.U32 R0, RZ, RZ, 0x3f800000 ;  /* 0x3f800000ff007424 */ /* 0x000fe400078e00ff */
[----:B------:R-:W-:Y:S01]  /*142a0*/  IMAD.MOV.U32 R5, RZ, RZ, 0x3f800000 ;  /* 0x3f800000ff057424 */ /* 0x000fe200078e00ff */
[----:B------:R-:W-:Y:S06]  /*142b0*/  @!P2 BRA `(.L_x_2873) ;  /* 0x000000280018a947 */ /* 0x000fec0003800000 */
[----:B------:R-:W-:Y:S01]  /*142c0*/  BSSY B1, `(.L_x_2873) ;  /* 0x0000285000017945 */ /* 0x000fe20003800000 */
[----:B------:R-:W-:Y:S01]  /*142d0*/  MOV R9, R3 ;  /* 0x0000000300097202 */ /* 0x000fe20000000f00 */
[----:B------:R-:W-:Y:S01]  /*142e0*/  IMAD.MOV.U32 R10, RZ, RZ, R4 ;  /* 0x000000ffff0a7224 */ /* 0x000fe200078e0004 */
[----:B------:R-:W-:Y:S01]  /*142f0*/  MOV R15, R197 ;  /* 0x000000c5000f7202 */ /* 0x000fe20000000f00 */
[----:B------:R-:W-:Y:S02]  /*14300*/  IMAD.MOV.U32 R13, RZ, RZ, R200 ;  /* 0x000000ffff0d7224 */ /* 0x000fe400078e00c8 */
[----:B------:R-:W-:Y:S02]  /*14310*/  IMAD.MOV.U32 R0, RZ, RZ, 0x3f800000 ;  /* 0x3f800000ff007424 */ /* 0x000fe400078e00ff */
[----:B------:R-:W-:-:S07]  /*14320*/  IMAD.MOV.U32 R119, RZ, RZ, RZ ;  /* 0x000000ffff777224 */ /* 0x000fce00078e00ff */
.L_x_2886:
[----:B------:R-:W-:-:S04]  /*14330*/  ISETP.NE.AND P2, PT, R15, 0x1, PT ;  /* 0x000000010f00780c */ /* 0x000fc80003f45270 */
[----:B------:R-:W-:-:S04]  /*14340*/  SEL R200, RZ, 0x1, P2 ;  /* 0x00000001ffc87807 */ /* 0x000fc80001000000 */
[----:B------:R-:W-:Y:S01]  /*14350*/  LOP3.LUT R200, R13, R200, RZ, 0x3c, !PT ;  /* 0x000000c80dc87212 */ /* 0x000fe200078e3cff */
[----:B------:R-:W-:Y:S06]  /*14360*/  @!P0 BRA `(.L_x_2874) ;  /* 0x0000000000048947 */ /* 0x000fec0003800000 */
[----:B------:R-:W-:Y:S01]  /*14370*/  BPT.TRAP 0x1 ;  /* 0x000000040000795c */ /* 0x000fe20000300000 */
.L_x_2874:
        /* <DEDUP_REMOVED lines=8> */
.L_x_2875:
[----:B------:R-:W-:Y:S01]  /*14400*/  IMAD R4, R197, 0x900, R8 ;  /* 0x00000900c5047824 */ /* 0x000fe200078e0208 */
[----:B------:R-:W-:Y:S03]  /*14410*/  BSSY B2, `(.L_x_2876) ;  /* 0x0000006000027945 */ /* 0x000fe60003800000 */
[C---:B------:R-:W-:Y:S01]  /*14420*/  VIADD R21, R4.reuse, 0x2 ;  /* 0x0000000204157836 */ /* 0x040fe20000000000 */
[----:B------:R-:W-:Y:S01]  /*14430*/  IADD3 R120, R4, 0x4, RZ ;  /* 0x0000000404787810 */ /* 0x000fe20007ffe0ff */
[----:B-1----:R-:W-:Y:S06]  /*14440*/  @P2 BRA `(.L_x_2877) ;  /* 0x0000000000082947 */ /* 0x002fec0003800000 */
[----:B------:R-:W1:Y:S02]  /*14450*/  SYNCS.PHASECHK.TRANS64.TRYWAIT P2, [R12+URZ+0x30830], R3 ;  /* 0x030830030c0075a7 */ /* 0x000e64000804017f */
[----:B-1----:R-:W-:Y:S05]  /*14460*/  @!P2 BRA `(.L_x_2878) ;  /* 0x00000104002ca947 */ /* 0x002fea0003800000 */
.L_x_2877:
[----:B------:R-:W-:Y:S05]  /*14470*/  BSYNC B2 ;  /* 0x0000000000027941 */ /* 0x000fea0003800000 */
.L_x_2876:
[----:B------:R-:W2:Y:S04]  /*14480*/  LDL.64 R122, [R1+0x30] ;  /* 0x00003000017a7983 */ /* 0x000ea80000100a00 */
[----:B------:R3:W-:Y:S04]  /*14490*/  STL.64 [R1+0x80], R8 ;  /* 0x0000800801007387 */ /* 0x0007e80000100a00 */
[----:B---3--:R-:W3:Y:S04]  /*144a0*/  LDL.64 R8, [R1+0x28] ;  /* 0x0000280001087983 */ /* 0x008ee80000100a00 */
[----:B------:R4:W-:Y:S04]  /*144b0*/  STL.64 [R1+0x78], R6 ;  /* 0x0000780601007387 */ /* 0x0009e80000100a00 */
[----:B----4-:R-:W4:Y:S01]  /*144c0*/  LDL.64 R6, [R1+0x20] ;  /* 0x0000200001067983 */ /* 0x010f220000100a00 */
[----:B------:R-:W-:Y:S01]  /*144d0*/  IMAD.MOV.U32 R2, RZ, RZ, R4 ;  /* 0x000000ffff027224 */ /* 0x000fe200078e0004 */
[----:B------:R-:W-:Y:S01]  /*144e0*/  IADD3 R20, R4, 0x6, RZ ;  /* 0x0000000604147810 */ /* 0x000fe20007ffe0ff */
[----:B01----:R-:W-:-:S02]  /*144f0*/  IMAD.MOV.U32 R3, RZ, RZ, 0x40000040 ;  /* 0x40000040ff037424 */ /* 0x003fc400078e00ff */
[----:B------:R-:W-:Y:S01]  /*14500*/  IMAD.MOV.U32 R121, RZ, RZ, 0x40000040 ;  /* 0x40000040ff797424 */ /* 0x000fe200078e00ff */
[----:B------:R-:W-:Y:S01]  /*14510*/  R2UR UR26, R2 ;  /* 0x00000000021a72ca */ /* 0x000fe200000e0000 */
[----:B------:R-:W-:Y:S01]  /*14520*/  IMAD.MOV.U32 R2, RZ, RZ, R21 ;  /* 0x000000ffff027224 */ /* 0x000fe200078e0015 */
[----:B------:R-:W-:Y:S01]  /*14530*/  R2UR UR14, R20 ;  /* 0x00000000140e72ca */ /* 0x000fe200000e0000 */
[----:B------:R-:W-:Y:S02]  /*14540*/  VIADD R20, R4, 0x302 ;  /* 0x0000030204147836 */ /* 0x000fe40000000000 */
[-C--:B------:R-:W-:Y:S01]  /*14550*/  FMUL.FTZ R24, R24, R5.reuse ;  /* 0x0000000518187220 */ /* 0x080fe20000410000 */
[-C--:B------:R-:W-:Y:S01]  /*14560*/  FMUL.FTZ R25, R25, R5.reuse ;  /* 0x0000000519197220 */ /* 0x080fe20000410000 */
[----:B------:R-:W-:Y:S01]  /*14570*/  R2UR UR22, R2 ;  /* 0x00000000021672ca */ /* 0x000fe200000e0000 */
[----:B------:R-:W-:Y:S01]  /*14580*/  IMAD.MOV.U32 R2, RZ, RZ, R120 ;  /* 0x000000ffff027224 */ /* 0x000fe200078e0078 */
[----:B------:R-:W-:Y:S01]  /*14590*/  R2UR UR6, R20 ;  /* 0x00000000140672ca */ /* 0x000fe200000e0000 */
[-C--:B------:R-:W-:Y:S01]  /*145a0*/  FMUL.FTZ R28, R28, R5.reuse ;  /* 0x000000051c1c7220 */ /* 0x080fe20000410000 */
[----:B------:R-:W-:Y:S01]  /*145b0*/  IADD3 R120, R4, 0x304, RZ ;  /* 0x0000030404787810 */ /* 0x000fe20007ffe0ff */
[-C--:B------:R-:W-:Y:S01]  /*145c0*/  FMUL.FTZ R29, R29, R5.reuse ;  /* 0x000000051d1d7220 */ /* 0x080fe20000410000 */
[----:B------:R-:W-:Y:S01]  /*145d0*/  R2UR UR18, R2 ;  /* 0x00000000021272ca */ /* 0x000fe200000e0000 */
[-C--:B------:R-:W-:Y:S01]  /*145e0*/  FMUL.FTZ R32, R32, R5.reuse ;  /* 0x0000000520207220 */ /* 0x080fe20000410000 */
[C---:B------:R-:W-:Y:S01]  /*145f0*/  IADD3 R2, R4.reuse, 0x300, RZ ;  /* 0x0000030004027810 */ /* 0x040fe20007ffe0ff */
[-C--:B------:R-:W-:Y:S01]  /*14600*/  FMUL.FTZ R33, R33, R5.reuse ;  /* 0x0000000521217220 */ /* 0x080fe20000410000 */
[----:B------:R-:W-:Y:S01]  /*14610*/  IADD3 R20, R4, 0x600, RZ ;  /* 0x0000060004147810 */ /* 0x000fe20007ffe0ff */
[-C--:B------:R-:W-:Y:S01]  /*14620*/  FMUL.FTZ R36, R36, R5.reuse ;  /* 0x0000000524247220 */ /* 0x080fe20000410000 */
[----:B------:R-:W-:Y:S01]  /*14630*/  R2UR UR10, R2 ;  /* 0x00000000020a72ca */ /* 0x000fe200000e0000 */
[----:B------:R-:W-:Y:S01]  /*14640*/  VIADD R2, R4, 0x306 ;  /* 0x0000030604027836 */ /* 0x000fe20000000000 */
[----:B------:R-:W-:Y:S01]  /*14650*/  R2UR UR58, R120 ;  /* 0x00000000783a72ca */ /* 0x000fe200000e0000 */
[----:B------:R-:W-:Y:S01]  /*14660*/  VIADD R120, R4, 0x602 ;  /* 0x0000060204787836 */ /* 0x000fe20000000000 */
[----:B------:R-:W-:Y:S01]  /*14670*/  R2UR UR50, R20 ;  /* 0x00000000143272ca */ /* 0x000fe200000e0000 */
[-C--:B------:R-:W-:Y:S01]  /*14680*/  FMUL.FTZ R37, R37, R5.reuse ;  /* 0x0000000525257220 */ /* 0x080fe20000410000 */
[----:B------:R-:W-:Y:S01]  /*14690*/  R2UR UR54, R2 ;  /* 0x00000000023672ca */ /* 0x000fe200000e0000 */
[C---:B------:R-:W-:Y:S01]  /*146a0*/  VIADD R2, R4.reuse, 0x604 ;  /* 0x0000060404027836 */ /* 0x040fe20000000000 */
[----:B------:R-:W-:Y:S01]  /*146b0*/  IADD3 R20, R4, 0x606, RZ ;  /* 0x0000060604147810 */ /* 0x000fe20007ffe0ff */
        /* <DEDUP_REMOVED lines=40> */
[----:B------:R-:W-:Y:S01]  /*14940*/  R2UR UR27, R3 ;  /* 0x00000000031b72ca */ /* 0x000fe200000e0000 */
[----:B------:R-:W4:Y:S01]  /*14950*/  LDL.64 R4, [R1+0x18] ;  /* 0x0000180001047983 */ /* 0x000f220000100a00 */
[----:B------:R-:W-:Y:S01]  /*14960*/  R2UR UR59, R121 ;  /* 0x00000000793b72ca */ /* 0x000fe200000e0000 */
[----:B------:R-:W-:Y:S01]  /*14970*/  IMAD.MOV.U32 R21, RZ, RZ, 0x40000040 ;  /* 0x40000040ff157424 */ /* 0x000fe200078e00ff */
[----:B------:R-:W-:-:S02]  /*14980*/  R2UR UR46, R120 ;  /* 0x00000000782e72ca */ /* 0x000fc400000e0000 */
[----:B------:R-:W-:Y:S02]  /*14990*/  R2UR UR47, R121 ;  /* 0x00000000792f72ca */ /* 0x000fe400000e0000 */
[C---:B------:R-:W-:Y:S02]  /*149a0*/  R2UR UR15, R21.reuse ;  /* 0x00000000150f72ca */ /* 0x040fe400000e0000 */
[C---:B------:R-:W-:Y:S02]  /*149b0*/  R2UR UR7, R21.reuse ;  /* 0x00000000150772ca */ /* 0x040fe400000e0000 */
[C---:B------:R-:W-:Y:S02]  /*149c0*/  R2UR UR51, R21.reuse ;  /* 0x00000000153372ca */ /* 0x040fe400000e0000 */
[----:B------:R-:W-:Y:S02]  /*149d0*/  R2UR UR38, R20 ;  /* 0x00000000142672ca */ /* 0x000fe400000e0000 */
[----:B------:R-:W-:-:S02]  /*149e0*/  R2UR UR39, R21 ;  /* 0x00000000152772ca */ /* 0x000fc400000e0000 */
[----:B------:R-:W4:Y:S01]  /*149f0*/  LDL.64 R20, [R1+0x10] ;  /* 0x0000100001147983 */ /* 0x000f220000100a00 */
[C---:B------:R-:W-:Y:S02]  /*14a00*/  R2UR UR23, R3.reuse ;  /* 0x00000000031772ca */ /* 0x040fe400000e0000 */
[C---:B------:R-:W-:Y:S02]  /*14a10*/  R2UR UR19, R3.reuse ;  /* 0x00000000031372ca */ /* 0x040fe400000e0000 */
[C---:B------:R-:W-:Y:S02]  /*14a20*/  R2UR UR11, R3.reuse ;  /* 0x00000000030b72ca */ /* 0x040fe400000e0000 */
[C---:B------:R-:W-:Y:S02]  /*14a30*/  R2UR UR55, R3.reuse ;  /* 0x00000000033772ca */ /* 0x040fe400000e0000 */
[----:B------:R-:W-:Y:S02]  /*14a40*/  R2UR UR42, R2 ;  /* 0x00000000022a72ca */ /* 0x000fe400000e0000 */
[----:B------:R-:W-:-:S02]  /*14a50*/  R2UR UR43, R3 ;  /* 0x00000000032b72ca */ /* 0x000fc400000e0000 */
[----:B------:R-:W4:Y:S01]  /*14a60*/  LDL.64 R2, [R1+0x8] ;  /* 0x0000080001027983 */ /* 0x000f220000100a00 */
        /* <DEDUP_REMOVED lines=10> */
[----:B----4-:R-:W-:Y:S02]  /*14b10*/  R2UR UR16, R6 ;  /* 0x00000000061072ca */ /* 0x010fe400000e0000 */
[----:B------:R-:W-:Y:S02]  /*14b20*/  R2UR UR17, R7 ;  /* 0x00000000071172ca */ /* 0x000fe400000e0000 */
[----:B------:R-:W-:Y:S01]  /*14b30*/  R2UR UR12, R4 ;  /* 0x00000000040c72ca */ /* 0x000fe200000e0000 */
[----:B------:R0:W5:Y:S01]  /*14b40*/  LDL.LU.64 R6, [R1+0x78] ;  /* 0x0000780001067983 */ /* 0x0001620000300a00 */
[----:B------:R-:W-:Y:S01]  /*14b50*/  R2UR UR13, R5 ;  /* 0x00000000050d72ca */ /* 0x000fe200000e0000 */
[----:B------:R-:W-:Y:S02]  /*14b60*/  WARPGROUP.DEPBAR.LE gsb0, 0x0 ;  /* 0x00008000000079c5 */ /* 0x000fe40000010000 */
[----:B------:R-:W-:-:S06]  /*14b70*/  WARPGROUP.ARRIVE ;  /* 0x00000000000079c5 */ /* 0x000fcc0000000000 */
[----:B------:R-:W-:Y:S01]  /*14b80*/  HGMMA.64x96x16.F32 R120, gdesc[UR16], R120, gsb0 ;  /* 0x01600000107879f0 */ /* 0x000fe20008000878 */
[----:B------:R-:W-:Y:S02]  /*14b90*/  R2UR UR8, R20 ;  /* 0x00000000140872ca */ /* 0x000fe400000e0000 */
        /* <DEDUP_REMOVED lines=79> */
[----:B0-----:R-:W-:Y:S05]  /*15090*/  @!P0 BRA `(.L_x_2879) ;  /* 0x0000000000048947 */ /* 0x001fea0003800000 */
[----:B------:R-:W-:Y:S01]  /*150a0*/  BPT.TRAP 0x1 ;  /* 0x000000040000795c */ /* 0x000fe20000300000 */
.L_x_2879:
[----:B------:R-:W-:Y:S01]  /*150b0*/  SHF.L.U32 R0, R13, 0x1f, RZ ;  /* 0x0000001f0d007819 */ /* 0x000fe200000006ff */
[----:B------:R-:W-:-:S04]  /*150c0*/  IMAD R13, R15, 0x8, R18 ;  /* 0x000000080f0d7824 */ /* 0x000fc800078e0212 */
[----:B------:R0:W1:Y:S01]  /*150d0*/  SYNCS.PHASECHK.TRANS64.TRYWAIT P2, [R13+URZ+0x30850], R0 ;  /* 0x030850000d0075a7 */ /* 0x000062000804017f */
[----:B------:R-:W-:Y:S05]  /*150e0*/  @!P0 BRA `(.L_x_2880) ;  /* 0x0000000000048947 */ /* 0x000fea0003800000 */
[----:B------:R-:W-:Y:S01]  /*150f0*/  BPT.TRAP 0x1 ;  /* 0x000000040000795c */ /* 0x000fe20000300000 */
.L_x_2880:
[----:B------:R-:W-:Y:S04]  /*15100*/  BSSY B2, `(.L_x_2881) ;  /* 0x0000004000027945 */ /* 0x000fe80003800000 */
[----:B-1----:R-:W-:Y:S05]  /*15110*/  @P2 BRA `(.L_x_2882) ;  /* 0x0000000000082947 */ /* 0x002fea0003800000 */
[----:B------:R-:W1:Y:S02]  /*15120*/  SYNCS.PHASECHK.TRANS64.TRYWAIT P2, [R13+URZ+0x30850], R0 ;  /* 0x030850000d0075a7 */ /* 0x000e64000804017f */
[----:B-1----:R-:W-:Y:S05]  /*15130*/  @!P2 BRA `(.L_x_2883) ;  /* 0x000000f8000ca947 */ /* 0x002fea0003800000 */
.L_x_2882:
[----:B------:R-:W-:Y:S05]  /*15140*/  BSYNC B2 ;  /* 0x0000000000027941 */ /* 0x000fea0003800000 */
.L_x_2881:
[----:B01----:R-:W-:Y:S01]  /*15150*/  VIADD R0, R18, 0x400 ;  /* 0x0000040012007836 */ /* 0x003fe20000000000 */
[----:B------:R-:W-:Y:S01]  /*15160*/  MOV R3, 0x40000040 ;  /* 0x4000004000037802 */ /* 0x000fe20000000f00 */
[----:B------:R-:W-:Y:S01]  /*15170*/  WARPGROUP.ARRIVE ;  /* 0x00000000000079c5 */ /* 0x000fe20000000000 */
[----:B------:R-:W-:Y:S02]  /*15180*/  IMAD.MOV.U32 R5, RZ, RZ, 0x40000040 ;  /* 0x40000040ff057424 */ /* 0x000fe400078e00ff */
        /* <DEDUP_REMOVED lines=24> */
[C---:B------:R-:W-:Y:S01]  /*15310*/  VIADD R4, R2.reuse, 0x200 ;  /* 0x0000020002047836 */ /* 0x040fe20000000000 */
[----:B------:R-:W-:Y:S01]  /*15320*/  R2UR UR7, R5 ;  /* 0x00000000050772ca */ /* 0x000fe200000e0000 */
[----:B------:R-:W-:Y:S01]  /*15330*/  IMAD.MOV.U32 R5, RZ, RZ, 0x40000040 ;  /* 0x40000040ff057424 */ /* 0x000fe200078e00ff */
[----:B------:R-:W-:Y:S01]  /*15340*/  IADD3 R2, R2, 0x280, RZ ;  /* 0x0000028002027810 */ /* 0x000fe20007ffe0ff */
        /* <DEDUP_REMOVED lines=16> */
.L_x_2884:
[----:B------:R-:W0:Y:S01]  /*15450*/  @P1 LDC R3, c[0x0][0x44c] ;  /* 0x00011300ff031b82 */ /* 0x000e220000000800 */
[----:B------:R-:W-:Y:S01]  /*15460*/  IMAD.IADD R2, R223, 0x1, R218 ;  /* 0x00000001df027824 */ /* 0x000fe200078e02da */
[----:B------:R-:W-:Y:S01]  /*15470*/  ULDC UR4, c[0x0][0x988] ;  /* 0x0002620000047ab9 */ /* 0x000fe20000000800 */
[----:B------:R-:W-:-:S05]  /*15480*/  VIADD R12, R12, 0x30840 ;  /* 0x000308400c0c7836 */ /* 0x000fca0000000000 */
[----:B------:R-:W1:Y:S01]  /*15490*/  @P1 LDC R0, c[0x0][0x450] ;  /* 0x00011400ff001b82 */ /* 0x000e620000000800 */
[----:B------:R-:W-:-:S04]  /*154a0*/  PRMT R12, R212, 0x654, R12 ;  /* 0x00000654d40c7816 */ /* 0x000fc8000000000c */
[----:B------:R2:W-:Y:S01]  /*154b0*/  SYNCS.ARRIVE.TRANS64.RED.A1T0 RZ, [R12+URZ], RZ ;  /* 0x000000ff0cff79a7 */ /* 0x0005e2000810043f */
[----:B0-----:R-:W-:-:S05]  /*154c0*/  @P1 IMAD.HI.U32 R3, R2, R3, RZ ;  /* 0x0000000302031227 */ /* 0x001fca00078e00ff */
[----:B-1----:R-:W-:Y:S02]  /*154d0*/  @P1 SHF.R.U32.HI R2, RZ, R0, R3 ;  /* 0x00000000ff021219 */ /* 0x002fe40000011603 */
[----:B------:R-:W-:-:S03]  /*154e0*/  MOV R0, 0xffffffa0 ;  /* 0xffffffa000007802 */ /* 0x000fc60000000f00 */
[----:B------:R-:W0:Y:S02]  /*154f0*/  SHFL.IDX PT, R3, R2, RZ, 0x1c1f ;  /* 0x001c1fff02037589 */ /* 0x000e2400000e0000 */
[----:B------:R-:W-:-:S04]  /*15500*/  IMAD R0, R11, R0, 0x1 ;  /* 0x000000010b007424 */ /* 0x000fc800078e0200 */
[----:B------:R-:W-:-:S05]  /*15510*/  IMAD R0, R222, -0x2, R0 ;  /* 0xfffffffede007824 */ /* 0x000fca00078e0200 */
[----:B------:R-:W-:-:S05]  /*15520*/  IADD3 R0, -R219, R0, R220 ;  /* 0x00000000db007210 */ /* 0x000fca0007ffe1dc */
[----:B0-----:R-:W-:-:S05]  /*15530*/  IMAD.IADD R3, R0, 0x1, R3 ;  /* 0x0000000100037824 */ /* 0x001fca00078e0203 */
[C---:B------:R-:W-:Y:S02]  /*15540*/  ISETP.GT.AND P2, PT, R3.reuse, RZ, PT ;  /* 0x000000ff0300720c */ /* 0x040fe40003f44270 */
[C---:B------:R-:W-:Y:S02]  /*15550*/  ISETP.GT.AND P3, PT, R3.reuse, 0x1, PT ;  /* 0x000000010300780c */ /* 0x040fe40003f64270 */
        /* <DEDUP_REMOVED lines=68> */
[----:B------:R-:W-:-:S04]  /*159a0*/  FMNMX.FTZ R4, R164, R4, !PT ;  /* 0x00000004a4047209 */ /* 0x000fc80007810000 */
[----:B------:R-:W-:-:S05]  /*159b0*/  FMNMX.FTZ R4, R165, R4, !PT ;  /* 0x00000004a5047209 */ /* 0x000fca0007810000 */
[----:B------:R-:W0:Y:S02]  /*159c0*/  SHFL.BFLY PT, R3, R4, 0x2, 0x1f ;  /* 0x0c401f0004037f89 */ /* 0x000e2400000e0000 */
[----:B0-----:R-:W-:Y:S02]  /*159d0*/  FMNMX.FTZ R4, R4, R3, !PT ;  /* 0x0000000304047209 */ /* 0x001fe40007810000 */
[----:B------:R-:W0:Y:S04]  /*159e0*/  SHFL.IDX PT, R3, R2, 0x1, 0x1c1f ;  /* 0x003c1f0002037f89 */ /* 0x000e2800000e0000 */
[----:B------:R-:W1:Y:S01]  /*159f0*/  SHFL.BFLY PT, R2, R4, 0x1, 0x1f ;  /* 0x0c201f0004027f89 */ /* 0x000e6200000e0000 */
[----:B0-----:R-:W-:Y:S01]  /*15a00*/  IMAD.IADD R0, R0, 0x1, R3 ;  /* 0x0000000100007824 */ /* 0x001fe200078e0203 */
[----:B-1----:R-:W-:-:S04]  /*15a10*/  FMNMX.FTZ R4, R4, R2, !PT ;  /* 0x0000000204047209 */ /* 0x002fc80007810000 */
[C---:B------:R-:W-:Y:S02]  /*15a20*/  ISETP.GT.AND P5, PT, R0.reuse, RZ, PT ;  /* 0x000000ff0000720c */ /* 0x040fe40003fa4270 */
[C---:B------:R-:W-:Y:S02]  /*15a30*/  ISETP.GT.AND P4, PT, R0.reuse, 0x8, PT ;  /* 0x000000080000780c */ /* 0x040fe40003f84270 */
[C---:B------:R-:W-:Y:S02]  /*15a40*/  ISETP.GT.AND P2, PT, R0.reuse, 0x9, PT ;  /* 0x000000090000780c */ /* 0x040fe40003f44270 */
[----:B------:R-:W-:Y:S02]  /*15a50*/  ISETP.GT.AND P6, PT, R0, 0x10, PT ;  /* 0x000000100000780c */ /* 0x000fe40003fc4270 */
[----:B------:R-:W-:Y:S02]  /*15a60*/  FSEL R122, R122, -INF , P5 ;  /* 0xff8000007a7a7808 */ /* 0x000fe40002800000 */
[----:B------:R-:W-:-:S02]  /*15a70*/  FSEL R126, R126, -INF , P4 ;  /* 0xff8000007e7e7808 */ /* 0x000fc40002000000 */
[----:B------:R-:W-:Y:S02]  /*15a80*/  FSEL R127, R127, -INF , P2 ;  /* 0xff8000007f7f7808 */ /* 0x000fe40001000000 */
[----:B------:R-:W-:Y:S02]  /*15a90*/  FSEL R130, R130, -INF , P6 ;  /* 0xff80000082827808 */ /* 0x000fe40003000000 */
[C---:B------:R-:W-:Y:S02]  /*15aa0*/  ISETP.GT.AND P3, PT, R0.reuse, 0x1, PT ;  /* 0x000000010000780c */ /* 0x040fe40003f64270 */
[C---:B------:R-:W-:Y:S02]  /*15ab0*/  ISETP.GT.AND P5, PT, R0.reuse, 0x11, PT ;  /* 0x000000110000780c */ /* 0x040fe40003fa4270 */
[C---:B------:R-:W-:Y:S02]  /*15ac0*/  ISETP.GT.AND P4, PT, R0.reuse, 0x19, PT ;  /* 0x000000190000780c */ /* 0x040fe40003f84270 */
[----:B------:R-:W-:-:S02]  /*15ad0*/  ISETP.GT.AND P2, PT, R0, 0x20, PT ;  /* 0x000000200000780c */ /* 0x000fc40003f44270 */
[----:B------:R-:W-:Y:S02]  /*15ae0*/  ISETP.GT.AND P6, PT, R0, 0x21, PT ;  /* 0x000000210000780c */ /* 0x000fe40003fc4270 */
[----:B------:R-:W-:Y:S02]  /*15af0*/  FSEL R123, R123, -INF , P3 ;  /* 0xff8000007b7b7808 */ /* 0x000fe40001800000 */
[----:B------:R-:W-:Y:S02]  /*15b00*/  FSEL R131, R131, -INF , P5 ;  /* 0xff80000083837808 */ /* 0x000fe40002800000 */
[----:B------:R-:W-:Y:S02]  /*15b10*/  FSEL R135, R135, -INF , P4 ;  /* 0xff80000087877808 */ /* 0x000fe40002000000 */
[----:B------:R-:W-:Y:S02]  /*15b20*/  FSEL R138, R138, -INF , P2 ;  /* 0xff8000008a8a7808 */ /* 0x000fe40001000000 */
[----:B------:R-:W-:-:S02]  /*15b30*/  FSEL R139, R139, -INF , P6 ;  /* 0xff8000008b8b7808 */ /* 0x000fc40003000000 */
[C---:B------:R-:W-:Y:S02]  /*15b40*/  ISETP.GT.AND P3, PT, R0.reuse, 0x18, PT ;  /* 0x000000180000780c */ /* 0x040fe40003f64270 */
[C---:B------:R-:W-:Y:S02]  /*15b50*/  ISETP.GT.AND P5, PT, R0.reuse, 0x28, PT ;  /* 0x000000280000780c */ /* 0x040fe40003fa4270 */
[C---:B------:R-:W-:Y:S02]  /*15b60*/  ISETP.GT.AND P4, PT, R0.reuse, 0x30, PT ;  /* 0x000000300000780c */ /* 0x040fe40003f84270 */
[C---:B------:R-:W-:Y:S02]  /*15b70*/  ISETP.GT.AND P2, PT, R0.reuse, 0x31, PT ;  /* 0x000000310000780c */ /* 0x040fe40003f44270 */
[----:B------:R-:W-:Y:S02]  /*15b80*/  ISETP.GT.AND P6, PT, R0, 0x38, PT ;  /* 0x000000380000780c */ /* 0x000fe40003fc4270 */
[----:B------:R-:W-:-:S02]  /*15b90*/  FSEL R134, R134, -INF , P3 ;  /* 0xff80000086867808 */ /* 0x000fc40001800000 */
[----:B------:R-:W-:Y:S02]  /*15ba0*/  FSEL R142, R142, -INF , P5 ;  /* 0xff8000008e8e7808 */ /* 0x000fe40002800000 */
[----:B------:R-:W-:Y:S02]  /*15bb0*/  FSEL R146, R146, -INF , P4 ;  /* 0xff80000092927808 */ /* 0x000fe40002000000 */
[----:B------:R-:W-:Y:S02]  /*15bc0*/  FSEL R147, R147, -INF , P2 ;  /* 0xff80000093937808 */ /* 0x000fe40001000000 */
[----:B------:R-:W-:Y:S02]  /*15bd0*/  FSEL R150, R150, -INF , P6 ;  /* 0xff80000096967808 */ /* 0x000fe40003000000 */
[C---:B------:R-:W-:Y:S02]  /*15be0*/  ISETP.GT.AND P3, PT, R0.reuse, 0x29, PT ;  /* 0x000000290000780c */ /* 0x040fe40003f64270 */
[----:B------:R-:W-:-:S02]  /*15bf0*/  ISETP.GT.AND P5, PT, R0, 0x39, PT ;  /* 0x000000390000780c */ /* 0x000fc40003fa4270 */
[C---:B------:R-:W-:Y:S02]  /*15c00*/  ISETP.GT.AND P4, PT, R0.reuse, 0x41, PT ;  /* 0x000000410000780c */ /* 0x040fe40003f84270 */
[C---:B------:R-:W-:Y:S02]  /*15c10*/  ISETP.GT.AND P2, PT, R0.reuse, 0x48, PT ;  /* 0x000000480000780c */ /* 0x040fe40003f44270 */
[----:B------:R-:W-:Y:S02]  /*15c20*/  ISETP.GT.AND P6, PT, R0, 0x49, PT ;  /* 0x000000490000780c */ /* 0x000fe40003fc4270 */
[----:B------:R-:W-:Y:S02]  /*15c30*/  FSEL R143, R143, -INF , P3 ;  /* 0xff8000008f8f7808 */ /* 0x000fe40001800000 */
        /* <DEDUP_REMOVED lines=9> */
[----:B-----5:R-:W-:Y:S02]  /*15cd0*/  FMNMX.FTZ R0, R122, R9, !PT ;  /* 0x000000097a007209 */ /* 0x020fe40007810000 */
[----:B------:R-:W-:Y:S02]  /*15ce0*/  FSEL R154, R154, -INF , P3 ;  /* 0xff8000009a9a7808 */ /* 0x000fe40001800000 */
[----:B------:R-:W-:Y:S02]  /*15cf0*/  FMNMX.FTZ R0, R123, R0, !PT ;  /* 0x000000007b007209 */ /* 0x000fe40007810000 */
[----:B------:R-:W-:Y:S02]  /*15d00*/  FSEL R162, R162, -INF , P5 ;  /* 0xff800000a2a27808 */ /* 0x000fe40002800000 */
[----:B------:R-:W-:-:S02]  /*15d10*/  FMNMX.FTZ R0, R126, R0, !PT ;  /* 0x000000007e007209 */ /* 0x000fc40007810000 */
[----:B------:R-:W-:Y:S02]  /*15d20*/  FSEL R163, R163, -INF , P4 ;  /* 0xff800000a3a37808 */ /* 0x000fe40002000000 */
[----:B------:R-:W-:Y:S02]  /*15d30*/  FMNMX.FTZ R0, R127, R0, !PT ;  /* 0x000000007f007209 */ /* 0x000fe40007810000 */
[----:B------:R-:W-:Y:S02]  /*15d40*/  FSEL R166, R166, -INF , P2 ;  /* 0xff800000a6a67808 */ /* 0x000fe40001000000 */
[----:B------:R-:W-:Y:S02]  /*15d50*/  FMNMX.FTZ R0, R130, R0, !PT ;  /* 0x0000000082007209 */ /* 0x000fe40007810000 */
[----:B------:R-:W-:Y:S02]  /*15d60*/  FSEL R167, R167, -INF , P6 ;  /* 0xff800000a7a77808 */ /* 0x000fe40003000000 */
[----:B------:R-:W-:-:S02]  /*15d70*/  FMNMX.FTZ R0, R131, R0, !PT ;  /* 0x0000000083007209 */ /* 0x000fc40007810000 */
[----:B------:R-:W-:Y:S02]  /*15d80*/  MOV R2, UR4 ;  /* 0x0000000400027c02 */ /* 0x000fe40008000f00 */
[----:B------:R-:W-:Y:S02]  /*15d90*/  FMNMX.FTZ R0, R134, R0, !PT ;  /* 0x0000000086007209 */ /* 0x000fe40007810000 */
[C---:B------:R-:W-:Y:S01]  /*15da0*/  FSETP.NEU.FTZ.AND P3, PT, R4.reuse, -INF , PT ;  /* 0xff8000000400780b */ /* 0x040fe20003f7d000 */
[----:B------:R-:W-:Y:S01]  /*15db0*/  FMUL.FTZ R5, R4, R2 ;  /* 0x0000000204057220 */ /* 0x000fe20000410000 */
[----:B------:R-:W-:-:S04]  /*15dc0*/  FMNMX.FTZ R0, R135, R0, !PT ;  /* 0x0000000087007209 */ /* 0x000fc80007810000 */
        /* <DEDUP_REMOVED lines=56> */
[----:B------:R-:W-:Y:S02]  /*16150*/  FSEL R0, R4, RZ, P3 ;  /* 0x000000ff04007208 */ /* 0x000fe40001800000 */
[C---:B------:R-:W-:Y:S01]  /*16160*/  FSETP.NEU.FTZ.AND P2, PT, R3.reuse, -INF , PT ;  /* 0xff8000000300780b */ /* 0x040fe20003f5d000 */
[CC--:B------:R-:W-:Y:S02]  /*16170*/  FMUL.FTZ R137, R3.reuse, R2.reuse ;  /* 0x0000000203897220 */ /* 0x0c0fe40000410000 */
[----:B------:R-:W-:Y:S01]  /*16180*/  FADD.FTZ R0, -R0, R10 ;  /* 0x0000000a00007221 */ /* 0x000fe20000010100 */
[----:B------:R-:W-:Y:S01]  /*16190*/  FSEL R5, R3, RZ, P2 ;  /* 0x000000ff03057208 */ /* 0x000fe20001000000 */
[----:B------:R-:W-:Y:S01]  /*161a0*/  MUFU.EX2 R133, R133 ;  /* 0x0000008500857308 */ /* 0x000fe20000000800 */
[----:B------:R-:W-:Y:S01]  /*161b0*/  FSEL R137, R137, RZ, P2 ;  /* 0x000000ff89897208 */ /* 0x000fe20001000000 */
[----:B------:R-:W-:-:S02]  /*161c0*/  FMUL.FTZ R0, R0, R2 ;  /* 0x0000000200007220 */ /* 0x000fc40000410000 */
[----:B------:R-:W-:Y:S02]  /*161d0*/  FADD.FTZ R9, -R5, R9 ;  /* 0x0000000905097221 */ /* 0x000fe40000010100 */
[-CC-:B------:R-:W-:Y:S01]  /*161e0*/  FFMA.FTZ R189, R122, R2.reuse, -R137.reuse ;  /* 0x000000027abd7223 */ /* 0x180fe20000010889 */
[-CC-:B------:R-:W-:Y:S01]  /*161f0*/  FFMA.FTZ R140, R123, R2.reuse, -R137.reuse ;  /* 0x000000027b8c7223 */ /* 0x180fe20000010889 */
[-C--:B------:R-:W-:Y:S01]  /*16200*/  FMUL.FTZ R9, R9, R2.reuse ;  /* 0x0000000209097220 */ /* 0x080fe20000410000 */
[----:B------:R-:W0:Y:S01]  /*16210*/  MUFU.EX2 R5, R0 ;  /* 0x0000000000057308 */ /* 0x000e220000000800 */
        /* <DEDUP_REMOVED lines=15> */
[----:B------:R1:W3:Y:S01]  /*16310*/  MUFU.EX2 R0, R9 ;  /* 0x0000000900007308 */ /* 0x0002e20000000800 */
[----:B0-----:R-:W-:Y:S01]  /*16320*/  FFMA.FTZ R7, R5, R7, R188 ;  /* 0x0000000705077223 */ /* 0x001fe200000100bc */
[-CC-:B------:R-:W-:Y:S01]  /*16330*/  FFMA.FTZ R173, R154, R2.reuse, -R137.reuse ;  /* 0x000000029aad7223 */ /* 0x180fe20000010889 */
[-CC-:B------:R-:W-:Y:S01]  /*16340*/  FFMA.FTZ R134, R155, R2.reuse, -R137.reuse ;  /* 0x000000029b867223 */ /* 0x180fe20000010889 */
[-CC-:B------:R-:W-:Y:S01]  /*16350*/  FFMA.FTZ R175, R158, R2.reuse, -R137.reuse ;  /* 0x000000029eaf7223 */ /* 0x180fe20000010889 */
[-CC-:B------:R-:W-:Y:S01]  /*16360*/  FFMA.FTZ R130, R159, R2.reuse, -R137.reuse ;  /* 0x000000029f827223 */ /* 0x180fe20000010889 */
[-CC-:B------:R-:W-:Y:S01]  /*16370*/  FFMA.FTZ R169, R162, R2.reuse, -R137.reuse ;  /* 0x00000002a2a97223 */ /* 0x180fe20000010889 */
[-CC-:B--2---:R-:W-:Y:S01]  /*16380*/  FFMA.FTZ R12, R163, R2.reuse, -R137.reuse ;  /* 0x00000002a30c7223 */ /* 0x184fe20000010889 */
[----:B------:R-:W0:Y:S01]  /*16390*/  MUFU.EX2 R140, R140 ;  /* 0x0000008c008c7308 */ /* 0x000e220000000800 */
[-CC-:B------:R-:W-:Y:S01]  /*163a0*/  FFMA.FTZ R171, R166, R2.reuse, -R137.reuse ;  /* 0x00000002a6ab7223 */ /* 0x180fe20000010889 */
[----:B-1----:R-:W-:Y:S01]  /*163b0*/  FFMA.FTZ R9, R167, R2, -R137 ;  /* 0x00000002a7097223 */ /* 0x002fe20000010889 */
[----:B------:R-:W-:-:S05]  /*163c0*/  FADD.FTZ R7, R120, R7 ;  /* 0x0000000778077221 */ /* 0x000fca0000010000 */
[----:B------:R-:W1:Y:S01]  /*163d0*/  MUFU.EX2 R191, R191 ;  /* 0x000000bf00bf7308 */ /* 0x000e620000000800 */
[----:B---3--:R-:W-:-:S07]  /*163e0*/  FFMA.FTZ R6, R0, R6, R189 ;  /* 0x0000000600067223 */ /* 0x008fce00000100bd */
        /* <DEDUP_REMOVED lines=80> */
.L_x_2885:
[----:B------:R-:W-:Y:S01]  /*168f0*/  ISETP.GT.AND P2, PT, R11, R14, PT ;  /* 0x0000000e0b00720c */ /* 0x000fe20003f44270 */
[----:B------:R-:W-:Y:S01]  /*16900*/  VIADD R13, R13, 0x30860 ;  /* 0x000308600d0d7836 */ /* 0x000fe20000000000 */
[----:B------:R-:W-:Y:S01]  /*16910*/  F2FP.F16.F32.PACK_AB R186, R15, R186 ;  /* 0x000000ba0fba723e */ /* 0x000fe200000000ff */
[----:B------:R-:W-:Y:S01]  /*16920*/  IMAD.MOV.U32 R15, RZ, RZ, R197 ;  /* 0x000000ffff0f7224 */ /* 0x000fe200078e00c5 */
[----:B------:R-:W-:Y:S01]  /*16930*/  F2FP.F16.F32.PACK_AB R183, R10, R183 ;  /* 0x000000b70ab7723e */ /* 0x000fe200000000ff */
[----:B------:R-:W-:Y:S01]  /*16940*/  IMAD.MOV.U32 R10, RZ, RZ, R4 ;  /* 0x000000ffff0a7224 */ /* 0x000fe200078e0004 */
[----:B------:R-:W-:Y:S02]  /*16950*/  PRMT R13, R212, 0x654, R13 ;  /* 0x00000654d40d7816 */ /* 0x000fe4000000000d */
        /* <DEDUP_REMOVED lines=24> */
[----:B------:R-:W-:Y:S02]  /*16ae0*/  IADD3 R11, R11, -0x1, RZ ;  /* 0xffffffff0b0b7810 */ /* 0x000fe40007ffe0ff */
[----:B0-----:R-:W-:Y:S01]  /*16af0*/  MOV R13, R200 ;  /* 0x000000c8000d7202 */ /* 0x001fe20000000f00 */
[----:B------:R-:W-:Y:S06]  /*16b00*/  @P2 BRA `(.L_x_2886) ;  /* 0xffffffd800082947 */ /* 0x000fec000383ffff */
[----:B------:R-:W-:Y:S05]  /*16b10*/  BSYNC B1 ;  /* 0x0000000000017941 */ /* 0x000fea0003800000 */
.L_x_2873:
[----:B------:R-:W-:Y:S05]  /*16b20*/  BSYNC B0 ;  /* 0x0000000000007941 */ /* 0x000fea0003800000 */
.L_x_2872:
[----:B------:R-:W-:Y:S01]  /*16b30*/  ISETP.GE.AND P1, PT, R11, RZ, PT ;  /* 0x000000ff0b00720c */ /* 0x000fe20003f26270 */
[----:B------:R-:W-:-:S12]  /*16b40*/  BSSY B0, `(.L_x_2887) ;  /* 0x0000212000007945 */ /* 0x000fd80003800000 */
[----:B------:R-:W-:Y:S05]  /*16b50*/  @!P1 BRA `(.L_x_2888) ;  /* 0x0000002000409947 */ /* 0x000fea0003800000 */
[----:B------:R-:W-:Y:S01]  /*16b60*/  IMAD.MOV.U32 R10, RZ, RZ, R3 ;  /* 0x000000ffff0a7224 */ /* 0x000fe200078e0003 */
[----:B------:R-:W-:Y:S01]  /*16b70*/  MOV R9, R4 ;  /* 0x0000000400097202 */ /* 0x000fe20000000f00 */
[----:B------:R-:W-:Y:S02]  /*16b80*/  IMAD.MOV.U32 R12, RZ, RZ, R200 ;  /* 0x000000ffff0c7224 */ /* 0x000fe400078e00c8 */
[----:B------:R-:W-:-:S07]  /*16b90*/  IMAD.MOV.U32 R14, RZ, RZ, R197 ;  /* 0x000000ffff0e7224 */ /* 0x000fce00078e00c5 */
.L_x_2901:
[----:B------:R-:W-:-:S04]  /*16ba0*/  IADD3 R13, R14, 0x1, RZ ;  /* 0x000000010e0d7810 */ /* 0x000fc80007ffe0ff */
[----:B------:R-:W-:-:S04]  /*16bb0*/  ISETP.NE.AND P1, PT, R13, 0x2, PT ;  /* 0x000000020d00780c */ /* 0x000fc80003f25270 */
[----:B------:R-:W-:Y:S02]  /*16bc0*/  SEL R13, R13, RZ, P1 ;  /* 0x000000ff0d0d7207 */ /* 0x000fe40000800000 */
[----:B------:R-:W-:-:S03]  /*16bd0*/  SEL R3, RZ, 0x1, P1 ;  /* 0x00000001ff037807 */ /* 0x000fc60000800000 */
[----:B------:R-:W-:Y:S01]  /*16be0*/  IMAD.MOV.U32 R197, RZ, RZ, R13 ;  /* 0x000000ffffc57224 */ /* 0x000fe200078e000d */
[----:B------:R-:W-:Y:S01]  /*16bf0*/  LOP3.LUT R200, R12, R3, RZ, 0x3c, !PT ;  /* 0x000000030cc87212 */ /* 0x000fe200078e3cff */
[----:B------:R-:W-:Y:S06]  /*16c00*/  @!P0 BRA `(.L_x_2889) ;  /* 0x0000000000048947 */ /* 0x000fec0003800000 */
[----:B------:R-:W-:Y:S01]  /*16c10*/  BPT.TRAP 0x1 ;  /* 0x000000040000795c */ /* 0x000fe20000300000 */
.L_x_2889:
[----:B------:R-:W-:Y:S01]  /*16c20*/  IMAD R2, R197, 0x8, R18 ;  /* 0x00000008c5027824 */ /* 0x000fe200078e0212 */
[----:B------:R-:W-:-:S04]  /*16c30*/  SHF.L.U32 R3, R200, 0x1f, RZ ;  /* 0x0000001fc8037819 */ /* 0x000fc800000006ff */
[----:B------:R0:W1:Y:S01]  /*16c40*/  SYNCS.PHASECHK.TRANS64.TRYWAIT P1, [R2+URZ+0x30830], R3 ;  /* 0x03083003020075a7 */ /* 0x000062000802017f */
[----:B------:R-:W-:Y:S05]  /*16c50*/  @!P0 BRA `(.L_x_2890) ;  /* 0x0000000000048947 */ /* 0x000fea0003800000 */
[----:B------:R-:W-:Y:S01]  /*16c60*/  BPT.TRAP 0x1 ;  /* 0x000000040000795c */ /* 0x000fe20000300000 */
.L_x_2890:
[----:B------:R-:W-:Y:S01]  /*16c70*/  IMAD R4, R197, 0x900, R8 ;  /* 0x00000900c5047824 */ /* 0x000fe200078e0208 */
[----:B------:R-:W-:Y:S03]  /*16c80*/  BSSY B1, `(.L_x_2891) ;  /* 0x0000006000017945 */ /* 0x000fe60003800000 */
[C---:B------:R-:W-:Y:S01]  /*16c90*/  VIADD R21, R4.reuse, 0x4 ;  /* 0x0000000404157836 */ /* 0x040fe20000000000 */
[----:B------:R-:W-:Y:S01]  /*16ca0*/  IADD3 R15, R4, 0x2, RZ ;  /* 0x00000002040f7810 */ /* 0x000fe20007ffe0ff */
[----:B-1----:R-:W-:Y:S06]  /*16cb0*/  @P1 BRA `(.L_x_2892) ;  /* 0x0000000000081947 */ /* 0x002fec0003800000 */
[----:B------:R-:W1:Y:S02]  /*16cc0*/  SYNCS.PHASECHK.TRANS64.TRYWAIT P1, [R2+URZ+0x30830], R3 ;  /* 0x03083003020075a7 */ /* 0x000e64000802017f */
[----:B-1----:R-:W-:Y:S05]  /*16cd0*/  @!P1 BRA `(.L_x_2893) ;  /* 0x000000dc00389947 */ /* 0x002fea0003800000 */
.L_x_2892:
[----:B------:R-:W-:Y:S05]  /*16ce0*/  BSYNC B1 ;  /* 0x0000000000017941 */ /* 0x000fea0003800000 */
.L_x_2891:
[----:B------:R-:W2:Y:S04]  /*16cf0*/  LDL.64 R122, [R1+0x30] ;  /* 0x00003000017a7983 */ /* 0x000ea80000100a00 */
[----:B------:R3:W-:Y:S04]  /*16d00*/  STL.64 [R1+0x80], R8 ;  /* 0x0000800801007387 */ /* 0x0007e80000100a00 */
[----:B---3--:R-:W3:Y:S04]  /*16d10*/  LDL.64 R8, [R1+0x28] ;  /* 0x0000280001087983 */ /* 0x008ee80000100a00 */
[----:B------:R4:W-:Y:S04]  /*16d20*/  STL.64 [R1+0x78], R6 ;  /* 0x0000780601007387 */ /* 0x0009e80000100a00 */
[----:B----4-:R-:W4:Y:S01]  /*16d30*/  LDL.64 R6, [R1+0x20] ;  /* 0x0000200001067983 */ /* 0x010f220000100a00 */
[----:B01----:R-:W-:Y:S01]  /*16d40*/  IMAD.MOV.U32 R2, RZ, RZ, R4 ;  /* 0x000000ffff027224 */ /* 0x003fe200078e0004 */
[----:B------:R-:W-:Y:S01]  /*16d50*/  MOV R3, 0x40000040 ;  /* 0x4000004000037802 */ /* 0x000fe20000000f00 */
[C---:B------:R-:W-:Y:S01]  /*16d60*/  VIADD R20, R4.reuse, 0x6 ;  /* 0x0000000604147836 */ /* 0x040fe20000000000 */
[----:B------:R-:W-:Y:S01]  /*16d70*/  MOV R121, 0x40000040 ;  /* 0x4000004000797802 */ /* 0x000fe20000000f00 */
[----:B------:R-:W-:Y:S01]  /*16d80*/  VIADD R120, R4, 0x304 ;  /* 0x0000030404787836 */ /* 0x000fe20000000000 */
[----:B------:R-:W-:Y:S01]  /*16d90*/  R2UR UR26, R2 ;  /* 0x00000000021a72ca */ /* 0x000fe200000e0000 */
[----:B------:R-:W-:Y:S01]  /*16da0*/  IMAD.MOV.U32 R2, RZ, RZ, R15 ;  /* 0x000000ffff027224 */ /* 0x000fe200078e000f */
[----:B------:R-:W-:-:S02]  /*16db0*/  R2UR UR14, R20 ;  /* 0x00000000140e72ca */ /* 0x000fc400000e0000 */
[----:B------:R-:W-:Y:S02]  /*16dc0*/  IADD3 R20, R4, 0x302, RZ ;  /* 0x0000030204147810 */ /* 0x000fe40007ffe0ff */
[----:B------:R-:W-:Y:S02]  /*16dd0*/  R2UR UR22, R2 ;  /* 0x00000000021672ca */ /* 0x000fe400000e0000 */
[----:B------:R-:W-:Y:S01]  /*16de0*/  MOV R2, R21 ;  /* 0x0000001500027202 */ /* 0x000fe20000000f00 */
[----:B------:R-:W-:Y:S01]  /*16df0*/  FMUL.FTZ R24, R24, R5 ;  /* 0x0000000518187220 */ /* 0x000fe20000410000 */
[----:B------:R-:W-:Y:S01]  /*16e00*/  R2UR UR6, R20 ;  /* 0x00000000140672ca */ /* 0x000fe200000e0000 */
[----:B------:R-:W-:Y:S01]  /*16e10*/  VIADD R20, R4, 0x600 ;  /* 0x0000060004147836 */ /* 0x000fe20000000000 */
[----:B------:R-:W-:Y:S01]  /*16e20*/  R2UR UR18, R2 ;  /* 0x00000000021272ca */ /* 0x000fe200000e0000 */
[----:B------:R-:W-:Y:S01]  /*16e30*/  VIADD R2, R4, 0x300 ;  /* 0x0000030004027836 */ /* 0x000fe20000000000 */
[----:B------:R-:W-:Y:S01]  /*16e40*/  R2UR UR58, R120 ;  /* 0x00000000783a72ca */ /* 0x000fe200000e0000 */
[----:B------:R-:W-:Y:S01]  /*16e50*/  VIADD R120, R4, 0x602 ;  /* 0x0000060204787836 */ /* 0x000fe20000000000 */
[----:B------:R-:W-:Y:S01]  /*16e60*/  R2UR UR50, R20 ;  /* 0x00000000143272ca */ /* 0x000fe200000e0000 */
[----:B------:R-:W-:Y:S01]  /*16e70*/  VIADD R20, R4, 0x606 ;  /* 0x0000060604147836 */ /* 0x000fe20000000000 */
[----:B------:R-:W-:Y:S01]  /*16e80*/  R2UR UR10, R2 ;  /* 0x00000000020a72ca */ /* 0x000fe200000e0000 */
[----:B------:R-:W-:-:S02]  /*16e90*/  VIADD R2, R4, 0x306 ;  /* 0x0000030604027836 */ /* 0x000fc40000000000 */
[-C--:B------:R-:W-:Y:S01]  /*16ea0*/  FMUL.FTZ R25, R25, R5.reuse ;  /* 0x0000000519197220 */ /* 0x080fe20000410000 */
[-C--:B------:R-:W-:Y:S01]  /*16eb0*/  FMUL.FTZ R28, R28, R5.reuse ;  /* 0x000000051c1c7220 */ /* 0x080fe20000410000 */
[-C--:B------:R-:W-:Y:S01]  /*16ec0*/  FMUL.FTZ R29, R29, R5.reuse ;  /* 0x000000051d1d7220 */ /* 0x080fe20000410000 */
[-C--:B------:R-:W-:Y:S01]  /*16ed0*/  FMUL.FTZ R32, R32, R5.reuse ;  /* 0x0000000520207220 */ /* 0x080fe20000410000 */
[----:B------:R-:W-:Y:S01]  /*16ee0*/  R2UR UR54, R2 ;  /* 0x00000000023672ca */ /* 0x000fe200000e0000 */
[-C--:B------:R-:W-:Y:S01]  /*16ef0*/  FMUL.FTZ R33, R33, R5.reuse ;  /* 0x0000000521217220 */ /* 0x080fe20000410000 */
        /* <DEDUP_REMOVED lines=162> */
.L_x_2894:
[----:B------:R-:W-:Y:S01]  /*17920*/  SHF.L.U32 R0, R12, 0x1f, RZ ;  /* 0x0000001f0c007819 */ /* 0x000fe200000006ff */
[----:B------:R-:W-:-:S04]  /*17930*/  IMAD R12, R14, 0x8, R18 ;  /* 0x000000080e0c7824 */ /* 0x000fc800078e0212 */
[----:B------:R0:W1:Y:S01]  /*17940*/  SYNCS.PHASECHK.TRANS64.TRYWAIT P1, [R12+URZ+0x30850], R0 ;  /* 0x030850000c0075a7 */ /* 0x000062000802017f */
[----:B------:R-:W-:Y:S05]  /*17950*/  @!P0 BRA `(.L_x_2895) ;  /* 0x0000000000048947 */ /* 0x000fea0003800000 */
[----:B------:R-:W-:Y:S01]  /*17960*/  BPT.TRAP 0x1 ;  /* 0x000000040000795c */ /* 0x000fe20000300000 */
.L_x_2895:
[----:B------:R-:W-:Y:S04]  /*17970*/  BSSY B1, `(.L_x_2896) ;  /* 0x0000004000017945 */ /* 0x000fe80003800000 */
[----:B-1----:R-:W-:Y:S05]  /*17980*/  @P1 BRA `(.L_x_2897) ;  /* 0x0000000000081947 */ /* 0x002fea0003800000 */
[----:B------:R-:W1:Y:S02]  /*17990*/  SYNCS.PHASECHK.TRANS64.TRYWAIT P1, [R12+URZ+0x30850], R0 ;  /* 0x030850000c0075a7 */ /* 0x000e64000802017f */
[----:B-1----:R-:W-:Y:S05]  /*179a0*/  @!P1 BRA `(.L_x_2898) ;  /* 0x000000d000189947 */ /* 0x002fea0003800000 */
.L_x_2897:
[----:B------:R-:W-:Y:S05]  /*179b0*/  BSYNC B1 ;  /* 0x0000000000017941 */ /* 0x000fea0003800000 */
.L_x_2896:
        /* <DEDUP_REMOVED lines=48> */
.L_x_2899:
[----:B-----5:R-:W-:Y:S01]  /*17cc0*/  FMNMX.FTZ R0, R120, R9, !PT ;  /* 0x0000000978007209 */ /* 0x020fe20007810000 */
[----:B------:R-:W-:Y:S01]  /*17cd0*/  ULDC UR4, c[0x0][0x988] ;  /* 0x0002620000047ab9 */ /* 0x000fe20000000800 */
[----:B------:R-:W-:Y:S02]  /*17ce0*/  IMAD R13, R13, 0x8, R18 ;  /* 0x000000080d0d7824 */ /* 0x000fe400078e0212 */
        /* <DEDUP_REMOVED lines=46> */
[----:B------:R-:W0:Y:S01]  /*17fd0*/  SHFL.BFLY PT, R2, R4, 0x2, 0x1f ;  /* 0x0c401f0004027f89 */ /* 0x000e2200000e0000 */
[----:B------:R-:W-:-:S05]  /*17fe0*/  FMNMX.FTZ R3, R167, R0, !PT ;  /* 0x00000000a7037209 */ /* 0x000fca0007810000 */
[----:B------:R-:W1:Y:S01]  /*17ff0*/  SHFL.BFLY PT, R0, R3, 0x2, 0x1f ;  /* 0x0c401f0003007f89 */ /* 0x000e6200000e0000 */
[----:B0-----:R-:W-:-:S05]  /*18000*/  FMNMX.FTZ R4, R4, R2, !PT ;  /* 0x0000000204047209 */ /* 0x001fca0007810000 */
[----:B------:R-:W0:Y:S01]  /*18010*/  SHFL.BFLY PT, R2, R4, 0x1, 0x1f ;  /* 0x0c201f0004027f89 */ /* 0x000e2200000e0000 */
[----:B-1----:R-:W-:-:S05]  /*18020*/  FMNMX.FTZ R3, R3, R0, !PT ;  /* 0x0000000003037209 */ /* 0x002fca0007810000 */
[----:B------:R-:W1:Y:S01]  /*18030*/  SHFL.BFLY PT, R0, R3, 0x1, 0x1f ;  /* 0x0c201f0003007f89 */ /* 0x000e6200000e0000 */
[----:B0-----:R-:W-:Y:S02]  /*18040*/  FMNMX.FTZ R4, R4, R2, !PT ;  /* 0x0000000204047209 */ /* 0x001fe40007810000 */
[----:B------:R-:W-:-:S03]  /*18050*/  MOV R2, UR4 ;  /* 0x0000000400027c02 */ /* 0x000fc60008000f00 */
[C---:B------:R-:W-:Y:S01]  /*18060*/  FADD.FTZ R5, -R4.reuse, R9 ;  /* 0x0000000904057221 */ /* 0x040fe20000010100 */
[----:B-1----:R-:W-:Y:S01]  /*18070*/  FMNMX.FTZ R3, R3, R0, !PT ;  /* 0x0000000003037209 */ /* 0x002fe20007810000 */
[-C--:B------:R-:W-:Y:S02]  /*18080*/  FMUL.FTZ R9, R4, R2.reuse ;  /* 0x0000000204097220 */ /* 0x080fe40000410000 */
[-C--:B------:R-:W-:Y:S02]  /*18090*/  FMUL.FTZ R5, R5, R2.reuse ;  /* 0x0000000205057220 */ /* 0x080fe40000410000 */
[-CC-:B------:R-:W-:Y:S01]  /*180a0*/  FFMA.FTZ R169, R125, R2.reuse, -R9.reuse ;  /* 0x000000027da97223 */ /* 0x180fe20000010809 */
[-CC-:B------:R-:W-:Y:S01]  /*180b0*/  FFMA.FTZ R125, R129, R2.reuse, -R9.reuse ;  /* 0x00000002817d7223 */ /* 0x180fe20000010809 */
[C---:B------:R-:W-:Y:S01]  /*180c0*/  FADD.FTZ R0, -R3.reuse, R10 ;  /* 0x0000000a03007221 */ /* 0x040fe20000010100 */
[-C--:B------:R-:W-:Y:S01]  /*180d0*/  FMUL.FTZ R129, R3, R2.reuse ;  /* 0x0000000203817220 */ /* 0x080fe20000410000 */
[-CC-:B------:R-:W-:Y:S01]  /*180e0*/  FFMA.FTZ R188, R120, R2.reuse, -R9.reuse ;  /* 0x0000000278bc7223 */ /* 0x180fe20000010809 */
[-C--:B------:R-:W-:Y:S01]  /*180f0*/  FFMA.FTZ R171, R121, R2.reuse, -R9 ;  /* 0x0000000279ab7223 */ /* 0x080fe20000010809 */
[-C--:B------:R-:W-:Y:S01]  /*18100*/  FMUL.FTZ R0, R0, R2.reuse ;  /* 0x0000000200007220 */ /* 0x080fe20000410000 */
[-C--:B------:R-:W-:Y:S01]  /*18110*/  FFMA.FTZ R189, R122, R2.reuse, -R129 ;  /* 0x000000027abd7223 */ /* 0x080fe20000010881 */
[-C--:B------:R-:W-:Y:S01]  /*18120*/  FFMA.FTZ R184, R128, R2.reuse, -R9 ;  /* 0x0000000280b87223 */ /* 0x080fe20000010809 */
[-C--:B------:R-:W-:Y:S01]  /*18130*/  FFMA.FTZ R128, R123, R2.reuse, -R129 ;  /* 0x000000027b807223 */ /* 0x080fe20000010881 */
[----:B------:R-:W-:Y:S01]  /*18140*/  MUFU.EX2 R5, R5 ;  /* 0x0000000500057308 */ /* 0x000fe20000000800 */
[-C--:B------:R-:W-:Y:S01]  /*18150*/  FFMA.FTZ R190, R124, R2.reuse, -R9 ;  /* 0x000000027cbe7223 */ /* 0x080fe20000010809 */
[-CC-:B------:R-:W-:Y:S01]  /*18160*/  FFMA.FTZ R191, R126, R2.reuse, -R129.reuse ;  /* 0x000000027ebf7223 */ /* 0x180fe20000010881 */
[-CC-:B------:R-:W-:Y:S01]  /*18170*/  FFMA.FTZ R127, R127, R2.reuse, -R129.reuse ;  /* 0x000000027f7f7223 */ /* 0x180fe20000010881 */
[----:B------:R-:W-:Y:S01]  /*18180*/  FFMA.FTZ R185, R130, R2, -R129 ;  /* 0x0000000282b97223 */ /* 0x000fe20000010881 */
[----:B------:R-:W-:-:S02]  /*18190*/  VIADD R130, R13, 0x30840 ;  /* 0x000308400d827836 */ /* 0x000fc40000000000 */
[-C--:B------:R-:W-:Y:S01]  /*181a0*/  FFMA.FTZ R126, R131, R2.reuse, -R129 ;  /* 0x00000002837e7223 */ /* 0x080fe20000010881 */
[-C--:B------:R-:W-:Y:S01]  /*181b0*/  FFMA.FTZ R186, R132, R2.reuse, -R9 ;  /* 0x0000000284ba7223 */ /* 0x080fe20000010809 */
[----:B------:R-:W0:Y:S01]  /*181c0*/  MUFU.EX2 R188, R188 ;  /* 0x000000bc00bc7308 */ /* 0x000e220000000800 */
[-C--:B------:R-:W-:Y:S01]  /*181d0*/  FFMA.FTZ R187, R134, R2.reuse, -R129 ;  /* 0x0000000286bb7223 */ /* 0x080fe20000010881 */
[----:B------:R-:W-:Y:S01]  /*181e0*/  PRMT R130, R212, 0x654, R130 ;  /* 0x00000654d4827816 */ /* 0x000fe20000000082 */
[-CC-:B------:R-:W-:Y:S01]  /*181f0*/  FFMA.FTZ R124, R133, R2.reuse, -R9.reuse ;  /* 0x00000002857c7223 */ /* 0x180fe20000010809 */
[-C--:B------:R-:W-:Y:S01]  /*18200*/  FFMA.FTZ R180, R136, R2.reuse, -R9 ;  /* 0x0000000288b47223 */ /* 0x080fe20000010809 */
[-CC-:B------:R-:W-:Y:S01]  /*18210*/  FFMA.FTZ R123, R135, R2.reuse, -R129.reuse ;  /* 0x00000002877b7223 */ /* 0x180fe20000010881 */
[----:B------:R1:W-:Y:S01]  /*18220*/  SYNCS.ARRIVE.TRANS64.RED.A1T0 RZ, [R130+URZ], RZ ;  /* 0x000000ff82ff79a7 */ /* 0x0003e2000810043f */
        /* <DEDUP_REMOVED lines=9> */
[----:B------:R-:W2:Y:S01]  /*182c0*/  MUFU.EX2 R189, R189 ;  /* 0x000000bd00bd7308 */ /* 0x000ea20000000800 */
[----:B0-----:R-:W-:Y:S01]  /*182d0*/  FFMA.FTZ R7, R5, R7, R188 ;  /* 0x0000000705077223 */ /* 0x001fe200000100bc */
        /* <DEDUP_REMOVED lines=8> */
[-C--:B-1----:R-:W-:Y:S01]  /*18360*/  FFMA.FTZ R130, R167, R2.reuse, -R129 ;  /* 0x00000002a7827223 */ /* 0x082fe20000010881 */
[-CC-:B------:R-:W-:Y:S01]  /*18370*/  FFMA.FTZ R121, R137, R2.reuse, -R9.reuse ;  /* 0x0000000289797223 */ /* 0x180fe20000010809 */
[-CC-:B------:R-:W-:Y:S01]  /*18380*/  FFMA.FTZ R182, R140, R2.reuse, -R9.reuse ;  /* 0x000000028cb67223 */ /* 0x180fe20000010809 */
[-CC-:B------:R-:W-:Y:S01]  /*18390*/  FFMA.FTZ R120, R141, R2.reuse, -R9.reuse ;  /* 0x000000028d787223 */ /* 0x180fe20000010809 */
[-CC-:B------:R-:W-:Y:S01]  /*183a0*/  FFMA.FTZ R176, R144, R2.reuse, -R9.reuse ;  /* 0x0000000290b07223 */ /* 0x180fe20000010809 */
[----:B------:R-:W-:Y:S01]  /*183b0*/  FFMA.FTZ R21, R145, R2, -R9 ;  /* 0x0000000291157223 */ /* 0x000fe20000010809 */
[----:B------:R-:W1:Y:S01]  /*183c0*/  MUFU.EX2 R128, R128 ;  /* 0x0000008000807308 */ /* 0x000e620000000800 */
[----:B--2---:R-:W-:Y:S01]  /*183d0*/  FFMA.FTZ R6, R0, R6, R189 ;  /* 0x0000000600067223 */ /* 0x004fe200000100bd */
[-CC-:B------:R-:W-:Y:S01]  /*183e0*/  FFMA.FTZ R178, R148, R2.reuse, -R9.reuse ;  /* 0x0000000294b27223 */ /* 0x180fe20000010809 */
[-CC-:B------:R-:W-:Y:S01]  /*183f0*/  FFMA.FTZ R20, R149, R2.reuse, -R9.reuse ;  /* 0x0000000295147223 */ /* 0x180fe20000010809 */
[-CC-:B------:R-:W-:Y:S01]  /*18400*/  FFMA.FTZ R172, R152, R2.reuse, -R9.reuse ;  /* 0x0000000298ac7223 */ /* 0x180fe20000010809 */
[-CC-:B------:R-:W-:Y:S01]  /*18410*/  FFMA.FTZ R15, R153, R2.reuse, -R9.reuse ;  /* 0x00000002990f7223 */ /* 0x180fe20000010809 */
[-CC-:B------:R-:W-:Y:S01]  /*18420*/  FFMA.FTZ R174, R156, R2.reuse, -R9.reuse ;  /* 0x000000029cae7223 */ /* 0x180fe20000010809 */
[-C--:B------:R-:W-:Y:S01]  /*18430*/  FFMA.FTZ R14, R157, R2.reuse, -R9 ;  /* 0x000000029d0e7223 */ /* 0x080fe20000010809 */
[----:B------:R-:W2:Y:S01]  /*18440*/  MUFU.EX2 R190, R190 ;  /* 0x000000be00be7308 */ /* 0x000ea20000000800 */
[----:B0-----:R-:W-:Y:S01]  /*18450*/  FADD.FTZ R7, R171, R7 ;  /* 0x00000007ab077221 */ /* 0x001fe20000010000 */
[-CC-:B------:R-:W-:Y:S01]  /*18460*/  FFMA.FTZ R168, R160, R2.reuse, -R9.reuse ;  /* 0x00000002a0a87223 */ /* 0x180fe20000010809 */
[-CC-:B------:R-:W-:Y:S01]  /*18470*/  FFMA.FTZ R10, R161, R2.reuse, -R9.reuse ;  /* 0x00000002a10a7223 */ /* 0x180fe20000010809 */
[-CC-:B------:R-:W-:Y:S01]  /*18480*/  FFMA.FTZ R170, R164, R2.reuse, -R9.reuse ;  /* 0x00000002a4aa7223 */ /* 0x180fe20000010809 */
[----:B------:R-:W-:-:S03]  /*18490*/  FFMA.FTZ R9, R165, R2, -R9 ;  /* 0x00000002a5097223 */ /* 0x000fc60000010809 */
        /* <DEDUP_REMOVED lines=90> */
.L_x_2900:
[C---:B------:R-:W-:Y:S01]  /*18a40*/  ISETP.GT.AND P1, PT, R11.reuse, RZ, PT ;  /* 0x000000ff0b00720c */ /* 0x040fe20003f24270 */
[----:B------:R-:W-:Y:S01]  /*18a50*/  VIADD R11, R11, 0xffffffff ;  /* 0xffffffff0b0b7836 */ /* 0x000fe20000000000 */
[----:B------:R-:W-:Y:S02]  /*18a60*/  IADD3 R12, R12, 0x30860, RZ ;  /* 0x000308600c0c7810 */ /* 0x000fe40007ffe0ff */
[----:B------:R-:W-:Y:S02]  /*18a70*/  F2FP.F16.F32.PACK_AB R188, R171, R188 ;  /* 0x000000bcabbc723e */ /* 0x000fe400000000ff */
        /* <DEDUP_REMOVED lines=8> */
[----:B------:R-:W-:Y:S01]  /*18b00*/  F2FP.F16.F32.PACK_AB R189, R128, R189 ;  /* 0x000000bd80bd723e */ /* 0x000fe200000000ff */
[----:B0-----:R-:W-:Y:S01]  /*18b10*/  IMAD.MOV.U32 R12, RZ, RZ, R200 ;  /* 0x000000ffff0c7224 */ /* 0x001fe200078e00c8 */
        /* <DEDUP_REMOVED lines=20> */
.L_x_2888:
[----:B------:R-:W-:Y:S05]  /*18c60*/  BSYNC B0 ;  /* 0x0000000000007941 */ /* 0x000fea0003800000 */
.L_x_2887:
        /* <DEDUP_REMOVED lines=99> */
.L_x_2902:
[----:B------:R-:W-:Y:S02]  /*192a0*/  LEA R10, R197, R18, 0x3 ;  /* 0x00000012c50a7211 */ /* 0x000fe400078e18ff */
[----:B------:R-:W-:-:S04]  /*192b0*/  SHF.L.U32 R5, R200, 0x1f, RZ ;  /* 0x0000001fc8057819 */ /* 0x000fc800000006ff */
[----:B------:R0:W1:Y:S01]  /*192c0*/  SYNCS.PHASECHK.TRANS64.TRYWAIT P1, [R10+URZ+0x30850], R5 ;  /* 0x030850050a0075a7 */ /* 0x000062000802017f */
[----:B------:R-:W-:Y:S05]  /*192d0*/  @!P0 BRA `(.L_x_2903) ;  /* 0x0000000000048947 */ /* 0x000fea0003800000 */
[----:B------:R-:W-:Y:S01]  /*192e0*/  BPT.TRAP 0x1 ;  /* 0x000000040000795c */ /* 0x000fe20000300000 */
.L_x_2903:
        /* <DEDUP_REMOVED lines=9> */
.L_x_2905:
[----:B------:R-:W-:Y:S05]  /*19380*/  BSYNC B0 ;  /* 0x0000000000007941 */ /* 0x000fea0003800000 */
.L_x_2904:
[----:B------:R-:W-:Y:S01]  /*19390*/  IMAD.MOV.U32 R8, RZ, RZ, R0 ;  /* 0x000000ffff087224 */ /* 0x000fe200078e0000 */
[----:B------:R-:W-:Y:S01]  /*193a0*/  MOV R9, 0x40000040 ;  /* 0x4000004000097802 */ /* 0x000fe20000000f00 */
[----:B------:R-:W-:Y:S01]  /*193b0*/  WARPGROUP.ARRIVE ;  /* 0x00000000000079c5 */ /* 0x000fe20000000000 */
[----:B01----:R-:W-:Y:S02]  /*193c0*/  SHFL.BFLY PT, R5, R6, 0x2, 0x1f ;  /* 0x0c401f0006057f89 */ /* 0x003fe400000e0000 */
[----:B------:R-:W-:Y:S01]  /*193d0*/  R2UR UR6, R8 ;  /* 0x00000000080672ca */ /* 0x000fe200000e0000 */
[----:B------:R-:W-:Y:S01]  /*193e0*/  VIADD R8, R0, 0x80 ;  /* 0x0000008000087836 */ /* 0x000fe20000000000 */
[----:B------:R-:W-:Y:S01]  /*193f0*/  R2UR UR7, R9 ;  /* 0x00000000090772ca */ /* 0x000fe200000e0000 */
[----:B------:R-:W-:-:S12]  /*19400*/  IMAD.MOV.U32 R9, RZ, RZ, 0x40000040 ;  /* 0x40000040ff097424 */ /* 0x000fd800078e00ff */
        /* <DEDUP_REMOVED lines=25> */
[----:B------:R-:W-:Y:S02]  /*195a0*/  IADD3 R8, R0, 0x280, RZ ;  /* 0x0000028000087810 */ /* 0x000fe40007ffe0ff */
[----:B------:R-:W0:Y:S02]  /*195b0*/  SHFL.BFLY PT, R0, R7, 0x2, 0x1f ;  /* 0x0c401f0007007f89 */ /* 0x000e2400000e0000 */
[----:B0-----:R-:W-:Y:S01]  /*195c0*/  FADD.FTZ R0, R0, R7 ;  /* 0x0000000700007221 */ /* 0x001fe20000010000 */
[----:B------:R-:W-:-:S02]  /*195d0*/  WARPGROUP.DEPBAR.LE gsb0, 0x0 ;  /* 0x00008000000079c5 */ /* 0x000fc40000010000 */
[----:B------:R-:W-:-:S08]  /*195e0*/  WARPGROUP.ARRIVE ;  /* 0x00000000000079c5 */ /* 0x000fd00000000000 */
[----:B------:R-:W-:Y:S01]  /*195f0*/  HGMMA.64x192x16.F32 R24, R172, gdesc[UR4].tnspB, R24, gsb0 ;  /* 0x42e00004ac187df0 */ /* 0x000fe20008000818 */
[----:B------:R-:W-:Y:S01]  /*19600*/  R2UR UR6, R8 ;  /* 0x00000000080672ca */ /* 0x000fe200000e0000 */
[----:B------:R-:W-:Y:S01]  /*19610*/  FADD.FTZ R8, R5, R6 ;  /* 0x0000000605087221 */ /* 0x000fe20000010000 */
[----:B------:R-:W-:Y:S01]  /*19620*/  R2UR UR7, R9 ;  /* 0x00000000090772ca */ /* 0x000fe200000e0000 */
[----:B------:R-:W0:Y:S01]  /*19630*/  SHFL.BFLY PT, R5, R0, 0x1, 0x1f ;  /* 0x0c201f0000057f89 */ /* 0x000e2200000e0000 */
[----:B------:R-:W-:-:S03]  /*19640*/  CS2R R6, SRZ ;  /* 0x0000000000067805 */ /* 0x000fc6000001ff00 */
[----:B------:R-:W1:Y:S01]  /*19650*/  SHFL.BFLY PT, R9, R8, 0x1, 0x1f ;  /* 0x0c201f0008097f89 */ /* 0x000e6200000e0000 */
[----:B0-----:R-:W-:Y:S01]  /*19660*/  FADD.FTZ R13, R0, R5 ;  /* 0x00000005000d7221 */ /* 0x001fe20000010000 */
[----:B------:R-:W-:Y:S01]  /*19670*/  IMAD.MOV.U32 R0, RZ, RZ, -0x800000 ;  /* 0xff800000ff007424 */ /* 0x000fe200078e00ff */
[----:B------:R-:W-:Y:S01]  /*19680*/  MOV R5, 0xff800000 ;  /* 0xff80000000057802 */ /* 0x000fe20000000f00 */
[----:B-1----:R-:W-:Y:S02]  /*19690*/  FADD.FTZ R14, R8, R9 ;  /* 0x00000009080e7221 */ /* 0x002fe40000010000 */
[----:B------:R-:W-:-:S03]  /*196a0*/  FSETP.NE.FTZ.AND P1, PT, R13, RZ, PT ;  /* 0x000000ff0d00720b */ /* 0x000fc60003f35000 */
        /* <DEDUP_REMOVED lines=13> */
[----:B------:R-:W-:Y:S03]  /*19780*/  HGMMA.64x192x16.F32 R24, R168, gdesc[UR4].tnspB, R24, gsb0 ;  /* 0x42e00004a8187df0 */ /* 0x000fe60008000818 */
[----:B------:R-:W-:Y:S02]  /*19790*/  WARPGROUP.DEPBAR.LE gsb0, 0x0 ;  /* 0x00008000000079c5 */ /* 0x000fe40000010000 */
[----:B--23--:R-:W-:Y:S05]  /*197a0*/  @!P0 BRA `(.L_x_2907) ;  /* 0x0000000000048947 */ /* 0x00cfea0003800000 */
[----:B------:R-:W-:Y:S01]  /*197b0*/  BPT.TRAP 0x1 ;  /* 0x000000040000795c */ /* 0x000fe20000300000 */
.L_x_2907:
        /* <DEDUP_REMOVED lines=54> */
[----:B------:R-:W-:Y:S01]  /*19b20*/  SEL R7, RZ, 0x1, P1 ;  /* 0x00000001ff077807 */ /* 0x000fe20000800000 */
[-C--:B0-----:R-:W-:Y:S01]  /*19b30*/  FMUL.FTZ R123, R83, R6.reuse ;  /* 0x00000006537b7220 */ /* 0x081fe20000410000 */
        /* <DEDUP_REMOVED lines=49> */
[----:B------:R-:W-:Y:S02]  /*19e50*/  SEL R197, R197, RZ, P1 ;  /* 0x000000ffc5c57207 */ /* 0x000fe40000800000 */
[----:B--2---:R-:W-:-:S05]  /*19e60*/  IADD3 R9, R9, 0x1, RZ ;  /* 0x0000000109097810 */ /* 0x004fca0007ffe0ff */
[----:B------:R1:W-:Y:S02]  /*19e70*/  STL [R1+0x38], R9 ;  /* 0x0000380901007387 */ /* 0x0003e40000100800 */
.L_x_2808:
[----:B------:R-:W1:Y:S08]  /*19e80*/  S2UR UR4, SR_CgaCtaId ;  /* 0x00000000000479c3 */ /* 0x000e700000008800 */
[----:B------:R-:W-:Y:S01]  /*19e90*/  BAR.SYNC.DEFER_BLOCKING 0x5, 0x180 ;  /* 0x0146000000007b1d */ /* 0x000fe20000010000 */
[----:B------:R-:W-:-:S05]  /*19ea0*/  MOV R7, 0x400 ;  /* 0x0000040000077802 */ /* 0x000fca0000000f00 */
[----:B------:R-:W-:Y:S01]  /*19eb0*/  BSSY B0, `(.L_x_2908) ;  /* 0x0000274000007945 */ /* 0x000fe20003800000 */
[----:B-1----:R-:W-:-:S05]  /*19ec0*/  IMAD.U32 R212, RZ, RZ, UR4 ;  /* 0x00000004ffd47e24 */ /* 0x002fca000f8e00ff */
[----:B------:R-:W-:-:S05]  /*19ed0*/  LEA R18, R212, R7, 0x18 ;  /* 0x00000007d4127211 */ /* 0x000fca00078ec0ff */
[----:B------:R0:W1:Y:S01]  /*19ee0*/  LDS.128 R28, [R18+0x308d0] ;  /* 0x0308d000121c7984 */ /* 0x0000620000000c00 */
[----:B------:R-:W-:Y:S06]  /*19ef0*/  BAR.ARV 0x4, 0x180 ;  /* 0x0106000000007b1d */ /* 0x000fec0000002000 */
[----:B------:R-:W-:Y:S05]  /*19f00*/  @P0 BRA `(.L_x_2909) ;  /* 0x0000001800940947 */ /* 0x000fea0003800000 */
[----:B------:R-:W2:Y:S01]  /*19f10*/  LDL R10, [R1+0x6c] ;  /* 0x00006c00010a7983 */ /* 0x000ea20000100800 */
[----:B------:R-:W-:Y:S01]  /*19f20*/  F2FP.F16.F32.PACK_AB R24, R25, R24 ;  /* 0x000000181918723e */ /* 0x000fe200000000ff */
[----:B------:R-:W-:Y:S01]  /*19f30*/  ULDC.64 UR4, c[0x0][0xc00] ;  /* 0x0003000000047ab9 */ /* 0x000fe20000000a00 */
[----:B------:R-:W-:Y:S01]  /*19f40*/  F2FP.F16.F32.PACK_AB R25, R137, R26 ;  /* 0x0000001a8919723e */ /* 0x000fe200000000ff */
[----:B------:R-:W3:Y:S01]  /*19f50*/  S2R R9, SR_SWINHI ;  /* 0x0000000000097919 */ /* 0x000ee20000002f00 */
[----:B------:R-:W-:Y:S01]  /*19f60*/  F2FP.F16.F32.PACK_AB R32, R33, R32 ;  /* 0x000000202120723e */ /* 0x000fe200000000ff */
[----:B------:R-:W-:Y:S01]  /*19f70*/  ULDC.64 UR6, c[0x0][0x208] ;  /* 0x0000820000067ab9 */ /* 0x000fe20000000a00 */
        /* <DEDUP_REMOVED lines=16> */
[----:B---3--:R-:W-:Y:S02]  /*1a080*/  MOV R7, R9 ;  /* 0x0000000900077202 */ /* 0x008fe40000000f00 */
        /* <DEDUP_REMOVED lines=18> */
[----:B------:R-:W-:Y:S01]  /*1a1b0*/  BAR.SYNC.DEFER_BLOCKING 0x1, 0x100 ;  /* 0x0044000000007b1d */ /* 0x000fe20000010000 */
[----:B--2---:R-:W-:-:S03]  /*1a1c0*/  IMAD.WIDE R70, R10, 0x2, R6 ;  /* 0x000000020a467825 */ /* 0x004fc600078e0206 */
[C---:B------:R-:W-:Y:S02]  /*1a1d0*/  IADD3 R141, P5, R70.reuse, 0x4000, RZ ;  /* 0x00004000468d7810 */ /* 0x040fe40007fbe0ff */
[C---:B------:R-:W-:Y:S02]  /*1a1e0*/  IADD3 R111, P2, R70.reuse, 0x20, RZ ;  /* 0x00000020466f7810 */ /* 0x040fe40007f5e0ff */
[----:B------:R-:W-:Y:S01]  /*1a1f0*/  LOP3.LUT R20, R141, 0x380, RZ, 0xc0, !PT ;  /* 0x000003808d147812 */ /* 0x000fe200078ec0ff */
[--C-:B------:R-:W-:Y:S01]  /*1a200*/  IMAD.X R21, RZ, RZ, R71.reuse, P5 ;  /* 0x000000ffff157224 */ /* 0x100fe200028e0647 */
[----:B-----5:R-:W-:Y:S01]  /*1a210*/  IADD3 R135, P1, R70, 0x40, RZ ;  /* 0x0000004046877810 */ /* 0x020fe20007f3e0ff */
[----:B------:R-:W-:Y:S01]  /*1a220*/  IMAD.X R11, RZ, RZ, R71, P2 ;  /* 0x000000ffff0b7224 */ /* 0x000fe200010e0647 */
[----:B------:R-:W-:Y:S02]  /*1a230*/  SHF.R.U64 R20, R20, 0x3, RZ ;  /* 0x0000000314147819 */ /* 0x000fe400000012ff */
[----:B------:R-:W-:-:S02]  /*1a240*/  IADD3 R139, P6, R70, 0x60, RZ ;  /* 0x00000060468b7810 */ /* 0x000fc40007fde0ff */
[C---:B------:R-:W-:Y:S02]  /*1a250*/  IADD3 R58, P2, R70.reuse, 0x8000, RZ ;  /* 0x00008000463a7810 */ /* 0x040fe40007f5e0ff */
[----:B------:R-:W-:Y:S01]  /*1a260*/  LOP3.LUT R9, R70, 0x380, RZ, 0xc0, !PT ;  /* 0x0000038046097812 */ /* 0x000fe200078ec0ff */
[----:B------:R-:W-:Y:S01]  /*1a270*/  IMAD.X R15, RZ, RZ, R71, P6 ;  /* 0x000000ffff0f7224 */ /* 0x000fe200030e0647 */
[----:B------:R-:W-:Y:S02]  /*1a280*/  LOP3.LUT R10, R111, 0x380, RZ, 0xc0, !PT ;  /* 0x000003806f0a7812 */ /* 0x000fe400078ec0ff */
[----:B------:R-:W-:Y:S02]  /*1a290*/  LOP3.LUT R12, R135, 0x380, RZ, 0xc0, !PT ;  /* 0x00000380870c7812 */ /* 0x000fe400078ec0ff */
[----:B------:R-:W-:Y:S02]  /*1a2a0*/  LOP3.LUT R20, R20, R141, RZ, 0x3c, !PT ;  /* 0x0000008d14147212 */ /* 0x000fe400078e3cff */
[----:B------:R-:W-:-:S02]  /*1a2b0*/  LOP3.LUT R14, R139, 0x380, RZ, 0xc0, !PT ;  /* 0x000003808b0e7812 */ /* 0x000fc400078ec0ff */
[----:B------:R-:W-:Y:S02]  /*1a2c0*/  LOP3.LUT R141, R58, 0x380, RZ, 0xc0, !PT ;  /* 0x000003803a8d7812 */ /* 0x000fe400078ec0ff */
[----:B------:R-:W-:Y:S02]  /*1a2d0*/  SHF.R.U64 R9, R9, 0x3, RZ ;  /* 0x0000000309097819 */ /* 0x000fe400000012ff */
[----:B------:R-:W-:Y:S02]  /*1a2e0*/  SHF.R.U64 R10, R10, 0x3, RZ ;  /* 0x000000030a0a7819 */ /* 0x000fe400000012ff */
[----:B------:R-:W-:Y:S02]  /*1a2f0*/  IADD3.X R13, RZ, R71, RZ, P1, !PT ;  /* 0x00000047ff0d7210 */ /* 0x000fe40000ffe4ff */
[----:B------:R-:W-:Y:S02]  /*1a300*/  SHF.R.U64 R12, R12, 0x3, RZ ;  /* 0x000000030c0c7819 */ /* 0x000fe400000012ff */
[----:B------:R-:W-:-:S02]  /*1a310*/  IADD3 R38, P0, R70, 0x4020, RZ ;  /* 0x0000402046267810 */ /* 0x000fc40007f1e0ff */
[C---:B------:R-:W-:Y:S02]  /*1a320*/  IADD3 R46, P4, R70.reuse, 0x4040, RZ ;  /* 0x00004040462e7810 */ /* 0x040fe40007f9e0ff */
[C---:B------:R-:W-:Y:S02]  /*1a330*/  IADD3 R54, P3, R70.reuse, 0x4060, RZ ;  /* 0x0000406046367810 */ /* 0x040fe40007f7e0ff */
[C---:B-1----:R-:W-:Y:S01]  /*1a340*/  IADD3 R28, P1, R70.reuse, 0x8020, RZ ;  /* 0x00008020461c7810 */ /* 0x042fe20007f3e0ff */
[--C-:B------:R-:W-:Y:S01]  /*1a350*/  IMAD.X R47, RZ, RZ, R71.reuse, P4 ;  /* 0x000000ffff2f7224 */ /* 0x100fe200020e0647 */
[C---:B------:R-:W-:Y:S01]  /*1a360*/  IADD3 R66, P6, R70.reuse, 0x8040, RZ ;  /* 0x0000804046427810 */ /* 0x040fe20007fde0ff */
[--C-:B------:R-:W-:Y:S01]  /*1a370*/  IMAD.X R55, RZ, RZ, R71.reuse, P3 ;  /* 0x000000ffff377224 */ /* 0x100fe200018e0647 */
[----:B------:R-:W-:Y:S01]  /*1a380*/  IADD3 R72, P5, R70, 0x8060, RZ ;  /* 0x0000806046487810 */ /* 0x000fe20007fbe0ff */
[--C-:B------:R-:W-:Y:S01]  /*1a390*/  IMAD.X R63, RZ, RZ, R71.reuse, P1 ;  /* 0x000000ffff3f7224 */ /* 0x100fe200008e0647 */
[----:B------:R-:W-:Y:S01]  /*1a3a0*/  SHF.R.U64 R14, R14, 0x3, RZ ;  /* 0x000000030e0e7819 */ /* 0x000fe200000012ff */
[----:B------:R-:W-:Y:S01]  /*1a3b0*/  IMAD.X R67, RZ, RZ, R71, P6 ;  /* 0x000000ffff437224 */ /* 0x000fe200030e0647 */
[----:B------:R-:W-:-:S02]  /*1a3c0*/  SHF.R.U64 R141, R141, 0x3, RZ ;  /* 0x000000038d8d7819 */ /* 0x000fc400000012ff */
[----:B------:R-:W-:Y:S02]  /*1a3d0*/  LOP3.LUT R70, R9, R70, RZ, 0x3c, !PT ;  /* 0x0000004609467212 */ /* 0x000fe400078e3cff */
[----:B------:R-:W-:Y:S02]  /*1a3e0*/  LOP3.LUT R10, R10, R111, RZ, 0x3c, !PT ;  /* 0x0000006f0a0a7212 */ /* 0x000fe400078e3cff */
[----:B------:R-:W-:Y:S02]  /*1a3f0*/  LOP3.LUT R12, R12, R135, RZ, 0x3c, !PT ;  /* 0x000000870c0c7212 */ /* 0x000fe400078e3cff */
[----:B------:R-:W-:Y:S02]  /*1a400*/  IADD3.X R59, RZ, R71, RZ, P2, !PT ;  /* 0x00000047ff3b7210 */ /* 0x000fe400017fe4ff */
[----:B------:R-:W-:Y:S02]  /*1a410*/  LOP3.LUT R14, R14, R139, RZ, 0x3c, !PT ;  /* 0x0000008b0e0e7212 */ /* 0x000fe400078e3cff */
[----:B------:R-:W-:-:S02]  /*1a420*/  LOP3.LUT R111, R38, 0x380, RZ, 0xc0, !PT ;  /* 0x00000380266f7812 */ /* 0x000fc400078ec0ff */
[----:B------:R-:W-:Y:S02]  /*1a430*/  LOP3.LUT R58, R141, R58, RZ, 0x3c, !PT ;  /* 0x0000003a8d3a7212 */ /* 0x000fe400078e3cff */
[----:B------:R-:W-:Y:S02]  /*1a440*/  MOV R70, R70 ;  /* 0x0000004600467202 */ /* 0x000fe40000000f00 */
[----:B------:R-:W-:Y:S02]  /*1a450*/  MOV R10, R10 ;  /* 0x0000000a000a7202 */ /* 0x000fe40000000f00 */
[----:B------:R-:W-:Y:S01]  /*1a460*/  MOV R13, R12 ;  /* 0x0000000c000d7202 */ /* 0x000fe20000000f00 */
[----:B------:R-:W-:Y:S01]  /*1a470*/  STSM.16.M88.4 [R70], R24 ;  /* 0x0000001846007844 */ /* 0x000fe20000000200 */
[----:B------:R-:W-:Y:S02]  /*1a480*/  SHF.R.U64 R111, R111, 0x3, RZ ;  /* 0x000000036f6f7819 */ /* 0x000fe400000012ff */
[----:B------:R-:W-:Y:S01]  /*1a490*/  MOV R14, R14 ;  /* 0x0000000e000e7202 */ /* 0x000fe20000000f00 */
[----:B------:R-:W-:Y:S01]  /*1a4a0*/  STSM.16.M88.4 [R10], R32 ;  /* 0x000000200a007844 */ /* 0x000fe20000000200 */
[----:B------:R-:W-:-:S02]  /*1a4b0*/  MOV R12, R58 ;  /* 0x0000003a000c7202 */ /* 0x000fc40000000f00 */
[----:B------:R-:W-:Y:S01]  /*1a4c0*/  MOV R20, R20 ;  /* 0x0000001400147202 */ /* 0x000fe20000000f00 */
[----:B------:R-:W-:Y:S01]  /*1a4d0*/  STSM.16.M88.4 [R13], R40 ;  /* 0x000000280d007844 */ /* 0x000fe20000000200 */
[----:B------:R-:W-:Y:S01]  /*1a4e0*/  F2FP.F16.F32.PACK_AB R58, R61, R60 ;  /* 0x0000003c3d3a723e */ /* 0x000fe200000000ff */
[----:B------:R-:W-:Y:S01]  /*1a4f0*/  IMAD.MOV.U32 R21, RZ, RZ, RZ ;  /* 0x000000ffff157224 */ /* 0x000fe200078e00ff */
[----:B------:R-:W-:Y:S01]  /*1a500*/  F2FP.F16.F32.PACK_AB R59, R128, R120 ;  /* 0x00000078803b723e */ /* 0x000fe200000000ff */
[----:B------:R-:W-:Y:S01]  /*1a510*/  STSM.16.M88.4 [R14], R48 ;  /* 0x000000300e007844 */ /* 0x000fe20000000200 */
[-C--:B------:R-:W-:Y:S02]  /*1a520*/  IADD3.X R39, RZ, R71.reuse, RZ, P0, !PT ;  /* 0x00000047ff277210 */ /* 0x080fe400007fe4ff */
[----:B------:R-:W-:Y:S01]  /*1a530*/  IADD3.X R9, RZ, R71, RZ, P5, !PT ;  /* 0x00000047ff097210 */ /* 0x000fe20002ffe4ff */
[----:B------:R1:W-:Y:S01]  /*1a540*/  STSM.16.M88.4 [R20], R56 ;  /* 0x0000003814007844 */ /* 0x0003e20000000200 */
[----:B------:R-:W-:-:S02]  /*1a550*/  LOP3.LUT R38, R111, R38, RZ, 0x3c, !PT ;  /* 0x000000266f267212 */ /* 0x000fc400078e3cff */
[----:B------:R-:W-:Y:S02]  /*1a560*/  LOP3.LUT R71, R66, 0x380, RZ, 0xc0, !PT ;  /* 0x0000038042477812 */ /* 0x000fe400078ec0ff */
[----:B------:R-:W-:Y:S02]  /*1a570*/  LOP3.LUT R111, R72, 0x380, RZ, 0xc0, !PT ;  /* 0x00000380486f7812 */ /* 0x000fe400078ec0ff */
[----:B------:R-:W-:Y:S02]  /*1a580*/  LOP3.LUT R135, R46, 0x380, RZ, 0xc0, !PT ;  /* 0x000003802e877812 */ /* 0x000fe400078ec0ff */
[----:B------:R-:W-:Y:S02]  /*1a590*/  LOP3.LUT R139, R54, 0x380, RZ, 0xc0, !PT ;  /* 0x00000380368b7812 */ /* 0x000fe400078ec0ff */
[----:B------:R-:W-:Y:S02]  /*1a5a0*/  LOP3.LUT R62, R28, 0x380, RZ, 0xc0, !PT ;  /* 0x000003801c3e7812 */ /* 0x000fe400078ec0ff */
[----:B------:R-:W-:-:S02]  /*1a5b0*/  SHF.R.U64 R71, R71, 0x3, RZ ;  /* 0x0000000347477819 */ /* 0x000fc400000012ff */
[----:B------:R-:W-:Y:S01]  /*1a5c0*/  SHF.R.U64 R111, R111, 0x3, RZ ;  /* 0x000000036f6f7819 */ /* 0x000fe200000012ff */
[----:B-1----:R-:W1:Y:S01]  /*1a5d0*/  LDC R20, c[0x0][0xbe8] ;  /* 0x0002fa00ff147b82 */ /* 0x002e620000000800 */
[----:B------:R-:W-:Y:S02]  /*1a5e0*/  SHF.R.U64 R135, R135, 0x3, RZ ;  /* 0x0000000387877819 */ /* 0x000fe400000012ff */
[----:B------:R-:W-:Y:S02]  /*1a5f0*/  SHF.R.U64 R139, R139, 0x3, RZ ;  /* 0x000000038b8b7819 */ /* 0x000fe400000012ff */
[----:B------:R-:W-:Y:S02]  /*1a600*/  SHF.R.U64 R3, R62, 0x3, RZ ;  /* 0x000000033e037819 */ /* 0x000fe400000012ff */
[----:B------:R-:W-:Y:S02]  /*1a610*/  LOP3.LUT R66, R71, R66, RZ, 0x3c, !PT ;  /* 0x0000004247427212 */ /* 0x000fe400078e3cff */
[----:B------:R-:W-:-:S02]  /*1a620*/  LOP3.LUT R8, R111, R72, RZ, 0x3c, !PT ;  /* 0x000000486f087212 */ /* 0x000fc400078e3cff */
[----:B------:R-:W-:Y:S02]  /*1a630*/  LOP3.LUT R46, R135, R46, RZ, 0x3c, !PT ;  /* 0x0000002e872e7212 */ /* 0x000fe400078e3cff */
[----:B------:R-:W-:Y:S02]  /*1a640*/  LOP3.LUT R54, R139, R54, RZ, 0x3c, !PT ;  /* 0x000000368b367212 */ /* 0x000fe400078e3cff */
[----:B------:R-:W-:Y:S02]  /*1a650*/  LOP3.LUT R62, R3, R28, RZ, 0x3c, !PT ;  /* 0x0000001c033e7212 */ /* 0x000fe400078e3cff */
[----:B------:R-:W-:Y:S02]  /*1a660*/  MOV R2, R66 ;  /* 0x0000004200027202 */ /* 0x000fe40000000f00 */
[----:B------:R-:W-:Y:S02]  /*1a670*/  MOV R38, R38 ;  /* 0x0000002600267202 */ /* 0x000fe40000000f00 */
[----:B------:R-:W-:-:S02]  /*1a680*/  MOV R3, R8 ;  /* 0x0000000800037202 */ /* 0x000fc40000000f00 */
[----:B------:R-:W-:Y:S02]  /*1a690*/  F2FP.F16.F32.PACK_AB R66, R69, R68 ;  /* 0x000000444542723e */ /* 0x000fe400000000ff */
[----:B------:R-:W-:Y:S02]  /*1a6a0*/  F2FP.F16.F32.PACK_AB R67, R126, R122 ;  /* 0x0000007a7e43723e */ /* 0x000fe400000000ff */
[----:B------:R-:W-:Y:S02]  /*1a6b0*/  MOV R46, R46 ;  /* 0x0000002e002e7202 */ /* 0x000fe40000000f00 */
[----:B------:R-:W-:Y:S01]  /*1a6c0*/  F2FP.F16.F32.PACK_AB R8, R73, R4 ;  /* 0x000000044908723e */ /* 0x000fe200000000ff */
[----:B------:R-:W-:Y:S01]  /*1a6d0*/  STSM.16.M88.4 [R38], R64 ;  /* 0x0000004026007844 */ /* 0x000fe20000000200 */
[----:B------:R-:W-:Y:S02]  /*1a6e0*/  F2FP.F16.F32.PACK_AB R9, R125, R74 ;  /* 0x0000004a7d09723e */ /* 0x000fe400000000ff */
[----:B------:R-:W-:-:S02]  /*1a6f0*/  F2FP.F16.F32.PACK_AB R10, R77, R76 ;  /* 0x0000004c4d0a723e */ /* 0x000fc400000000ff */
[----:B------:R-:W-:Y:S02]  /*1a700*/  F2FP.F16.F32.PACK_AB R11, R124, R78 ;  /* 0x0000004e7c0b723e */ /* 0x000fe400000000ff */
[----:B------:R-:W-:Y:S02]  /*1a710*/  MOV R54, R54 ;  /* 0x0000003600367202 */ /* 0x000fe40000000f00 */
[----:B------:R-:W-:Y:S01]  /*1a720*/  ISETP.NE.U32.AND P0, PT, RZ, UR4, PT ;  /* 0x00000004ff007c0c */ /* 0x000fe2000bf05070 */
[----:B------:R2:W-:Y:S01]  /*1a730*/  STSM.16.M88.4 [R46], R8 ;  /* 0x000000082e007844 */ /* 0x0005e20000000200 */
[----:B------:R-:W-:Y:S02]  /*1a740*/  MOV R62, R62 ;  /* 0x0000003e003e7202 */ /* 0x000fe40000000f00 */
[----:B------:R-:W-:Y:S01]  /*1a750*/  ISETP.NE.AND.EX P0, PT, RZ, UR5, PT, P0 ;  /* 0x00000005ff007c0c */ /* 0x000fe2000bf05300 */
[----:B------:R-:W-:Y:S04]  /*1a760*/  STSM.16.M88.4 [R54], R80 ;  /* 0x0000005036007844 */ /* 0x000fe80000000200 */
[----:B------:R3:W-:Y:S04]  /*1a770*/  STSM.16.M88.4 [R12], R88 ;  /* 0x000000580c007844 */ /* 0x0007e80000000200 */
[----:B------:R4:W-:Y:S01]  /*1a780*/  STSM.16.M88.4 [R62], R96 ;  /* 0x000000603e007844 */ /* 0x0009e20000000200 */
[----:B--2---:R-:W-:-:S03]  /*1a790*/  F2FP.F16.F32.PACK_AB R8, R113, R138 ;  /* 0x0000008a7108723e */ /* 0x004fc600000000ff */
[----:B------:R4:W-:Y:S01]  /*1a7a0*/  STSM.16.M88.4 [R2], R104 ;  /* 0x0000006802007844 */ /* 0x0009e20000000200 */
[----:B------:R-:W-:Y:S02]  /*1a7b0*/  F2FP.F16.F32.PACK_AB R9, R115, R114 ;  /* 0x000000727309723e */ /* 0x000fe400000000ff */
[----:B------:R-:W-:Y:S02]  /*1a7c0*/  F2FP.F16.F32.PACK_AB R10, R117, R116 ;  /* 0x00000074750a723e */ /* 0x000fe400000000ff */
[----:B------:R-:W-:Y:S02]  /*1a7d0*/  F2FP.F16.F32.PACK_AB R11, R119, R118 ;  /* 0x00000076770b723e */ /* 0x000fe400000000ff */
[----:B---3--:R-:W-:-:S03]  /*1a7e0*/  IADD3 R12, P1, R228, UR4, RZ ;  /* 0x00000004e40c7c10 */ /* 0x008fc6000ff3e0ff */
[----:B------:R4:W-:Y:S01]  /*1a7f0*/  STSM.16.M88.4 [R3], R8 ;  /* 0x0000000803007844 */ /* 0x0009e20000000200 */
[----:B------:R-:W-:Y:S01]  /*1a800*/  IADD3.X R13, R229, UR5, RZ, P1, !PT ;  /* 0x00000005e50d7c10 */ /* 0x000fe20008ffe4ff */
[----:B------:R-:W-:Y:S01]  /*1a810*/  ULDC.64 UR4, c[0x0][0xc08] ;  /* 0x0003020000047ab9 */ /* 0x000fe20000000a00 */
[----:B------:R-:W-:Y:S01]  /*1a820*/  BAR.SYNC.DEFER_BLOCKING 0x1, 0x100 ;  /* 0x0044000000007b1d */ /* 0x000fe20000010000 */
[----:B-1----:R-:W-:Y:S02]  /*1a830*/  ISETP.NE.AND P1, PT, R20, 0x1, PT ;  /* 0x000000011400780c */ /* 0x002fe40003f25270 */
[----:B------:R-:W-:-:S04]  /*1a840*/  ISETP.NE.U32.AND P2, PT, RZ, UR4, PT ;  /* 0x00000004ff007c0c */ /* 0x000fc8000bf45070 */
[----:B------:R-:W-:-:S07]  /*1a850*/  ISETP.NE.AND.EX P2, PT, RZ, UR5, PT, P2 ;  /* 0x00000005ff007c0c */ /* 0x000fce000bf45320 */
[----:B------:R-:W1:Y:S08]  /*1a860*/  @P1 LDC R4, c[0x0][0xbec] ;  /* 0x0002fb00ff041b82 */ /* 0x000e700000000800 */
[----:B------:R-:W2:Y:S01]  /*1a870*/  @P1 LDC R25, c[0x0][0xbf0] ;  /* 0x0002fc00ff191b82 */ /* 0x000ea20000000800 */
[----:B------:R-:W-:Y:S01]  /*1a880*/  @P2 IADD3 R228, P3, R228, UR4, RZ ;  /* 0x00000004e4e42c10 */ /* 0x000fe2000ff7e0ff */
[----:B------:R-:W-:Y:S01]  /*1a890*/  ULDC UR4, c[0x0][0xa88] ;  /* 0x0002a20000047ab9 */ /* 0x000fe20000000800 */
[----:B------:R4:W5:Y:S01]  /*1a8a0*/  @P0 LDG.E R21, desc[UR6][R12.64] ;  /* 0x000000060c150981 */ /* 0x000962000c1e1900 */
[----:B------:R-:W-:Y:S01]  /*1a8b0*/  IMAD.U32 R65, RZ, RZ, UR4 ;  /* 0x00000004ff417e24 */ /* 0x000fe2000f8e00ff */
[----:B------:R-:W-:-:S05]  /*1a8c0*/  @P2 IADD3.X R229, R229, UR5, RZ, P3, !PT ;  /* 0x00000005e5e52c10 */ /* 0x000fca0009ffe4ff */
[----:B------:R4:W5:Y:S01]  /*1a8d0*/  @P2 LDG.E R65, desc[UR6][R228.64] ;  /* 0x00000006e4412981 */ /* 0x000962000c1e1900 */
[----:B------:R-:W-:Y:S05]  /*1a8e0*/  @P2 BRA `(.L_x_2910) ;  /* 0x0000000000142947 */ /* 0x000fea0003800000 */
[----:B------:R-:W-:Y:S05]  /*1a8f0*/  @!P0 BRA `(.L_x_2910) ;  /* 0x0000000000108947 */ /* 0x000fea0003800000 */
[----:B------:R-:W-:Y:S02]  /*1a900*/  ULDC.64 UR4, c[0x0][0x208] ;  /* 0x0000820000047ab9 */ /* 0x000fe40000000a00 */
[----:B----4-:R-:W3:Y:S04]  /*1a910*/  LDG.E R2, desc[UR4][R12.64] ;  /* 0x000000040c027981 */ /* 0x010ee8000c1e1900 */
[----:B-----5:R-:W3:Y:S02]  /*1a920*/  LDG.E R65, desc[UR4][R12.64+0x4] ;  /* 0x000004040c417981 */ /* 0x020ee4000c1e1900 */
[----:B---3--:R-:W-:-:S07]  /*1a930*/  IADD3 R65, -R2, R65, RZ ;  /* 0x0000004102417210 */ /* 0x008fce0007ffe1ff */
.L_x_2910:
[----:B----4-:R-:W3:Y:S01]  /*1a940*/  LDL.LU R12, [R1+0x40] ;  /* 0x00004000010c7983 */ /* 0x010ee20000300800 */
[----:B------:R-:W-:Y:S01]  /*1a950*/  SHF.R.S32.HI R64, RZ, 0x1f, R227 ;  /* 0x0000001fff407819 */ /* 0x000fe200000114e3 */
[----:B------:R-:W-:Y:S01]  /*1a960*/  IMAD.IADD R27, R223, 0x1, R218 ;  /* 0x00000001df1b7824 */ /* 0x000fe200078e02da */
[----:B------:R-:W-:Y:S01]  /*1a970*/  ULDC.64 UR4, c[0x0][0xb90] ;  /* 0x0002e40000047ab9 */ /* 0x000fe20000000a00 */
[----:B------:R-:W4:Y:S01]  /*1a980*/  LDL.LU R10, [R1+0x4] ;  /* 0x00000400010a7983 */ /* 0x000f220000300800 */
[----:B-----5:R-:W-:Y:S02]  /*1a990*/  SHF.R.S32.HI R3, RZ, 0x1f, R21 ;  /* 0x0000001fff037819 */ /* 0x020fe40000011415 */
[----:B------:R-:W-:Y:S01]  /*1a9a0*/  MOV R2, R21 ;  /* 0x0000001500027202 */ /* 0x000fe20000000f00 */
[----:B------:R-:W4:Y:S01]  /*1a9b0*/  LDL R70, [R1+0x44] ;  /* 0x0000440001467983 */ /* 0x000f220000100800 */
[----:B-1----:R-:W-:Y:S01]  /*1a9c0*/  @P1 IMAD.HI.U32 R4, R27, R4, RZ ;  /* 0x000000041b041227 */ /* 0x002fe200078e00ff */
[----:B------:R-:W1:Y:S02]  /*1a9d0*/  @P1 LDC R69, c[0x0][0xbec] ;  /* 0x0002fb00ff451b82 */ /* 0x000e640000000800 */
[----:B------:R-:W4:Y:S01]  /*1a9e0*/  LDL R26, [R1+0x68] ;  /* 0x00006800011a7983 */ /* 0x000f220000100800 */
[----:B------:R-:W-:-:S02]  /*1a9f0*/  IMAD R8, R64, UR4, RZ ;  /* 0x0000000440087c24 */ /* 0x000fc4000f8e02ff */
[----:B------:R-:W-:Y:S01]  /*1aa00*/  IMAD.MOV.U32 R11, RZ, RZ, R27 ;  /* 0x000000ffff0b7224 */ /* 0x000fe200078e001b */
[----:B------:R-:W4:Y:S01]  /*1aa10*/  LDL R34, [R1+0x48] ;  /* 0x0000480001227983 */ /* 0x000f220000100800 */
[C---:B------:R-:W-:Y:S01]  /*1aa20*/  IMAD R15, R227.reuse, UR5, R8 ;  /* 0x00000005e30f7c24 */ /* 0x040fe2000f8e0208 */
[----:B--2---:R-:W-:Y:S01]  /*1aa30*/  @P1 SHF.R.U32.HI R11, RZ, R25, R4 ;  /* 0x00000019ff0b1219 */ /* 0x004fe20000011604 */
[----:B------:R-:W-:Y:S01]  /*1aa40*/  IMAD.WIDE.U32 R8, R227, UR4, R2 ;  /* 0x00000004e3087c25 */ /* 0x000fe2000f8e0002 */
[----:B------:R-:W-:-:S03]  /*1aa50*/  ULDC.64 UR4, c[0x0][0xb98] ;  /* 0x0002e60000047ab9 */ /* 0x000fc60000000a00 */
[----:B------:R-:W-:Y:S01]  /*1aa60*/  IMAD R65, R65, R20, RZ ;  /* 0x0000001441417224 */ /* 0x000fe200078e02ff */
[----:B------:R-:W-:Y:S01]  /*1aa70*/  IADD3 R25, -R11, RZ, RZ ;  /* 0x000000ff0b197210 */ /* 0x000fe20007ffe1ff */
[----:B------:R-:W-:Y:S01]  /*1aa80*/  IMAD.IADD R9, R9, 0x1, R15 ;  /* 0x0000000109097824 */ /* 0x000fe200078e020f */
[----:B------:R-:W-:Y:S01]  /*1aa90*/  ULDC.64 UR6, c[0x0][0x208] ;  /* 0x0000820000067ab9 */ /* 0x000fe20000000a00 */
[----:B------:R-:W2:Y:S01]  /*1aaa0*/  @P1 LDC R71, c[0x0][0xbf0] ;  /* 0x0002fc00ff471b82 */ /* 0x000ea20000000800 */
[----:B------:R-:W-:Y:S01]  /*1aab0*/  BSSY B1, `(.L_x_2911) ;  /* 0x00000ae000017945 */ /* 0x000fe20003800000 */
[----:B---3--:R-:W-:Y:S02]  /*1aac0*/  SEL R2, R12, RZ, !P0 ;  /* 0x000000ff0c027207 */ /* 0x008fe40004000000 */
[----:B----4-:R-:W-:Y:S01]  /*1aad0*/  SEL R28, R10, RZ, !P0 ;  /* 0x000000ff0a1c7207 */ /* 0x010fe20004000000 */
[----:B------:R-:W-:Y:S02]  /*1aae0*/  IMAD R13, R70, 0x40, R217 ;  /* 0x00000040460d7824 */ /* 0x000fe400078e02d9 */
[----:B------:R-:W-:-:S02]  /*1aaf0*/  IMAD R15, R2, UR4, RZ ;  /* 0x00000004020f7c24 */ /* 0x000fc4000f8e02ff */
[----:B------:R-:W-:-:S04]  /*1ab00*/  IMAD.WIDE R6, R13, 0x2, R6 ;  /* 0x000000020d067825 */ /* 0x000fc800078e0206 */
        /* <DEDUP_REMOVED lines=14> */
[----:B------:R-:W-:Y:S01]  /*1abf0*/  IMAD.IADD R11, R11, 0x1, R15 ;  /* 0x000000010b0b7824 */ /* 0x000fe200078e020f */
[----:B------:R-:W-:Y:S02]  /*1ac00*/  LEA R14, P0, R10, UR4, 0x2 ;  /* 0x000000040a0e7c11 */ /* 0x000fe4000f8010ff */
[----:B------:R-:W-:Y:S02]  /*1ac10*/  IADD3 R25, P2, R6, 0x1000, RZ ;  /* 0x0000100006197810 */ /* 0x000fe40007f5e0ff */
[----:B------:R-:W-:Y:S02]  /*1ac20*/  SHF.R.U64 R12, R12, 0x3, RZ ;  /* 0x000000030c0c7819 */ /* 0x000fe400000012ff */
[----:B------:R-:W-:Y:S01]  /*1ac30*/  LEA.HI.X R10, R10, UR5, R11, 0x2, P0 ;  /* 0x000000050a0a7c11 */ /* 0x000fe200080f140b */
[----:B------:R-:W-:Y:S01]  /*1ac40*/  SHFL.IDX PT, R54, R14, RZ, 0x1c1f ;  /* 0x001c1fff0e367589 */ /* 0x000fe200000e0000 */
[----:B------:R-:W-:Y:S01]  /*1ac50*/  IADD3 R37, P0, R6, 0x5000, RZ ;  /* 0x0000500006257810 */ /* 0x000fe20007f1e0ff */
[----:B------:R-:W-:Y:S01]  /*1ac60*/  ULDC.64 UR4, c[0x0][0xaa0] ;  /* 0x0002a80000047ab9 */ /* 0x000fe20000000a00 */
[----:B------:R-:W-:Y:S01]  /*1ac70*/  LOP3.LUT R12, R12, R9, RZ, 0x3c, !PT ;  /* 0x000000090c0c7212 */ /* 0x000fe200078e3cff */
[----:B------:R-:W-:Y:S01]  /*1ac80*/  IMAD.X R9, RZ, RZ, R7, P2 ;  /* 0x000000ffff097224 */ /* 0x000fe200010e0607 */
[----:B------:R-:W-:-:S02]  /*1ac90*/  LOP3.LUT R36, R37, 0x380, RZ, 0xc0, !PT ;  /* 0x0000038025247812 */ /* 0x000fc400078ec0ff */
[----:B------:R-:W-:Y:S01]  /*1aca0*/  IADD3 R45, P2, R6, 0x7000, RZ ;  /* 0x00007000062d7810 */ /* 0x000fe20007f5e0ff */
[----:B------:R-:W3:Y:S01]  /*1acb0*/  SHFL.IDX PT, R55, R10, RZ, 0x1c1f ;  /* 0x001c1fff0a377589 */ /* 0x000ee200000e0000 */
[----:B------:R-:W-:Y:S02]  /*1acc0*/  SHF.R.U64 R36, R36, 0x3, RZ ;  /* 0x0000000324247819 */ /* 0x000fe400000012ff */
[----:B------:R-:W-:Y:S02]  /*1acd0*/  LOP3.LUT R44, R45, 0x380, RZ, 0xc0, !PT ;  /* 0x000003802d2c7812 */ /* 0x000fe400078ec0ff */
[----:B------:R-:W-:Y:S01]  /*1ace0*/  LOP3.LUT R36, R36, R37, RZ, 0x3c, !PT ;  /* 0x0000002524247212 */ /* 0x000fe200078e3cff */
[----:B------:R-:W-:Y:S01]  /*1acf0*/  IMAD.X R37, RZ, RZ, R7, P0 ;  /* 0x000000ffff257224 */ /* 0x000fe200000e0607 */
[----:B------:R-:W-:Y:S02]  /*1ad00*/  SHF.R.U64 R44, R44, 0x3, RZ ;  /* 0x000000032c2c7819 */ /* 0x000fe400000012ff */
[----:B------:R-:W-:-:S02]  /*1ad10*/  IADD3 R26, R26, R218, RZ ;  /* 0x000000da1a1a7210 */ /* 0x000fc40007ffe0ff */
[----:B------:R-:W-:Y:S02]  /*1ad20*/  LOP3.LUT P0, RZ, R34, 0x3, RZ, 0xc0, !PT ;  /* 0x0000000322ff7812 */ /* 0x000fe4000780c0ff */
[----:B------:R-:W-:Y:S01]  /*1ad30*/  LOP3.LUT R44, R44, R45, RZ, 0x3c, !PT ;  /* 0x0000002d2c2c7212 */ /* 0x000fe200078e3cff */
[----:B------:R-:W-:Y:S01]  /*1ad40*/  IMAD.X R45, RZ, RZ, R7, P2 ;  /* 0x000000ffff2d7224 */ /* 0x000fe200010e0607 */
[----:B------:R-:W-:Y:S02]  /*1ad50*/  ISETP.GE.OR P2, PT, R26, R65, P0 ;  /* 0x000000411a00720c */ /* 0x000fe40000746670 */
[----:B------:R-:W-:-:S04]  /*1ad60*/  LOP3.LUT R8, R25, 0x380, RZ, 0xc0, !PT ;  /* 0x0000038019087812 */ /* 0x000fc800078ec0ff */
[----:B------:R-:W-:Y:S02]  /*1ad70*/  SHF.R.U64 R8, R8, 0x3, RZ ;  /* 0x0000000308087819 */ /* 0x000fe400000012ff */
[----:B------:R-:W-:Y:S02]  /*1ad80*/  IADD3 R33, P4, R6, 0x4000, RZ ;  /* 0x0000400006217810 */ /* 0x000fe40007f9e0ff */
[----:B------:R-:W-:-:S03]  /*1ad90*/  LOP3.LUT R8, R8, R25, RZ, 0x3c, !PT ;  /* 0x0000001908087212 */ /* 0x000fc600078e3cff */
[----:B---3--:R3:W-:Y:S01]  /*1ada0*/  @!P2 ST.E desc[UR6][R54.64], R0 ;  /* 0x000000003600a985 */ /* 0x0087e2000c101906 */
[C---:B------:R-:W-:Y:S02]  /*1adb0*/  IADD3 R25, P5, R6.reuse, 0x3000, RZ ;  /* 0x0000300006197810 */ /* 0x040fe40007fbe0ff */
[----:B------:R-:W-:Y:S01]  /*1adc0*/  IADD3 R41, P3, R6, 0x6000, RZ ;  /* 0x0000600006297810 */ /* 0x000fe20007f7e0ff */
[----:B------:R-:W-:Y:S01]  /*1add0*/  IMAD.WIDE.U32 R66, R21, UR4, RZ ;  /* 0x0000000415427c25 */ /* 0x000fe2000f8e00ff */
[----:B------:R-:W-:Y:S02]  /*1ade0*/  LOP3.LUT R24, R25, 0x380, RZ, 0xc0, !PT ;  /* 0x0000038019187812 */ /* 0x000fe400078ec0ff */
[----:B------:R-:W-:Y:S01]  /*1adf0*/  LOP3.LUT R32, R33, 0x380, RZ, 0xc0, !PT ;  /* 0x0000038021207812 */ /* 0x000fe200078ec0ff */
[----:B---3--:R-:W-:Y:S01]  /*1ae00*/  IMAD R0, R3, UR4, RZ ;  /* 0x0000000403007c24 */ /* 0x008fe2000f8e02ff */
[----:B------:R-:W-:-:S03]  /*1ae10*/  LOP3.LUT R40, R41, 0x380, RZ, 0xc0, !PT ;  /* 0x0000038029287812 */ /* 0x000fc600078ec0ff */
[----:B------:R-:W-:Y:S01]  /*1ae20*/  IMAD R3, R21, UR5, R0 ;  /* 0x0000000515037c24 */ /* 0x000fe2000f8e0200 */
[----:B------:R-:W-:Y:S01]  /*1ae30*/  SHF.R.U64 R24, R24, 0x3, RZ ;  /* 0x0000000318187819 */ /* 0x000fe200000012ff */
[----:B------:R-:W-:Y:S01]  /*1ae40*/  SHFL.IDX PT, R58, R14, 0x1, 0x1c1f ;  /* 0x003c1f000e3a7f89 */ /* 0x000fe200000e0000 */
[----:B------:R-:W-:Y:S01]  /*1ae50*/  SHF.R.U64 R32, R32, 0x3, RZ ;  /* 0x0000000320207819 */ /* 0x000fe200000012ff */
[----:B------:R-:W-:Y:S01]  /*1ae60*/  ULDC.64 UR4, c[0x0][0xae8] ;  /* 0x0002ba0000047ab9 */ /* 0x000fe20000000a00 */
[----:B------:R-:W-:Y:S01]  /*1ae70*/  IADD3 R67, R67, R3, RZ ;  /* 0x0000000343437210 */ /* 0x000fe20007ffe0ff */
[----:B------:R-:W3:Y:S01]  /*1ae80*/  SHFL.IDX PT, R59, R10, 0x1, 0x1c1f ;  /* 0x003c1f000a3b7f89 */ /* 0x000ee200000e0000 */
[----:B------:R-:W-:Y:S01]  /*1ae90*/  SHF.R.U64 R40, R40, 0x3, RZ ;  /* 0x0000000328287819 */ /* 0x000fe200000012ff */
[----:B------:R-:W-:Y:S01]  /*1aea0*/  IMAD R3, R226, 0x20, R70 ;  /* 0x00000020e2037824 */ /* 0x000fe200078e0246 */
[----:B------:R-:W-:Y:S01]  /*1aeb0*/  LOP3.LUT R24, R24, R25, RZ, 0x3c, !PT ;  /* 0x0000001918187212 */ /* 0x000fe200078e3cff */
[----:B------:R-:W-:Y:S01]  /*1aec0*/  IMAD R64, R64, UR4, RZ ;  /* 0x0000000440407c24 */ /* 0x000fe2000f8e02ff */
[----:B------:R-:W-:Y:S01]  /*1aed0*/  LOP3.LUT R32, R32, R33, RZ, 0x3c, !PT ;  /* 0x0000002120207212 */ /* 0x000fe200078e3cff */
[--C-:B------:R-:W-:Y:S01]  /*1aee0*/  IMAD.X R25, RZ, RZ, R7.reuse, P5 ;  /* 0x000000ffff197224 */ /* 0x100fe200028e0607 */
[----:B------:R-:W-:Y:S01]  /*1aef0*/  LOP3.LUT R40, R40, R41, RZ, 0x3c, !PT ;  /* 0x0000002928287212 */ /* 0x000fe200078e3cff */
[----:B------:R-:W-:Y:S01]  /*1af00*/  IMAD.X R33, RZ, RZ, R7, P4 ;  /* 0x000000ffff217224 */ /* 0x000fe200020e0607 */
[-C--:B------:R-:W-:Y:S01]  /*1af10*/  IADD3.X R13, RZ, R7.reuse, RZ, P6, !PT ;  /* 0x00000007ff0d7210 */ /* 0x080fe200037fe4ff */
[----:B------:R-:W-:Y:S01]  /*1af20*/  VIADD R4, R26, 0x8 ;  /* 0x000000081a047836 */ /* 0x000fe20000000000 */
[----:B------:R-:W-:Y:S01]  /*1af30*/  IADD3 R49, P6, R6, 0x8000, RZ ;  /* 0x0000800006317810 */ /* 0x000fe20007fde0ff */
[----:B------:R-:W-:Y:S01]  /*1af40*/  IMAD.IADD R68, R218, 0x1, R3 ;  /* 0x00000001da447824 */ /* 0x000fe200078e0203 */
[C---:B------:R-:W-:Y:S01]  /*1af50*/  IADD3 R53, P5, R6.reuse, 0x9000, RZ ;  /* 0x0000900006357810 */ /* 0x040fe20007fbe0ff */
[C---:B------:R-:W-:Y:S01]  /*1af60*/  IMAD R3, R227.reuse, UR5, R64 ;  /* 0x00000005e3037c24 */ /* 0x040fe2000f8e0240 */
[C---:B------:R-:W-:Y:S01]  /*1af70*/  IADD3 R57, P4, R6.reuse, 0xa000, RZ ;  /* 0x0000a00006397810 */ /* 0x040fe20007f9e0ff */
[----:B------:R-:W-:Y:S01]  /*1af80*/  IMAD.WIDE.U32 R66, R227, UR4, R66 ;  /* 0x00000004e3427c25 */ /* 0x000fe2000f8e0042 */
[----:B------:R-:W-:Y:S01]  /*1af90*/  IADD3.X R41, RZ, R7, RZ, P3, !PT ;  /* 0x00000007ff297210 */ /* 0x000fe20001ffe4ff */
[----:B------:R-:W-:Y:S01]  /*1afa0*/  ULDC.64 UR4, c[0x0][0xaf0] ;  /* 0x0002bc0000047ab9 */ /* 0x000fe20000000a00 */
[----:B------:R-:W-:Y:S01]  /*1afb0*/  IADD3 R11, P3, R6, 0xb000, RZ ;  /* 0x0000b000060b7810 */ /* 0x000fe20007f7e0ff */
[----:B-1----:R-:W-:Y:S01]  /*1afc0*/  @P1 IMAD.HI.U32 R0, R68, R69, RZ ;  /* 0x0000004544001227 */ /* 0x002fe200078e00ff */
[----:B------:R-:W-:-:S02]  /*1afd0*/  LOP3.LUT R48, R49, 0x380, RZ, 0xc0, !PT ;  /* 0x0000038031307812 */ /* 0x000fc400078ec0ff */
[----:B------:R-:W-:Y:S02]  /*1afe0*/  LOP3.LUT R52, R53, 0x380, RZ, 0xc0, !PT ;  /* 0x0000038035347812 */ /* 0x000fe400078ec0ff */
[----:B------:R-:W-:Y:S02]  /*1aff0*/  LOP3.LUT R56, R57, 0x380, RZ, 0xc0, !PT ;  /* 0x0000038039387812 */ /* 0x000fe400078ec0ff */
[----:B------:R-:W-:Y:S02]  /*1b000*/  ISETP.GE.OR P0, PT, R4, R65, P0 ;  /* 0x000000410400720c */ /* 0x000fe40000706670 */
[----:B------:R-:W-:Y:S02]  /*1b010*/  LOP3.LUT R15, R6, 0x380, RZ, 0xc0, !PT ;  /* 0x00000380060f7812 */ /* 0x000fe400078ec0ff */
[----:B------:R-:W-:Y:S01]  /*1b020*/  LOP3.LUT R4, R11, 0x380, RZ, 0xc0, !PT ;  /* 0x000003800b047812 */ /* 0x000fe200078ec0ff */
[----:B------:R-:W-:Y:S01]  /*1b030*/  IMAD.MOV.U32 R21, RZ, RZ, R68 ;  /* 0x000000ffff157224 */ /* 0x000fe200078e0044 */
[----:B------:R-:W-:Y:S01]  /*1b040*/  IADD3 R67, R67, R3, RZ ;  /* 0x0000000343437210 */ /* 0x000fe20007ffe0ff */
[----:B------:R-:W-:Y:S01]  /*1b050*/  IMAD R3, R2, UR4, RZ ;  /* 0x0000000402037c24 */ /* 0x000fe2000f8e02ff */
[----:B------:R-:W-:-:S02]  /*1b060*/  SHF.R.U64 R48, R48, 0x3, RZ ;  /* 0x0000000330307819 */ /* 0x000fc400000012ff */
[----:B------:R-:W-:Y:S02]  /*1b070*/  SHF.R.U64 R52, R52, 0x3, RZ ;  /* 0x0000000334347819 */ /* 0x000fe400000012ff */
[----:B------:R-:W-:Y:S02]  /*1b080*/  SHF.R.U64 R56, R56, 0x3, RZ ;  /* 0x0000000338387819 */ /* 0x000fe400000012ff */
[----:B--2---:R-:W-:Y:S02]  /*1b090*/  @P1 SHF.R.U32.HI R21, RZ, R71, R0 ;  /* 0x00000047ff151219 */ /* 0x004fe40000011600 */
[----:B------:R-:W-:Y:S02]  /*1b0a0*/  SHF.R.U64 R15, R15, 0x3, RZ ;  /* 0x000000030f0f7819 */ /* 0x000fe400000012ff */
[----:B------:R-:W-:Y:S01]  /*1b0b0*/  SHF.R.U64 R4, R4, 0x3, RZ ;  /* 0x0000000304047819 */ /* 0x000fe200000012ff */
[----:B------:R-:W-:Y:S01]  /*1b0c0*/  IMAD R69, R28, UR5, R3 ;  /* 0x000000051c457c24 */ /* 0x000fe2000f8e0203 */
[----:B------:R-:W-:Y:S01]  /*1b0d0*/  LOP3.LUT R48, R48, R49, RZ, 0x3c, !PT ;  /* 0x0000003130307212 */ /* 0x000fe200078e3cff */
[----:B------:R-:W-:Y:S01]  /*1b0e0*/  IMAD.WIDE.U32 R2, R28, UR4, R66 ;  /* 0x000000041c027c25 */ /* 0x000fe2000f8e0042 */
[----:B------:R-:W-:Y:S01]  /*1b0f0*/  LOP3.LUT R52, R52, R53, RZ, 0x3c, !PT ;  /* 0x0000003534347212 */ /* 0x000fe200078e3cff */
[----:B------:R-:W-:Y:S01]  /*1b100*/  ULDC.64 UR4, c[0x0][0xae0] ;  /* 0x0002b80000047ab9 */ /* 0x000fe20000000a00 */
[----:B------:R-:W-:Y:S01]  /*1b110*/  LOP3.LUT R56, R56, R57, RZ, 0x3c, !PT ;  /* 0x0000003938387212 */ /* 0x000fe200078e3cff */
[----:B------:R-:W-:Y:S01]  /*1b120*/  IMAD.X R49, RZ, RZ, R7, P6 ;  /* 0x000000ffff317224 */ /* 0x000fe200030e0607 */
[----:B------:R-:W-:Y:S01]  /*1b130*/  SHF.R.S32.HI R0, RZ, 0x1f, R21 ;  /* 0x0000001fff007819 */ /* 0x000fe20000011415 */
[--C-:B------:R-:W-:Y:S01]  /*1b140*/  IMAD.X R57, RZ, RZ, R7.reuse, P4 ;  /* 0x000000ffff397224 */ /* 0x100fe200020e0607 */
[----:B------:R-:W-:Y:S01]  /*1b150*/  LOP3.LUT R6, R15, R6, RZ, 0x3c, !PT ;  /* 0x000000060f067212 */ /* 0x000fe200078e3cff */
[----:B------:R-:W-:Y:S01]  /*1b160*/  IMAD.X R61, RZ, RZ, R7, P3 ;  /* 0x000000ffff3d7224 */ /* 0x000fe200018e0607 */
[----:B------:R-:W-:Y:S01]  /*1b170*/  IADD3.X R53, RZ, R7, RZ, P5, !PT ;  /* 0x00000007ff357210 */ /* 0x000fe20002ffe4ff */
[----:B------:R-:W-:Y:S01]  /*1b180*/  IMAD.MOV R67, RZ, RZ, -R21 ;  /* 0x000000ffff437224 */ /* 0x000fe200078e0a15 */
[----:B------:R-:W-:Y:S01]  /*1b190*/  LOP3.LUT R60, R4, R11, RZ, 0x3c, !PT ;  /* 0x0000000b043c7212 */ /* 0x000fe200078e3cff */
[----:B------:R-:W-:Y:S01]  /*1b1a0*/  IMAD R0, R0, UR4, RZ ;  /* 0x0000000400007c24 */ /* 0x000fe2000f8e02ff */
[----:B---3--:R1:W-:Y:S01]  /*1b1b0*/  @!P0 ST.E desc[UR6][R58.64], R5 ;  /* 0x000000053a008985 */ /* 0x0083e2000c101906 */
[----:B------:R-:W-:Y:S01]  /*1b1c0*/  IMAD R67, R20, R67, R68 ;  /* 0x0000004314437224 */ /* 0x000fe200078e0244 */
[----:B------:R-:W-:-:S02]  /*1b1d0*/  IADD3 R3, R3, R69, RZ ;  /* 0x0000004503037210 */ /* 0x000fc40007ffe0ff */
[----:B------:R-:W5:Y:S01]  /*1b1e0*/  LD.E.128 R8, desc[UR6][R8.64] ;  /* 0x0000000608087980 */ /* 0x000f62000c101d00 */
[----:B------:R-:W-:-:S03]  /*1b1f0*/  IMAD R69, R21, UR5, R0 ;  /* 0x0000000515457c24 */ /* 0x000fc6000f8e0200 */
[----:B------:R-:W5:Y:S01]  /*1b200*/  LD.E.128 R12, desc[UR6][R12.64] ;  /* 0x000000060c0c7980 */ /* 0x000f62000c101d00 */
[----:B------:R-:W-:-:S03]  /*1b210*/  SHF.R.S32.HI R0, RZ, 0x1f, R67 ;  /* 0x0000001fff007819 */ /* 0x000fc60000011443 */
[----:B-1----:R-:W5:Y:S04]  /*1b220*/  LD.E.128 R4, desc[UR6][R6.64] ;  /* 0x0000000606047980 */ /* 0x002f68000c101d00 */
[----:B------:R-:W5:Y:S04]  /*1b230*/  LD.E.128 R24, desc[UR6][R24.64] ;  /* 0x0000000618187980 */ /* 0x000f68000c101d00 */
        /* <DEDUP_REMOVED lines=8> */
[----:B------:R-:W-:Y:S01]  /*1b2c0*/  IMAD.WIDE.U32 R2, R21, UR4, R2 ;  /* 0x0000000415027c25 */ /* 0x000fe2000f8e0002 */
[----:B------:R-:W-:Y:S01]  /*1b2d0*/  ULDC.64 UR4, c[0x0][0xad8] ;  /* 0x0002b60000047ab9 */ /* 0x000fe20000000a00 */
[----:B------:R-:W-:Y:S01]  /*1b2e0*/  @!PT LDS RZ, [RZ] ;  /* 0x00000000fffff984 */ /* 0x000fe20000000800 */
[----:B------:R-:W-:Y:S01]  /*1b2f0*/  @!PT LDS RZ, [RZ] ;  /* 0x00000000fffff984 */ /* 0x000fe20000000800 */
[----:B------:R-:W-:Y:S01]  /*1b300*/  @!PT LDS RZ, [RZ] ;  /* 0x00000000fffff984 */ /* 0x000fe20000000800 */
[----:B------:R-:W-:Y:S01]  /*1b310*/  @!PT LDS RZ, [RZ] ;  /* 0x00000000fffff984 */ /* 0x000fe20000000800 */
[----:B------:R1:W-:Y:S06]  /*1b320*/  MEMBAR.ALL.CTA ;  /* 0x0000000000007992 */ /* 0x0003ec0000008000 */
[----:B-1----:R-:W1:Y:S01]  /*1b330*/  FENCE.VIEW.ASYNC.S ;  /* 0x00000000000073c6 */ /* 0x002e620000000000 */
[----:B------:R-:W-:-:S02]  /*1b340*/  IMAD.IADD R218, R70, 0x1, R218 ;  /* 0x0000000146da7824 */ /* 0x000fc400078e02da */
[----:B------:R-:W-:Y:S02]  /*1b350*/  IMAD.IADD R3, R3, 0x1, R69 ;  /* 0x0000000103037824 */ /* 0x000fe400078e0245 */
[----:B------:R-:W-:Y:S01]  /*1b360*/  IMAD R20, R0, UR4, RZ ;  /* 0x0000000400147c24 */ /* 0x000fe2000f8e02ff */
[C---:B------:R-:W-:Y:S01]  /*1b370*/  IADD3 R0, R218.reuse, 0x20, RZ ;  /* 0x00000020da007810 */ /* 0x040fe20007ffe0ff */
[----:B------:R-:W-:Y:S01]  /*1b380*/  IMAD.WIDE.U32 R2, R67, UR4, R2 ;  /* 0x0000000443027c25 */ /* 0x000fe2000f8e0002 */
[----:B------:R-:W-:-:S03]  /*1b390*/  ISETP.GE.AND P2, PT, R218, R65, PT ;  /* 0x00000041da00720c */ /* 0x000fc60003f46270 */
[----:B------:R-:W-:Y:S01]  /*1b3a0*/  IMAD R21, R67, UR5, R20 ;  /* 0x0000000543157c24 */ /* 0x000fe2000f8e0214 */
[----:B------:R-:W-:Y:S01]  /*1b3b0*/  ISETP.GE.AND P1, PT, R0, R65, PT ;  /* 0x000000410000720c */ /* 0x000fe20003f26270 */
[----:B------:R-:W-:Y:S01]  /*1b3c0*/  VIADD R0, R18, 0x30820 ;  /* 0x0003082012007836 */ /* 0x000fe20000000000 */
[----:B------:R-:W-:Y:S02]  /*1b3d0*/  ULDC.64 UR4, c[0x0][0xa80] ;  /* 0x0002a00000047ab9 */ /* 0x000fe40000000a00 */
[----:B------:R-:W-:Y:S02]  /*1b3e0*/  IADD3 R3, R3, R21, RZ ;  /* 0x0000001503037210 */ /* 0x000fe40007ffe0ff */
[C---:B------:R-:W-:Y:S02]  /*1b3f0*/  LEA R28, P3, R2.reuse, UR4, 0x1 ;  /* 0x00000004021c7c11 */ /* 0x040fe4000f8608ff */
[----:B------:R-:W-:Y:S02]  /*1b400*/  PRMT R0, RZ, 0x654, R0 ;  /* 0x00000654ff007816 */ /* 0x000fe40000000000 */
[----:B------:R-:W-:Y:S01]  /*1b410*/  LEA.HI.X R64, R2, UR5, R3, 0x1, P3 ;  /* 0x0000000502407c11 */ /* 0x000fe200098f0c03 */
[----:B------:R-:W-:Y:S01]  /*1b420*/  VIADD R20, R218, 0x40 ;  /* 0x00000040da147836 */ /* 0x000fe20000000000 */
[----:B-1----:R1:W-:Y:S01]  /*1b430*/  SYNCS.ARRIVE.TRANS64.RED.A1T0 RZ, [R0+URZ], RZ ;  /* 0x000000ff00ff79a7 */ /* 0x0023e2000810043f */
[----:B------:R2:W3:Y:S01]  /*1b440*/  SHFL.IDX PT, R66, R28, RZ, 0x181f ;  /* 0x00181fff1c427589 */ /* 0x0004e200000e0000 */
[----:B------:R-:W-:-:S02]  /*1b450*/  SHF.R.S32.HI R68, RZ, 0x1f, R217 ;  /* 0x0000001fff447819 */ /* 0x000fc400000114d9 */
[----:B------:R-:W-:Y:S01]  /*1b460*/  ISETP.GE.AND P0, PT, R20, R65, PT ;  /* 0x000000411400720c */ /* 0x000fe20003f06270 */
[----:B-1----:R2:W1:Y:S01]  /*1b470*/  SHFL.IDX PT, R0, R64, RZ, 0x181f ;  /* 0x00181fff40007589 */ /* 0x00246200000e0000 */
[----:B------:R-:W-:Y:S02]  /*1b480*/  SHF.R.S32.HI R69, RZ, 0x1f, R224 ;  /* 0x0000001fff457819 */ /* 0x000fe400000114e0 */
[----:B------:R-:W-:Y:S01]  /*1b490*/  SHF.R.S32.HI R70, RZ, 0x1f, R225 ;  /* 0x0000001fff467819 */ /* 0x000fe200000114e1 */
[----:B------:R-:W-:Y:S08]  /*1b4a0*/  @P2 BRA `(.L_x_2912) ;  /* 0x0000000000382947 */ /* 0x000ff00003800000 */
[----:B------:R-:W-:Y:S01]  /*1b4b0*/  ULDC UR4, c[0x0][0xac8] ;  /* 0x0002b20000047ab9 */ /* 0x000fe20000000800 */
[----:B------:R-:W-:Y:S01]  /*1b4c0*/  ULDC.64 UR6, c[0x0][0x208] ;  /* 0x0000820000067ab9 */ /* 0x000fe20000000a00 */
[----:B------:R-:W-:Y:S02]  /*1b4d0*/  ISETP.GE.AND P4, PT, R217, UR4, PT ;  /* 0x00000004d9007c0c */ /* 0x000fe4000bf86270 */
[----:B------:R-:W-:Y:S02]  /*1b4e0*/  ISETP.GE.AND P3, PT, R224, UR4, PT ;  /* 0x00000004e0007c0c */ /* 0x000fe4000bf66270 */
[----:B------:R-:W-:-:S09]  /*1b4f0*/  ISETP.GE.AND P2, PT, R225, UR4, PT ;  /* 0x00000004e1007c0c */ /* 0x000fd2000bf46270 */
[CC--:B---3--:R-:W-:Y:S02]  /*1b500*/  @!P4 LEA R2, P6, R217.reuse, R66.reuse, 0x1 ;  /* 0x00000042d902c211 */ /* 0x0c8fe400078c08ff */
[C---:B------:R-:W-:Y:S02]  /*1b510*/  @!P3 LEA R20, P5, R224.reuse, R66, 0x1 ;  /* 0x00000042e014b211 */ /* 0x040fe400078a08ff */
[----:B-1----:R-:W-:Y:S02]  /*1b520*/  @!P4 LEA.HI.X R3, R217, R0, R68, 0x1, P6 ;  /* 0x00000000d903c211 */ /* 0x002fe400030f0c44 */
[C---:B------:R-:W-:Y:S02]  /*1b530*/  @!P2 LEA R66, P6, R225.reuse, R66, 0x1 ;  /* 0x00000042e142a211 */ /* 0x040fe400078c08ff */
[-C--:B------:R-:W-:Y:S01]  /*1b540*/  @!P3 LEA.HI.X R21, R224, R0.reuse, R69, 0x1, P5 ;  /* 0x00000000e015b211 */ /* 0x080fe200028f0c45 */
[----:B-----5:R4:W-:Y:S01]  /*1b550*/  @!P4 ST.E.128 desc[UR6][R2.64], R4 ;  /* 0x000000040200c985 */ /* 0x0209e2000c101d06 */
[----:B------:R-:W-:-:S03]  /*1b560*/  @!P2 LEA.HI.X R67, R225, R0, R70, 0x1, P6 ;  /* 0x00000000e143a211 */ /* 0x000fc600030f0c46 */
[----:B------:R4:W-:Y:S04]  /*1b570*/  @!P3 ST.E.128 desc[UR6][R20.64], R32 ;  /* 0x000000201400b985 */ /* 0x0009e8000c101d06 */
[----:B------:R4:W-:Y:S02]  /*1b580*/  @!P2 ST.E.128 desc[UR6][R66.64], R48 ;  /* 0x000000304200a985 */ /* 0x0009e4000c101d06 */
.L_x_2912:
[----:B------:R-:W-:Y:S05]  /*1b590*/  BSYNC B1 ;  /* 0x0000000000017941 */ /* 0x000fea0003800000 */
.L_x_2911:
[----:B-1----:R1:W0:Y:S01]  /*1b5a0*/  SHFL.IDX PT, R0, R64, 0x1, 0x181f ;  /* 0x00381f0040007f89 */ /* 0x00222200000e0000 */
[----:B------:R-:W-:Y:S03]  /*1b5b0*/  BSSY B1, `(.L_x_2913) ;  /* 0x0000011000017945 */ /* 0x000fe60003800000 */
[----:B----45:R1:W4:Y:S01]  /*1b5c0*/  SHFL.IDX PT, R6, R28, 0x1, 0x181f ;  /* 0x00381f001c067f89 */ /* 0x03032200000e0000 */
[----:B------:R-:W-:Y:S05]  /*1b5d0*/  @P1 BRA `(.L_x_2914) ;  /* 0x0000000000381947 */ /* 0x000fea0003800000 */
[----:B------:R-:W-:Y:S01]  /*1b5e0*/  ULDC UR4, c[0x0][0xac8] ;  /* 0x0002b20000047ab9 */ /* 0x000fe20000000800 */
[----:B------:R-:W-:Y:S01]  /*1b5f0*/  ULDC.64 UR6, c[0x0][0x208] ;  /* 0x0000820000067ab9 */ /* 0x000fe20000000a00 */
[----:B------:R-:W-:Y:S02]  /*1b600*/  ISETP.GE.AND P4, PT, R217, UR4, PT ;  /* 0x00000004d9007c0c */ /* 0x000fe4000bf86270 */
[----:B------:R-:W-:Y:S02]  /*1b610*/  ISETP.GE.AND P5, PT, R224, UR4, PT ;  /* 0x00000004e0007c0c */ /* 0x000fe4000bfa6270 */
[----:B------:R-:W-:-:S09]  /*1b620*/  ISETP.GE.AND P6, PT, R225, UR4, PT ;  /* 0x00000004e1007c0c */ /* 0x000fd2000bfc6270 */
[-C--:B----4-:R-:W-:Y:S02]  /*1b630*/  @!P4 LEA R2, P1, R217, R6.reuse, 0x1 ;  /* 0x00000006d902c211 */ /* 0x090fe400078208ff */
        /* <DEDUP_REMOVED lines=8> */
.L_x_2914:
[----:B------:R-:W-:Y:S05]  /*1b6c0*/  BSYNC B1 ;  /* 0x0000000000017941 */ /* 0x000fea0003800000 */
.L_x_2913:
[----:B0-----:R0:W0:Y:S01]  /*1b6d0*/  SHFL.IDX PT, R0, R64, 0x2, 0x181f ;  /* 0x00581f0040007f89 */ /* 0x00102200000e0000 */
[----:B------:R-:W-:Y:S03]  /*1b6e0*/  BSSY B1, `(.L_x_2915) ;  /* 0x0000011000017945 */ /* 0x000fe60003800000 */
[----:B----4-:R4:W0:Y:S01]  /*1b6f0*/  SHFL.IDX PT, R6, R28, 0x2, 0x181f ;  /* 0x00581f001c067f89 */ /* 0x01082200000e0000 */
[----:B------:R-:W-:Y:S05]  /*1b700*/  @P0 BRA `(.L_x_2916) ;  /* 0x0000000000380947 */ /* 0x000fea0003800000 */
[----:B------:R-:W-:Y:S01]  /*1b710*/  ULDC UR4, c[0x0][0xac8] ;  /* 0x0002b20000047ab9 */ /* 0x000fe20000000800 */
[----:B------:R-:W-:Y:S01]  /*1b720*/  ULDC.64 UR6, c[0x0][0x208] ;  /* 0x0000820000067ab9 */ /* 0x000fe20000000a00 */
        /* <DEDUP_REMOVED lines=12> */
.L_x_2916:
[----:B------:R-:W-:Y:S05]  /*1b7f0*/  BSYNC B1 ;  /* 0x0000000000017941 */ /* 0x000fea0003800000 */
.L_x_2915:
[----:B0-----:R-:W-:Y:S01]  /*1b800*/  VIADD R0, R218, 0x60 ;  /* 0x00000060da007836 */ /* 0x001fe20000000000 */
[----:B-12---:R-:W0:Y:S04]  /*1b810*/  SHFL.IDX PT, R64, R64, 0x3, 0x181f ;  /* 0x00781f0040407f89 */ /* 0x006e2800000e0000 */
[----:B------:R-:W-:Y:S01]  /*1b820*/  ISETP.GE.AND P0, PT, R0, R65, PT ;  /* 0x000000410000720c */ /* 0x000fe20003f06270 */
[----:B----4-:R-:W1:-:S12]  /*1b830*/  SHFL.IDX PT, R28, R28, 0x3, 0x181f ;  /* 0x00781f001c1c7f89 */ /* 0x010e5800000e0000 */
[----:B------:R-:W-:Y:S05]  /*1b840*/  @P0 BRA `(.L_x_2917) ;  /* 0x0000000c00680947 */ /* 0x000fea0003800000 */
[----:B------:R-:W-:Y:S01]  /*1b850*/  ULDC UR4, c[0x0][0xac8] ;  /* 0x0002b20000047ab9 */ /* 0x000fe20000000800 */
[----:B------:R-:W-:Y:S01]  /*1b860*/  ULDC.64 UR6, c[0x0][0x208] ;  /* 0x0000820000067ab9 */ /* 0x000fe20000000a00 */
[----:B------:R-:W-:Y:S02]  /*1b870*/  ISETP.GE.AND P2, PT, R217, UR4, PT ;  /* 0x00000004d9007c0c */ /* 0x000fe4000bf46270 */
[----:B------:R-:W-:-:S11]  /*1b880*/  ISETP.GE.AND P3, PT, R224, UR4, PT ;  /* 0x00000004e0007c0c */ /* 0x000fd6000bf66270 */
[CC--:B-1----:R-:W-:Y:S02]  /*1b890*/  @!P2 LEA R2, P0, R217.reuse, R28.reuse, 0x1 ;  /* 0x0000001cd902a211 */ /* 0x0c2fe400078008ff */
[C---:B------:R-:W-:Y:S02]  /*1b8a0*/  @!P3 LEA R4, P1, R224.reuse, R28, 0x1 ;  /* 0x0000001ce004b211 */ /* 0x040fe400078208ff */
[-C--:B0-----:R-:W-:Y:S02]  /*1b8b0*/  @!P2 LEA.HI.X R3, R217, R64.reuse, R68, 0x1, P0 ;  /* 0x00000040d903a211 */ /* 0x081fe400000f0c44 */
[----:B------:R-:W-:Y:S02]  /*1b8c0*/  ISETP.GE.AND P0, PT, R225, UR4, PT ;  /* 0x00000004e1007c0c */ /* 0x000fe4000bf06270 */
[----:B------:R-:W-:Y:S01]  /*1b8d0*/  @!P3 LEA.HI.X R5, R224, R64, R69, 0x1, P1 ;  /* 0x00000040e005b211 */ /* 0x000fe200008f0c45 */
[----:B------:R2:W-:Y:S04]  /*1b8e0*/  @!P2 ST.E.128 desc[UR6][R2.64], R24 ;  /* 0x000000180200a985 */ /* 0x0005e8000c101d06 */
[----:B------:R2:W-:Y:S06]  /*1b8f0*/  @!P3 ST.E.128 desc[UR6][R4.64], R44 ;  /* 0x0000002c0400b985 */ /* 0x0005ec000c101d06 */
[----:B------:R-:W-:Y:S05]  /*1b900*/  @P0 BRA `(.L_x_2917) ;  /* 0x0000000c00380947 */ /* 0x000fea0003800000 */
[----:B--2---:R-:W-:Y:S01]  /*1b910*/  LEA R2, P0, R225, R28, 0x1 ;  /* 0x0000001ce1027211 */ /* 0x004fe200078008ff */
[----:B------:R-:W-:-:S03]  /*1b920*/  ULDC.64 UR4, c[0x0][0x208] ;  /* 0x0000820000047ab9 */ /* 0x000fc60000000a00 */
[----:B------:R-:W-:-:S05]  /*1b930*/  LEA.HI.X R3, R225, R64, R70, 0x1, P0 ;  /* 0x00000040e1037211 */ /* 0x000fca00000f0c46 */
[----:B------:R4:W-:Y:S01]  /*1b940*/  ST.E.128 desc[UR4][R2.64], R60 ;  /* 0x0000003c02007985 */ /* 0x0009e2000c101d04 */
[----:B------:R-:W-:Y:S05]  /*1b950*/  BRA `(.L_x_2917) ;  /* 0x0000000c00247947 */ /* 0x000fea0003800000 */
.L_x_2909:
[----:B------:R-:W-:Y:S01]  /*1b960*/  ULDC.64 UR4, c[0x0][0xc00] ;  /* 0x0003000000047ab9 */ /* 0x000fe20000000a00 */
[----:B------:R-:W2:Y:S01]  /*1b970*/  LDC R21, c[0x0][0xbe8] ;  /* 0x0002fa00ff157b82 */ /* 0x000ea20000000800 */
[----:B------:R-:W-:Y:S01]  /*1b980*/  ISETP.NE.U32.AND P0, PT, RZ, UR4, PT ;  /* 0x00000004ff007c0c */ /* 0x000fe2000bf05070 */
[----:B------:R-:W-:Y:S01]  /*1b990*/  IMAD.MOV.U32 R6, RZ, RZ, RZ ;  /* 0x000000ffff067224 */ /* 0x000fe200078e00ff */
[----:B------:R-:W-:Y:S01]  /*1b9a0*/  IADD3 R2, P1, R228, UR4, RZ ;  /* 0x00000004e4027c10 */ /* 0x000fe2000ff3e0ff */
[----:B------:R-:W-:Y:S01]  /*1b9b0*/  ULDC.64 UR6, c[0x0][0x208] ;  /* 0x0000820000067ab9 */ /* 0x000fe20000000a00 */
[----:B------:R-:W-:Y:S02]  /*1b9c0*/  ISETP.NE.AND.EX P0, PT, RZ, UR5, PT, P0 ;  /* 0x00000005ff007c0c */ /* 0x000fe4000bf05300 */
[----:B------:R-:W-:Y:S01]  /*1b9d0*/  IADD3.X R3, R229, UR5, RZ, P1, !PT ;  /* 0x00000005e5037c10 */ /* 0x000fe20008ffe4ff */
[----:B------:R-:W-:Y:S02]  /*1b9e0*/  ULDC.64 UR4, c[0x0][0xc08] ;  /* 0x0003020000047ab9 */ /* 0x000fe40000000a00 */
[----:B------:R-:W-:-:S04]  /*1b9f0*/  ISETP.NE.U32.AND P1, PT, RZ, UR4, PT ;  /* 0x00000004ff007c0c */ /* 0x000fc8000bf25070 */
[----:B------:R-:W-:Y:S01]  /*1ba00*/  ISETP.NE.AND.EX P1, PT, RZ, UR5, PT, P1 ;  /* 0x00000005ff007c0c */ /* 0x000fe2000bf25310 */
[----:B------:R-:W3:Y:S03]  /*1ba10*/  S2R R9, SR_TID.X ;  /* 0x0000000000097919 */ /* 0x000ee60000002100 */
[----:B------:R4:W5:Y:S09]  /*1ba20*/  @P0 LDG.E R6, desc[UR6][R2.64] ;  /* 0x0000000602060981 */ /* 0x000972000c1e1900 */
[----:B------:R-:W-:Y:S01]  /*1ba30*/  @P1 IADD3 R228, P2, R228, UR4, RZ ;  /* 0x00000004e4e41c10 */ /* 0x000fe2000ff5e0ff */
[----:B------:R-:W-:-:S02]  /*1ba40*/  ULDC UR4, c[0x0][0xa88] ;  /* 0x0002a20000047ab9 */ /* 0x000fc40000000800 */
[----:B------:R-:W-:Y:S02]  /*1ba50*/  MOV R0, UR4 ;  /* 0x0000000400007c02 */ /* 0x000fe40008000f00 */
[----:B------:R-:W-:Y:S02]  /*1ba60*/  @P1 IADD3.X R229, R229, UR5, RZ, P2, !PT ;  /* 0x00000005e5e51c10 */ /* 0x000fe400097fe4ff */
[----:B--2---:R-:W-:-:S03]  /*1ba70*/  ISETP.NE.AND P2, PT, R21, 0x1, PT ;  /* 0x000000011500780c */ /* 0x004fc60003f45270 */
[----:B------:R4:W5:Y:S10]  /*1ba80*/  @P1 LDG.E R0, desc[UR6][R228.64] ;  /* 0x00000006e4001981 */ /* 0x000974000c1e1900 */
[----:B------:R-:W2:Y:S01]  /*1ba90*/  @P2 LDC R20, c[0x0][0xbec] ;  /* 0x0002fb00ff142b82 */ /* 0x000ea20000000800 */
[----:B---3--:R-:W-:-:S05]  /*1baa0*/  VIADD R4, R9, 0xffffff80 ;  /* 0xffffff8009047836 */ /* 0x008fca0000000000 */
[----:B------:R-:W-:Y:S02]  /*1bab0*/  ISETP.GE.AND P3, PT, R4, 0x80, PT ;  /* 0x000000800400780c */ /* 0x000fe40003f66270 */
[----:B------:R-:W3:Y:S01]  /*1bac0*/  @P2 LDC R25, c[0x0][0xbf0] ;  /* 0x0002fc00ff192b82 */ /* 0x000ee20000000800 */
[----:B----4-:R-:W-:Y:S10]  /*1bad0*/  @P1 BRA `(.L_x_2918) ;  /* 0x0000000000141947 */ /* 0x010ff40003800000 */
[----:B------:R-:W-:Y:S05]  /*1bae0*/  @!P0 BRA `(.L_x_2918) ;  /* 0x0000000000108947 */ /* 0x000fea0003800000 */
[----:B------:R-:W-:Y:S02]  /*1baf0*/  ULDC.64 UR4, c[0x0][0x208] ;  /* 0x0000820000047ab9 */ /* 0x000fe40000000a00 */
[----:B------:R-:W4:Y:S04]  /*1bb00*/  LDG.E R5, desc[UR4][R2.64] ;  /* 0x0000000402057981 */ /* 0x000f28000c1e1900 */
[----:B-----5:R-:W4:Y:S02]  /*1bb10*/  LDG.E R0, desc[UR4][R2.64+0x4] ;  /* 0x0000040402007981 */ /* 0x020f24000c1e1900 */
[----:B----4-:R-:W-:-:S07]  /*1bb20*/  IMAD.IADD R0, R0, 0x1, -R5 ;  /* 0x0000000100007824 */ /* 0x010fce00078e0a05 */
.L_x_2918:
[----:B------:R-:W4:Y:S04]  /*1bb30*/  LDL.LU R3, [R1+0x4] ;  /* 0x0000040001037983 */ /* 0x000f280000300800 */
[----:B------:R-:W2:Y:S01]  /*1bb40*/  LDL.LU R2, [R1+0x40] ;  /* 0x0000400001027983 */ /* 0x000ea20000300800 */
[----:B------:R-:W-:Y:S01]  /*1bb50*/  BSSY B1, `(.L_x_2919) ;  /* 0x000002d000017945 */ /* 0x000fe20003800000 */
[----:B------:R-:W-:Y:S02]  /*1bb60*/  SHF.R.S32.HI R10, RZ, 0x1f, R227 ;  /* 0x0000001fff0a7819 */ /* 0x000fe400000114e3 */
[----:B-----5:R-:W-:Y:S02]  /*1bb70*/  SHF.R.S32.HI R11, RZ, 0x1f, R6 ;  /* 0x0000001fff0b7819 */ /* 0x020fe40000011406 */
[----:B----4-:R-:W-:-:S02]  /*1bb80*/  SEL R13, R3, RZ, !P0 ;  /* 0x000000ff030d7207 */ /* 0x010fc40004000000 */
[----:B--2---:R-:W-:Y:S01]  /*1bb90*/  SEL R12, R2, RZ, !P0 ;  /* 0x000000ff020c7207 */ /* 0x004fe20004000000 */
[----:B------:R-:W-:Y:S06]  /*1bba0*/  @P3 BRA `(.L_x_2920) ;  /* 0x00000000009c3947 */ /* 0x000fec0003800000 */
[----:B------:R-:W2:Y:S01]  /*1bbb0*/  LDC R14, c[0x0][0xbe8] ;  /* 0x0002fa00ff0e7b82 */ /* 0x000ea20000000800 */
[----:B------:R-:W-:Y:S01]  /*1bbc0*/  IADD3 R9, R218, -0x80, R9 ;  /* 0xffffff80da097810 */ /* 0x000fe20007ffe009 */
[----:B--2---:R-:W-:-:S05]  /*1bbd0*/  IMAD R2, R0, R14, RZ ;  /* 0x0000000e00027224 */ /* 0x004fca00078e02ff */
[----:B------:R-:W-:-:S13]  /*1bbe0*/  ISETP.GE.AND P0, PT, R9, R2, PT ;  /* 0x000000020900720c */ /* 0x000fda0003f06270 */
[----:B------:R-:W-:Y:S05]  /*1bbf0*/  @P0 BRA `(.L_x_2920) ;  /* 0x0000000000880947 */ /* 0x000fea0003800000 */
[----:B------:R-:W-:Y:S01]  /*1bc00*/  ISETP.NE.AND P0, PT, R14, 0x1, PT ;  /* 0x000000010e00780c */ /* 0x000fe20003f05270 */
[----:B------:R-:W-:Y:S01]  /*1bc10*/  ULDC.64 UR4, c[0x0][0xb90] ;  /* 0x0002e40000047ab9 */ /* 0x000fe20000000a00 */
[----:B------:R-:W-:Y:S01]  /*1bc20*/  IMAD.MOV.U32 R2, RZ, RZ, R6 ;  /* 0x000000ffff027224 */ /* 0x000fe200078e0006 */
[----:B------:R-:W-:Y:S01]  /*1bc30*/  MOV R5, R9 ;  /* 0x0000000900057202 */ /* 0x000fe20000000f00 */
[----:B------:R-:W-:Y:S01]  /*1bc40*/  IMAD R8, R10, UR4, RZ ;  /* 0x000000040a087c24 */ /* 0x000fe2000f8e02ff */
[----:B------:R-:W-:Y:S01]  /*1bc50*/  ULDC.64 UR6, c[0x0][0x208] ;  /* 0x0000820000067ab9 */ /* 0x000fe20000000a00 */
[----:B------:R-:W-:Y:S02]  /*1bc60*/  IMAD.MOV.U32 R3, RZ, RZ, R11 ;  /* 0x000000ffff037224 */ /* 0x000fe400078e000b */
[C---:B------:R-:W-:Y:S02]  /*1bc70*/  IMAD R7, R227.reuse, UR5, R8 ;  /* 0x00000005e3077c24 */ /* 0x040fe4000f8e0208 */
[----:B------:R-:W-:Y:S01]  /*1bc80*/  IMAD.WIDE.U32 R2, R227, UR4, R2 ;  /* 0x00000004e3027c25 */ /* 0x000fe2000f8e0002 */
[----:B------:R-:W-:-:S02]  /*1bc90*/  ULDC.64 UR4, c[0x0][0xb98] ;  /* 0x0002e60000047ab9 */ /* 0x000fc40000000a00 */
[----:B------:R-:W2:Y:S02]  /*1bca0*/  @P0 LDC R4, c[0x0][0xbec] ;  /* 0x0002fb00ff040b82 */ /* 0x000ea40000000800 */
[----:B------:R-:W-:-:S03]  /*1bcb0*/  IADD3 R3, R3, R7, RZ ;  /* 0x0000000703037210 */ /* 0x000fc60007ffe0ff */
[----:B------:R-:W-:-:S03]  /*1bcc0*/  IMAD.WIDE.U32 R2, R13, UR4, R2 ;  /* 0x000000040d027c25 */ /* 0x000fc6000f8e0002 */
[----:B------:R-:W4:Y:S01]  /*1bcd0*/  @P0 LDC R15, c[0x0][0xbf0] ;  /* 0x0002fc00ff0f0b82 */ /* 0x000f220000000800 */
[----:B--2---:R-:W-:-:S05]  /*1bce0*/  @P0 IMAD.HI.U32 R4, R9, R4, RZ ;  /* 0x0000000409040227 */ /* 0x004fca00078e00ff */
[----:B----4-:R-:W-:Y:S01]  /*1bcf0*/  @P0 SHF.R.U32.HI R5, RZ, R15, R4 ;  /* 0x0000000fff050219 */ /* 0x010fe20000011604 */
[----:B------:R-:W-:-:S03]  /*1bd00*/  IMAD R4, R12, UR4, RZ ;  /* 0x000000040c047c24 */ /* 0x000fc6000f8e02ff */
[----:B------:R-:W-:Y:S01]  /*1bd10*/  IADD3 R2, P0, R5, R2, RZ ;  /* 0x0000000205027210 */ /* 0x000fe20007f1e0ff */
[----:B------:R-:W-:Y:S02]  /*1bd20*/  IMAD.MOV R7, RZ, RZ, -R5 ;  /* 0x000000ffff077224 */ /* 0x000fe400078e0a05 */
[----:B------:R-:W-:Y:S01]  /*1bd30*/  IMAD R8, R13, UR5, R4 ;  /* 0x000000050d087c24 */ /* 0x000fe2000f8e0204 */
[----:B------:R-:W-:Y:S01]  /*1bd40*/  ULDC.64 UR4, c[0x0][0xb88] ;  /* 0x0002e20000047ab9 */ /* 0x000fe20000000a00 */
[----:B------:R-:W-:Y:S01]  /*1bd50*/  IMAD R7, R14, R7, R9 ;  /* 0x000000070e077224 */ /* 0x000fe200078e0209 */
[----:B------:R-:W-:-:S04]  /*1bd60*/  SHF.R.S32.HI R9, RZ, 0x1f, R5 ;  /* 0x0000001fff097819 */ /* 0x000fc80000011405 */
        /* <DEDUP_REMOVED lines=11> */
.L_x_2920:
[----:B------:R-:W-:Y:S05]  /*1be20*/  BSYNC B1 ;  /* 0x0000000000017941 */ /* 0x000fea0003800000 */
.L_x_2919:
[----:B------:R-:W4:Y:S01]  /*1be30*/  LDL R8, [R1+0x44] ;  /* 0x0000440001087983 */ /* 0x000f220000100800 */
[----:B------:R-:W-:Y:S01]  /*1be40*/  ULDC.64 UR4, c[0x0][0xaa0] ;  /* 0x0002a80000047ab9 */ /* 0x000fe20000000a00 */
[----:B------:R-:W-:Y:S01]  /*1be50*/  BSSY B1, `(.L_x_2921) ;  /* 0x0000040000017945 */ /* 0x000fe20003800000 */
[----:B--2---:R-:W-:Y:S01]  /*1be60*/  IMAD R3, R11, UR4, RZ ;  /* 0x000000040b037c24 */ /* 0x004fe2000f8e02ff */
[----:B------:R-:W-:-:S03]  /*1be70*/  SHF.R.S32.HI R14, RZ, 0x1f, R225 ;  /* 0x0000001fff0e7819 */ /* 0x000fc600000114e1 */
[C---:B------:R-:W-:Y:S02]  /*1be80*/  IMAD R5, R6.reuse, UR5, R3 ;  /* 0x0000000506057c24 */ /* 0x040fe4000f8e0203 */
[----:B------:R-:W-:Y:S01]  /*1be90*/  IMAD.WIDE.U32 R2, R6, UR4, RZ ;  /* 0x0000000406027c25 */ /* 0x000fe2000f8e00ff */
[----:B------:R-:W-:-:S03]  /*1bea0*/  ULDC.64 UR4, c[0x0][0xae8] ;  /* 0x0002ba0000047ab9 */ /* 0x000fc60000000a00 */
[----:B------:R-:W-:Y:S02]  /*1beb0*/  IMAD.IADD R3, R3, 0x1, R5 ;  /* 0x0000000103037824 */ /* 0x000fe400078e0205 */
[----:B------:R-:W-:Y:S02]  /*1bec0*/  IMAD R6, R10, UR4, RZ ;  /* 0x000000040a067c24 */ /* 0x000fe4000f8e02ff */
[----:B------:R-:W-:-:S04]  /*1bed0*/  IMAD.WIDE.U32 R2, R227, UR4, R2 ;  /* 0x00000004e3027c25 */ /* 0x000fc8000f8e0002 */
[----:B----4-:R-:W-:-:S05]  /*1bee0*/  IMAD R7, R226, 0x20, R8 ;  /* 0x00000020e2077824 */ /* 0x010fca00078e0208 */
[----:B------:R-:W-:Y:S01]  /*1bef0*/  IADD3 R9, R218, R7, RZ ;  /* 0x00000007da097210 */ /* 0x000fe20007ffe0ff */
[----:B------:R-:W-:Y:S01]  /*1bf00*/  IMAD R7, R227, UR5, R6 ;  /* 0x00000005e3077c24 */ /* 0x000fe2000f8e0206 */
[----:B------:R-:W-:Y:S01]  /*1bf10*/  ULDC.64 UR4, c[0x0][0xaf0] ;  /* 0x0002bc0000047ab9 */ /* 0x000fe20000000a00 */
[----:B------:R-:W-:Y:S01]  /*1bf20*/  IADD3 R218, R8, R218, RZ ;  /* 0x000000da08da7210 */ /* 0x000fe20007ffe0ff */
[----:B------:R-:W-:Y:S01]  /*1bf30*/  IMAD R6, R12, UR4, RZ ;  /* 0x000000040c067c24 */ /* 0x000fe2000f8e02ff */
[----:B------:R-:W-:Y:S01]  /*1bf40*/  SHF.R.S32.HI R8, RZ, 0x1f, R217 ;  /* 0x0000001fff087819 */ /* 0x000fe200000114d9 */
[----:B------:R-:W-:-:S04]  /*1bf50*/  @P2 IMAD.HI.U32 R4, R9, R20, RZ ;  /* 0x0000001409042227 */ /* 0x000fc800078e00ff */
[----:B------:R-:W-:Y:S01]  /*1bf60*/  IMAD.MOV.U32 R5, RZ, RZ, R9 ;  /* 0x000000ffff057224 */ /* 0x000fe200078e0009 */
[----:B---3--:R-:W-:Y:S01]  /*1bf70*/  @P2 SHF.R.U32.HI R5, RZ, R25, R4 ;  /* 0x00000019ff052219 */ /* 0x008fe20000011604 */
[----:B------:R-:W-:Y:S02]  /*1bf80*/  IMAD.IADD R3, R3, 0x1, R7 ;  /* 0x0000000103037824 */ /* 0x000fe400078e0207 */
[C---:B------:R-:W-:Y:S01]  /*1bf90*/  IMAD R7, R13.reuse, UR5, R6 ;  /* 0x000000050d077c24 */ /* 0x040fe2000f8e0206 */
[----:B------:R-:W-:Y:S01]  /*1bfa0*/  SHF.R.S32.HI R4, RZ, 0x1f, R5 ;  /* 0x0000001fff047819 */ /* 0x000fe20000011405 */
[----:B------:R-:W-:Y:S01]  /*1bfb0*/  IMAD.WIDE.U32 R2, R13, UR4, R2 ;  /* 0x000000040d027c25 */ /* 0x000fe2000f8e0002 */
[----:B------:R-:W-:Y:S01]  /*1bfc0*/  IADD3 R6, -R5, RZ, RZ ;  /* 0x000000ff05067210 */ /* 0x000fe20007ffe1ff */
[----:B------:R-:W-:Y:S02]  /*1bfd0*/  ULDC.64 UR4, c[0x0][0xae0] ;  /* 0x0002b80000047ab9 */ /* 0x000fe40000000a00 */
[----:B------:R-:W-:-:S02]  /*1bfe0*/  IMAD.IADD R3, R3, 0x1, R7 ;  /* 0x0000000103037824 */ /* 0x000fc400078e0207 */
[----:B------:R-:W-:Y:S02]  /*1bff0*/  IMAD R4, R4, UR4, RZ ;  /* 0x0000000404047c24 */ /* 0x000fe4000f8e02ff */
[----:B------:R-:W-:Y:S02]  /*1c000*/  IMAD R7, R21, R6, R9 ;  /* 0x0000000615077224 */ /* 0x000fe400078e0209 */
[C---:B------:R-:W-:Y:S02]  /*1c010*/  IMAD R9, R5.reuse, UR5, R4 ;  /* 0x0000000505097c24 */ /* 0x040fe4000f8e0204 */
[----:B------:R-:W-:Y:S01]  /*1c020*/  IMAD.WIDE.U32 R2, R5, UR4, R2 ;  /* 0x0000000405027c25 */ /* 0x000fe2000f8e0002 */
[----:B------:R-:W-:Y:S01]  /*1c030*/  SHF.R.S32.HI R4, RZ, 0x1f, R7 ;  /* 0x0000001fff047819 */ /* 0x000fe20000011407 */
[----:B------:R-:W-:Y:S02]  /*1c040*/  ULDC.64 UR4, c[0x0][0xad8] ;  /* 0x0002b60000047ab9 */ /* 0x000fe40000000a00 */
[----:B------:R-:W-:-:S02]  /*1c050*/  IMAD.IADD R3, R3, 0x1, R9 ;  /* 0x0000000103037824 */ /* 0x000fc400078e0209 */
[----:B------:R-:W-:Y:S02]  /*1c060*/  IMAD R4, R4, UR4, RZ ;  /* 0x0000000404047c24 */ /* 0x000fe4000f8e02ff */
[----:B------:R-:W-:Y:S02]  /*1c070*/  IMAD R21, R0, R21, RZ ;  /* 0x0000001500157224 */ /* 0x000fe400078e02ff */
[C---:B------:R-:W-:Y:S02]  /*1c080*/  IMAD R5, R7.reuse, UR5, R4 ;  /* 0x0000000507057c24 */ /* 0x040fe4000f8e0204 */
[----:B------:R-:W-:Y:S01]  /*1c090*/  IMAD.WIDE.U32 R2, R7, UR4, R2 ;  /* 0x0000000407027c25 */ /* 0x000fe2000f8e0002 */
[C---:B------:R-:W-:Y:S01]  /*1c0a0*/  ISETP.GE.AND P2, PT, R218.reuse, R21, PT ;  /* 0x00000015da00720c */ /* 0x040fe20003f46270 */
[----:B------:R-:W-:Y:S01]  /*1c0b0*/  ULDC.64 UR4, c[0x0][0xa80] ;  /* 0x0002a00000047ab9 */ /* 0x000fe20000000a00 */
[----:B------:R-:W-:Y:S01]  /*1c0c0*/  SHF.R.S32.HI R7, RZ, 0x1f, R224 ;  /* 0x0000001fff077819 */ /* 0x000fe200000114e0 */
[----:B------:R-:W-:Y:S01]  /*1c0d0*/  VIADD R0, R218, 0x20 ;  /* 0x00000020da007836 */ /* 0x000fe20000000000 */
[----:B------:R-:W-:-:S02]  /*1c0e0*/  IADD3 R3, R3, R5, RZ ;  /* 0x0000000503037210 */ /* 0x000fc40007ffe0ff */
[----:B------:R-:W-:Y:S02]  /*1c0f0*/  LEA R4, P3, R2, UR4, 0x1 ;  /* 0x0000000402047c11 */ /* 0x000fe4000f8608ff */
[-C--:B------:R-:W-:Y:S01]  /*1c100*/  ISETP.GE.AND P1, PT, R0, R21.reuse, PT ;  /* 0x000000150000720c */ /* 0x080fe20003f26270 */
[----:B------:R-:W-:Y:S01]  /*1c110*/  VIADD R0, R218, 0x40 ;  /* 0x00000040da007836 */ /* 0x000fe20000000000 */
[----:B------:R-:W-:Y:S02]  /*1c120*/  LEA.HI.X R5, R2, UR5, R3, 0x1, P3 ;  /* 0x0000000502057c11 */ /* 0x000fe400098f0c03 */
[----:B------:R2:W3:Y:S02]  /*1c130*/  SHFL.IDX PT, R2, R4, RZ, 0x181f ;  /* 0x00181fff04027589 */ /* 0x0004e400000e0000 */
[----:B------:R-:W-:Y:S02]  /*1c140*/  ISETP.GE.AND P0, PT, R0, R21, PT ;  /* 0x000000150000720c */ /* 0x000fe40003f06270 */
[----:B------:R2:W4:Y:S01]  /*1c150*/  SHFL.IDX PT, R0, R5, RZ, 0x181f ;  /* 0x00181fff05007589 */ /* 0x00052200000e0000 */
[----:B------:R-:W-:Y:S10]  /*1c160*/  @P2 BRA `(.L_x_2922) ;  /* 0x0000000000382947 */ /* 0x000ff40003800000 */
[----:B------:R-:W-:Y:S01]  /*1c170*/  ULDC UR4, c[0x0][0xac8] ;  /* 0x0002b20000047ab9 */ /* 0x000fe20000000800 */
[----:B------:R-:W-:Y:S01]  /*1c180*/  ULDC.64 UR6, c[0x0][0x208] ;  /* 0x0000820000067ab9 */ /* 0x000fe20000000a00 */
[----:B------:R-:W-:Y:S02]  /*1c190*/  ISETP.GE.AND P4, PT, R217, UR4, PT ;  /* 0x00000004d9007c0c */ /* 0x000fe4000bf86270 */
[----:B------:R-:W-:Y:S02]  /*1c1a0*/  ISETP.GE.AND P3, PT, R224, UR4, PT ;  /* 0x00000004e0007c0c */ /* 0x000fe4000bf66270 */
[----:B------:R-:W-:-:S09]  /*1c1b0*/  ISETP.GE.AND P2, PT, R225, UR4, PT ;  /* 0x00000004e1007c0c */ /* 0x000fd2000bf46270 */
[CC--:B---3--:R-:W-:Y:S02]  /*1c1c0*/  @!P4 LEA R10, P6, R217.reuse, R2.reuse, 0x1 ;  /* 0x00000002d90ac211 */ /* 0x0c8fe400078c08ff */
[C---:B------:R-:W-:Y:S02]  /*1c1d0*/  @!P3 LEA R12, P5, R224.reuse, R2, 0x1 ;  /* 0x00000002e00cb211 */ /* 0x040fe400078a08ff */
[----:B----4-:R-:W-:Y:S02]  /*1c1e0*/  @!P4 LEA.HI.X R11, R217, R0, R8, 0x1, P6 ;  /* 0x00000000d90bc211 */ /* 0x010fe400030f0c08 */
[C---:B------:R-:W-:Y:S02]  /*1c1f0*/  @!P2 LEA R2, P6, R225.reuse, R2, 0x1 ;  /* 0x00000002e102a211 */ /* 0x040fe400078c08ff */
[-C--:B------:R-:W-:Y:S01]  /*1c200*/  @!P3 LEA.HI.X R13, R224, R0.reuse, R7, 0x1, P5 ;  /* 0x00000000e00db211 */ /* 0x080fe200028f0c07 */
[----:B------:R3:W-:Y:S01]  /*1c210*/  @!P4 ST.E.128 desc[UR6][R10.64], RZ ;  /* 0x000000ff0a00c985 */ /* 0x0007e2000c101d06 */
[----:B------:R-:W-:-:S03]  /*1c220*/  @!P2 LEA.HI.X R3, R225, R0, R14, 0x1, P6 ;  /* 0x00000000e103a211 */ /* 0x000fc600030f0c0e */
[----:B------:R3:W-:Y:S04]  /*1c230*/  @!P3 ST.E.128 desc[UR6][R12.64], RZ ;  /* 0x000000ff0c00b985 */ /* 0x0007e8000c101d06 */
[----:B------:R3:W-:Y:S02]  /*1c240*/  @!P2 ST.E.128 desc[UR6][R2.64], RZ ;  /* 0x000000ff0200a985 */ /* 0x0007e4000c101d06 */
.L_x_2922:
[----:B------:R-:W-:Y:S05]  /*1c250*/  BSYNC B1 ;  /* 0x0000000000017941 */ /* 0x000fea0003800000 */
.L_x_2921:
[----:B----4-:R4:W0:Y:S01]  /*1c260*/  SHFL.IDX PT, R0, R5, 0x1, 0x181f ;  /* 0x00381f0005007f89 */ /* 0x01082200000e0000 */
[----:B------:R-:W-:Y:S03]  /*1c270*/  BSSY B1, `(.L_x_2923) ;  /* 0x0000011000017945 */ /* 0x000fe60003800000 */
[----:B---3--:R4:W3:Y:S01]  /*1c280*/  SHFL.IDX PT, R2, R4, 0x1, 0x181f ;  /* 0x00381f0004027f89 */ /* 0x0088e200000e0000 */
[----:B------:R-:W-:Y:S05]  /*1c290*/  @P1 BRA `(.L_x_2924) ;  /* 0x0000000000381947 */ /* 0x000fea0003800000 */
[----:B------:R-:W-:Y:S01]  /*1c2a0*/  ULDC UR4, c[0x0][0xac8] ;  /* 0x0002b20000047ab9 */ /* 0x000fe20000000800 */
[----:B------:R-:W-:Y:S01]  /*1c2b0*/  ULDC.64 UR6, c[0x0][0x208] ;  /* 0x0000820000067ab9 */ /* 0x000fe20000000a00 */
        /* <DEDUP_REMOVED lines=12> */
.L_x_2924:
[----:B------:R-:W-:Y:S05]  /*1c380*/  BSYNC B1 ;  /* 0x0000000000017941 */ /* 0x000fea0003800000 */
.L_x_2923:
[----:B0-----:R0:W0:Y:S01]  /*1c390*/  SHFL.IDX PT, R0, R5, 0x2, 0x181f ;  /* 0x00581f0005007f89 */ /* 0x00102200000e0000 */
[----:B------:R-:W-:Y:S03]  /*1c3a0*/  BSSY B1, `(.L_x_2925) ;  /* 0x0000011000017945 */ /* 0x000fe60003800000 */
[----:B---3--:R3:W0:Y:S01]  /*1c3b0*/  SHFL.IDX PT, R2, R4, 0x2, 0x181f ;  /* 0x00581f0004027f89 */ /* 0x00862200000e0000 */
        /* <DEDUP_REMOVED lines=12> */
[----:B------:R0:W-:Y:S04]  /*1c480*/  @!P3 ST.E.128 desc[UR6][R10.64], RZ ;  /* 0x000000ff0a00b985 */ /* 0x0001e8000c101d06 */
[----:B------:R0:W-:Y:S04]  /*1c490*/  @!P4 ST.E.128 desc[UR6][R12.64], RZ ;  /* 0x000000ff0c00c985 */ /* 0x0001e8000c101d06 */
[----:B------:R0:W-:Y:S02]  /*1c4a0*/  @!P5 ST.E.128 desc[UR6][R2.64], RZ ;  /* 0x000000ff0200d985 */ /* 0x0001e4000c101d06 */
.L_x_2926:
[----:B------:R-:W-:Y:S05]  /*1c4b0*/  BSYNC B1 ;  /* 0x0000000000017941 */ /* 0x000fea0003800000 */
.L_x_2925:
[----:B0-----:R-:W-:Y:S01]  /*1c4c0*/  VIADD R0, R218, 0x60 ;  /* 0x00000060da007836 */ /* 0x001fe20000000000 */
[----:B------:R0:W0:Y:S04]  /*1c4d0*/  SHFL.IDX PT, R6, R5, 0x3, 0x181f ;  /* 0x00781f0005067f89 */ /* 0x00002800000e0000 */
[----:B------:R-:W-:Y:S01]  /*1c4e0*/  ISETP.GE.AND P0, PT, R0, R21, PT ;  /* 0x000000150000720c */ /* 0x000fe20003f06270 */
[----:B------:R0:W0:-:S12]  /*1c4f0*/  SHFL.IDX PT, R2, R4, 0x3, 0x181f ;  /* 0x00781f0004027f89 */ /* 0x00001800000e0000 */
[----:B------:R-:W-:Y:S05]  /*1c500*/  @P0 BRA `(.L_x_2917) ;  /* 0x0000000000380947 */ /* 0x000fea0003800000 */
[----:B------:R-:W-:Y:S01]  /*1c510*/  ULDC UR4, c[0x0][0xac8] ;  /* 0x0002b20000047ab9 */ /* 0x000fe20000000800 */
[----:B------:R-:W-:Y:S01]  /*1c520*/  ULDC.64 UR6, c[0x0][0x208] ;  /* 0x0000820000067ab9 */ /* 0x000fe20000000a00 */
[----:B------:R-:W-:Y:S02]  /*1c530*/  ISETP.GE.AND P3, PT, R217, UR4, PT ;  /* 0x00000004d9007c0c */ /* 0x000fe4000bf66270 */
[----:B------:R-:W-:Y:S02]  /*1c540*/  ISETP.GE.AND P4, PT, R224, UR4, PT ;  /* 0x00000004e0007c0c */ /* 0x000fe4000bf86270 */
[----:B------:R-:W-:-:S09]  /*1c550*/  ISETP.GE.AND P5, PT, R225, UR4, PT ;  /* 0x00000004e1007c0c */ /* 0x000fd2000bfa6270 */
[-C--:B0-234-:R-:W-:Y:S02]  /*1c560*/  @!P3 LEA R4, P0, R217, R2.reuse, 0x1 ;  /* 0x00000002d904b211 */ /* 0x09dfe400078008ff */
        /* <DEDUP_REMOVED lines=8> */
.L_x_2917:
[----:B------:R-:W-:Y:S05]  /*1c5f0*/  BSYNC B0 ;  /* 0x0000000000007941 */ /* 0x000fea0003800000 */
.L_x_2908:
[----:B------:R-:W-:Y:S02]  /*1c600*/  ULDC UR4, c[0x0][0xc3c] ;  /* 0x00030f0000047ab9 */ /* 0x000fe40000000800 */
[----:B-1----:R-:W-:-:S13]  /*1c610*/  ISETP.GE.AND P0, PT, R31, UR4, PT ;  /* 0x000000041f007c0c */ /* 0x002fda000bf06270 */
[----:B------:R-:W-:Y:S05]  /*1c620*/  @!P0 BRA `(.L_x_2927) ;  /* 0xfffffe4c00288947 */ /* 0x000fea000383ffff */
[----:B------:R-:W-:Y:S05]  /*1c630*/  BRA `(.L_x_2691) ;  /* 0x0000007000947947 */ /* 0x000fea0003800000 */
.L_x_2689:
[----:B------:R-:W-:-:S08]  /*1c640*/  NOP ;  /* 0x0000000000007918 */ /* 0x000fd00000000000 */
[----:B------:R-:W0:-:S00]  /*1c650*/  USETMAXREG.DEALLOC.CTAPOOL 0x28 ;  /* 0x00000028000079c8 */ /* 0x000e0000080e0500 */
[----:B0-----:R-:W2:Y:S01]  /*1c660*/  LDL.LU R3, [R1] ;  /* 0x0000000001037983 */ /* 0x001ea20000300800 */
[----:B------:R-:W-:Y:S01]  /*1c670*/  LOP3.LUT R2, R2, 0x3, RZ, 0xc0, !PT ;  /* 0x0000000302027812 */ /* 0x000fe200078ec0ff */
[----:B------:R-:W-:-:S05]  /*1c680*/  IMAD.MOV.U32 R4, RZ, RZ, RZ ;  /* 0x000000ffff047224 */ /* 0x000fca00078e00ff */
        /* <DEDUP_REMOVED lines=13> */
.L_x_2928:
[----:B------:R-:W-:Y:S01]  /*1c760*/  LOP3.LUT R5, R0, 0x1f, RZ, 0xc0, !PT ;  /* 0x0000001f00057812 */ /* 0x000fe200078ec0ff */
[----:B------:R-:W-:Y:S01]  /*1c770*/  ULDC UR4, c[0x0][0xc3c] ;  /* 0x00030f0000047ab9 */ /* 0x000fe20000000800 */
[----:B------:R-:W-:Y:S01]  /*1c780*/  ULDC.64 UR6, c[0x0][0x208] ;  /* 0x0000820000067ab9 */ /* 0x000fe20000000a00 */
[----:B------:R-:W-:Y:S01]  /*1c790*/  ULDC UR5, c[0x0][0xc38] ;  /* 0x00030e0000057ab9 */ /* 0x000fe20000000800 */
[----:B------:R-:W-:-:S04]  /*1c7a0*/  ISETP.NE.AND P0, PT, R5, 0x1f, PT ;  /* 0x0000001f0500780c */ /* 0x000fc80003f05270 */
[----:B------:R-:W-:-:S13]  /*1c7b0*/  ISETP.GE.OR P1, PT, R5, UR4, !P0 ;  /* 0x0000000405007c0c */ /* 0x000fda000c726670 */
[----:B0-----:R-:W0:Y:S02]  /*1c7c0*/  @!P1 LDC.64 R2, c[0x0][0xc80] ;  /* 0x00032000ff029b82 */ /* 0x001e240000000a00 */
[----:B0-----:R-:W-:-:S05]  /*1c7d0*/  @!P1 IMAD.WIDE.U32 R2, R5, 0x4, R2 ;  /* 0x0000000405029825 */ /* 0x001fca00078e0002 */
[----:B------:R-:W2:Y:S01]  /*1c7e0*/  @!P1 LDG.E R4, desc[UR6][R2.64] ;  /* 0x0000000602049981 */ /* 0x000ea2000c1e1900 */
[C---:B------:R-:W-:Y:S01]  /*1c7f0*/  ISETP.NE.AND P1, PT, R5.reuse, RZ, PT ;  /* 0x000000ff0500720c */ /* 0x040fe20003f25270 */
[----:B------:R-:W0:Y:S01]  /*1c800*/  S2UR UR6, SR_CTAID.X ;  /* 0x00000000000679c3 */ /* 0x000e220000002500 */
[C---:B------:R-:W-:Y:S01]  /*1c810*/  ISETP.GE.U32.AND P2, PT, R5.reuse, 0x2, PT ;  /* 0x000000020500780c */ /* 0x040fe20003f46070 */
[----:B------:R-:W-:Y:S01]  /*1c820*/  UMOV UR4, URZ ;  /* 0x0000003f00047c82 */ /* 0x000fe20008000000 */
[C---:B------:R-:W-:Y:S01]  /*1c830*/  ISETP.GE.U32.AND P3, PT, R5.reuse, 0x4, PT ;  /* 0x000000040500780c */ /* 0x040fe20003f66070 */
[----:B------:R-:W-:Y:S01]  /*1c840*/  IMAD.MOV.U32 R16, RZ, RZ, RZ ;  /* 0x000000ffff107224 */ /* 0x000fe200078e00ff */
[C---:B------:R-:W-:Y:S02]  /*1c850*/  ISETP.GE.U32.AND P4, PT, R5.reuse, 0x8, PT ;  /* 0x000000080500780c */ /* 0x040fe40003f86070 */
[----:B------:R-:W-:Y:S01]  /*1c860*/  ISETP.GE.U32.AND P5, PT, R5, 0x10, PT ;  /* 0x000000100500780c */ /* 0x000fe20003fa6070 */
[----:B--2---:R-:W1:Y:S02]  /*1c870*/  SHFL.UP PT, R6, R4, 0x1, RZ ;  /* 0x0420000004067989 */ /* 0x004e6400000e00ff */
[----:B-1----:R-:W-:-:S04]  /*1c880*/  SEL R7, R6, RZ, P1 ;  /* 0x000000ff06077207 */ /* 0x002fc80000800000 */
[----:B------:R-:W-:-:S05]  /*1c890*/  IADD3 R7, R4, R7, RZ ;  /* 0x0000000704077210 */ /* 0x000fca0007ffe0ff */
        /* <DEDUP_REMOVED lines=13> */
[----:B-1----:R-:W-:-:S05]  /*1c970*/  IMAD R6, R6, UR5, RZ ;  /* 0x0000000506067c24 */ /* 0x002fca000f8e02ff */
[----:B0-----:R-:W-:Y:S02]  /*1c980*/  ISETP.GT.AND P6, PT, R6, UR6, PT ;  /* 0x0000000606007c0c */ /* 0x001fe4000bfc4270 */
[----:B------:R-:W-:-:S11]  /*1c990*/  MOV R3, R6 ;  /* 0x0000000600037202 */ /* 0x000fd60000000f00 */
[----:B------:R-:W-:Y:S05]  /*1c9a0*/  @P6 BRA `(.L_x_2930) ;  /* 0x00000000009c6947 */ /* 0x000fea0003800000 */
[----:B------:R-:W0:Y:S01]  /*1c9b0*/  LDC R10, c[0x0][0xc3c] ;  /* 0x00030f00ff0a7b82 */ /* 0x000e220000000800 */
[----:B------:R-:W-:Y:S01]  /*1c9c0*/  IMAD.MOV.U32 R6, RZ, RZ, R3 ;  /* 0x000000ffff067224 */ /* 0x000fe200078e0003 */
[----:B------:R-:W-:Y:S01]  /*1c9d0*/  UMOV UR4, URZ ;  /* 0x0000003f00047c82 */ /* 0x000fe20008000000 */
[----:B------:R-:W-:Y:S01]  /*1c9e0*/  ULDC UR7, c[0x0][0xc3c] ;  /* 0x00030f0000077ab9 */ /* 0x000fe20000000800 */
[----:B------:R-:W-:-:S05]  /*1c9f0*/  ULDC UR5, c[0x0][0xc38] ;  /* 0x00030e0000057ab9 */ /* 0x000fca0000000800 */
.L_x_2934:
        /* <DEDUP_REMOVED lines=9> */
[----:B------:R-:W0:Y:S01]  /*1ca90*/  LDC.64 R2, c[0x0][0xc80] ;  /* 0x00032000ff027b82 */ /* 0x000e220000000a00 */
[----:B------:R-:W-:Y:S01]  /*1caa0*/  ULDC.64 UR8, c[0x0][0x208] ;  /* 0x0000820000087ab9 */ /* 0x000fe20000000a00 */
[----:B0-----:R-:W-:-:S05]  /*1cab0*/  IMAD.WIDE R2, R7, 0x4, R2 ;  /* 0x0000000407027825 */ /* 0x001fca00078e0202 */
[----:B------:R0:W5:Y:S02]  /*1cac0*/  LDG.E R4, desc[UR8][R2.64] ;  /* 0x0000000802047981 */ /* 0x000164000c1e1900 */
.L_x_2933:
[----:B------:R-:W-:Y:S05]  /*1cad0*/  BSYNC B0 ;  /* 0x0000000000007941 */ /* 0x000fea0003800000 */
.L_x_2932:
[----:B0----5:R-:W0:Y:S02]  /*1cae0*/  SHFL.UP PT, R2, R4, 0x1, RZ ;  /* 0x0420000004027989 */ /* 0x021e2400000e00ff */
        /* <DEDUP_REMOVED lines=19> */
.L_x_2930:
[----:B------:R-:W-:Y:S01]  /*1cc20*/  IMAD.IADD R13, R6, 0x1, -R3 ;  /* 0x00000001060d7824 */ /* 0x000fe200078e0a03 */
[----:B------:R-:W-:-:S03]  /*1cc30*/  ULDC.64 UR8, c[0x0][0x208] ;  /* 0x0000820000087ab9 */ /* 0x000fc60000000a00 */
        /* <DEDUP_REMOVED lines=19> */
.L_x_2935:
        /* <DEDUP_REMOVED lines=8> */
[----:B------:R-:W-:Y:S01]  /*1cdf0*/  IMAD.HI.U32 R2, R3, R11, R2 ;  /* 0x0000000b03027227 */ /* 0x000fe200078e0002 */
[----:B------:R-:W-:-:S03]  /*1ce00*/  MOV R3, R8 ;  /* 0x0000000800037202 */ /* 0x000fc60000000f00 */
        /* <DEDUP_REMOVED lines=14> */
[----:B------:R-:W-:-:S03]  /*1cef0*/  IMAD.MOV R2, RZ, RZ, -R2 ;  /* 0x000000ffff027224 */ /* 0x000fc600078e0a02 */
[----:B------:R-:W-:Y:S01]  /*1cf00*/  IADD3 R8, -R13, RZ, RZ ;  /* 0x000000ff0d087210 */ /* 0x000fe20007ffe1ff */
[----:B------:R-:W-:Y:S02]  /*1cf10*/  IMAD R6, R6, R2, R9 ;  /* 0x0000000206067224 */ /* 0x000fe400078e0209 */
[----:B------:R-:W-:Y:S01]  /*1cf20*/  IMAD.MOV.U32 R2, RZ, RZ, RZ ;  /* 0x000000ffff027224 */ /* 0x000fe200078e00ff */
[----:B------:R-:W-:Y:S02]  /*1cf30*/  VIADDMNMX R15, R8, UR5, R7, PT ;  /* 0x00000005080f7c46 */ /* 0x000fe4000b800107 */
[----:B------:R-:W-:Y:S02]  /*1cf40*/  IABS R11, R6 ;  /* 0x00000006000b7213 */ /* 0x000fe40000000000 */
[----:B------:R-:W-:Y:S02]  /*1cf50*/  IABS R8, R15 ;  /* 0x0000000f00087213 */ /* 0x000fe40000000000 */
[----:B------:R-:W-:-:S02]  /*1cf60*/  IADD3 R18, -R15, RZ, RZ ;  /* 0x000000ff0f127210 */ /* 0x000fc40007ffe1ff */
        /* <DEDUP_REMOVED lines=8> */
[----:B------:R-:W-:Y:S01]  /*1cff0*/  IMAD.HI.U32 R2, R3, R9, R2 ;  /* 0x0000000903027227 */ /* 0x000fe200078e0002 */
[----:B------:R-:W-:-:S05]  /*1d000*/  IADD3 R3, RZ, -R10, RZ ;  /* 0x8000000aff037210 */ /* 0x000fca0007ffe0ff */
        /* <DEDUP_REMOVED lines=12> */
[----:B------:R-:W-:-:S04]  /*1d0d0*/  @!P1 LOP3.LUT R2, RZ, R15, RZ, 0x33, !PT ;  /* 0x0000000fff029212 */ /* 0x000fc800078e33ff */
[----:B------:R-:W-:Y:S01]  /*1d0e0*/  LOP3.LUT R17, RZ, R2, RZ, 0x33, !PT ;  /* 0x00000002ff117212 */ /* 0x000fe200078e33ff */
[----:B------:R-:W-:-:S04]  /*1d0f0*/  IMAD R18, R2, R18, R3 ;  /* 0x0000001202127224 */ /* 0x000fc800078e0203 */
[----:B------:R-:W-:Y:S01]  /*1d100*/  IMAD.IADD R17, R4, 0x1, R17 ;  /* 0x0000000104117824 */ /* 0x000fe200078e0211 */
[----:B------:R-:W-:Y:S06]  /*1d110*/  BRA `(.L_x_2936) ;  /* 0x00000000000c7947 */ /* 0x000fec0003800000 */
.L_x_2931:
[----:B------:R-:W-:Y:S01]  /*1d120*/  IMAD.MOV.U32 R17, RZ, RZ, RZ ;  /* 0x000000ffff117224 */ /* 0x000fe200078e00ff */
[----:B------:R-:W-:Y:S01]  /*1d130*/  MOV R16, UR6 ;  /* 0x0000000600107c02 */ /* 0x000fe20008000f00 */
[----:B------:R-:W-:-:S07]  /*1d140*/  IMAD.MOV.U32 R18, RZ, RZ, RZ ;  /* 0x000000ffff127224 */ /* 0x000fce00078e00ff */
.L_x_2936:
[----:B------:R-:W-:-:S13]  /*1d150*/  ISETP.NE.AND P0, PT, R5, RZ, PT ;  /* 0x000000ff0500720c */ /* 0x000fda0003f05270 */
[----:B------:R-:W0:Y:S01]  /*1d160*/  @!P0 S2R R3, SR_CgaCtaId ;  /* 0x0000000000038919 */ /* 0x000e220000008800 */
[----:B------:R-:W-:-:S04]  /*1d170*/  @!P0 MOV R2, 0x400 ;  /* 0x0000040000028802 */ /* 0x000fc80000000f00 */
[----:B0-----:R-:W-:-:S05]  /*1d180*/  @!P0 LEA R2, R3, R2, 0x18 ;  /* 0x0000000203028211 */ /* 0x001fca00078ec0ff */
[----:B------:R0:W-:Y:S01]  /*1d190*/  @!P0 STS.128 [R2+0x308d0], R16 ;  /* 0x0308d01002008388 */ /* 0x0001e20000000c00 */
[----:B------:R-:W-:Y:S06]  /*1d1a0*/  BAR.ARV 0x5, 0x180 ;  /* 0x0146000000007b1d */ /* 0x000fec0000002000 */
.L_x_2929:
[----:B------:R2:W-:Y:S01]  /*1d1b0*/  STL [R1+0x28], RZ ;  /* 0x000028ff01007387 */ /* 0x0005e20000100800 */
[----:B------:R-:W-:Y:S01]  /*1d1c0*/  ULDC UR4, c[0x0][0xc3c] ;  /* 0x00030f0000047ab9 */ /* 0x000fe20000000800 */
[----:B------:R-:W-:Y:S01]  /*1d1d0*/  IMAD.MOV.U32 R28, RZ, RZ, 0x1 ;  /* 0x00000001ff1c7424 */ /* 0x000fe200078e00ff */
[----:B-1----:R-:W-:Y:S02]  /*1d1e0*/  ISETP.GE.AND P0, PT, R19, UR4, PT ;  /* 0x0000000413007c0c */ /* 0x002fe4000bf06270 */
[----:B------:R-:W-:-:S11]  /*1d1f0*/  MOV R26, RZ ;  /* 0x000000ff001a7202 */ /* 0x000fd60000000f00 */
[----:B--2---:R-:W-:Y:S05]  /*1d200*/  @P0 BRA `(.L_x_2937) ;  /* 0x0000006000c40947 */ /* 0x004fea0003800000 */
[----:B------:R-:W1:Y:S01]  /*1d210*/  S2UR UR5, SR_CgaCtaId ;  /* 0x00000000000579c3 */ /* 0x000e620000008800 */
[C---:B------:R-:W-:Y:S01]  /*1d220*/  IMAD.SHL.U32 R33, R0.reuse, 0x8, RZ ;  /* 0x0000000800217824 */ /* 0x040fe200078e00ff */
[----:B------:R-:W-:Y:S01]  /*1d230*/  LOP3.LUT R4, R0, 0x7f, RZ, 0xc0, !PT ;  /* 0x0000007f00047812 */ /* 0x000fe200078ec0ff */
[----:B------:R-:W-:Y:S01]  /*1d240*/  UMOV UR4, 0x400 ;  /* 0x0000040000047882 */ /* 0x000fe20000000000 */
[----:B------:R2:W-:Y:S01]  /*1d250*/  STL [R1+0x28], RZ ;  /* 0x000028ff01007387 */ /* 0x0005e20000100800 */
[----:B------:R-:W-:Y:S01]  /*1d260*/  BSSY B8, `(.L_x_2937) ;  /* 0x000062b000087945 */ /* 0x000fe20003800000 */
[C---:B0-----:R-:W-:Y:S01]  /*1d270*/  LOP3.LUT R3, R33.reuse, 0x1f8, RZ, 0xc0, !PT ;  /* 0x000001f821037812 */ /* 0x041fe200078ec0ff */
[----:B------:R-:W-:Y:S01]  /*1d280*/  IMAD.SHL.U32 R37, R4, 0x8, RZ ;  /* 0x0000000804257824 */ /* 0x000fe200078e00ff */
[----:B------:R-:W-:Y:S01]  /*1d290*/  LOP3.LUT R33, R33, 0x38, RZ, 0xc0, !PT ;  /* 0x0000003821217812 */ /* 0x000fe200078ec0ff */
[----:B------:R-:W-:Y:S01]  /*1d2a0*/  IMAD.MOV.U32 R28, RZ, RZ, 0x1 ;  /* 0x00000001ff1c7424 */ /* 0x000fe200078e00ff */
[----:B------:R-:W-:-:S02]  /*1d2b0*/  LOP3.LUT R2, R3, 0x38, R0, 0x78, !PT ;  /* 0x0000003803027812 */ /* 0x000fc400078e7800 */
[----:B------:R-:W-:Y:S02]  /*1d2c0*/  CS2R R26, SRZ ;  /* 0x00000000001a7805 */ /* 0x000fe4000001ff00 */
[----:B------:R-:W-:Y:S01]  /*1d2d0*/  SHF.L.U32 R0, R0, 0x4, RZ ;  /* 0x0000000400007819 */ /* 0x000fe200000006ff */
[----:B------:R-:W-:Y:S01]  /*1d2e0*/  IMAD.MOV.U32 R29, RZ, RZ, 0x1 ;  /* 0x00000001ff1d7424 */ /* 0x000fe200078e00ff */
[----:B------:R-:W-:Y:S01]  /*1d2f0*/  LOP3.LUT R37, R2, 0x200, R37, 0xf8, !PT ;  /* 0x0000020002257812 */ /* 0x000fe200078ef825 */
[----:B------:R-:W-:Y:S01]  /*1d300*/  ULOP3.LUT UR37, UR60, 0x2, URZ, 0xfc, !UPT ;  /* 0x000000023c257892 */ /* 0x000fe2000f8efc3f */
[----:B------:R-:W-:Y:S01]  /*1d310*/  SHF.R.U32.HI R2, RZ, 0x3, R4 ;  /* 0x00000003ff027819 */ /* 0x000fe20000011604 */
[----:B------:R-:W-:Y:S01]  /*1d320*/  ULDC.64 UR38, c[0x0][0x198] ;  /* 0x0000660000267ab9 */ /* 0x000fe20000000a00 */
[----:B------:R-:W-:Y:S01]  /*1d330*/  LOP3.LUT R36, R33, 0x40, RZ, 0xfc, !PT ;  /* 0x0000004021247812 */ /* 0x000fe200078efcff */
[----:B------:R-:W-:Y:S01]  /*1d340*/  ULDC UR36, c[0x0][0xc] ;  /* 0x0000030000247ab9 */ /* 0x000fe20000000800 */
[----:B------:R-:W-:-:S02]  /*1d350*/  LOP3.LUT R0, R2, 0x70, R0, 0xf8, !PT ;  /* 0x0000007002007812 */ /* 0x000fc400078ef800 */
[----:B------:R-:W-:Y:S01]  /*1d360*/  LOP3.LUT R35, R33, 0x80, RZ, 0xfc, !PT ;  /* 0x0000008021237812 */ /* 0x000fe200078efcff */
[----:B-1----:R-:W-:-:S06]  /*1d370*/  ULEA UR4, UR5, UR4, 0x18 ;  /* 0x0000000405047291 */ /* 0x002fcc000f8ec03f */
[----:B------:R-:W-:-:S05]  /*1d380*/  MOV R22, UR4 ;  /* 0x0000000400167c02 */ /* 0x000fca0008000f00 */
[----:B------:R-:W-:-:S05]  /*1d390*/  IMAD R0, R37, 0x2, R22 ;  /* 0x0000000225007824 */ /* 0x000fca00078e0216 */
[----:B------:R2:W-:Y:S02]  /*1d3a0*/  STL [R1+0x4], R0 ;  /* 0x0000040001007387 */ /* 0x0005e40000100800 */
.L_x_3040:
[----:B0-----:R-:W0:Y:S01]  /*1d3b0*/  LDC.64 R30, c[0x0][0xc88] ;  /* 0x00032200ff1e7b82 */ /* 0x001e220000000a00 */
[----:B------:R-:W-:Y:S01]  /*1d3c0*/  ULDC.64 UR4, c[0x0][0x208] ;  /* 0x0000820000047ab9 */ /* 0x000fe20000000a00 */
[----:B0-----:R-:W-:-:S06]  /*1d3d0*/  IMAD.WIDE R30, R19, 0x4, R30 ;  /* 0x00000004131e7825 */ /* 0x001fcc00078e021e */
[----:B------:R-:W2:Y:S01]  /*1d3e0*/  LDG.E R30, desc[UR4][R30.64] ;  /* 0x000000041e1e7981 */ /* 0x000ea2000c1e1900 */
[----:B------:R-:W-:Y:S05]  /*1d3f0*/  YIELD ;  /* 0x0000000000007946 */ /* 0x000fea0003800000 */
[----:B------:R-:W-:Y:S01]  /*1d400*/  ULDC.64 UR4, c[0x0][0xa28] ;  /* 0x00028a0000047ab9 */ /* 0x000fe20000000a00 */
[----:B------:R-:W-:Y:S01]  /*1d410*/  ULDC.64 UR8, c[0x0][0xa18] ;  /* 0x0002860000087ab9 */ /* 0x000fe20000000a00 */
[----:B------:R-:W-:Y:S01]  /*1d420*/  ISETP.NE.U32.AND P0, PT, RZ, UR4, PT ;  /* 0x00000004ff007c0c */ /* 0x000fe2000bf05070 */
[----:B------:R-:W-:Y:S01]  /*1d430*/  IMAD.MOV.U32 R12, RZ, RZ, RZ ;  /* 0x000000ffff0c7224 */ /* 0x000fe200078e00ff */
[----:B------:R-:W-:Y:S01]  /*1d440*/  ULDC.64 UR10, c[0x0][0x208] ;  /* 0x00008200000a7ab9 */ /* 0x000fe20000000a00 */
[----:B------:R-:W-:Y:S01]  /*1d450*/  ULDC.64 UR6, c[0x0][0xa10] ;  /* 0x0002840000067ab9 */ /* 0x000fe20000000a00 */
[----:B------:R-:W-:-:S02]  /*1d460*/  ISETP.NE.AND.EX P0, PT, RZ, UR5, PT, P0 ;  /* 0x00000005ff007c0c */ /* 0x000fc4000bf05300 */
[----:B------:R-:W-:-:S04]  /*1d470*/  ISETP.NE.U32.AND P2, PT, RZ, UR8, PT ;  /* 0x00000008ff007c0c */ /* 0x000fc8000bf45070 */
[----:B------:R-:W-:Y:S02]  /*1d480*/  ISETP.NE.AND.EX P2, PT, RZ, UR9, PT, P2 ;  /* 0x00000009ff007c0c */ /* 0x000fe4000bf45320 */
[----:B--2---:R-:W-:-:S05]  /*1d490*/  SHF.R.S32.HI R0, RZ, 0x1f, R30 ;  /* 0x0000001fff007819 */ /* 0x004fca000001141e */
[C---:B------:R-:W-:Y:S02]  /*1d4a0*/  @P0 LEA R2, P1, R30.reuse, UR4, 0x2 ;  /* 0x000000041e020c11 */ /* 0x040fe4000f8210ff */
[C---:B------:R-:W-:Y:S01]  /*1d4b0*/  SHF.L.U32 R23, R30.reuse, 0x2, RZ ;  /* 0x000000021e177819 */ /* 0x040fe200000006ff */
[----:B------:R0:W-:Y:S01]  /*1d4c0*/  STL [R1+0x20], R0 ;  /* 0x0000200001007387 */ /* 0x0001e20000100800 */
[C-C-:B------:R-:W-:Y:S01]  /*1d4d0*/  @P0 LEA.HI.X R3, R30.reuse, UR5, R0.reuse, 0x2, P1 ;  /* 0x000000051e030c11 */ /* 0x140fe200088f1400 */
[----:B------:R-:W-:Y:S01]  /*1d4e0*/  ULDC.64 UR4, c[0x0][0xa00] ;  /* 0x0002800000047ab9 */ /* 0x000fe20000000a00 */
[----:B------:R-:W-:-:S03]  /*1d4f0*/  SHF.L.U64.HI R24, R30, 0x2, R0 ;  /* 0x000000021e187819 */ /* 0x000fc60000010200 */
[----:B-1----:R1:W2:Y:S01]  /*1d500*/  @P0 LDG.E R12, desc[UR10][R2.64] ;  /* 0x0000000a020c0981 */ /* 0x0022a2000c1e1900 */
[----:B------:R-:W-:Y:S01]  /*1d510*/  ISETP.NE.U32.AND P0, PT, RZ, UR4, PT ;  /* 0x00000004ff007c0c */ /* 0x000fe2000bf05070 */
[----:B------:R-:W-:Y:S01]  /*1d520*/  IMAD.MOV.U32 R34, RZ, RZ, RZ ;  /* 0x000000ffff227224 */ /* 0x000fe200078e00ff */
        /* <DEDUP_REMOVED lines=9> */
[----:B------:R-:W-:Y:S02]  /*1d5c0*/  @P2 IADD3 R6, P3, R23, UR8, RZ ;  /* 0x0000000817062c10 */ /* 0x000fe4000ff7e0ff */
[----:B------:R-:W-:Y:S01]  /*1d5d0*/  MOV R8, UR4 ;  /* 0x0000000400087c02 */ /* 0x000fe20008000f00 */
[----:B------:R-:W-:Y:S01]  /*1d5e0*/  ULDC.64 UR4, c[0x0][0x418] ;  /* 0x0001060000047ab9 */ /* 0x000fe20000000a00 */
[----:B------:R-:W-:Y:S01]  /*1d5f0*/  @P2 IADD3.X R7, R24, UR9, RZ, P3, !PT ;  /* 0x0000000918072c10 */ /* 0x000fe20009ffe4ff */
[----:B------:R-:W5:Y:S04]  /*1d600*/  @P0 LDG.E R34, desc[UR10][R2.64] ;  /* 0x0000000a02220981 */ /* 0x000f68000c1e1900 */
[----:B---3--:R0:W3:Y:S01]  /*1d610*/  @P2 LDG.E R8, desc[UR10][R6.64] ;  /* 0x0000000a06082981 */ /* 0x0080e2000c1e1900 */
[----:B------:R-:W-:-:S03]  /*1d620*/  UISETP.NE.U32.AND UP0, UPT, UR4, URZ, UPT ;  /* 0x0000003f0400728c */ /* 0x000fc6000bf05070 */
[----:B------:R-:W-:Y:S01]  /*1d630*/  ULDC UR4, c[0x0][0x424] ;  /* 0x0001090000047ab9 */ /* 0x000fe20000000800 */
[----:B------:R-:W-:Y:S01]  /*1d640*/  UISETP.NE.AND.EX UP0, UPT, UR5, URZ, UPT, UP0 ;  /* 0x0000003f0500728c */ /* 0x000fe2000bf05300 */
[----:B------:R1:W5:Y:S02]  /*1d650*/  @P1 LDG.E R0, desc[UR10][R4.64] ;  /* 0x0000000a04001981 */ /* 0x000364000c1e1900 */
[----:B------:R-:W-:Y:S01]  /*1d660*/  ULDC UR5, c[0x0][0x2f0] ;  /* 0x0000bc0000057ab9 */ /* 0x000fe20000000800 */
[----:B------:R-:W-:-:S04]  /*1d670*/  USEL UR4, UR4, 0x1, UP0 ;  /* 0x0000000104047887 */ /* 0x000fc80008000000 */
[----:B------:R-:W-:-:S03]  /*1d680*/  UIMAD UR4, UR4, UR5, URZ ;  /* 0x00000005040472a4 */ /* 0x000fc6000f8e023f */
[----:B------:R-:W-:Y:S02]  /*1d690*/  ULDC UR5, c[0x0][0x348] ;  /* 0x0000d20000057ab9 */ /* 0x000fe40000000800 */
[----:B0-----:R-:W-:Y:S01]  /*1d6a0*/  IMAD.U32 R6, RZ, RZ, UR5 ;  /* 0x00000005ff067e24 */ /* 0x001fe2000f8e00ff */
[----:B---3--:R0:W-:Y:S04]  /*1d6b0*/  STL [R1+0x18], R8 ;  /* 0x0000180801007387 */ /* 0x0081e80000100800 */
[----:B--2---:R1:W-:Y:S01]  /*1d6c0*/  STL [R1+0xc], R12 ;  /* 0x00000c0c01007387 */ /* 0x0043e20000100800 */
[----:B------:R-:W-:Y:S01]  /*1d6d0*/  IMAD.MOV.U32 R11, RZ, RZ, R8 ;  /* 0x000000ffff0b7224 */ /* 0x000fe200078e0008 */
[----:B0-----:R-:W-:Y:S01]  /*1d6e0*/  MOV R8, UR4 ;  /* 0x0000000400087c02 */ /* 0x001fe20008000f00 */
[----:B------:R-:W-:Y:S06]  /*1d6f0*/  @P2 BRA `(.L_x_2938) ;  /* 0x0000000000182947 */ /* 0x000fec0003800000 */
[----:B------:R-:W-:Y:S05]  /*1d700*/  @!P0 BRA `(.L_x_2938) ;  /* 0x0000000000148947 */ /* 0x000fea0003800000 */
[----:B------:R-:W-:Y:S02]  /*1d710*/  ULDC.64 UR4, c[0x0][0x208] ;  /* 0x0000820000047ab9 */ /* 0x000fe40000000a00 */
[----:B------:R-:W2:Y:S04]  /*1d720*/  LDG.E R10, desc[UR4][R2.64] ;  /* 0x00000004020a7981 */ /* 0x000ea8000c1e1900 */
[----:B------:R-:W2:Y:S02]  /*1d730*/  LDG.E R7, desc[UR4][R2.64+0x4] ;  /* 0x0000040402077981 */ /* 0x000ea4000c1e1900 */
[----:B--2---:R-:W-:-:S05]  /*1d740*/  IMAD.IADD R11, R7, 0x1, -R10 ;  /* 0x00000001070b7824 */ /* 0x004fca00078e0a0a */
[----:B------:R0:W-:Y:S02]  /*1d750*/  STL [R1+0x18], R11 ;  /* 0x0000180b01007387 */ /* 0x0001e40000100800 */
.L_x_2938:
[----:B------:R-:W-:Y:S01]  /*1d760*/  ULDC.64 UR4, c[0x0][0xa20] ;  /* 0x0002880000047ab9 */ /* 0x000fe20000000a00 */
[----:B------:R-:W-:Y:S01]  /*1d770*/  IMAD.MOV.U32 R32, RZ, RZ, R30 ;  /* 0x000000ffff207224 */ /* 0x000fe200078e001e */
[----:B------:R-:W-:-:S04]  /*1d780*/  ISETP.NE.U32.AND P0, PT, RZ, UR4, PT ;  /* 0x00000004ff007c0c */ /* 0x000fc8000bf05070 */
[----:B------:R-:W-:-:S13]  /*1d790*/  ISETP.NE.AND.EX P0, PT, RZ, UR5, PT, P0 ;  /* 0x00000005ff007c0c */ /* 0x000fda000bf05300 */
[----:B------:R-:W-:Y:S05]  /*1d7a0*/  @!P0 BRA `(.L_x_2939) ;  /* 0x0000000000148947 */ /* 0x000fea0003800000 */
[----:B------:R-:W-:Y:S01]  /*1d7b0*/  IADD3 R2, P0, R23, UR4, RZ ;  /* 0x0000000417027c10 */ /* 0x000fe2000ff1e0ff */
[----:B------:R-:W-:-:S03]  /*1d7c0*/  ULDC.64 UR6, c[0x0][0x208] ;  /* 0x0000820000067ab9 */ /* 0x000fc60000000a00 */
[----:B------:R-:W-:-:S05]  /*1d7d0*/  IADD3.X R3, R24, UR5, RZ, P0, !PT ;  /* 0x0000000518037c10 */ /* 0x000fca00087fe4ff */
[----:B------:R2:W5:Y:S01]  /*1d7e0*/  LDG.E R8, desc[UR6][R2.64] ;  /* 0x0000000602087981 */ /* 0x000562000c1e1900 */
[----:B------:R-:W-:Y:S05]  /*1d7f0*/  BRA `(.L_x_2940) ;  /* 0x0000000000287947 */ /* 0x000fea0003800000 */
.L_x_2939:
[----:B------:R-:W-:Y:S02]  /*1d800*/  ULDC.64 UR4, c[0x0][0xa08] ;  /* 0x0002820000047ab9 */ /* 0x000fe40000000a00 */
[----:B------:R-:W-:-:S04]  /*1d810*/  ISETP.NE.U32.AND P0, PT, RZ, UR4, PT ;  /* 0x00000004ff007c0c */ /* 0x000fc8000bf05070 */
[----:B------:R-:W-:-:S13]  /*1d820*/  ISETP.NE.AND.EX P0, PT, RZ, UR5, PT, P0 ;  /* 0x00000005ff007c0c */ /* 0x000fda000bf05300 */
[----:B------:R-:W-:Y:S05]  /*1d830*/  @!P0 BRA `(.L_x_2940) ;  /* 0x0000000000188947 */ /* 0x000fea0003800000 */
[----:B------:R-:W2:Y:S01]  /*1d840*/  LDC.64 R2, c[0x0][0xa08] ;  /* 0x00028200ff027b82 */ /* 0x000ea20000000a00 */
[----:B------:R-:W-:Y:S01]  /*1d850*/  ULDC.64 UR4, c[0x0][0x208] ;  /* 0x0000820000047ab9 */ /* 0x000fe20000000a00 */
[----:B--2---:R-:W-:-:S05]  /*1d860*/  IMAD.WIDE R2, R32, 0x4, R2 ;  /* 0x0000000420027825 */ /* 0x004fca00078e0202 */
[----:B------:R-:W2:Y:S04]  /*1d870*/  LDG.E R8, desc[UR4][R2.64] ;  /* 0x0000000402087981 */ /* 0x000ea8000c1e1900 */
[----:B------:R-:W2:Y:S02]  /*1d880*/  LDG.E R7, desc[UR4][R2.64+0x4] ;  /* 0x0000040402077981 */ /* 0x000ea4000c1e1900 */
[----:B--2---:R-:W-:-:S07]  /*1d890*/  IADD3 R8, -R8, R7, RZ ;  /* 0x0000000708087210 */ /* 0x004fce0007ffe1ff */
.L_x_2940:
[----:B------:R-:W-:Y:S01]  /*1d8a0*/  ULDC.64 UR4, c[0x0][0x208] ;  /* 0x0000820000047ab9 */ /* 0x000fe20000000a00 */
[----:B--2---:R-:W2:Y:S01]  /*1d8b0*/  LDC R3, c[0x0][0x448] ;  /* 0x00011200ff037b82 */ /* 0x004ea20000000800 */
[----:B------:R-:W3:Y:S04]  /*1d8c0*/  @P1 LDG.E R2, desc[UR4][R4.64] ;  /* 0x0000000404021981 */ /* 0x000ee8000c1e1900 */
[----:B------:R1:W3:Y:S01]  /*1d8d0*/  @P1 LDG.E R9, desc[UR4][R4.64+0x4] ;  /* 0x0000040404091981 */ /* 0x0002e2000c1e1900 */
[----:B------:R-:W-:Y:S01]  /*1d8e0*/  BSSY B0, `(.L_x_2941) ;  /* 0x0000166000007945 */ /* 0x000fe20003800000 */
[----:B-1---5:R-:W-:Y:S01]  /*1d8f0*/  IMAD.IADD R5, R8, 0x1, -R12 ;  /* 0x0000000108057824 */ /* 0x022fe200078e0a0c */
[----:B--2---:R-:W-:-:S13]  /*1d900*/  ISETP.NE.AND P0, PT, R3, 0x1, PT ;  /* 0x000000010300780c */ /* 0x004fda0003f05270 */
[----:B------:R-:W1:Y:S08]  /*1d910*/  @P0 LDC R7, c[0x0][0x44c] ;  /* 0x00011300ff070b82 */ /* 0x000e700000000800 */
[----:B------:R-:W2:Y:S01]  /*1d920*/  @P0 LDC R3, c[0x0][0x450] ;  /* 0x00011400ff030b82 */ /* 0x000ea20000000800 */
[----:B---3--:R-:W-:Y:S02]  /*1d930*/  @P1 IMAD.IADD R6, R9, 0x1, -R2 ;  /* 0x0000000109061824 */ /* 0x008fe400078e0a02 */
[----:B------:R-:W-:-:S03]  /*1d940*/  IMAD.SHL.U32 R2, R17, 0x80, RZ ;  /* 0x0000008011027824 */ /* 0x000fc600078e00ff */
[----:B------:R-:W-:Y:S02]  /*1d950*/  IADD3 R4, R5, R6, RZ ;  /* 0x0000000605047210 */ /* 0x000fe40007ffe0ff */
[----:B------:R-:W-:-:S03]  /*1d960*/  IADD3 R2, R2, 0x7f, RZ ;  /* 0x0000007f02027810 */ /* 0x000fc60007ffe0ff */
[----:B------:R3:W-:Y:S02]  /*1d970*/  STL [R1+0x8], R4 ;  /* 0x0000080401007387 */ /* 0x0007e40000100800 */
[----:B-1----:R-:W-:-:S04]  /*1d980*/  @P0 IMAD.HI.U32 R10, R2, R7, RZ ;  /* 0x00000007020a0227 */ /* 0x002fc800078e00ff */
[----:B------:R-:W-:Y:S01]  /*1d990*/  IMAD.MOV.U32 R7, RZ, RZ, R2 ;  /* 0x000000ffff077224 */ /* 0x000fe200078e0002 */
[----:B--2---:R-:W-:Y:S01]  /*1d9a0*/  @P0 SHF.R.U32.HI R7, RZ, R3, R10 ;  /* 0x00000003ff070219 */ /* 0x004fe2000001160a */
[----:B------:R-:W-:-:S04]  /*1d9b0*/  VIADD R2, R4, 0x5f ;  /* 0x0000005f04027836 */ /* 0x000fc80000000000 */
[----:B------:R-:W-:-:S05]  /*1d9c0*/  IMAD.HI R2, R2, 0x2aaaaaab, RZ ;  /* 0x2aaaaaab02027827 */ /* 0x000fca00078e02ff */
[----:B------:R-:W-:-:S04]  /*1d9d0*/  SHF.R.U32.HI R3, RZ, 0x1f, R2 ;  /* 0x0000001fff037819 */ /* 0x000fc80000011602 */
[----:B------:R-:W-:Y:S02]  /*1d9e0*/  LEA.HI.SX32 R3, R2, R3, 0x1c ;  /* 0x0000000302037211 */ /* 0x000fe400078fe2ff */
[----:B------:R-:W-:-:S05]  /*1d9f0*/  IADD3 R2, R4, 0x60, -R11 ;  /* 0x0000006004027810 */ /* 0x000fca0007ffe80b */
[----:B------:R-:W-:-:S04]  /*1da00*/  IMAD.IADD R7, R2, 0x1, R7 ;  /* 0x0000000102077824 */ /* 0x000fc800078e0207 */
[----:B------:R-:W-:-:S05]  /*1da10*/  IMAD.HI R7, R7, 0x2aaaaaab, RZ ;  /* 0x2aaaaaab07077827 */ /* 0x000fca00078e02ff */
[----:B---3--:R-:W-:-:S04]  /*1da20*/  SHF.R.U32.HI R4, RZ, 0x1f, R7 ;  /* 0x0000001fff047819 */ /* 0x008fc80000011607 */
[----:B------:R-:W-:-:S04]  /*1da30*/  LEA.HI.SX32 R4, R7, R4, 0x1c ;  /* 0x0000000407047211 */ /* 0x000fc800078fe2ff */
[----:B------:R-:W-:-:S05]  /*1da40*/  VIMNMX R4, R3, R4, PT ;  /* 0x0000000403047248 */ /* 0x000fca0003fe0100 */
[----:B------:R-:W-:Y:S01]  /*1da50*/  IMAD R7, R4, 0x60, -R5 ;  /* 0x0000006004077824 */ /* 0x000fe200078e0a05 */
[----:B------:R-:W-:-:S04]  /*1da60*/  IADD3 R5, -R5, RZ, RZ ;  /* 0x000000ff05057210 */ /* 0x000fc80007ffe1ff */
[----:B------:R-:W-:Y:S02]  /*1da70*/  VIMNMX R7, R7, R6, PT ;  /* 0x0000000607077248 */ /* 0x000fe40003fe0100 */
[----:B------:R-:W-:-:S04]  /*1da80*/  VIMNMX R6, RZ, R5, !PT ;  /* 0x00000005ff067248 */ /* 0x000fc80007fe0100 */
[----:B------:R-:W-:-:S13]  /*1da90*/  ISETP.GT.AND P0, PT, R7, R6, PT ;  /* 0x000000060700720c */ /* 0x000fda0003f04270 */
[----:B------:R-:W-:Y:S02]  /*1daa0*/  @P0 VIADD R4, R7, 0x5f ;  /* 0x0000005f07040836 */ /* 0x000fe40000000000 */
[----:B------:R-:W-:-:S04]  /*1dab0*/  IMAD.WIDE.U32 R6, R6, -0x55555555, RZ ;  /* 0xaaaaaaab06067825 */ /* 0x000fc800078e00ff */
[----:B------:R-:W-:Y:S01]  /*1dac0*/  @P0 IMAD.HI R4, R4, 0x2aaaaaab, RZ ;  /* 0x2aaaaaab04040827 */ /* 0x000fe200078e02ff */
[----:B------:R-:W-:-:S04]  /*1dad0*/  SHF.R.U32.HI R6, RZ, 0x6, R7 ;  /* 0x00000006ff067819 */ /* 0x000fc80000011607 */
[----:B------:R-:W-:Y:S01]  /*1dae0*/  @P0 SHF.R.U32.HI R7, RZ, 0x1f, R4 ;  /* 0x0000001fff070819 */ /* 0x000fe20000011604 */
[----:B------:R-:W-:-:S03]  /*1daf0*/  IMAD.MOV.U32 R5, RZ, RZ, R6 ;  /* 0x000000ffff057224 */ /* 0x000fc600078e0006 */
[----:B------:R-:W-:Y:S02]  /*1db00*/  @P0 LEA.HI.SX32 R5, R4, R7, 0x1c ;  /* 0x0000000704050211 */ /* 0x000fe400078fe2ff */
[----:B------:R-:W-:Y:S02]  /*1db10*/  PLOP3.LUT P0, PT, PT, PT, PT, 0x80, 0x0 ;  /* 0x000000000000781c */ /* 0x000fe40003f0f070 */
[----:B------:R-:W-:-:S13]  /*1db20*/  ISETP.GT.AND P2, PT, R5, R6, PT ;  /* 0x000000060500720c */ /* 0x000fda0003f44270 */
[----:B------:R-:W-:Y:S05]  /*1db30*/  @!P2 BRA `(.L_x_2942) ;  /* 0x000000140000a947 */ /* 0x000fea0003800000 */
[----:B------:R-:W-:Y:S01]  /*1db40*/  UMOV UR4, 0xffffffff ;  /* 0xffffffff00047882 */ /* 0x000fe20000000000 */
[----:B------:R-:W-:Y:S02]  /*1db50*/  SEL R4, R32, RZ, !P1 ;  /* 0x000000ff20047207 */ /* 0x000fe40004800000 */
[----:B------:R-:W-:Y:S05]  /*1db60*/  BRA.DIV UR4, `(.L_x_2943) ;  /* 0x0000006e04d07947 */ /* 0x000fea000b800000 */
[----:B------:R-:W1:Y:S02]  /*1db70*/  S2R R7, SR_TID.X ;  /* 0x0000000000077919 */ /* 0x000e640000002100 */
[----:B-1----:R-:W-:-:S04]  /*1db80*/  SHF.R.U32.HI R7, RZ, 0x5, R7 ;  /* 0x00000005ff077819 */ /* 0x002fc80000011607 */
[----:B------:R-:W-:-:S05]  /*1db90*/  LOP3.LUT R7, R7, 0x3, RZ, 0xc0, !PT ;  /* 0x0000000307077812 */ /* 0x000fca00078ec0ff */
[----:B------:R1:W2:Y:S02]  /*1dba0*/  SHFL.IDX PT, R14, R7, RZ, 0x1f ;  /* 0x00001fff070e7589 */ /* 0x0002a400000e0000 */
.L_x_3108:
[----:B--2---:R-:W-:Y:S02]  /*1dbb0*/  ISETP.NE.AND P0, PT, R14, RZ, PT ;  /* 0x000000ff0e00720c */ /* 0x004fe40003f05270 */
[----:B------:R-:W-:-:S11]  /*1dbc0*/  PLOP3.LUT P6, PT, PT, PT, PT, 0x8, 0x0 ;  /* 0x000000000000781c */ /* 0x000fd60003fce170 */
[----:B------:R-:W-:Y:S05]  /*1dbd0*/  @P0 BRA `(.L_x_2944) ;  /* 0x00000000000c0947 */ /* 0x000fea0003800000 */
[----:B------:R-:W-:-:S03]  /*1dbe0*/  UMOV UR4, 0xffffffff ;  /* 0xffffffff00047882 */ /* 0x000fc60000000000 */
[----:B------:R-:W-:Y:S05]  /*1dbf0*/  BRA.DIV UR4, `(.L_x_2945) ;  /* 0x0000006e04e07947 */ /* 0x000fea000b800000 */
[----:B------:R-:W-:-:S13]  /*1dc00*/  ELECT P6, URZ, PT ;  /* 0x00000000003f782f */ /* 0x000fda00038c0000 */
.L_x_2944:
[----:B-1----:R-:W2:Y:S01]  /*1dc10*/  LDL R7, [R1+0x28] ;  /* 0x0000280001077983 */ /* 0x002ea20000100800 */
[----:B------:R-:W-:Y:S01]  /*1dc20*/  BSSY B1, `(.L_x_2946) ;  /* 0x0000008000017945 */ /* 0x000fe20003800000 */
[----:B--2---:R-:W-:-:S04]  /*1dc30*/  IADD3 R7, R7, 0x1, RZ ;  /* 0x0000000107077810 */ /* 0x004fc80007ffe0ff */
[----:B------:R-:W-:-:S04]  /*1dc40*/  LEA.HI R8, R7, R7, RZ, 0x1 ;  /* 0x0000000707087211 */ /* 0x000fc800078f08ff */
[----:B------:R-:W-:-:S05]  /*1dc50*/  LOP3.LUT R8, R8, 0xfffffffe, RZ, 0xc0, !PT ;  /* 0xfffffffe08087812 */ /* 0x000fca00078ec0ff */
[----:B------:R-:W-:-:S05]  /*1dc60*/  IMAD.IADD R7, R7, 0x1, -R8 ;  /* 0x0000000107077824 */ /* 0x000fca00078e0a08 */
[----:B------:R-:W-:-:S04]  /*1dc70*/  SHF.L.U32 R7, R7, 0x1f, RZ ;  /* 0x0000001f07077819 */ /* 0x000fc800000006ff */
[----:B------:R-:W1:Y:S02]  /*1dc80*/  SYNCS.PHASECHK.TRANS64.TRYWAIT P0, [R22+URZ+0x30820], R7 ;  /* 0x03082007160075a7 */ /* 0x000e64000800017f */
[----:B-1----:R-:W-:Y:S05]  /*1dc90*/  @!P0 BRA `(.L_x_2947) ;  /* 0x0000006c00d88947 */ /* 0x002fea0003800000 */
.L_x_3111:
[----:B------:R-:W-:Y:S05]  /*1dca0*/  BSYNC B1 ;  /* 0x0000000000017941 */ /* 0x000fea0003800000 */
.L_x_2946:
[----:B------:R-:W-:Y:S04]  /*1dcb0*/  BSSY B1, `(.L_x_2948) ;  /* 0x000008b000017945 */ /* 0x000fe80003800000 */
[----:B------:R-:W-:Y:S05]  /*1dcc0*/  @!P6 BRA `(.L_x_2949) ;  /* 0x000000080024e947 */ /* 0x000fea0003800000 */
[----:B0-----:R-:W-:Y:S01]  /*1dcd0*/  IMAD R11, R27, 0x8, R22 ;  /* 0x000000081b0b7824 */ /* 0x001fe200078e0216 */
[----:B------:R-:W-:Y:S01]  /*1dce0*/  SHF.L.U32 R10, R29, 0x1f, RZ ;  /* 0x0000001f1d0a7819 */ /* 0x000fe200000006ff */
[----:B------:R-:W0:Y:S01]  /*1dcf0*/  S2R R8, SR_TID.X ;  /* 0x0000000000087919 */ /* 0x000e220000002100 */
[----:B------:R-:W-:Y:S02]  /*1dd00*/  BSSY B2, `(.L_x_2950) ;  /* 0x0000005000027945 */ /* 0x000fe40003800000 */
[----:B------:R-:W2:Y:S01]  /*1dd10*/  SYNCS.PHASECHK.TRANS64.TRYWAIT P0, [R11+URZ+0x308a0], R10 ;  /* 0x0308a00a0b0075a7 */ /* 0x000ea2000800017f */
[----:B0-----:R-:W-:-:S04]  /*1dd20*/  LOP3.LUT R8, R8, 0x7f, RZ, 0xc0, !PT ;  /* 0x0000007f08087812 */ /* 0x001fc800078ec0ff */
[----:B------:R-:W-:Y:S01]  /*1dd30*/  ISETP.NE.AND P1, PT, R8, RZ, PT ;  /* 0x000000ff0800720c */ /* 0x000fe20003f25270 */
[----:B--2---:R-:W-:-:S12]  /*1dd40*/  @!P0 BRA `(.L_x_2951) ;  /* 0x0000006c00c08947 */ /* 0x004fd80003800000 */
.L_x_3112:
[----:B------:R-:W-:Y:S05]  /*1dd50*/  BSYNC B2 ;  /* 0x0000000000027941 */ /* 0x000fea0003800000 */
.L_x_2950:
[----:B------:R-:W-:Y:S04]  /*1dd60*/  BSSY B2, `(.L_x_2952) ;  /* 0x0000009000027945 */ /* 0x000fe80003800000 */
[----:B------:R-:W-:Y:S05]  /*1dd70*/  @P1 BRA `(.L_x_2953) ;  /* 0x00000000001c1947 */ /* 0x000fea0003800000 */
[----:B------:R-:W2:Y:S01]  /*1dd80*/  S2R R8, SR_TID.X ;  /* 0x0000000000087919 */ /* 0x000ea20000002100 */
[----:B-1----:R-:W-:-:S04]  /*1dd90*/  MOV R7, 0x9000 ;  /* 0x0000900000077802 */ /* 0x002fc80000000f00 */
[----:B------:R3:W-:Y:S01]  /*1dda0*/  SYNCS.ARRIVE.TRANS64 RZ, [R11+URZ+0x30890], R7 ;  /* 0x030890070bff79a7 */ /* 0x0007e2000800003f */
[----:B--2---:R-:W-:-:S04]  /*1ddb0*/  LOP3.LUT R8, R8, 0x1f, RZ, 0xc0, !PT ;  /* 0x0000001f08087812 */ /* 0x004fc800078ec0ff */
[----:B------:R-:W-:-:S13]  /*1ddc0*/  ISETP.NE.AND P0, PT, R8, RZ, PT ;  /* 0x000000ff0800720c */ /* 0x000fda0003f05270 */
[----:B---3--:R-:W-:Y:S05]  /*1ddd0*/  @!P0 BRA `(.L_x_2953) ;  /* 0x0000000000048947 */ /* 0x008fea0003800000 */
[----:B------:R-:W-:Y:S01]  /*1dde0*/  BPT.TRAP 0x1 ;  /* 0x000000040000795c */ /* 0x000fe20000300000 */
.L_x_2953:
[----:B------:R-:W-:Y:S05]  /*1ddf0*/  BSYNC B2 ;  /* 0x0000000000027941 */ /* 0x000fea0003800000 */
.L_x_2952:
[----:B------:R-:W-:Y:S01]  /*1de00*/  IMAD.MOV.U32 R20, RZ, RZ, RZ ;  /* 0x000000ffff147224 */ /* 0x000fe200078e00ff */
[----:B------:R-:W-:Y:S01]  /*1de10*/  UIADD3 UR4, UP0, UR38, 0x570, URZ ;  /* 0x0000057026047890 */ /* 0x000fe2000ff1e03f */
[----:B------:R-:W-:Y:S01]  /*1de20*/  IMAD R8, R5, 0x60, R0 ;  /* 0x0000006005087824 */ /* 0x000fe200078e0200 */
[----:B------:R-:W-:Y:S01]  /*1de30*/  PLOP3.LUT P0, PT, PT, PT, PT, 0x80, 0x0 ;  /* 0x000000000000781c */ /* 0x000fe20003f0f070 */
[----:B------:R-:W-:Y:S01]  /*1de40*/  IMAD R9, R27, 0x9000, R22 ;  /* 0x000090001b097824 */ /* 0x000fe200078e0216 */
[----:B------:R-:W-:Y:S01]  /*1de50*/  R2UR UR10, R20 ;  /* 0x00000000140a72ca */ /* 0x000fe200000e0000 */
[----:B------:R-:W-:Y:S01]  /*1de60*/  VIADD R8, R8, 0xffffffa0 ;  /* 0xffffffa008087836 */ /* 0x000fe20000000000 */
[----:B-1----:R-:W-:Y:S01]  /*1de70*/  IADD3 R7, R11, 0x30890, RZ ;  /* 0x000308900b077810 */ /* 0x002fe20007ffe0ff */
[----:B------:R-:W-:Y:S01]  /*1de80*/  VIADD R12, R9, 0x1e400 ;  /* 0x0001e400090c7836 */ /* 0x000fe20000000000 */
[----:B------:R-:W-:Y:S01]  /*1de90*/  UIADD3.X UR5, URZ, UR39, URZ, UP0, !UPT ;  /* 0x000000273f057290 */ /* 0x000fe200087fe43f */
[----:B------:R-:W-:Y:S01]  /*1dea0*/  UMOV UR6, 0x0 ;  /* 0x0000000000067882 */ /* 0x000fe20000000000 */
[----:B------:R-:W-:-:S10]  /*1deb0*/  UMOV UR7, 0x12f00000 ;  /* 0x12f0000000077882 */ /* 0x000fd40000000000 */
.L_x_2954:
        /* <DEDUP_REMOVED lines=10> */
[----:B------:R-:W-:Y:S01]  /*1df60*/  IMAD.MOV.U32 R15, RZ, RZ, 0x40 ;  /* 0x00000040ff0f7424 */ /* 0x000fe200078e00ff */
[----:B------:R-:W-:Y:S01]  /*1df70*/  PLOP3.LUT P0, PT, PT, PT, PT, 0x80, 0x0 ;  /* 0x000000000000781c */ /* 0x000fe20003f0f070 */
[----:B------:R-:W-:Y:S01]  /*1df80*/  UMOV UR6, 0x0 ;  /* 0x0000000000067882 */ /* 0x000fe20000000000 */
[----:B------:R-:W-:Y:S01]  /*1df90*/  IADD3 R12, R9, 0x21400, RZ ;  /* 0x00021400090c7810 */ /* 0x000fe20007ffe0ff */
[----:B------:R-:W-:Y:S01]  /*1dfa0*/  UMOV UR7, 0x12f00000 ;  /* 0x12f0000000077882 */ /* 0x000fe20000000000 */
[----:B------:R-:W-:-:S15]  /*1dfb0*/  R2UR UR10, R15 ;  /* 0x000000000f0a72ca */ /* 0x000fde00000e0000 */
.L_x_2955:
        /* <DEDUP_REMOVED lines=12> */
[----:B------:R-:W-:Y:S01]  /*1e080*/  VIADD R12, R9, 0x24400 ;  /* 0x00024400090c7836 */ /* 0x000fe20000000000 */
[----:B------:R-:W-:Y:S01]  /*1e090*/  UMOV UR6, 0x0 ;  /* 0x0000000000067882 */ /* 0x000fe20000000000 */
[----:B------:R-:W-:Y:S01]  /*1e0a0*/  UMOV UR7, 0x12f00000 ;  /* 0x12f0000000077882 */ /* 0x000fe20000000000 */
[----:B------:R-:W-:-:S15]  /*1e0b0*/  R2UR UR10, R14 ;  /* 0x000000000e0a72ca */ /* 0x000fde00000e0000 */
.L_x_2956:
        /* <DEDUP_REMOVED lines=10> */
[----:B------:R-:W1:Y:S01]  /*1e160*/  SYNCS.PHASECHK.TRANS64.TRYWAIT P0, [R11+URZ+0x308c0], R10 ;  /* 0x0308c00a0b0075a7 */ /* 0x000e62000800017f */
[----:B------:R-:W-:Y:S04]  /*1e170*/  BSSY B2, `(.L_x_2957) ;  /* 0x0000002000027945 */ /* 0x000fe80003800000 */
[----:B-1----:R-:W-:Y:S05]  /*1e180*/  @!P0 BRA `(.L_x_2958) ;  /* 0x0000006800c48947 */ /* 0x002fea0003800000 */
.L_x_3113:
[----:B------:R-:W-:Y:S05]  /*1e190*/  BSYNC B2 ;  /* 0x0000000000027941 */ /* 0x000fea0003800000 */
.L_x_2957:
        /* <DEDUP_REMOVED lines=11> */
.L_x_2960:
[----:B------:R-:W-:Y:S05]  /*1e250*/  BSYNC B2 ;  /* 0x0000000000027941 */ /* 0x000fea0003800000 */
.L_x_2959:
        /* <DEDUP_REMOVED lines=8> */
.L_x_2961:
        /* <DEDUP_REMOVED lines=15> */
.L_x_2962:
        /* <DEDUP_REMOVED lines=15> */
.L_x_2963:
        /* <DEDUP_REMOVED lines=9> */
[----:B--2---:R-:W-:Y:S05]  /*1e550*/  @P0 BRA.U.ANY `(.L_x_2963) ;  /* 0xfffffffd00d80947 */ /* 0x004fea000393ffff */
.L_x_2949:
[----:B------:R-:W-:Y:S05]  /*1e560*/  BSYNC B1 ;  /* 0x0000000000017941 */ /* 0x000fea0003800000 */
.L_x_2948:
[----:B0-----:R-:W-:Y:S01]  /*1e570*/  VIADD R11, R5, 0xfffffffe ;  /* 0xfffffffe050b7836 */ /* 0x001fe20000000000 */
        /* <DEDUP_REMOVED lines=8> */
.L_x_2980:
[----:B------:R-:W-:Y:S05]  /*1e600*/  YIELD ;  /* 0x0000000000007946 */ /* 0x000fea0003800000 */
[----:B------:R-:W-:Y:S04]  /*1e610*/  BSSY B1, `(.L_x_2964) ;  /* 0x000008a000017945 */ /* 0x000fe80003800000 */
[----:B------:R-:W-:Y:S05]  /*1e620*/  @!P6 BRA `(.L_x_2965) ;  /* 0x000000080020e947 */ /* 0x000fea0003800000 */
[----:B------:R-:W-:Y:S01]  /*1e630*/  LEA R10, R27, R22, 0x3 ;  /* 0x000000161b0a7211 */ /* 0x000fe200078e18ff */
[----:B------:R-:W0:Y:S01]  /*1e640*/  S2R R5, SR_TID.X ;  /* 0x0000000000057919 */ /* 0x000e220000002100 */
[----:B------:R-:W-:Y:S01]  /*1e650*/  SHF.L.U32 R9, R29, 0x1f, RZ ;  /* 0x0000001f1d097819 */ /* 0x000fe200000006ff */
[----:B------:R-:W-:Y:S03]  /*1e660*/  BSSY B2, `(.L_x_2966) ;  /* 0x0000005000027945 */ /* 0x000fe60003800000 */
[----:B------:R-:W2:Y:S01]  /*1e670*/  SYNCS.PHASECHK.TRANS64.TRYWAIT P1, [R10+URZ+0x308a0], R9 ;  /* 0x0308a0090a0075a7 */ /* 0x000ea2000802017f */
[----:B0-----:R-:W-:-:S04]  /*1e680*/  LOP3.LUT R5, R5, 0x7f, RZ, 0xc0, !PT ;  /* 0x0000007f05057812 */ /* 0x001fc800078ec0ff */
[----:B------:R-:W-:Y:S01]  /*1e690*/  ISETP.NE.AND P2, PT, R5, RZ, PT ;  /* 0x000000ff0500720c */ /* 0x000fe20003f45270 */
[----:B--2---:R-:W-:-:S12]  /*1e6a0*/  @!P1 BRA `(.L_x_2967) ;  /* 0x0000006400909947 */ /* 0x004fd80003800000 */
.L_x_3114:
[----:B------:R-:W-:Y:S05]  /*1e6b0*/  BSYNC B2 ;  /* 0x0000000000027941 */ /* 0x000fea0003800000 */
.L_x_2966:
[----:B------:R-:W-:Y:S04]  /*1e6c0*/  BSSY B2, `(.L_x_2968) ;  /* 0x0000009000027945 */ /* 0x000fe80003800000 */
[----:B------:R-:W-:Y:S05]  /*1e6d0*/  @P2 BRA `(.L_x_2969) ;  /* 0x00000000001c2947 */ /* 0x000fea0003800000 */
[----:B-1----:R-:W1:Y:S01]  /*1e6e0*/  S2R R7, SR_TID.X ;  /* 0x0000000000077919 */ /* 0x002e620000002100 */
[----:B------:R-:W-:-:S04]  /*1e6f0*/  IMAD.MOV.U32 R5, RZ, RZ, 0x9000 ;  /* 0x00009000ff057424 */ /* 0x000fc800078e00ff */
[----:B------:R2:W-:Y:S01]  /*1e700*/  SYNCS.ARRIVE.TRANS64 RZ, [R10+URZ+0x30890], R5 ;  /* 0x030890050aff79a7 */ /* 0x0005e2000800003f */
[----:B-1----:R-:W-:-:S04]  /*1e710*/  LOP3.LUT R7, R7, 0x1f, RZ, 0xc0, !PT ;  /* 0x0000001f07077812 */ /* 0x002fc800078ec0ff */
[----:B------:R-:W-:-:S13]  /*1e720*/  ISETP.NE.AND P1, PT, R7, RZ, PT ;  /* 0x000000ff0700720c */ /* 0x000fda0003f25270 */
[----:B--2---:R-:W-:Y:S05]  /*1e730*/  @!P1 BRA `(.L_x_2969) ;  /* 0x0000000000049947 */ /* 0x004fea0003800000 */
[----:B------:R-:W-:Y:S01]  /*1e740*/  BPT.TRAP 0x1 ;  /* 0x000000040000795c */ /* 0x000fe20000300000 */
.L_x_2969:
[----:B------:R-:W-:Y:S05]  /*1e750*/  BSYNC B2 ;  /* 0x0000000000027941 */ /* 0x000fea0003800000 */
.L_x_2968:
[----:B------:R-:W-:Y:S01]  /*1e760*/  IMAD.MOV.U32 R14, RZ, RZ, RZ ;  /* 0x000000ffff0e7224 */ /* 0x000fe200078e00ff */
[----:B------:R-:W-:Y:S01]  /*1e770*/  UIADD3 UR4, UP0, UR38, 0x570, URZ ;  /* 0x0000057026047890 */ /* 0x000fe2000ff1e03f */
[----:B------:R-:W-:Y:S01]  /*1e780*/  IMAD R8, R27, 0x9000, R22 ;  /* 0x000090001b087824 */ /* 0x000fe200078e0216 */
[----:B------:R-:W-:Y:S01]  /*1e790*/  PLOP3.LUT P1, PT, PT, PT, PT, 0x80, 0x0 ;  /* 0x000000000000781c */ /* 0x000fe20003f2f070 */
[----:B-1----:R-:W-:Y:S01]  /*1e7a0*/  IMAD R7, R11, 0x60, R0 ;  /* 0x000000600b077824 */ /* 0x002fe200078e0200 */
[----:B------:R-:W-:Y:S01]  /*1e7b0*/  R2UR UR10, R14 ;  /* 0x000000000e0a72ca */ /* 0x000fe200000e0000 */
[----:B------:R-:W-:Y:S01]  /*1e7c0*/  VIADD R12, R8, 0x1e400 ;  /* 0x0001e400080c7836 */ /* 0x000fe20000000000 */
[----:B------:R-:W-:Y:S01]  /*1e7d0*/  IADD3 R5, R10, 0x30890, RZ ;  /* 0x000308900a057810 */ /* 0x000fe20007ffe0ff */
[----:B------:R-:W-:Y:S01]  /*1e7e0*/  UIADD3.X UR5, URZ, UR39, URZ, UP0, !UPT ;  /* 0x000000273f057290 */ /* 0x000fe200087fe43f */
[----:B------:R-:W-:Y:S01]  /*1e7f0*/  UMOV UR6, 0x0 ;  /* 0x0000000000067882 */ /* 0x000fe20000000000 */
[----:B------:R-:W-:-:S10]  /*1e800*/  UMOV UR7, 0x12f00000 ;  /* 0x12f0000000077882 */ /* 0x000fd40000000000 */
.L_x_2970:
        /* <DEDUP_REMOVED lines=16> */
.L_x_2971:
        /* <DEDUP_REMOVED lines=16> */
.L_x_2972:
        /* <DEDUP_REMOVED lines=13> */
.L_x_3115:
[----:B------:R-:W-:Y:S05]  /*1eae0*/  BSYNC B2 ;  /* 0x0000000000027941 */ /* 0x000fea0003800000 */
.L_x_2973:
        /* <DEDUP_REMOVED lines=11> */
.L_x_2976:
[----:B------:R-:W-:Y:S05]  /*1eba0*/  BSYNC B2 ;  /* 0x0000000000027941 */ /* 0x000fea0003800000 */
.L_x_2975:
        /* <DEDUP_REMOVED lines=8> */
.L_x_2977:
        /* <DEDUP_REMOVED lines=15> */
.L_x_2978:
        /* <DEDUP_REMOVED lines=15> */
.L_x_2979:
        /* <DEDUP_REMOVED lines=10> */
.L_x_2965:
[----:B------:R-:W-:Y:S05]  /*1eeb0*/  BSYNC B1 ;  /* 0x0000000000017941 */ /* 0x000fea0003800000 */
.L_x_2964:
        /* <DEDUP_REMOVED lines=8> */
.L_x_2942:
[----:B------:R-:W-:Y:S05]  /*1ef40*/  BSYNC B0 ;  /* 0x0000000000007941 */ /* 0x000fea0003800000 */
.L_x_2941:
[----:B------:R-:W2:Y:S01]  /*1ef50*/  LDC R0, c[0x0][0x448] ;  /* 0x00011200ff007b82 */ /* 0x000ea20000000800 */
[----:B------:R-:W-:Y:S01]  /*1ef60*/  LEA R5, R17, 0x7f, 0x7 ;  /* 0x0000007f11057811 */ /* 0x000fe200078e38ff */
[----:B------:R-:W-:Y:S05]  /*1ef70*/  @!P0 WARPSYNC.ALL ;  /* 0x0000000000008948 */ /* 0x000fea0003800000 */
[----:B------:R-:W-:Y:S01]  /*1ef80*/  BSSY B7, `(.L_x_2981) ;  /* 0x0000393000077945 */ /* 0x000fe20003800000 */
[----:B------:R-:W-:Y:S01]  /*1ef90*/  @!P0 BAR.SYNC.DEFER_BLOCKING 0xc, 0x180 ;  /* 0x0306000000008b1d */ /* 0x000fe20000010000 */
[----:B--2---:R-:W-:-:S13]  /*1efa0*/  ISETP.NE.AND P1, PT, R0, 0x1, PT ;  /* 0x000000010000780c */ /* 0x004fda0003f25270 */
[----:B------:R-:W2:Y:S08]  /*1efb0*/  @P1 LDC R0, c[0x0][0x44c] ;  /* 0x00011300ff001b82 */ /* 0x000eb00000000800 */
[----:B-1----:R-:W1:Y:S01]  /*1efc0*/  @P1 LDC R7, c[0x0][0x450] ;  /* 0x00011400ff071b82 */ /* 0x002e620000000800 */
[----:B--2---:R-:W-:-:S05]  /*1efd0*/  @P1 IMAD.HI.U32 R0, R5, R0, RZ ;  /* 0x0000000005001227 */ /* 0x004fca00078e00ff */
[----:B-1----:R-:W-:-:S04]  /*1efe0*/  @P1 SHF.R.U32.HI R5, RZ, R7, R0 ;  /* 0x00000007ff051219 */ /* 0x002fc80000011600 */
[----:B------:R-:W-:-:S05]  /*1eff0*/  IADD3 R5, R2, R5, RZ ;  /* 0x0000000502057210 */ /* 0x000fca0007ffe0ff */
[----:B------:R-:W-:-:S05]  /*1f000*/  IMAD.HI R5, R5, 0x2aaaaaab, RZ ;  /* 0x2aaaaaab05057827 */ /* 0x000fca00078e02ff */
[----:B------:R-:W-:-:S04]  /*1f010*/  SHF.R.U32.HI R0, RZ, 0x1f, R5 ;  /* 0x0000001fff007819 */ /* 0x000fc80000011605 */
[----:B------:R-:W-:-:S04]  /*1f020*/  LEA.HI.SX32 R0, R5, R0, 0x1c ;  /* 0x0000000005007211 */ /* 0x000fc800078fe2ff */
[----:B------:R-:W-:-:S04]  /*1f030*/  VIMNMX R31, R3, R0, PT ;  /* 0x00000000031f7248 */ /* 0x000fc80003fe0100 */
[----:B------:R-:W-:Y:S01]  /*1f040*/  ISETP.GT.AND P0, PT, R31, RZ, PT ;  /* 0x000000ff1f00720c */ /* 0x000fe20003f04270 */
        /* <DEDUP_REMOVED lines=9> */
[----:B------:R-:W1:Y:S01]  /*1f0e0*/  FLO.U32 R0, UR4 ;  /* 0x0000000400007d00 */ /* 0x000e6200080e0000 */
[----:B------:R-:W-:Y:S01]  /*1f0f0*/  ULDC.64 UR6, c[0x0][0x208] ;  /* 0x0000820000067ab9 */ /* 0x000fe20000000a00 */
        /* <DEDUP_REMOVED lines=9> */
.L_x_2982:
        /* <DEDUP_REMOVED lines=11> */
[----:B------:R-:W-:Y:S01]  /*1f240*/  IMAD.U32 R6, RZ, RZ, UR8 ;  /* 0x00000008ff067e24 */ /* 0x000fe2000f8e00ff */
[----:B------:R-:W-:Y:S01]  /*1f250*/  MOV R10, UR4 ;  /* 0x00000004000a7c02 */ /* 0x000fe20008000f00 */
[----:B------:R-:W-:Y:S01]  /*1f260*/  IMAD.U32 R7, RZ, RZ, UR9 ;  /* 0x00000009ff077e24 */ /* 0x000fe2000f8e00ff */
[----:B------:R-:W-:Y:S01]  /*1f270*/  MOV R12, 0x1 ;  /* 0x00000001000c7802 */ /* 0x000fe20000000f00 */
[----:B0-----:R-:W-:-:S02]  /*1f280*/  IMAD.U32 R11, RZ, RZ, UR5 ;  /* 0x00000005ff0b7e24 */ /* 0x001fc4000f8e00ff */
[----:B------:R-:W-:Y:S02]  /*1f290*/  IMAD.MOV.U32 R8, RZ, RZ, 0x70 ;  /* 0x00000070ff087424 */ /* 0x000fe400078e00ff */
[----:B------:R-:W-:-:S07]  /*1f2a0*/  IMAD.MOV.U32 R13, RZ, RZ, RZ ;  /* 0x000000ffff0d7224 */ /* 0x000fce00078e00ff */
[----:B------:R-:W-:-:S07]  /*1f2b0*/  LEPC R20, `(.L_x_2985) ;  /* 0x000000001014794e */ /* 0x000fce0000000000 */
[----:B-1----:R-:W-:Y:S05]  /*1f2c0*/  CALL.ABS.NOINC R2 ;  /* 0x0000000002007343 */ /* 0x002fea0003c00000 */
.L_x_2985:
[----:B------:R-:W-:Y:S05]  /*1f2d0*/  BSYNC B6 ;  /* 0x0000000000067941 */ /* 0x000fea0003800000 */
.L_x_2984:
        /* <DEDUP_REMOVED lines=9> */
[----:B------:R-:W-:Y:S01]  /*1f370*/  MOV R4, UR6 ;  /* 0x0000000600047c02 */ /* 0x000fe20008000f00 */
[----:B------:R-:W-:Y:S01]  /*1f380*/  IMAD.U32 R5, RZ, RZ, UR7 ;  /* 0x00000007ff057e24 */ /* 0x000fe2000f8e00ff */
[----:B------:R-:W-:Y:S01]  /*1f390*/  MOV R7, UR9 ;  /* 0x0000000900077c02 */ /* 0x000fe20008000f00 */
[----:B------:R-:W-:Y:S01]  /*1f3a0*/  IMAD.U32 R6, RZ, RZ, UR8 ;  /* 0x00000008ff067e24 */ /* 0x000fe2000f8e00ff */
[----:B------:R-:W-:Y:S01]  /*1f3b0*/  MOV R8, 0x70 ;  /* 0x0000007000087802 */ /* 0x000fe20000000f00 */
[----:B------:R-:W-:-:S02]  /*1f3c0*/  IMAD.U32 R10, RZ, RZ, UR4 ;  /* 0x00000004ff0a7e24 */ /* 0x000fc4000f8e00ff */
[----:B0-----:R-:W-:Y:S02]  /*1f3d0*/  IMAD.U32 R11, RZ, RZ, UR5 ;  /* 0x00000005ff0b7e24 */ /* 0x001fe4000f8e00ff */
[----:B------:R-:W-:Y:S02]  /*1f3e0*/  IMAD.MOV.U32 R12, RZ, RZ, 0x1 ;  /* 0x00000001ff0c7424 */ /* 0x000fe400078e00ff */
[----:B-1----:R-:W-:-:S07]  /*1f3f0*/  IMAD.MOV.U32 R13, RZ, RZ, RZ ;  /* 0x000000ffff0d7224 */ /* 0x002fce00078e00ff */
[----:B------:R-:W-:-:S07]  /*1f400*/  LEPC R20, `(.L_x_2988) ;  /* 0x000000001014794e */ /* 0x000fce0000000000 */
[----:B--2---:R-:W-:Y:S05]  /*1f410*/  CALL.ABS.NOINC R2 ;  /* 0x0000000002007343 */ /* 0x004fea0003c00000 */
.L_x_2988:
[----:B------:R0:W1:Y:S01]  /*1f420*/  LDC.64 R2, c[0x4][R25] ;  /* 0x0100000019027b82 */ /* 0x0000620000000a00 */
[----:B------:R-:W-:Y:S01]  /*1f430*/  ULDC.64 UR4, c[0x4][0x88] ;  /* 0x0100220000047ab9 */ /* 0x000fe20000000a00 */
[----:B------:R-:W-:Y:S01]  /*1f440*/  ULDC.64 UR6, c[0x4][0x90] ;  /* 0x0100240000067ab9 */ /* 0x000fe20000000a00 */
[----:B------:R-:W-:Y:S01]  /*1f450*/  ULDC.64 UR8, c[0x4][0x18] ;  /* 0x0100060000087ab9 */ /* 0x000fe20000000a00 */
[----:B------:R-:W-:Y:S01]  /*1f460*/  MOV R4, UR4 ;  /* 0x0000000400047c02 */ /* 0x000fe20008000f00 */
[----:B------:R-:W-:Y:S01]  /*1f470*/  IMAD.U32 R5, RZ, RZ, UR5 ;  /* 0x00000005ff057e24 */ /* 0x000fe2000f8e00ff */
[----:B------:R-:W-:Y:S01]  /*1f480*/  MOV R7, UR7 ;  /* 0x0000000700077c02 */ /* 0x000fe20008000f00 */
        /* <DEDUP_REMOVED lines=8> */
.L_x_2987:
[----:B------:R-:W-:Y:S05]  /*1f510*/  BSYNC B6 ;  /* 0x0000000000067941 */ /* 0x000fea0003800000 */
.L_x_2986:
[----:B------:R-:W-:Y:S01]  /*1f520*/  MOV R25, R31 ;  /* 0x0000001f00197202 */ /* 0x000fe20000000f00 */
[----:B------:R-:W-:Y:S01]  /*1f530*/  ULDC.64 UR4, c[0x0][0x9f8] ;  /* 0x00027e0000047ab9 */ /* 0x000fe20000000a00 */
[----:B------:R-:W2:Y:S01]  /*1f540*/  LDL R31, [R1+0x8] ;  /* 0x00000800011f7983 */ /* 0x000ea20000100800 */
[----:B------:R-:W-:-:S03]  /*1f550*/  ISETP.NE.U32.AND P0, PT, RZ, UR4, PT ;  /* 0x00000004ff007c0c */ /* 0x000fc6000bf05070 */
[----:B------:R-:W3:Y:S01]  /*1f560*/  LDL R21, [R1+0xc] ;  /* 0x00000c0001157983 */ /* 0x000ee20000100800 */
[----:B------:R-:W-:Y:S01]  /*1f570*/  ISETP.NE.AND.EX P0, PT, RZ, UR5, PT, P0 ;  /* 0x00000005ff007c0c */ /* 0x000fe2000bf05300 */
[----:B------:R-:W-:Y:S01]  /*1f580*/  ULDC.64 UR6, c[0x0][0x208] ;  /* 0x0000820000067ab9 */ /* 0x000fe20000000a00 */
[----:B------:R-:W1:Y:S01]  /*1f590*/  LDC R0, c[0x0][0x430] ;  /* 0x00010c00ff007b82 */ /* 0x000e620000000800 */
[----:B------:R-:W4:Y:S01]  /*1f5a0*/  LDL.LU R8, [R1] ;  /* 0x0000000001087983 */ /* 0x000f220000300800 */
[----:B------:R-:W0:Y:S09]  /*1f5b0*/  S2R R20, SR_TID.X ;  /* 0x0000000000147919 */ /* 0x000e320000002100 */
[----:B------:R-:W-:Y:S01]  /*1f5c0*/  @P0 IADD3 R2, P1, R23, UR4, RZ ;  /* 0x0000000417020c10 */ /* 0x000fe2000ff3e0ff */
[----:B------:R-:W-:Y:S01]  /*1f5d0*/  VIADD R25, R25, 0xffffffff ;  /* 0xffffffff19197836 */ /* 0x000fe20000000000 */
[----:B------:R-:W-:-:S02]  /*1f5e0*/  ULDC UR4, c[0x0][0x2f4] ;  /* 0x0000bd0000047ab9 */ /* 0x000fc40000000800 */
        /* <DEDUP_REMOVED lines=9> */
[----:B------:R-:W0:Y:S03]  /*1f680*/  @P1 LDC R4, c[0x0][0x434] ;  /* 0x00010d00ff041b82 */ /* 0x000e260000000800 */
[----:B------:R-:W-:Y:S01]  /*1f690*/  IMAD R5, R25, 0x60, R20 ;  /* 0x0000006019057824 */ /* 0x000fe200078e0214 */
[----:B------:R-:W-:Y:S01]  /*1f6a0*/  ISETP.GE.AND P3, PT, R33, UR4, PT ;  /* 0x0000000421007c0c */ /* 0x000fe2000bf66270 */
[----:B------:R-:W-:-:S03]  /*1f6b0*/  UMOV UR5, 0xffffffff ;  /* 0xffffffff00057882 */ /* 0x000fc60000000000 */
[----:B--2---:R-:W-:-:S04]  /*1f6c0*/  ISETP.GE.AND P0, PT, R5, R31, PT ;  /* 0x0000001f0500720c */ /* 0x004fc80003f06270 */
[----:B------:R-:W-:Y:S02]  /*1f6d0*/  ISETP.GT.U32.OR P0, PT, R20, 0x5f, P0 ;  /* 0x0000005f1400780c */ /* 0x000fe40000704470 */
[----:B---3--:R-:W-:-:S11]  /*1f6e0*/  IADD3 R5, R5, R21, RZ ;  /* 0x0000001505057210 */ /* 0x008fd60007ffe0ff */
[----:B------:R-:W2:Y:S01]  /*1f6f0*/  @!P0 LDC.64 R2, c[0x0][0x428] ;  /* 0x00010a00ff028b82 */ /* 0x000ea20000000a00 */
[----:B0-----:R-:W-:-:S04]  /*1f700*/  @P1 IMAD.HI.U32 R7, R5, R4, RZ ;  /* 0x0000000405071227 */ /* 0x001fc800078e00ff */
[----:B------:R-:W-:Y:S01]  /*1f710*/  IMAD.MOV.U32 R4, RZ, RZ, R5 ;  /* 0x000000ffff047224 */ /* 0x000fe200078e0005 */
[----:B-1----:R-:W-:Y:S02]  /*1f720*/  @P1 SHF.R.U32.HI R4, RZ, R6, R7 ;  /* 0x00000006ff041219 */ /* 0x002fe40000011607 */
[----:B----4-:R-:W-:-:S03]  /*1f730*/  SHF.R.S32.HI R9, RZ, 0x1f, R32 ;  /* 0x0000001fff097819 */ /* 0x010fc60000011420 */
[----:B------:R-:W-:-:S04]  /*1f740*/  IMAD.MOV R6, RZ, RZ, -R4 ;  /* 0x000000ffff067224 */ /* 0x000fc800078e0a04 */
[----:B------:R-:W-:Y:S01]  /*1f750*/  IMAD R0, R0, R6, R5 ;  /* 0x0000000600007224 */ /* 0x000fe200078e0205 */
[--C-:B------:R-:W-:Y:S01]  /*1f760*/  @!P0 SHF.R.S32.HI R5, RZ, 0x1f, R4.reuse ;  /* 0x0000001fff058819 */ /* 0x100fe20000011404 */
[-C--:B--2---:R-:W-:Y:S02]  /*1f770*/  @!P0 IMAD R6, R9, R2.reuse, RZ ;  /* 0x0000000209068224 */ /* 0x084fe400078e02ff */
[----:B------:R-:W-:-:S04]  /*1f780*/  @!P0 IMAD.WIDE.U32 R4, R32, R2, R4 ;  /* 0x0000000220048225 */ /* 0x000fc800078e0004 */
[----:B------:R-:W-:Y:S02]  /*1f790*/  @!P0 IMAD R6, R32, R3, R6 ;  /* 0x0000000320068224 */ /* 0x000fe400078e0206 */
[----:B------:R-:W0:Y:S03]  /*1f7a0*/  @!P0 LDC.64 R2, c[0x0][0x418] ;  /* 0x00010600ff028b82 */ /* 0x000e260000000a00 */
[----:B------:R-:W-:Y:S01]  /*1f7b0*/  @!P0 IADD3 R6, R5, R6, RZ ;  /* 0x0000000605068210 */ /* 0x000fe20007ffe0ff */
[----:B------:R-:W-:Y:S01]  /*1f7c0*/  IMAD.U32 R7, RZ, RZ, UR37 ;  /* 0x00000025ff077e24 */ /* 0x000fe2000f8e00ff */
        /* <DEDUP_REMOVED lines=16> */
[----:B------:R-:W-:-:S04]  /*1f8d0*/  @P1 LOP3.LUT R8, R8, 0x2, RZ, 0xfc, !PT ;  /* 0x0000000208081812 */ /* 0x000fc800078efcff */
[----:B------:R-:W-:Y:S01]  /*1f8e0*/  @P0 LOP3.LUT R8, R8, 0x1, RZ, 0xfc, !PT ;  /* 0x0000000108080812 */ /* 0x000fe200078efcff */
[----:B------:R0:W-:Y:S04]  /*1f8f0*/  STL [R1+0x10], R9 ;  /* 0x0000100901007387 */ /* 0x0001e80000100800 */
[----:B------:R0:W-:Y:S01]  /*1f900*/  STL [R1], R8 ;  /* 0x0000000801007387 */ /* 0x0001e20000100800 */
[----:B------:R-:W-:Y:S05]  /*1f910*/  BRA.DIV UR5, `(.L_x_2989) ;  /* 0x00000056051c7947 */ /* 0x000fea000b800000 */
.L_x_3118:
[----:B------:R-:W-:Y:S01]  /*1f920*/  SHF.R.S32.HI R31, RZ, 0x1f, R18 ;  /* 0x0000001fff1f7819 */ /* 0x000fe20000011412 */
[----:B------:R-:W-:Y:S06]  /*1f930*/  @!P2 BRA `(.L_x_2990) ;  /* 0x000000000004a947 */ /* 0x000fec0003800000 */
[----:B------:R-:W-:Y:S01]  /*1f940*/  BPT.TRAP 0x1 ;  /* 0x000000040000795c */ /* 0x000fe20000300000 */
.L_x_2990:
[----:B------:R-:W-:Y:S01]  /*1f950*/  SHF.R.S32.HI R5, RZ, 0x1f, R0 ;  /* 0x0000001fff057819 */ /* 0x000fe20000011400 */
[----:B------:R-:W-:Y:S01]  /*1f960*/  ULDC.64 UR4, c[0x0][0x328] ;  /* 0x0000ca0000047ab9 */ /* 0x000fe20000000a00 */
[----:B------:R-:W-:Y:S03]  /*1f970*/  BSSY B0, `(.L_x_2991) ;  /* 0x0000017000007945 */ /* 0x000fe60003800000 */
[----:B0-----:R-:W-:-:S04]  /*1f980*/  IMAD R3, R5, UR4, RZ ;  /* 0x0000000405037c24 */ /* 0x001fc8000f8e02ff */
[C---:B------:R-:W-:Y:S02]  /*1f990*/  IMAD R6, R0.reuse, UR5, R3 ;  /* 0x0000000500067c24 */ /* 0x040fe4000f8e0203 */
[----:B------:R-:W-:Y:S01]  /*1f9a0*/  IMAD.WIDE.U32 R2, R0, UR4, RZ ;  /* 0x0000000400027c25 */ /* 0x000fe2000f8e00ff */
[----:B------:R-:W-:-:S04]  /*1f9b0*/  ULDC.64 UR4, c[0x0][0x338] ;  /* 0x0000ce0000047ab9 */ /* 0x000fc80000000a00 */
[----:B------:R-:W-:Y:S02]  /*1f9c0*/  IADD3 R3, R3, R6, RZ ;  /* 0x0000000603037210 */ /* 0x000fe40007ffe0ff */
        /* <DEDUP_REMOVED lines=13> */
[----:B------:R-:W-:Y:S02]  /*1faa0*/  LEA R7, R26, R22, 0x3 ;  /* 0x000000161a077211 */ /* 0x000fe400078e18ff */
[----:B------:R-:W-:-:S04]  /*1fab0*/  SHF.L.U32 R2, R28, 0x1f, RZ ;  /* 0x0000001f1c027819 */ /* 0x000fc800000006ff */
[----:B------:R-:W0:Y:S02]  /*1fac0*/  SYNCS.PHASECHK.TRANS64.TRYWAIT P0, [R7+URZ+0x30840], R2 ;  /* 0x03084002070075a7 */ /* 0x000e24000800017f */
[----:B0-----:R-:W-:Y:S05]  /*1fad0*/  @!P0 BRA `(.L_x_2992) ;  /* 0x0000005000e08947 */ /* 0x001fea0003800000 */
.L_x_3119:
[----:B------:R-:W-:Y:S05]  /*1fae0*/  BSYNC B0 ;  /* 0x0000000000007941 */ /* 0x000fea0003800000 */
.L_x_2991:
        /* <DEDUP_REMOVED lines=19> */
[----:B------:R-:W-:Y:S02]  /*1fc20*/  IMAD.IADD R3, R3, 0x1, R6 ;  /* 0x0000000103037824 */ /* 0x000fe400078e0206 */
[----:B------:R-:W-:Y:S02]  /*1fc30*/  IMAD R0, R31, UR4, RZ ;  /* 0x000000041f007c24 */ /* 0x000fe4000f8e02ff */
[----:B------:R-:W-:-:S04]  /*1fc40*/  IMAD.WIDE.U32 R2, R18, UR4, R2 ;  /* 0x0000000412027c25 */ /* 0x000fc8000f8e0002 */
[----:B------:R-:W-:Y:S01]  /*1fc50*/  IMAD R0, R18, UR5, R0 ;  /* 0x0000000512007c24 */ /* 0x000fe2000f8e0200 */
[----:B------:R-:W-:Y:S01]  /*1fc60*/  ULDC.64 UR4, c[0x0][0x2e8] ;  /* 0x0000ba0000047ab9 */ /* 0x000fe20000000a00 */
[----:B---3--:R-:W-:Y:S01]  /*1fc70*/  IMAD R6, R25, -0x60, R9 ;  /* 0xffffffa019067824 */ /* 0x008fe200078e0209 */
[----:B------:R-:W-:Y:S01]  /*1fc80*/  LEA R4, P0, R2, UR4, 0x1 ;  /* 0x0000000402047c11 */ /* 0x000fe2000f8008ff */
[----:B------:R-:W-:Y:S01]  /*1fc90*/  UMOV UR4, 0xffffffff ;  /* 0xffffffff00047882 */ /* 0x000fe20000000000 */
[----:B------:R-:W-:Y:S01]  /*1fca0*/  IADD3 R0, R3, R0, RZ ;  /* 0x0000000003007210 */ /* 0x000fe20007ffe0ff */
[----:B------:R-:W-:-:S03]  /*1fcb0*/  IMAD.IADD R6, R6, 0x1, -R8 ;  /* 0x0000000106067824 */ /* 0x000fc600078e0a08 */
[----:B------:R-:W-:Y:S02]  /*1fcc0*/  LEA.HI.X R0, R2, UR5, R0, 0x1, P0 ;  /* 0x0000000502007c11 */ /* 0x000fe400080f0c00 */
[----:B------:R-:W-:Y:S01]  /*1fcd0*/  ISETP.GE.AND P0, PT, R6, 0x1, PT ;  /* 0x000000010600780c */ /* 0x000fe20003f06270 */
[----:B------:R-:W-:-:S12]  /*1fce0*/  BRA.DIV UR4, `(.L_x_2993) ;  /* 0x0000005204707947 */ /* 0x000fd8000b800000 */
[----:B------:R-:W0:Y:S01]  /*1fcf0*/  SHFL.IDX PT, R3, R4, RZ, 0x181f ;  /* 0x00181fff04037589 */ /* 0x000e2200000e0000 */
[----:B------:R-:W-:Y:S01]  /*1fd00*/  @P0 LEA R8, R5, R22, 0x1 ;  /* 0x0000001605080211 */ /* 0x000fe200078e08ff */
[----:B------:R-:W-:Y:S02]  /*1fd10*/  ULDC.64 UR4, c[0x0][0x208] ;  /* 0x0000820000047ab9 */ /* 0x000fe40000000a00 */
        /* <DEDUP_REMOVED lines=60> */
.L_x_3133:
[----:B------:R-:W-:Y:S01]  /*200e0*/  ISETP.GE.AND P0, PT, R6, 0x51, PT ;  /* 0x000000510600780c */ /* 0x000fe20003f06270 */
[----:B------:R-:W-:-:S12]  /*200f0*/  ULDC.64 UR4, c[0x0][0x208] ;  /* 0x0000820000047ab9 */ /* 0x000fd80000000a00 */
[----:B-1----:R-:W-:Y:S01]  /*20100*/  @P0 LEA R2, P1, R33, R2, 0x1 ;  /* 0x0000000221020211 */ /* 0x002fe200078208ff */
[----:B------:R-:W-:-:S03]  /*20110*/  @P0 IMAD R5, R5, 0x2, R22 ;  /* 0x0000000205050824 */ /* 0x000fc600078e0216 */
[----:B------:R-:W-:-:S05]  /*20120*/  @P0 IADD3.X R3, RZ, R0, RZ, P1, !PT ;  /* 0x00000000ff030210 */ /* 0x000fca0000ffe4ff */
        /* <DEDUP_REMOVED lines=8> */
.L_x_2994:
[----:B------:R-:W-:Y:S02]  /*201b0*/  PLOP3.LUT P1, PT, P1, P0, PT, 0xa2, 0x0 ;  /* 0x000000000000781c */ /* 0x000fe40000f21472 */
[----:B------:R-:W-:-:S08]  /*201c0*/  @P0 R2UR P1, UR4, R7 ;  /* 0x00000000070402ca */ /* 0x000fd00000020000 */
[----:B------:R-:W-:-:S05]  /*201d0*/  @P0 PLOP3.LUT P0, PT, P1, PT, PT, 0x80, 0x0 ;  /* 0x000000000000081c */ /* 0x000fca0000f0f070 */
[----:B------:R-:W-:Y:S01]  /*201e0*/  @!P1 SYNCS.ARRIVE.TRANS64.RED.A0T1 RZ, [UR4+0x30830], RZ ;  /* 0x030830ffffff99a7 */ /* 0x000fe20008200404 */
[----:B------:R-:W-:Y:S07]  /*201f0*/  @!P1 ARRIVES.LDGSTSBAR.64.TRANSCNT [UR4+0x30830] ;  /* 0x03083000ff0099b0 */ /* 0x000fee0008000a84 */
[----:B------:R-:W-:Y:S05]  /*20200*/  @P0 BRA.U.ANY `(.L_x_2994) ;  /* 0xfffffffd00e80947 */ /* 0x000fea000393ffff */
[----:B------:R-:W-:Y:S01]  /*20210*/  NOP ;  /* 0x0000000000007918 */ /* 0x000fe20000000000 */
[----:B------:R-:W-:-:S05]  /*20220*/  IMAD.U32 R0, RZ, RZ, UR37 ;  /* 0x00000025ff007e24 */ /* 0x000fca000f8e00ff */
[----:B------:R-:W-:-:S13]  /*20230*/  ISETP.NE.AND P2, PT, R0, 0x3, PT ;  /* 0x000000030000780c */ /* 0x000fda0003f45270 */
[----:B------:R-:W-:Y:S05]  /*20240*/  @!P2 BRA `(.L_x_2995) ;  /* 0x000000000004a947 */ /* 0x000fea0003800000 */
[----:B------:R-:W-:Y:S01]  /*20250*/  BPT.TRAP 0x1 ;  /* 0x000000040000795c */ /* 0x000fe20000300000 */
.L_x_2995:
        /* <DEDUP_REMOVED lines=37> */
.L_x_2997:
[----:B------:R-:W-:Y:S05]  /*204b0*/  BSYNC B6 ;  /* 0x0000000000067941 */ /* 0x000fea0003800000 */
.L_x_2996:
[----:B------:R-:W2:Y:S01]  /*204c0*/  LDL.LU R20, [R1+0x2c] ;  /* 0x00002c0001147983 */ /* 0x000ea20000300800 */
[----:B------:R-:W-:Y:S01]  /*204d0*/  ULDC.64 UR4, c[0x0][0x2d8] ;  /* 0x0000b60000047ab9 */ /* 0x000fe20000000a00 */
[----:B-1----:R-:W1:Y:S02]  /*204e0*/  LDC R7, c[0x0][0x448] ;  /* 0x00011200ff077b82 */ /* 0x002e640000000800 */
[----:B0-----:R-:W3:Y:S01]  /*204f0*/  LDL.LU.64 R2, [R1+0x20] ;  /* 0x0000200001027983 */ /* 0x001ee20000300a00 */
[----:B------:R-:W-:-:S03]  /*20500*/  IMAD R0, R31, UR4, RZ ;  /* 0x000000041f007c24 */ /* 0x000fc6000f8e02ff */
[----:B------:R0:W5:Y:S01]  /*20510*/  LDL R10, [R1+0x18] ;  /* 0x00001800010a7983 */ /* 0x0001620000100800 */
[----:B------:R-:W-:-:S03]  /*20520*/  IMAD R5, R18, UR5, R0 ;  /* 0x0000000512057c24 */ /* 0x000fc6000f8e0200 */
[----:B------:R0:W5:Y:S01]  /*20530*/  LDL R8, [R1+0x4] ;  /* 0x0000040001087983 */ /* 0x0001620000100800 */
[----:B-1----:R-:W-:-:S13]  /*20540*/  ISETP.NE.AND P0, PT, R7, 0x1, PT ;  /* 0x000000010700780c */ /* 0x002fda0003f05270 */
[----:B------:R-:W1:Y:S01]  /*20550*/  @P0 LDC R6, c[0x0][0x44c] ;  /* 0x00011300ff060b82 */ /* 0x000e620000000800 */
[----:B---3--:R-:W-:Y:S02]  /*20560*/  IMAD.MOV.U32 R3, RZ, RZ, R34 ;  /* 0x000000ffff037224 */ /* 0x008fe400078e0022 */
[----:B------:R-:W-:Y:S01]  /*20570*/  IMAD.WIDE.U32 R2, R18, UR4, R2 ;  /* 0x0000000412027c25 */ /* 0x000fe2000f8e0002 */
[----:B------:R-:W-:-:S04]  /*20580*/  ULDC.64 UR4, c[0x0][0x2e0] ;  /* 0x0000b80000047ab9 */ /* 0x000fc80000000a00 */
[----:B------:R-:W-:Y:S01]  /*20590*/  IADD3 R3, R3, R5, RZ ;  /* 0x0000000503037210 */ /* 0x000fe20007ffe0ff */
[----:B--2---:R-:W-:Y:S02]  /*205a0*/  IMAD R5, R20, UR4, RZ ;  /* 0x0000000414057c24 */ /* 0x004fe4000f8e02ff */
[----:B------:R-:W2:Y:S02]  /*205b0*/  S2R R20, SR_TID.X ;  /* 0x0000000000147919 */ /* 0x000ea40000002100 */
[C---:B------:R-:W-:Y:S02]  /*205c0*/  IMAD R0, R30.reuse, UR5, R5 ;  /* 0x000000051e007c24 */ /* 0x040fe4000f8e0205 */
[----:B------:R-:W-:Y:S01]  /*205d0*/  IMAD.WIDE.U32 R2, R30, UR4, R2 ;  /* 0x000000041e027c25 */ /* 0x000fe2000f8e0002 */
[----:B------:R-:W-:-:S03]  /*205e0*/  ULDC.64 UR4, c[0x0][0x2d0] ;  /* 0x0000b40000047ab9 */ /* 0x000fc60000000a00 */
[----:B------:R-:W-:Y:S02]  /*205f0*/  IMAD.IADD R3, R3, 0x1, R0 ;  /* 0x0000000103037824 */ /* 0x000fe400078e0200 */
[----:B------:R-:W3:Y:S01]  /*20600*/  @P0 LDC R0, c[0x0][0x450] ;  /* 0x00011400ff000b82 */ /* 0x000ee20000000800 */
[----:B--2---:R-:W-:-:S04]  /*20610*/  LOP3.LUT R20, R20, 0x7f, RZ, 0xc0, !PT ;  /* 0x0000007f14147812 */ /* 0x004fc800078ec0ff */
[----:B------:R-:W-:Y:S02]  /*20620*/  SHF.R.U32.HI R21, RZ, 0x3, R20 ;  /* 0x00000003ff157819 */ /* 0x000fe40000011614 */
[----:B------:R-:W2:Y:S02]  /*20630*/  S2R R20, SR_TID.X ;  /* 0x0000000000147919 */ /* 0x000ea40000002100 */
[----:B--2---:R-:W-:-:S05]  /*20640*/  IMAD.SHL.U32 R20, R20, 0x10, RZ ;  /* 0x0000001014147824 */ /* 0x004fca00078e00ff */
[----:B------:R-:W-:-:S04]  /*20650*/  LOP3.LUT R20, R21, 0x70, R20, 0xf8, !PT ;  /* 0x0000007015147812 */ /* 0x000fc800078ef814 */
[----:B------:R-:W-:-:S05]  /*20660*/  LEA R5, R17, R20, 0x7 ;  /* 0x0000001411057211 */ /* 0x000fca00078e38ff */
[----:B-1----:R-:W-:-:S04]  /*20670*/  @P0 IMAD.HI.U32 R6, R5, R6, RZ ;  /* 0x0000000605060227 */ /* 0x002fc800078e00ff */
[----:B------:R-:W-:Y:S01]  /*20680*/  IMAD.MOV.U32 R4, RZ, RZ, R5 ;  /* 0x000000ffff047224 */ /* 0x000fe200078e0005 */
[----:B---3--:R-:W-:Y:S01]  /*20690*/  @P0 SHF.R.U32.HI R4, RZ, R0, R6 ;  /* 0x00000000ff040219 */ /* 0x008fe20000011606 */
[----:B------:R-:W1:Y:S04]  /*206a0*/  S2R R20, SR_TID.X ;  /* 0x0000000000147919 */ /* 0x000e680000002100 */
[----:B------:R-:W-:-:S04]  /*206b0*/  IMAD.MOV R0, RZ, RZ, -R4 ;  /* 0x000000ffff007224 */ /* 0x000fc800078e0a04 */
[----:B------:R-:W-:Y:S01]  /*206c0*/  IMAD R0, R7, R0, R5 ;  /* 0x0000000007007224 */ /* 0x000fe200078e0205 */
[----:B------:R-:W-:Y:S01]  /*206d0*/  SHF.R.S32.HI R5, RZ, 0x1f, R4 ;  /* 0x0000001fff057819 */ /* 0x000fe20000011404 */
[----:B------:R-:W-:-:S04]  /*206e0*/  IMAD.WIDE.U32 R2, R4, UR4, R2 ;  /* 0x0000000404027c25 */ /* 0x000fc8000f8e0002 */
[----:B------:R-:W-:-:S04]  /*206f0*/  IMAD R5, R5, UR4, RZ ;  /* 0x0000000405057c24 */ /* 0x000fc8000f8e02ff */
[----:B------:R-:W-:Y:S01]  /*20700*/  IMAD R5, R4, UR5, R5 ;  /* 0x0000000504057c24 */ /* 0x000fe2000f8e0205 */
[----:B------:R-:W-:Y:S01]  /*20710*/  SHF.R.S32.HI R4, RZ, 0x1f, R0 ;  /* 0x0000001fff047819 */ /* 0x000fe20000011400 */
[----:B------:R-:W-:-:S03]  /*20720*/  ULDC.64 UR4, c[0x0][0x2c8] ;  /* 0x0000b20000047ab9 */ /* 0x000fc60000000a00 */
[----:B------:R-:W-:Y:S01]  /*20730*/  IADD3 R3, R3, R5, RZ ;  /* 0x0000000503037210 */ /* 0x000fe20007ffe0ff */
        /* <DEDUP_REMOVED lines=16> */
[----:B-----5:R-:W-:Y:S01]  /*20840*/  IMAD R5, R10, R7, RZ ;  /* 0x000000070a057224 */ /* 0x020fe200078e02ff */
[----:B------:R-:W-:Y:S01]  /*20850*/  ULDC.64 UR4, c[0x0][0x208] ;  /* 0x0000820000047ab9 */ /* 0x000fe20000000a00 */
[----:B------:R-:W-:Y:S01]  /*20860*/  IMAD R17, R17, 0x80, R9 ;  /* 0x0000008011117824 */ /* 0x000fe200078e0209 */
        /* <DEDUP_REMOVED lines=10> */
[----:B------:R-:W-:-:S02]  /*20910*/  ISETP.GE.AND P2, PT, R6, R5, PT ;  /* 0x000000050600720c */ /* 0x000fc40003f46270 */
[----:B------:R-:W-:Y:S01]  /*20920*/  IADD3 R6, R17, 0x20, RZ ;  /* 0x0000002011067810 */ /* 0x000fe20007ffe0ff */
        /* <DEDUP_REMOVED lines=20> */
[----:B------:R-:W-:Y:S01]  /*20a70*/  ISETP.GE.AND P2, PT, R6, R5, PT ;  /* 0x000000050600720c */ /* 0x000fe20003f46270 */
[----:B------:R-:W-:-:S02]  /*20a80*/  VIADD R6, R17, 0x40 ;  /* 0x0000004011067836 */ /* 0x000fc40000000000 */
[----:B-1----:R-:W1:Y:S10]  /*20a90*/  SHFL.IDX PT, R2, R4, 0x3, 0x181f ;  /* 0x00781f0004027f89 */ /* 0x002e7400000e0000 */
[----:B0-----:R-:W-:-:S05]  /*20aa0*/  @!P2 LEA R14, P4, R33, R14, 0x1 ;  /* 0x0000000e210ea211 */ /* 0x001fca00078808ff */
[----:B-1----:R-:W-:Y:S01]  /*20ab0*/  @!P2 IMAD.X R7, RZ, RZ, R2, P4 ;  /* 0x000000ffff07a224 */ /* 0x002fe200020e0602 */
[----:B------:R-:W-:Y:S02]  /*20ac0*/  @!P2 MOV R2, R14 ;  /* 0x0000000e0002a202 */ /* 0x000fe40000000f00 */
[----:B------:R-:W0:Y:S01]  /*20ad0*/  SHFL.IDX PT, R14, R0, 0x4, 0x181f ;  /* 0x00981f00000e7f89 */ /* 0x000e2200000e0000 */
[----:B------:R-:W-:-:S05]  /*20ae0*/  @!P2 IMAD.MOV.U32 R3, RZ, RZ, R7 ;  /* 0x000000ffff03a224 */ /* 0x000fca00078e0007 */
[----:B------:R-:W-:Y:S04]  /*20af0*/  @!P2 LDGSTS.E.BYPASS.LTC128B.128 [R8+0x13c00], desc[UR4][R2.64], !P3 ;  /* 0x13c000000208afae */ /* 0x000fe8000d901d44 */
[----:B------:R-:W-:Y:S04]  /*20b00*/  @!P2 LDGSTS.E.BYPASS.LTC128B.128 [R8+0x17c00], desc[UR4][R2.64+0x80], !P0 ;  /* 0x17c000800208afae */ /* 0x000fe8000c101d44 */
[----:B------:R1:W-:Y:S01]  /*20b10*/  @!P2 LDGSTS.E.BYPASS.LTC128B.128 [R8+0x1bc00], desc[UR4][R2.64+0x100], !P1 ;  /* 0x1bc001000208afae */ /* 0x0003e2000c901d44 */
[----:B------:R-:W-:Y:S02]  /*20b20*/  ISETP.GE.AND P2, PT, R6, R5, PT ;  /* 0x000000050600720c */ /* 0x000fe40003f46270 */
        /* <DEDUP_REMOVED lines=32> */
.L_x_3150:
[----:B-1----:R-:W-:Y:S01]  /*20d30*/  VIADD R0, R17, 0x70 ;  /* 0x0000007011007836 */ /* 0x002fe20000000000 */
[----:B------:R-:W-:Y:S04]  /*20d40*/  BSSY B0, `(.L_x_2999) ;  /* 0x000000c000007945 */ /* 0x000fe80003800000 */
[----:B------:R-:W-:-:S13]  /*20d50*/  ISETP.GE.AND P2, PT, R0, R5, PT ;  /* 0x000000050000720c */ /* 0x000fda0003f46270 */
[----:B------:R-:W-:Y:S05]  /*20d60*/  @P2 BRA `(.L_x_3000) ;  /* 0x0000000000242947 */ /* 0x000fea0003800000 */
[----:B--2---:R-:W-:Y:S01]  /*20d70*/  LEA R2, P2, R33, R14, 0x1 ;  /* 0x0000000e21027211 */ /* 0x004fe200078408ff */
[----:B------:R-:W-:-:S03]  /*20d80*/  ULDC.64 UR4, c[0x0][0x208] ;  /* 0x0000820000047ab9 */ /* 0x000fc60000000a00 */
[----:B------:R-:W-:-:S05]  /*20d90*/  IADD3.X R3, RZ, R4, RZ, P2, !PT ;  /* 0x00000004ff037210 */ /* 0x000fca00017fe4ff */
[----:B------:R-:W-:Y:S01]  /*20da0*/  @!PT LDS RZ, [RZ] ;  /* 0x00000000fffff984 */ /* 0x000fe20000000800 */
[----:B------:R-:W-:Y:S01]  /*20db0*/  @!PT LDS RZ, [RZ] ;  /* 0x00000000fffff984 */ /* 0x000fe20000000800 */
[----:B------:R-:W-:Y:S01]  /*20dc0*/  @!PT LDS RZ, [RZ] ;  /* 0x00000000fffff984 */ /* 0x000fe20000000800 */
[----:B------:R0:W-:Y:S04]  /*20dd0*/  LDGSTS.E.BYPASS.LTC128B.128 [R8+0x15c00], desc[UR4][R2.64], !P3 ;  /* 0x15c0000002087fae */ /* 0x0001e8000d901d44 */
[----:B------:R0:W-:Y:S04]  /*20de0*/  LDGSTS.E.BYPASS.LTC128B.128 [R8+0x19c00], desc[UR4][R2.64+0x80], !P0 ;  /* 0x19c0008002087fae */ /* 0x0001e8000c101d44 */
[----:B------:R0:W-:Y:S02]  /*20df0*/  LDGSTS.E.BYPASS.LTC128B.128 [R8+0x1dc00], desc[UR4][R2.64+0x100], !P1 ;  /* 0x1dc0010002087fae */ /* 0x0001e4000c901d44 */
.L_x_3000:
[----:B------:R-:W-:Y:S05]  /*20e00*/  BSYNC B0 ;  /* 0x0000000000007941 */ /* 0x000fea0003800000 */
.L_x_2999:
[----:B------:R-:W-:Y:S01]  /*20e10*/  NOP ;  /* 0x0000000000007918 */ /* 0x000fe20000000000 */
[----:B------:R-:W-:-:S13]  /*20e20*/  PLOP3.LUT P0, PT, PT, PT, PT, 0x80, 0x0 ;  /* 0x000000000000781c */ /* 0x000fda0003f0f070 */
.L_x_3001:
        /* <DEDUP_REMOVED lines=18> */
.L_x_3151:
[----:B------:R-:W-:Y:S05]  /*20f50*/  BSYNC B0 ;  /* 0x0000000000007941 */ /* 0x000fea0003800000 */
.L_x_3002:
[----:B------:R-:W3:Y:S01]  /*20f60*/  LDL R0, [R1+0x1c] ;  /* 0x00001c0001007983 */ /* 0x000ee20000100800 */
[----:B------:R-:W-:Y:S01]  /*20f70*/  BSSY B0, `(.L_x_3004) ;  /* 0x0000113000007945 */ /* 0x000fe20003800000 */
[----:B---3--:R-:W-:-:S13]  /*20f80*/  ISETP.GE.AND P0, PT, R0, 0x2, PT ;  /* 0x000000020000780c */ /* 0x008fda0003f06270 */
[----:B------:R-:W-:Y:S05]  /*20f90*/  @!P0 BRA `(.L_x_3005) ;  /* 0x0000001000408947 */ /* 0x000fea0003800000 */
[----:B------:R-:W-:Y:S01]  /*20fa0*/  ULDC UR4, c[0x0][0x2f4] ;  /* 0x0000bd0000047ab9 */ /* 0x000fe20000000800 */
[----:B------:R-:W-:Y:S01]  /*20fb0*/  IADD3 R6, R0, -0x2, RZ ;  /* 0xfffffffe00067810 */ /* 0x000fe20007ffe0ff */
[----:B------:R-:W-:Y:S01]  /*20fc0*/  IMAD.MOV.U32 R17, RZ, RZ, R28 ;  /* 0x000000ffff117224 */ /* 0x000fe200078e001c */
[----:B------:R-:W-:Y:S01]  /*20fd0*/  MOV R30, R25 ;  /* 0x00000019001e7202 */ /* 0x000fe20000000f00 */
[----:B------:R-:W-:Y:S01]  /*20fe0*/  IMAD.MOV.U32 R10, RZ, RZ, R26 ;  /* 0x000000ffff0a7224 */ /* 0x000fe200078e001a */
[----:B------:R-:W-:Y:S02]  /*20ff0*/  ISETP.GE.AND P3, PT, R33, UR4, PT ;  /* 0x0000000421007c0c */ /* 0x000fe4000bf66270 */
[----:B------:R-:W-:Y:S02]  /*21000*/  ISETP.GE.AND P2, PT, R36, UR4, PT ;  /* 0x0000000424007c0c */ /* 0x000fe4000bf46270 */
[----:B------:R-:W-:-:S13]  /*21010*/  ISETP.GE.AND P1, PT, R35, UR4, PT ;  /* 0x0000000423007c0c */ /* 0x000fda000bf26270 */
.L_x_3018:
[----:B------:R-:W3:Y:S01]  /*21020*/  LDL R4, [R1+0xc] ;  /* 0x00000c0001047983 */ /* 0x000ee20000100800 */
[----:B------:R-:W1:Y:S03]  /*21030*/  LDC R7, c[0x0][0x430] ;  /* 0x00010c00ff077b82 */ /* 0x000e660000000800 */
[----:B------:R-:W4:Y:S01]  /*21040*/  LDL R8, [R1+0x10] ;  /* 0x0000100001087983 */ /* 0x000f220000100800 */
        /* <DEDUP_REMOVED lines=10> */
[----:B------:R-:W-:Y:S01]  /*210f0*/  IMAD.U32 R11, RZ, RZ, UR37 ;  /* 0x00000025ff0b7e24 */ /* 0x000fe2000f8e00ff */
[----:B------:R-:W-:Y:S01]  /*21100*/  ULDC.64 UR4, c[0x0][0x208] ;  /* 0x0000820000047ab9 */ /* 0x000fe20000000a00 */
[----:B------:R-:W-:Y:S02]  /*21110*/  VIADD R26, R10, 0x1 ;  /* 0x000000010a1a7836 */ /* 0x000fe40000000000 */
[----:B------:R-:W-:Y:S02]  /*21120*/  IMAD.MOV.U32 R25, RZ, RZ, R6 ;  /* 0x000000ffff197224 */ /* 0x000fe400078e0006 */
[----:B---3--:R-:W-:-:S06]  /*21130*/  IMAD R9, R6, 0x60, R4 ;  /* 0x0000006006097824 */ /* 0x008fcc00078e0204 */
        /* <DEDUP_REMOVED lines=13> */
[----:B------:R-:W-:Y:S01]  /*21210*/  IMAD R9, R7, R0, R9 ;  /* 0x0000000007097224 */ /* 0x000fe200078e0209 */
[----:B------:R-:W-:Y:S02]  /*21220*/  MOV R0, RZ ;  /* 0x000000ff00007202 */ /* 0x000fe40000000f00 */
[----:B0-----:R-:W-:-:S04]  /*21230*/  @!P4 LEA R4, P0, R2, R4, 0x2 ;  /* 0x000000040204c211 */ /* 0x001fc800078010ff */
[----:B------:R-:W-:-:S05]  /*21240*/  @!P4 LEA.HI.X R5, R2, R5, R3, 0x2, P0 ;  /* 0x000000050205c211 */ /* 0x000fca00000f1403 */
[----:B------:R0:W5:Y:S01]  /*21250*/  @!P4 LDG.E R0, desc[UR4][R4.64] ;  /* 0x000000040400c981 */ /* 0x000162000c1e1900 */
[----:B------:R-:W-:Y:S02]  /*21260*/  ISETP.NE.AND P4, PT, R11, 0x3, PT ;  /* 0x000000030b00780c */ /* 0x000fe40003f85270 */
[C---:B------:R-:W-:Y:S01]  /*21270*/  ISETP.NE.AND P0, PT, R26.reuse, 0x2, PT ;  /* 0x000000021a00780c */ /* 0x040fe20003f05270 */
[----:B------:R-:W-:Y:S05]  /*21280*/  YIELD ;  /* 0x0000000000007946 */ /* 0x000fea0003800000 */
[----:B------:R-:W-:Y:S02]  /*21290*/  SEL R28, RZ, 0x1, P0 ;  /* 0x00000001ff1c7807 */ /* 0x000fe40000000000 */
[----:B------:R-:W-:-:S02]  /*212a0*/  SEL R26, R26, RZ, P0 ;  /* 0x000000ff1a1a7207 */ /* 0x000fc40000000000 */
[----:B------:R-:W-:Y:S01]  /*212b0*/  LOP3.LUT R28, R17, R28, RZ, 0x3c, !PT ;  /* 0x0000001c111c7212 */ /* 0x000fe200078e3cff */
[----:B0-----:R-:W-:Y:S06]  /*212c0*/  @!P4 BRA `(.L_x_3006) ;  /* 0x000000000004c947 */ /* 0x001fec0003800000 */
[----:B------:R-:W-:Y:S01]  /*212d0*/  BPT.TRAP 0x1 ;  /* 0x000000040000795c */ /* 0x000fe20000300000 */
.L_x_3006:
[----:B------:R-:W-:Y:S01]  /*212e0*/  IMAD R7, R26, 0x8, R22 ;  /* 0x000000081a077824 */ /* 0x000fe200078e0216 */
[----:B------:R-:W-:Y:S01]  /*212f0*/  SHF.L.U32 R2, R28, 0x1f, RZ ;  /* 0x0000001f1c027819 */ /* 0x000fe200000006ff */
[----:B------:R-:W-:Y:S03]  /*21300*/  BSSY B1, `(.L_x_3007) ;  /* 0x0000003000017945 */ /* 0x000fe60003800000 */
[----:B------:R-:W0:Y:S02]  /*21310*/  SYNCS.PHASECHK.TRANS64.TRYWAIT P0, [R7+URZ+0x30840], R2 ;  /* 0x03084002070075a7 */ /* 0x000e24000800017f */
[----:B0-----:R-:W-:Y:S05]  /*21320*/  @!P0 BRA `(.L_x_3008) ;  /* 0x0000004c00e88947 */ /* 0x001fea0003800000 */
.L_x_3152:
[----:B------:R-:W-:Y:S05]  /*21330*/  BSYNC B1 ;  /* 0x0000000000017941 */ /* 0x000fea0003800000 */
.L_x_3007:
[----:B------:R-:W3:Y:S01]  /*21340*/  LDL R3, [R1] ;  /* 0x0000000001037983 */ /* 0x000ee20000100800 */
[----:B------:R-:W-:Y:S01]  /*21350*/  SHF.R.S32.HI R20, RZ, 0x1f, R9 ;  /* 0x0000001fff147819 */ /* 0x000fe20000011409 */
[----:B------:R-:W-:Y:S01]  /*21360*/  ULDC.64 UR4, c[0x0][0x300] ;  /* 0x0000c00000047ab9 */ /* 0x000fe20000000a00 */
[----:B-----5:R-:W-:Y:S01]  /*21370*/  SHF.R.S32.HI R21, RZ, 0x1f, R0 ;  /* 0x0000001fff157819 */ /* 0x020fe20000011400 */
[----:B------:R-:W-:Y:S02]  /*21380*/  IMAD R5, R26, 0x4800, R37 ;  /* 0x000048001a057824 */ /* 0x000fe400078e0225 */
[----:B------:R-:W-:-:S04]  /*21390*/  IMAD R4, R20, UR4, RZ ;  /* 0x0000000414047c24 */ /* 0x000fc8000f8e02ff */
[----:B------:R-:W-:Y:S01]  /*213a0*/  IMAD R4, R9, UR5, R4 ;  /* 0x0000000509047c24 */ /* 0x000fe2000f8e0204 */
[C---:B---3--:R-:W-:Y:S02]  /*213b0*/  LOP3.LUT P5, RZ, R3.reuse, 0x2, RZ, 0xc0, !PT ;  /* 0x0000000203ff7812 */ /* 0x048fe400078ac0ff */
[----:B------:R-:W-:Y:S01]  /*213c0*/  LOP3.LUT P4, RZ, R3, 0x1, RZ, 0xc0, !PT ;  /* 0x0000000103ff7812 */ /* 0x000fe2000788c0ff */
        /* <DEDUP_REMOVED lines=17> */
[----:B------:R-:W3:Y:S01]  /*214e0*/  LDL R3, [R1] ;  /* 0x0000000001037983 */ /* 0x000ee20000100800 */
[----:B------:R-:W-:Y:S01]  /*214f0*/  SHF.L.U32 R4, R33, 0x1, RZ ;  /* 0x0000000121047819 */ /* 0x000fe200000006ff */
[----:B------:R-:W-:Y:S01]  /*21500*/  IMAD R5, R5, 0x2, R22 ;  /* 0x0000000205057824 */ /* 0x000fe200078e0216 */
[----:B------:R-:W-:Y:S01]  /*21510*/  ULDC.64 UR4, c[0x0][0x208] ;  /* 0x0000820000047ab9 */ /* 0x000fe20000000a00 */
[----:B------:R-:W0:Y:S04]  /*21520*/  SHFL.IDX PT, R2, R8, RZ, 0x181f ;  /* 0x00181fff08027589 */ /* 0x000e2800000e0000 */
[----:B------:R-:W-:Y:S01]  /*21530*/  SHFL.IDX PT, R34, R6, 0x2, 0x181f ;  /* 0x00581f0006227f89 */ /* 0x000fe200000e0000 */
[----:B0-----:R-:W-:Y:S02]  /*21540*/  IADD3 R2, P0, R2, R4, RZ ;  /* 0x0000000402027210 */ /* 0x001fe40007f1e0ff */
[----:B---3--:R-:W-:-:S02]  /*21550*/  LOP3.LUT P6, RZ, R3, 0x4, RZ, 0xc0, !PT ;  /* 0x0000000403ff7812 */ /* 0x008fc400078cc0ff */
[----:B------:R-:W0:Y:S02]  /*21560*/  SHFL.IDX PT, R3, R6, RZ, 0x181f ;  /* 0x00181fff06037589 */ /* 0x000e2400000e0000 */
[----:B0-----:R-:W-:-:S09]  /*21570*/  IMAD.X R3, RZ, RZ, R3, P0 ;  /* 0x000000ffff037224 */ /* 0x001fd200000e0603 */
        /* <DEDUP_REMOVED lines=31> */
[----:B-1-3--:R0:W3:Y:S02]  /*21770*/  SHFL.IDX PT, R2, R8, 0x5, 0x181f ;  /* 0x00b81f0008027f89 */ /* 0x00a0e400000e0000 */
.L_x_3166:
[----:B------:R-:W4:Y:S01]  /*21780*/  LDL R3, [R1] ;  /* 0x0000000001037983 */ /* 0x000f220000100800 */
[----:B---3--:R-:W-:Y:S01]  /*21790*/  IADD3 R2, P0, R2, R4, RZ ;  /* 0x0000000402027210 */ /* 0x008fe20007f1e0ff */
[----:B------:R-:W-:Y:S01]  /*217a0*/  ULDC.64 UR4, c[0x0][0x208] ;  /* 0x0000820000047ab9 */ /* 0x000fe20000000a00 */
[----:B----4-:R-:W-:-:S03]  /*217b0*/  LOP3.LUT P6, RZ, R3, 0x4, RZ, 0xc0, !PT ;  /* 0x0000000403ff7812 */ /* 0x010fc600078cc0ff */
[----:B------:R-:W-:Y:S01]  /*217c0*/  IMAD.X R3, RZ, RZ, R34, P0 ;  /* 0x000000ffff037224 */ /* 0x000fe200000e0622 */
        /* <DEDUP_REMOVED lines=8> */
.L_x_3010:
[----:B------:R-:W-:Y:S02]  /*21850*/  PLOP3.LUT P4, PT, P4, P0, PT, 0xa2, 0x0 ;  /* 0x000000000000781c */ /* 0x000fe40002781472 */
[----:B------:R-:W-:-:S08]  /*21860*/  @P0 R2UR P4, UR4, R7 ;  /* 0x00000000070402ca */ /* 0x000fd00000080000 */
[----:B------:R-:W-:-:S05]  /*21870*/  @P0 PLOP3.LUT P0, PT, P4, PT, PT, 0x80, 0x0 ;  /* 0x000000000000081c */ /* 0x000fca000270f070 */
[----:B------:R-:W-:Y:S01]  /*21880*/  @!P4 SYNCS.ARRIVE.TRANS64.RED.A0T1 RZ, [UR4+0x30830], RZ ;  /* 0x030830ffffffc9a7 */ /* 0x000fe20008200404 */
[----:B------:R-:W-:Y:S07]  /*21890*/  @!P4 ARRIVES.LDGSTSBAR.64.TRANSCNT [UR4+0x30830] ;  /* 0x03083000ff00c9b0 */ /* 0x000fee0008000a84 */
[----:B------:R-:W-:Y:S05]  /*218a0*/  @P0 BRA.U.ANY `(.L_x_3010) ;  /* 0xfffffffd00e80947 */ /* 0x000fea000393ffff */
[----:B------:R-:W-:Y:S01]  /*218b0*/  NOP ;  /* 0x0000000000007918 */ /* 0x000fe20000000000 */
[----:B-1----:R-:W-:-:S05]  /*218c0*/  IMAD.U32 R2, RZ, RZ, UR37 ;  /* 0x00000025ff027e24 */ /* 0x002fca000f8e00ff */
[----:B------:R-:W-:-:S13]  /*218d0*/  ISETP.NE.AND P5, PT, R2, 0x3, PT ;  /* 0x000000030200780c */ /* 0x000fda0003fa5270 */
[----:B------:R-:W-:Y:S05]  /*218e0*/  @!P5 BRA `(.L_x_3011) ;  /* 0x000000000004d947 */ /* 0x000fea0003800000 */
[----:B------:R-:W-:Y:S01]  /*218f0*/  BPT.TRAP 0x1 ;  /* 0x000000040000795c */ /* 0x000fe20000300000 */
.L_x_3011:
[----:B------:R1:W-:Y:S01]  /*21900*/  SYNCS.ARRIVE.TRANS64.A1T0 RZ, [R7+URZ+0x30830], RZ ;  /* 0x030830ff07ff79a7 */ /* 0x0003e2000810003f */
[----:B------:R-:W-:Y:S05]  /*21910*/  @!P5 BRA `(.L_x_3012) ;  /* 0x000000000004d947 */ /* 0x000fea0003800000 */
[----:B------:R-:W-:Y:S01]  /*21920*/  BPT.TRAP 0x1 ;  /* 0x000000040000795c */ /* 0x000fe20000300000 */
.L_x_3012:
[----:B------:R-:W-:Y:S01]  /*21930*/  SHF.L.U32 R2, R17, 0x1f, RZ ;  /* 0x0000001f11027819 */ /* 0x000fe200000006ff */
[----:B------:R-:W-:Y:S01]  /*21940*/  BSSY B1, `(.L_x_3013) ;  /* 0x0000004000017945 */ /* 0x000fe20003800000 */
[----:B0-----:R-:W-:-:S04]  /*21950*/  LEA R6, R10, R22, 0x3 ;  /* 0x000000160a067211 */ /* 0x001fc800078e18ff */
[----:B------:R-:W0:Y:S02]  /*21960*/  SYNCS.PHASECHK.TRANS64.TRYWAIT P0, [R6+URZ+0x30860], R2 ;  /* 0x03086002060075a7 */ /* 0x000e24000800017f */
[----:B0-----:R-:W-:Y:S05]  /*21970*/  @!P0 BRA `(.L_x_3014) ;  /* 0x00000050006c8947 */ /* 0x001fea0003800000 */
.L_x_3167:
[----:B------:R-:W-:Y:S05]  /*21980*/  BSYNC B1 ;  /* 0x0000000000017941 */ /* 0x000fea0003800000 */
.L_x_3013:
[----:B------:R-:W1:Y:S01]  /*21990*/  LDL R5, [R1+0x8] ;  /* 0x0000080001057983 */ /* 0x000e620000100800 */
[----:B------:R-:W3:Y:S01]  /*219a0*/  S2R R3, SR_TID.X ;  /* 0x0000000000037919 */ /* 0x000ee20000002100 */
[----:B------:R-:W-:Y:S01]  /*219b0*/  UMOV UR4, 0xffffffff ;  /* 0xffffffff00047882 */ /* 0x000fe20000000000 */
[----:B---3--:R-:W-:-:S04]  /*219c0*/  LOP3.LUT R3, R3, 0x7f, RZ, 0xc0, !PT ;  /* 0x0000007f03037812 */ /* 0x008fc800078ec0ff */
[----:B------:R-:W-:Y:S01]  /*219d0*/  SHF.R.U32.HI R3, RZ, 0x3, R3 ;  /* 0x00000003ff037819 */ /* 0x000fe20000011603 */
[----:B-1----:R-:W-:Y:S02]  /*219e0*/  IMAD R7, R30, -0x60, R5 ;  /* 0xffffffa01e077824 */ /* 0x002fe400078e0205 */
[----:B------:R-:W-:Y:S02]  /*219f0*/  IMAD R5, R10, 0x4800, R37 ;  /* 0x000048000a057824 */ /* 0x000fe400078e0225 */
[----:B------:R-:W-:Y:S01]  /*21a00*/  IMAD.IADD R7, R7, 0x1, -R3 ;  /* 0x0000000107077824 */ /* 0x000fe200078e0a03 */
[----:B------:R-:W-:Y:S06]  /*21a10*/  BRA.DIV UR4, `(.L_x_3015) ;  /* 0x0000005204587947 */ /* 0x000fec000b800000 */
[----:B0-----:R-:W0:Y:S01]  /*21a20*/  SHFL.IDX PT, R2, R23, RZ, 0x181f ;  /* 0x00181fff17027589 */ /* 0x001e2200000e0000 */
[----:B------:R-:W-:Y:S01]  /*21a30*/  LEA R5, R5, R22, 0x1 ;  /* 0x0000001605057211 */ /* 0x000fe200078e08ff */
[----:B------:R-:W-:Y:S02]  /*21a40*/  ULDC.64 UR4, c[0x0][0x208] ;  /* 0x0000820000047ab9 */ /* 0x000fe40000000a00 */
[----:B------:R-:W1:Y:S04]  /*21a50*/  SHFL.IDX PT, R3, R24, RZ, 0x181f ;  /* 0x00181fff18037589 */ /* 0x000e6800000e0000 */
[----:B--2---:R-:W-:Y:S01]  /*21a60*/  SHFL.IDX PT, R14, R23, 0x5, 0x181f ;  /* 0x00b81f00170e7f89 */ /* 0x004fe200000e0000 */
        /* <DEDUP_REMOVED lines=49> */
.L_x_3181:
[----:B0-----:R-:W-:Y:S01]  /*21d80*/  IADD3 R2, P0, R14, R4, RZ ;  /* 0x000000040e027210 */ /* 0x001fe20007f1e0ff */
[----:B------:R-:W-:-:S04]  /*21d90*/  ULDC.64 UR4, c[0x0][0x208] ;  /* 0x0000820000047ab9 */ /* 0x000fc80000000a00 */
        /* <DEDUP_REMOVED lines=8> */
[----:B------:R-:W-:-:S13]  /*21e20*/  ISETP.LT.OR P0, PT, R7, 0x51, P1 ;  /* 0x000000510700780c */ /* 0x000fda0000f01670 */
[----:B------:R0:W-:Y:S01]  /*21e30*/  LDGSTS.E.BYPASS.LTC128B.128 [R5+0x8c00], desc[UR4][R2.64+0x100], !P0 ;  /* 0x08c0010002057fae */ /* 0x0001e2000c101d44 */
[----:B------:R-:W-:Y:S02]  /*21e40*/  ULDC.64 UR4, c[0x0][0x328] ;  /* 0x0000ca0000047ab9 */ /* 0x000fe40000000a00 */
[----:B------:R-:W-:-:S04]  /*21e50*/  IMAD R20, R20, UR4, RZ ;  /* 0x0000000414147c24 */ /* 0x000fc8000f8e02ff */
[C---:B------:R-:W-:Y:S02]  /*21e60*/  IMAD R7, R9.reuse, UR5, R20 ;  /* 0x0000000509077c24 */ /* 0x040fe4000f8e0214 */
        /* <DEDUP_REMOVED lines=17> */
.L_x_3016:
[----:B------:R-:W-:Y:S02]  /*21f80*/  PLOP3.LUT P4, PT, P4, P0, PT, 0xa2, 0x0 ;  /* 0x000000000000781c */ /* 0x000fe40002781472 */
[----:B------:R-:W-:-:S08]  /*21f90*/  @P0 R2UR P4, UR4, R6 ;  /* 0x00000000060402ca */ /* 0x000fd00000080000 */
[----:B------:R-:W-:-:S05]  /*21fa0*/  @P0 PLOP3.LUT P0, PT, P4, PT, PT, 0x80, 0x0 ;  /* 0x000000000000081c */ /* 0x000fca000270f070 */
[----:B------:R-:W-:Y:S01]  /*21fb0*/  @!P4 SYNCS.ARRIVE.TRANS64.RED.A0T1 RZ, [UR4+0x30850], RZ ;  /* 0x030850ffffffc9a7 */ /* 0x000fe20008200404 */
[----:B------:R-:W-:Y:S07]  /*21fc0*/  @!P4 ARRIVES.LDGSTSBAR.64.TRANSCNT [UR4+0x30850] ;  /* 0x03085000ff00c9b0 */ /* 0x000fee0008000a84 */
[----:B------:R-:W-:Y:S05]  /*21fd0*/  @P0 BRA.U.ANY `(.L_x_3016) ;  /* 0xfffffffd00e80947 */ /* 0x000fea000393ffff */
[----:B------:R-:W-:Y:S01]  /*21fe0*/  NOP ;  /* 0x0000000000007918 */ /* 0x000fe20000000000 */
[----:B------:R-:W-:-:S04]  /*21ff0*/  MOV R0, UR37 ;  /* 0x0000002500007c02 */ /* 0x000fc80008000f00 */
[----:B------:R-:W-:-:S13]  /*22000*/  ISETP.NE.AND P5, PT, R0, 0x3, PT ;  /* 0x000000030000780c */ /* 0x000fda0003fa5270 */
[----:B------:R-:W-:Y:S05]  /*22010*/  @!P5 BRA `(.L_x_3017) ;  /* 0x000000000004d947 */ /* 0x000fea0003800000 */
[----:B------:R-:W-:Y:S01]  /*22020*/  BPT.TRAP 0x1 ;  /* 0x000000040000795c */ /* 0x000fe20000300000 */
.L_x_3017:
[C---:B------:R-:W-:Y:S01]  /*22030*/  ISETP.GT.AND P0, PT, R25.reuse, RZ, PT ;  /* 0x000000ff1900720c */ /* 0x040fe20003f04270 */
[----:B------:R0:W-:Y:S01]  /*22040*/  SYNCS.ARRIVE.TRANS64.A1T0 RZ, [R6+URZ+0x30850], RZ ;  /* 0x030850ff06ff79a7 */ /* 0x0001e2000810003f */
[----:B------:R-:W-:Y:S01]  /*22050*/  IMAD.MOV.U32 R17, RZ, RZ, R28 ;  /* 0x000000ffff117224 */ /* 0x000fe200078e001c */
[----:B------:R-:W-:Y:S01]  /*22060*/  MOV R10, R26 ;  /* 0x0000001a000a7202 */ /* 0x000fe20000000f00 */
[----:B------:R-:W-:Y:S02]  /*22070*/  IMAD.MOV.U32 R30, RZ, RZ, R25 ;  /* 0x000000ffff1e7224 */ /* 0x000fe400078e0019 */
[----:B0-----:R-:W-:-:S07]  /*22080*/  VIADD R6, R25, 0xffffffff ;  /* 0xffffffff19067836 */ /* 0x001fce0000000000 */
[----:B------:R-:W-:Y:S05]  /*22090*/  @P0 BRA `(.L_x_3018) ;  /* 0xffffffec00e00947 */ /* 0x000fea000383ffff */
.L_x_3005:
[----:B------:R-:W-:Y:S05]  /*220a0*/  BSYNC B0 ;  /* 0x0000000000007941 */ /* 0x000fea0003800000 */
.L_x_3004:
        /* <DEDUP_REMOVED lines=8> */
[----:B------:R-:W1:Y:S01]  /*22130*/  FLO.U32 R0, UR4 ;  /* 0x0000000400007d00 */ /* 0x000e6200080e0000 */
[----:B------:R-:W-:Y:S01]  /*22140*/  ULDC.64 UR6, c[0x0][0x208] ;  /* 0x0000820000067ab9 */ /* 0x000fe20000000a00 */
        /* <DEDUP_REMOVED lines=8> */
.L_x_3020:
[----:B------:R-:W-:Y:S05]  /*221d0*/  BSYNC B0 ;  /* 0x0000000000007941 */ /* 0x000fea0003800000 */
.L_x_3019:
[----:B------:R-:W-:-:S05]  /*221e0*/  IMAD.U32 R0, RZ, RZ, UR37 ;  /* 0x00000025ff007e24 */ /* 0x000fca000f8e00ff */
[----:B------:R-:W-:-:S13]  /*221f0*/  ISETP.NE.AND P0, PT, R0, 0x3, PT ;  /* 0x000000030000780c */ /* 0x000fda0003f05270 */
[----:B------:R-:W-:Y:S05]  /*22200*/  @!P0 BRA `(.L_x_3021) ;  /* 0x0000000000048947 */ /* 0x000fea0003800000 */
[----:B------:R-:W-:Y:S01]  /*22210*/  BPT.TRAP 0x1 ;  /* 0x000000040000795c */ /* 0x000fe20000300000 */
.L_x_3021:
[----:B------:R-:W3:Y:S01]  /*22220*/  LDL.LU R2, [R1+0x8] ;  /* 0x0000080001027983 */ /* 0x000ee20000300800 */
[----:B------:R-:W-:Y:S01]  /*22230*/  LEA R0, R26, R22, 0x3 ;  /* 0x000000161a007211 */ /* 0x000fe200078e18ff */
[----:B------:R-:W-:Y:S01]  /*22240*/  BSSY B0, `(.L_x_3022) ;  /* 0x0000005000007945 */ /* 0x000fe20003800000 */
[----:B0-----:R-:W-:-:S04]  /*22250*/  SHF.L.U32 R3, R28, 0x1f, RZ ;  /* 0x0000001f1c037819 */ /* 0x001fc800000006ff */
[----:B------:R-:W0:Y:S01]  /*22260*/  SYNCS.PHASECHK.TRANS64.TRYWAIT P0, [R0+URZ+0x30860], R3 ;  /* 0x03086003000075a7 */ /* 0x000e22000800017f */
[----:B---3--:R-:W-:Y:S01]  /*22270*/  IMAD R6, R25, -0x60, R2 ;  /* 0xffffffa019067824 */ /* 0x008fe200078e0202 */
[----:B0-----:R-:W-:Y:S06]  /*22280*/  @!P0 BRA `(.L_x_3023) ;  /* 0x0000005000548947 */ /* 0x001fec0003800000 */
.L_x_3182:
[----:B------:R-:W-:Y:S05]  /*22290*/  BSYNC B0 ;  /* 0x0000000000007941 */ /* 0x000fea0003800000 */
.L_x_3022:
        /* <DEDUP_REMOVED lines=12> */
[----:B------:R-:W-:Y:S01]  /*22360*/  LEA R4, R7, R22, 0x1 ;  /* 0x0000001607047211 */ /* 0x000fe200078e08ff */
[----:B------:R-:W-:Y:S01]  /*22370*/  ULDC.64 UR6, c[0x0][0x208] ;  /* 0x0000820000067ab9 */ /* 0x000fe20000000a00 */
        /* <DEDUP_REMOVED lines=52> */
.L_x_3196:
[C---:B------:R-:W-:Y:S01]  /*226c0*/  ISETP.LT.OR P2, PT, R6.reuse, 0x51, P2 ;  /* 0x000000510600780c */ /* 0x040fe20001741670 */
[----:B------:R-:W-:Y:S01]  /*226d0*/  ULDC.64 UR4, c[0x0][0x208] ;  /* 0x0000820000047ab9 */ /* 0x000fe20000000a00 */
        /* <DEDUP_REMOVED lines=12> */
.L_x_3025:
[----:B------:R-:W-:Y:S02]  /*227a0*/  PLOP3.LUT P1, PT, P1, P0, PT, 0xa2, 0x0 ;  /* 0x000000000000781c */ /* 0x000fe40000f21472 */
[----:B------:R-:W-:-:S08]  /*227b0*/  @P0 R2UR P1, UR4, R0 ;  /* 0x00000000000402ca */ /* 0x000fd00000020000 */
[----:B------:R-:W-:-:S05]  /*227c0*/  @P0 PLOP3.LUT P0, PT, P1, PT, PT, 0x80, 0x0 ;  /* 0x000000000000081c */ /* 0x000fca0000f0f070 */
[----:B------:R-:W-:Y:S01]  /*227d0*/  @!P1 SYNCS.ARRIVE.TRANS64.RED.A0T1 RZ, [UR4+0x30850], RZ ;  /* 0x030850ffffff99a7 */ /* 0x000fe20008200404 */
[----:B------:R-:W-:Y:S07]  /*227e0*/  @!P1 ARRIVES.LDGSTSBAR.64.TRANSCNT [UR4+0x30850] ;  /* 0x03085000ff0099b0 */ /* 0x000fee0008000a84 */
[----:B------:R-:W-:Y:S05]  /*227f0*/  @P0 BRA.U.ANY `(.L_x_3025) ;  /* 0xfffffffd00e80947 */ /* 0x000fea000393ffff */
[----:B------:R-:W-:Y:S01]  /*22800*/  NOP ;  /* 0x0000000000007918 */ /* 0x000fe20000000000 */
[----:B0-----:R-:W-:-:S05]  /*22810*/  IMAD.U32 R2, RZ, RZ, UR37 ;  /* 0x00000025ff027e24 */ /* 0x001fca000f8e00ff */
[----:B------:R-:W-:-:S13]  /*22820*/  ISETP.NE.AND P2, PT, R2, 0x3, PT ;  /* 0x000000030200780c */ /* 0x000fda0003f45270 */
[----:B------:R-:W-:Y:S05]  /*22830*/  @!P2 BRA `(.L_x_3026) ;  /* 0x000000000004a947 */ /* 0x000fea0003800000 */
[----:B------:R-:W-:Y:S01]  /*22840*/  BPT.TRAP 0x1 ;  /* 0x000000040000795c */ /* 0x000fe20000300000 */
.L_x_3026:
[----:B------:R1:W-:Y:S01]  /*22850*/  SYNCS.ARRIVE.TRANS64.A1T0 RZ, [R0+URZ+0x30850], RZ ;  /* 0x030850ff00ff79a7 */ /* 0x0003e2000810003f */
[----:B------:R-:W-:-:S05]  /*22860*/  VIADD R26, R26, 0x1 ;  /* 0x000000011a1a7836 */ /* 0x000fca0000000000 */
[----:B------:R-:W-:-:S04]  /*22870*/  ISETP.NE.AND P0, PT, R26, 0x2, PT ;  /* 0x000000021a00780c */ /* 0x000fc80003f05270 */
[----:B------:R-:W-:Y:S02]  /*22880*/  SEL R3, RZ, 0x1, P0 ;  /* 0x00000001ff037807 */ /* 0x000fe40000000000 */
[----:B------:R-:W-:Y:S02]  /*22890*/  SEL R26, R26, RZ, P0 ;  /* 0x000000ff1a1a7207 */ /* 0x000fe40000000000 */
[----:B-1----:R-:W-:-:S07]  /*228a0*/  LOP3.LUT R28, R28, R3, RZ, 0x3c, !PT ;  /* 0x000000031c1c7212 */ /* 0x002fce00078e3cff */
.L_x_2983:
[----:B------:R-:W-:Y:S05]  /*228b0*/  BSYNC B7 ;  /* 0x0000000000077941 */ /* 0x000fea0003800000 */
.L_x_2981:
        /* <DEDUP_REMOVED lines=8> */
[----:B------:R-:W-:-:S05]  /*22940*/  MOV R22, UR4 ;  /* 0x0000000400167c02 */ /* 0x000fca0008000f00 */
[----:B------:R1:W2:Y:S01]  /*22950*/  LDS.128 R16, [R22+0x308d0] ;  /* 0x0308d00016107984 */ /* 0x0002a20000000c00 */
[----:B------:R-:W-:Y:S06]  /*22960*/  BAR.ARV 0x4, 0x180 ;  /* 0x0106000000007b1d */ /* 0x000fec0000002000 */
[----:B------:R-:W-:Y:S05]  /*22970*/  BRA `(.L_x_3028) ;  /* 0x0000000800d87947 */ /* 0x000fea0003800000 */
.L_x_3027:
[----:B------:R-:W1:Y:S01]  /*22980*/  S2R R8, SR_TID.X ;  /* 0x0000000000087919 */ /* 0x000e620000002100 */
[----:B------:R-:W-:Y:S01]  /*22990*/  UMOV UR4, 0xffffffff ;  /* 0xffffffff00047882 */ /* 0x000fe20000000000 */
[----:B-1----:R-:W-:-:S04]  /*229a0*/  LOP3.LUT R8, R8, 0x1f, RZ, 0xc0, !PT ;  /* 0x0000001f08087812 */ /* 0x002fc800078ec0ff */
[----:B------:R-:W-:Y:S01]  /*229b0*/  ISETP.NE.AND P0, PT, R8, 0x1f, PT ;  /* 0x0000001f0800780c */ /* 0x000fe20003f05270 */
[----:B------:R-:W-:-:S12]  /*229c0*/  BRA.DIV UR4, `(.L_x_3029) ;  /* 0x0000005204b07947 */ /* 0x000fd8000b800000 */
[----:B------:R-:W-:Y:S01]  /*229d0*/  IMAD.IADD R5, R19, 0x1, R8 ;  /* 0x0000000113057824 */ /* 0x000fe200078e0208 */
[----:B------:R-:W-:Y:S01]  /*229e0*/  ULDC UR4, c[0x0][0xc3c] ;  /* 0x00030f0000047ab9 */ /* 0x000fe20000000800 */
[----:B------:R-:W-:-:S03]  /*229f0*/  ULDC.64 UR6, c[0x0][0x208] ;  /* 0x0000820000067ab9 */ /* 0x000fc60000000a00 */
        /* <DEDUP_REMOVED lines=9> */
[----:B------:R-:W-:Y:S01]  /*22a90*/  ISETP.GE.U32.AND P5, PT, R8, 0x10, PT ;  /* 0x000000100800780c */ /* 0x000fe20003fa6070 */
[----:B------:R-:W-:Y:S01]  /*22aa0*/  SHFL.IDX PT, R4, R16, 0x1, 0x1f ;  /* 0x00201f0010047f89 */ /* 0x000fe200000e0000 */
[----:B--2---:R-:W-:-:S02]  /*22ab0*/  @!P1 MOV R5, R2 ;  /* 0x0000000200059202 */ /* 0x004fc40000000f00 */
[----:B------:R-:W-:-:S03]  /*22ac0*/  ISETP.NE.AND P1, PT, R8, RZ, PT ;  /* 0x000000ff0800720c */ /* 0x000fc60003f25270 */
        /* <DEDUP_REMOVED lines=15> */
[----:B------:R1:W2:Y:S02]  /*22bc0*/  SHFL.IDX PT, R14, R6, 0x1f, 0x1f ;  /* 0x03e01f00060e7f89 */ /* 0x0002a400000e0000 */
.L_x_3206:
[----:B------:R-:W-:Y:S02]  /*22bd0*/  ULDC UR4, c[0x0][0xc38] ;  /* 0x00030e0000047ab9 */ /* 0x000fe40000000800 */
[----:B------:R-:W-:-:S05]  /*22be0*/  MOV R7, UR4 ;  /* 0x0000000400077c02 */ /* 0x000fca0008000f00 */
[----:B--2---:R-:W-:-:S04]  /*22bf0*/  IMAD R14, R14, R7, RZ ;  /* 0x000000070e0e7224 */ /* 0x004fc800078e02ff */
[----:B------:R-:W-:-:S05]  /*22c00*/  IMAD.IADD R9, R4, 0x1, R14 ;  /* 0x0000000104097824 */ /* 0x000fca00078e020e */
[----:B------:R-:W-:-:S13]  /*22c10*/  ISETP.GT.AND P6, PT, R9, R0, PT ;  /* 0x000000000900720c */ /* 0x000fda0003fc4270 */
[----:B------:R-:W-:Y:S05]  /*22c20*/  @P6 BRA `(.L_x_3030) ;  /* 0x0000000000a06947 */ /* 0x000fea0003800000 */
.L_x_3035:
[----:B------:R-:W2:Y:S01]  /*22c30*/  LDC R2, c[0x0][0xc3c] ;  /* 0x00030f00ff027b82 */ /* 0x000ea20000000800 */
[----:B------:R-:W-:-:S05]  /*22c40*/  VIADD R19, R19, 0x1f ;  /* 0x0000001f13137836 */ /* 0x000fca0000000000 */
[----:B--2---:R-:W-:-:S13]  /*22c50*/  ISETP.GE.AND P6, PT, R19, R2, PT ;  /* 0x000000021300720c */ /* 0x004fda0003fc6270 */
[----:B------:R-:W-:Y:S05]  /*22c60*/  @P6 BRA `(.L_x_3031) ;  /* 0x0000000400d86947 */ /* 0x000fea0003800000 */
[----:B------:R-:W2:Y:S01]  /*22c70*/  S2R R3, SR_TID.X ;  /* 0x0000000000037919 */ /* 0x000ea20000002100 */
[----:B------:R-:W-:Y:S01]  /*22c80*/  BSSY B0, `(.L_x_3032) ;  /* 0x000000a000007945 */ /* 0x000fe20003800000 */
[----:B------:R-:W-:Y:S01]  /*22c90*/  IMAD.MOV.U32 R5, RZ, RZ, RZ ;  /* 0x000000ffff057224 */ /* 0x000fe200078e00ff */
[----:B--2---:R-:W-:-:S04]  /*22ca0*/  LOP3.LUT R3, R3, 0x1f, RZ, 0xc0, !PT ;  /* 0x0000001f03037812 */ /* 0x004fc800078ec0ff */
[----:B------:R-:W-:-:S04]  /*22cb0*/  IADD3 R7, R19, R3, RZ ;  /* 0x0000000313077210 */ /* 0x000fc80007ffe0ff */
[----:B------:R-:W-:-:S13]  /*22cc0*/  ISETP.GE.OR P6, PT, R7, R2, !P0 ;  /* 0x000000020700720c */ /* 0x000fda00047c6670 */
[----:B------:R-:W-:Y:S05]  /*22cd0*/  @P6 BRA `(.L_x_3033) ;  /* 0x0000000000106947 */ /* 0x000fea0003800000 */
[----:B------:R-:W2:Y:S01]  /*22ce0*/  LDC.64 R2, c[0x0][0xc80] ;  /* 0x00032000ff027b82 */ /* 0x000ea20000000a00 */
[----:B------:R-:W-:Y:S01]  /*22cf0*/  ULDC.64 UR4, c[0x0][0x208] ;  /* 0x0000820000047ab9 */ /* 0x000fe20000000a00 */
[----:B--2---:R-:W-:-:S05]  /*22d00*/  IMAD.WIDE R2, R7, 0x4, R2 ;  /* 0x0000000407027825 */ /* 0x004fca00078e0202 */
[----:B------:R2:W5:Y:S02]  /*22d10*/  LDG.E R5, desc[UR4][R2.64] ;  /* 0x0000000402057981 */ /* 0x000564000c1e1900 */
.L_x_3033:
[----:B------:R-:W-:Y:S05]  /*22d20*/  BSYNC B0 ;  /* 0x0000000000007941 */ /* 0x000fea0003800000 */
.L_x_3032:
[----:B------:R-:W-:-:S03]  /*22d30*/  UMOV UR4, 0xffffffff ;  /* 0xffffffff00047882 */ /* 0x000fc60000000000 */
[----:B------:R-:W-:Y:S05]  /*22d40*/  BRA.DIV UR4, `(.L_x_3034) ;  /* 0x0000005204f87947 */ /* 0x000fea000b800000 */
[----:B-----5:R-:W3:Y:S02]  /*22d50*/  SHFL.UP PT, R14, R5, 0x1, RZ ;  /* 0x04200000050e7989 */ /* 0x020ee400000e00ff */
[----:B---3--:R-:W-:-:S05]  /*22d60*/  SEL R14, R14, RZ, P1 ;  /* 0x000000ff0e0e7207 */ /* 0x008fca0000800000 */
[----:B------:R-:W-:-:S05]  /*22d70*/  IMAD.IADD R13, R5, 0x1, R14 ;  /* 0x00000001050d7824 */ /* 0x000fca00078e020e */
[----:B------:R-:W2:Y:S02]  /*22d80*/  SHFL.UP PT, R14, R13, 0x2, RZ ;  /* 0x044000000d0e7989 */ /* 0x000ea400000e00ff */
[----:B--2---:R-:W-:-:S04]  /*22d90*/  SEL R2, R14, RZ, P2 ;  /* 0x000000ff0e027207 */ /* 0x004fc80001000000 */
[----:B------:R-:W-:-:S05]  /*22da0*/  IADD3 R2, R13, R2, RZ ;  /* 0x000000020d027210 */ /* 0x000fca0007ffe0ff */
[----:B------:R-:W2:Y:S02]  /*22db0*/  SHFL.UP PT, R14, R2, 0x4, RZ ;  /* 0x04800000020e7989 */ /* 0x000ea400000e00ff */
[----:B--2---:R-:W-:-:S05]  /*22dc0*/  SEL R3, R14, RZ, P3 ;  /* 0x000000ff0e037207 */ /* 0x004fca0001800000 */
[----:B------:R-:W-:-:S05]  /*22dd0*/  IMAD.IADD R3, R2, 0x1, R3 ;  /* 0x0000000102037824 */ /* 0x000fca00078e0203 */
[----:B------:R-:W2:Y:S02]  /*22de0*/  SHFL.UP PT, R14, R3, 0x8, RZ ;  /* 0x05000000030e7989 */ /* 0x000ea400000e00ff */
[----:B--2---:R-:W-:-:S05]  /*22df0*/  SEL R4, R14, RZ, P4 ;  /* 0x000000ff0e047207 */ /* 0x004fca0002000000 */
[----:B------:R-:W-:-:S05]  /*22e00*/  IMAD.IADD R4, R3, 0x1, R4 ;  /* 0x0000000103047824 */ /* 0x000fca00078e0204 */
[----:B------:R-:W2:Y:S02]  /*22e10*/  SHFL.UP PT, R14, R4, 0x10, RZ ;  /* 0x06000000040e7989 */ /* 0x000ea400000e00ff */
[----:B--2---:R-:W-:-:S04]  /*22e20*/  SEL R7, R14, RZ, P5 ;  /* 0x000000ff0e077207 */ /* 0x004fc80002800000 */
[----:B-1----:R-:W-:-:S05]  /*22e30*/  IADD3 R6, R4, R7, RZ ;  /* 0x0000000704067210 */ /* 0x002fca0007ffe0ff */
[----:B------:R1:W2:Y:S02]  /*22e40*/  SHFL.IDX PT, R14, R6, 0x1f, 0x1f ;  /* 0x03e01f00060e7f89 */ /* 0x0002a400000e0000 */
.L_x_3214:
[----:B------:R-:W-:Y:S02]  /*22e50*/  ULDC UR4, c[0x0][0xc38] ;  /* 0x00030e0000047ab9 */ /* 0x000fe40000000800 */
[----:B------:R-:W-:-:S04]  /*22e60*/  IMAD.U32 R7, RZ, RZ, UR4 ;  /* 0x00000004ff077e24 */ /* 0x000fc8000f8e00ff */
[----:B--2---:R-:W-:-:S04]  /*22e70*/  IMAD R14, R14, R7, RZ ;  /* 0x000000070e0e7224 */ /* 0x004fc800078e02ff */
[----:B------:R-:W-:-:S05]  /*22e80*/  IMAD.IADD R9, R14, 0x1, R9 ;  /* 0x000000010e097824 */ /* 0x000fca00078e0209 */
[----:B------:R-:W-:-:S13]  /*22e90*/  ISETP.GT.AND P6, PT, R9, R0, PT ;  /* 0x000000000900720c */ /* 0x000fda0003fc4270 */
[----:B------:R-:W-:Y:S05]  /*22ea0*/  @!P6 BRA `(.L_x_3035) ;  /* 0xfffffffc0060e947 */ /* 0x000fea000383ffff */
.L_x_3030:
[----:B------:R-:W-:Y:S01]  /*22eb0*/  IADD3 R16, -R14, R9, RZ ;  /* 0x000000090e107210 */ /* 0x000fe20007ffe1ff */
[----:B------:R-:W-:-:S04]  /*22ec0*/  UMOV UR4, 0xffffffff ;  /* 0xffffffff00047882 */ /* 0x000fc80000000000 */
[----:B------:R-:W-:-:S05]  /*22ed0*/  IMAD R3, R6, R7, R16 ;  /* 0x0000000706037224 */ /* 0x000fca00078e0210 */
[----:B------:R-:W-:Y:S01]  /*22ee0*/  ISETP.GT.AND P6, PT, R3, R0, PT ;  /* 0x000000000300720c */ /* 0x000fe20003fc4270 */
[----:B------:R-:W-:-:S12]  /*22ef0*/  BRA.DIV UR4, `(.L_x_3036) ;  /* 0x0000005604487947 */ /* 0x000fd8000b800000 */
[----:B------:R-:W-:-:S04]  /*22f00*/  VOTE.ANY R2, PT, !P6 ;  /* 0x0000000000027806 */ /* 0x000fc800070e0100 */
[----:B------:R-:W2:Y:S02]  /*22f10*/  POPC R4, R2 ;  /* 0x0000000200047309 */ /* 0x000ea40000000000 */
[----:B--2---:R2:W3:Y:S02]  /*22f20*/  SHFL.IDX PT, R5, R5, R4, 0x1f ;  /* 0x00001f0405057589 */ /* 0x0044e400000e0000 */
.L_x_3218:
[----:B------:R-:W-:Y:S01]  /*22f30*/  ISETP.NE.AND P0, PT, R2, RZ, PT ;  /* 0x000000ff0200720c */ /* 0x000fe20003f05270 */
[----:B------:R-:W-:-:S12]  /*22f40*/  IMAD.MOV.U32 R14, RZ, RZ, RZ ;  /* 0x000000ffff0e7224 */ /* 0x000fd800078e00ff */
[----:B------:R-:W-:Y:S05]  /*22f50*/  @!P0 BRA `(.L_x_3037) ;  /* 0x0000000000108947 */ /* 0x000fea0003800000 */
[----:B------:R-:W-:Y:S01]  /*22f60*/  UMOV UR4, 0xffffffff ;  /* 0xffffffff00047882 */ /* 0x000fe20000000000 */
[----:B------:R-:W-:Y:S02]  /*22f70*/  VIADD R12, R4, 0xffffffff ;  /* 0xffffffff040c7836 */ /* 0x000fe40000000000 */
[----:B------:R-:W-:Y:S05]  /*22f80*/  BRA.DIV UR4, `(.L_x_3038) ;  /* 0x00000056046c7947 */ /* 0x000fea000b800000 */
[----:B------:R4:W0:Y:S02]  /*22f90*/  SHFL.IDX PT, R14, R6, R12, 0x1f ;  /* 0x00001f0c060e7589 */ /* 0x00082400000e0000 */
.L_x_3037:
[----:B------:R-:W5:Y:S01]  /*22fa0*/  LDC.64 R2, c[0x0][0xc90] ;  /* 0x00032400ff027b82 */ /* 0x000f620000000a00 */
[----:B------:R-:W-:Y:S01]  /*22fb0*/  IADD3 R19, R4, R19, RZ ;  /* 0x0000001304137210 */ /* 0x000fe20007ffe0ff */
[----:B------:R-:W-:-:S04]  /*22fc0*/  ULDC.64 UR4, c[0x0][0x208] ;  /* 0x0000820000047ab9 */ /* 0x000fc80000000a00 */
[----:B-----5:R-:W-:-:S05]  /*22fd0*/  IMAD.WIDE R2, R19, 0x4, R2 ;  /* 0x0000000413027825 */ /* 0x020fca00078e0202 */
[----:B-1--4-:R1:W2:Y:S01]  /*22fe0*/  LDG.E R6, desc[UR4][R2.64] ;  /* 0x0000000402067981 */ /* 0x0122a2000c1e1900 */
[----:B0-----:R-:W-:Y:S01]  /*22ff0*/  IMAD R16, R14, R7, R16 ;  /* 0x000000070e107224 */ /* 0x001fe200078e0210 */
[----:B-1----:R-:W-:Y:S01]  /*23000*/  MOV R2, RZ ;  /* 0x000000ff00027202 */ /* 0x002fe20000000f00 */
        /* <DEDUP_REMOVED lines=18> */
[-C--:B------:R-:W-:Y:S01]  /*23130*/  @!P1 IADD3 R3, R3, -R8.reuse, RZ ;  /* 0x8000000803039210 */ /* 0x080fe20007ffe0ff */
[----:B------:R-:W-:Y:S01]  /*23140*/  @!P1 VIADD R2, R2, 0x1 ;  /* 0x0000000102029836 */ /* 0x000fe20000000000 */
[----:B------:R-:W-:Y:S02]  /*23150*/  ISETP.NE.AND P1, PT, R4, RZ, PT ;  /* 0x000000ff0400720c */ /* 0x000fe40003f25270 */
[----:B------:R-:W-:-:S13]  /*23160*/  ISETP.GE.U32.AND P0, PT, R3, R8, PT ;  /* 0x000000080300720c */ /* 0x000fda0003f06070 */
[----:B------:R-:W-:-:S05]  /*23170*/  @P0 VIADD R2, R2, 0x1 ;  /* 0x0000000102020836 */ /* 0x000fca0000000000 */
[----:B------:R-:W-:Y:S02]  /*23180*/  @!P2 IADD3 R2, -R2, RZ, RZ ;  /* 0x000000ff0202a210 */ /* 0x000fe40007ffe1ff */
[----:B------:R-:W-:-:S05]  /*23190*/  @!P1 LOP3.LUT R2, RZ, R4, RZ, 0x33, !PT ;  /* 0x00000004ff029212 */ /* 0x000fca00078e33ff */
[----:B------:R-:W-:Y:S01]  /*231a0*/  IMAD R0, R6, R2, RZ ;  /* 0x0000000206007224 */ /* 0x000fe200078e02ff */
[----:B------:R-:W-:-:S03]  /*231b0*/  IADD3 R2, -R2, RZ, RZ ;  /* 0x000000ff02027210 */ /* 0x000fc60007ffe1ff */
        /* <DEDUP_REMOVED lines=25> */
[----:B------:R-:W-:-:S05]  /*23350*/  @P0 IADD3 R2, R2, 0x1, RZ ;  /* 0x0000000102020810 */ /* 0x000fca0007ffe0ff */
[----:B------:R-:W-:Y:S01]  /*23360*/  @!P2 IMAD.MOV R2, RZ, RZ, -R2 ;  /* 0x000000ffff02a224 */ /* 0x000fe200078e0a02 */
[----:B------:R-:W-:Y:S02]  /*23370*/  @!P1 LOP3.LUT R2, RZ, R6, RZ, 0x33, !PT ;  /* 0x00000006ff029212 */ /* 0x000fe400078e33ff */
[----:B------:R-:W-:-:S05]  /*23380*/  IADD3 R6, -R6, RZ, RZ ;  /* 0x000000ff06067210 */ /* 0x000fca0007ffe1ff */
[----:B------:R-:W-:Y:S01]  /*23390*/  IMAD R18, R2, R6, R9 ;  /* 0x0000000602127224 */ /* 0x000fe200078e0209 */
[----:B------:R-:W-:-:S05]  /*233a0*/  LOP3.LUT R2, RZ, R2, RZ, 0x33, !PT ;  /* 0x00000002ff027212 */ /* 0x000fca00078e33ff */
[----:B------:R-:W-:Y:S01]  /*233b0*/  IMAD.IADD R17, R5, 0x1, R2 ;  /* 0x0000000105117824 */ /* 0x000fe200078e0202 */
[----:B------:R-:W-:Y:S06]  /*233c0*/  BRA `(.L_x_3039) ;  /* 0x00000000001c7947 */ /* 0x000fec0003800000 */
.L_x_3031:
[----:B------:R-:W-:Y:S01]  /*233d0*/  UMOV UR4, URZ ;  /* 0x0000003f00047c82 */ /* 0x000fe20008000000 */
[----:B------:R-:W-:Y:S01]  /*233e0*/  UMOV UR5, URZ ;  /* 0x0000003f00057c82 */ /* 0x000fe20008000000 */
[----:B------:R-:W-:Y:S01]  /*233f0*/  ULDC UR6, c[0x0][0xc3c] ;  /* 0x00030f0000067ab9 */ /* 0x000fe20000000800 */
[----:B------:R-:W-:Y:S01]  /*23400*/  IMAD.MOV.U32 R16, RZ, RZ, R0 ;  /* 0x000000ffff107224 */ /* 0x000fe200078e0000 */
[----:B------:R-:W-:Y:S01]  /*23410*/  MOV R17, UR4 ;  /* 0x0000000400117c02 */ /* 0x000fe20008000f00 */
[----:B------:R-:W-:Y:S02]  /*23420*/  IMAD.U32 R18, RZ, RZ, UR5 ;  /* 0x00000005ff127e24 */ /* 0x000fe4000f8e00ff */
[----:B------:R-:W-:-:S07]  /*23430*/  IMAD.U32 R19, RZ, RZ, UR6 ;  /* 0x00000006ff137e24 */ /* 0x000fce000f8e00ff */
.L_x_3039:
        /* <DEDUP_REMOVED lines=10> */
.L_x_3028:
[----:B------:R-:W-:Y:S02]  /*234e0*/  ULDC UR4, c[0x0][0xc3c] ;  /* 0x00030f0000047ab9 */ /* 0x000fe40000000800 */
[----:B--2---:R-:W-:-:S13]  /*234f0*/  ISETP.GE.AND P0, PT, R19, UR4, PT ;  /* 0x0000000413007c0c */ /* 0x004fda000bf06270 */
[----:B------:R-:W-:Y:S05]  /*23500*/  @!P0 BRA `(.L_x_3040) ;  /* 0xffffff9c00a88947 */ /* 0x000fea000383ffff */
[----:B------:R-:W-:Y:S05]  /*23510*/  BSYNC B8 ;  /* 0x0000000000087941 */ /* 0x000fea0003800000 */
.L_x_2937:
[----:B------:R-:W2:Y:S01]  /*23520*/  LDL.LU R0, [R1+0x28] ;  /* 0x0000280001007983 */ /* 0x000ea20000300800 */
[----:B------:R-:W-:Y:S01]  /*23530*/  BSSY B0, `(.L_x_3041) ;  /* 0x000000b000007945 */ /* 0x000fe20003800000 */
[----:B------:R-:W4:Y:S01]  /*23540*/  S2R R5, SR_CgaCtaId ;  /* 0x0000000000057919 */ /* 0x000f220000008800 */
[----:B--2---:R-:W-:-:S04]  /*23550*/  IADD3 R0, R0, 0x1, RZ ;  /* 0x0000000100007810 */ /* 0x004fc80007ffe0ff */
        /* <DEDUP_REMOVED lines=8> */
.L_x_3221:
[----:B------:R-:W-:Y:S05]  /*235e0*/  BSYNC B0 ;  /* 0x0000000000007941 */ /* 0x000fea0003800000 */
.L_x_3041:
[----:B------:R-:W-:-:S03]  /*235f0*/  UMOV UR4, 0xffffffff ;  /* 0xffffffff00047882 */ /* 0x000fc60000000000 */
[----:B------:R-:W-:Y:S05]  /*23600*/  BRA.DIV UR4, `(.L_x_3043) ;  /* 0x0000005204047947 */ /* 0x000fea000b800000 */
[----:B0-----:R-:W0:Y:S02]  /*23610*/  S2R R0, SR_TID.X ;  /* 0x0000000000007919 */ /* 0x001e240000002100 */
[----:B0-----:R-:W-:-:S04]  /*23620*/  SHF.R.U32.HI R0, RZ, 0x5, R0 ;  /* 0x00000005ff007819 */ /* 0x001fc80000011600 */
[----:B------:R-:W-:-:S05]  /*23630*/  LOP3.LUT R0, R0, 0x3, RZ, 0xc0, !PT ;  /* 0x0000000300007812 */ /* 0x000fca00078ec0ff */
[----:B------:R0:W2:Y:S02]  /*23640*/  SHFL.IDX PT, R14, R0, RZ, 0x1f ;  /* 0x00001fff000e7589 */ /* 0x0000a400000e0000 */
.L_x_3224:
[----:B--2---:R-:W-:-:S13]  /*23650*/  ISETP.NE.AND P0, PT, R14, RZ, PT ;  /* 0x000000ff0e00720c */ /* 0x004fda0003f05270 */
[----:B------:R-:W-:Y:S05]  /*23660*/  @P0 BRA `(.L_x_2691) ;  /* 0x0000000000880947 */ /* 0x000fea0003800000 */
[----:B------:R-:W-:-:S03]  /*23670*/  UMOV UR4, 0xffffffff ;  /* 0xffffffff00047882 */ /* 0x000fc60000000000 */
[----:B------:R-:W-:Y:S05]  /*23680*/  BRA.DIV UR4, `(.L_x_3044) ;  /* 0x0000005204187947 */ /* 0x000fea000b800000 */
[----:B------:R-:W-:-:S13]  /*23690*/  ELECT P6, URZ, PT ;  /* 0x00000000003f782f */ /* 0x000fda00038c0000 */
.L_x_3227:
[----:B------:R-:W-:Y:S05]  /*236a0*/  @!P6 BRA `(.L_x_2691) ;  /* 0x000000000078e947 */ /* 0x000fea0003800000 */
[----:B------:R-:W-:-:S06]  /*236b0*/  ULOP3.LUT UR4, UR60, 0x2, URZ, 0xfc, !UPT ;  /* 0x000000023c047892 */ /* 0x000fcc000f8efc3f */
[----:B0-----:R-:W-:-:S05]  /*236c0*/  IMAD.U32 R0, RZ, RZ, UR4 ;  /* 0x00000004ff007e24 */ /* 0x001fca000f8e00ff */
[----:B------:R-:W-:-:S13]  /*236d0*/  ISETP.NE.AND P0, PT, R0, 0x3, PT ;  /* 0x000000030000780c */ /* 0x000fda0003f05270 */
[----:B------:R-:W-:Y:S05]  /*236e0*/  @!P0 BRA `(.L_x_3045) ;  /* 0x0000000000048947 */ /* 0x000fea0003800000 */
[----:B------:R-:W-:Y:S01]  /*236f0*/  BPT.TRAP 0x1 ;  /* 0x000000040000795c */ /* 0x000fe20000300000 */
.L_x_3045:
[C---:B------:R-:W-:Y:S01]  /*23700*/  LEA R5, R26.reuse, R7, 0x3 ;  /* 0x000000071a057211 */ /* 0x040fe200078e18ff */
[----:B------:R-:W-:Y:S01]  /*23710*/  VIADD R26, R26, 0x1 ;  /* 0x000000011a1a7836 */ /* 0x000fe20000000000 */
[----:B------:R-:W-:-:S04]  /*23720*/  SHF.L.U32 R0, R28, 0x1f, RZ ;  /* 0x0000001f1c007819 */ /* 0x000fc800000006ff */
[----:B------:R-:W0:Y:S01]  /*23730*/  SYNCS.PHASECHK.TRANS64.TRYWAIT P1, [R5+URZ+0x30840], R0 ;  /* 0x03084000050075a7 */ /* 0x000e22000802017f */
[----:B------:R-:W-:-:S04]  /*23740*/  ISETP.NE.AND P2, PT, R26, 0x2, PT ;  /* 0x000000021a00780c */ /* 0x000fc80003f45270 */
[----:B------:R-:W-:Y:S01]  /*23750*/  SEL R3, RZ, 0x1, P2 ;  /* 0x00000001ff037807 */ /* 0x000fe20001000000 */
[----:B0-----:R-:W-:Y:S08]  /*23760*/  @!P1 BRA `(.L_x_3046) ;  /* 0x0000005000009947 */ /* 0x001ff00003800000 */
.L_x_3228:
[----:B------:R-:W-:Y:S02]  /*23770*/  SEL R26, R26, RZ, P2 ;  /* 0x000000ff1a1a7207 */ /* 0x000fe40001000000 */
[----:B------:R-:W-:Y:S01]  /*23780*/  LOP3.LUT R2, R28, R3, RZ, 0x3c, !PT ;  /* 0x000000031c027212 */ /* 0x000fe200078e3cff */
[----:B------:R-:W-:Y:S06]  /*23790*/  @!P0 BRA `(.L_x_3047) ;  /* 0x0000000000048947 */ /* 0x000fec0003800000 */
[----:B------:R-:W-:Y:S01]  /*237a0*/  BPT.TRAP 0x1 ;  /* 0x000000040000795c */ /* 0x000fe20000300000 */
.L_x_3047:
[----:B------:R-:W-:Y:S01]  /*237b0*/  IMAD R3, R26, 0x8, R7 ;  /* 0x000000081a037824 */ /* 0x000fe200078e0207 */
[----:B------:R-:W-:-:S04]  /*237c0*/  SHF.L.U32 R2, R2, 0x1f, RZ ;  /* 0x0000001f02027819 */ /* 0x000fc800000006ff */
[----:B------:R-:W2:Y:S02]  /*237d0*/  SYNCS.PHASECHK.TRANS64.TRYWAIT P1, [R3+URZ+0x30840], R2 ;  /* 0x03084002030075a7 */ /* 0x000ea4000802017f */
[----:B--2---:R-:W-:Y:S05]  /*237e0*/  @!P1 BRA `(.L_x_3048) ;  /* 0x0000004c00f49947 */ /* 0x004fea0003800000 */
.L_x_3229:
[----:B------:R-:W-:Y:S05]  /*237f0*/  @!P0 BRA `(.L_x_3049) ;  /* 0x0000000000048947 */ /* 0x000fea0003800000 */
[----:B------:R-:W-:Y:S01]  /*23800*/  BPT.TRAP 0x1 ;  /* 0x000000040000795c */ /* 0x000fe20000300000 */
.L_x_3049:
[----:B------:R-:W4:Y:S02]  /*23810*/  SYNCS.PHASECHK.TRANS64.TRYWAIT P1, [R5+URZ+0x30860], R0 ;  /* 0x03086000050075a7 */ /* 0x000f24000802017f */
[----:B----4-:R-:W-:Y:S05]  /*23820*/  @!P1 BRA `(.L_x_3050) ;  /* 0x0000004c00f89947 */ /* 0x010fea0003800000 */
.L_x_3230:
[----:B------:R-:W-:Y:S05]  /*23830*/  @!P0 BRA `(.L_x_3051) ;  /* 0x0000000000048947 */ /* 0x000fea0003800000 */
[----:B------:R-:W-:Y:S01]  /*23840*/  BPT.TRAP 0x1 ;  /* 0x000000040000795c */ /* 0x000fe20000300000 */
.L_x_3051:
[----:B------:R0:W0:Y:S02]  /*23850*/  SYNCS.PHASECHK.TRANS64.TRYWAIT P0, [R3+URZ+0x30860], R2 ;  /* 0x03086002030075a7 */ /* 0x000024000800017f */
[----:B0-----:R-:W-:Y:S05]  /*23860*/  @!P0 NANOSLEEP.SYNCS 0x989680 ;  /* 0x009896800000895d */ /* 0x001fea0003900000 */
[----:B------:R-:W0:Y:S02]  /*23870*/  @!P0 SYNCS.PHASECHK.TRANS64 P0, [R3+URZ+0x30860], R2 ;  /* 0x03086002030085a7 */ /* 0x000e24000800007f */
[----:B0-----:R-:W-:Y:S05]  /*23880*/  @!P0 BRA `(.L_x_3051) ;  /* 0xfffffffc00f08947 */ /* 0x001fea000383ffff */
.L_x_2691:
[----:B------:R-:W-:Y:S05]  /*23890*/  BSYNC B9 ;  /* 0x0000000000097941 */ /* 0x000fea0003800000 */
.L_x_2688:
[----:B------:R-:W-:Y:S05]  /*238a0*/  EXIT ;  /* 0x000000000000794d */ /* 0x000fea0003800000 */
.L_x_2709:
[----:B0-----:R0:W1:Y:S02]  /*238b0*/  SYNCS.PHASECHK.TRANS64.TRYWAIT P5, [R87+URZ+0x30890], R88 ;  /* 0x03089058570075a7 */ /* 0x00106400080a017f */
[----:B-1----:R-:W-:Y:S05]  /*238c0*/  @!P5 NANOSLEEP.SYNCS 0x989680 ;  /* 0x009896800000d95d */ /* 0x002fea0003900000 */
[----:B------:R-:W1:Y:S02]  /*238d0*/  @!P5 SYNCS.PHASECHK.TRANS64 P5, [R87+URZ+0x30890], R88 ;  /* 0x030890585700d5a7 */ /* 0x000e6400080a007f */
[----:B-1----:R-:W-:Y:S05]  /*238e0*/  @!P5 BRA `(.L_x_2709) ;  /* 0xfffffffc00f0d947 */ /* 0x002fea000383ffff */
[----:B------:R-:W-:Y:S05]  /*238f0*/  BRA `(.L_x_3052) ;  /* 0xfffffdfc00807947 */ /* 0x000fea000383ffff */
.L_x_2710:
[----:B------:R-:W-:Y:S01]  /*23900*/  BSSY B1, `(.L_x_3053) ;  /* 0x0000008000017945 */ /* 0x000fe20003800000 */
[----:B------:R-:W-:Y:S01]  /*23910*/  MOV R13, R115 ;  /* 0x00000073000d7202 */ /* 0x000fe20000000f00 */
[----:B------:R-:W-:Y:S01]  /*23920*/  IMAD.MOV.U32 R12, RZ, RZ, RZ ;  /* 0x000000ffff0c7224 */ /* 0x000fe200078e00ff */
[----:B------:R-:W-:Y:S01]  /*23930*/  MOV R15, 0xffffffff ;  /* 0xffffffff000f7802 */ /* 0x000fe20000000f00 */
[----:B------:R-:W-:-:S07]  /*23940*/  IMAD.MOV.U32 R11, RZ, RZ, 0x1c1f ;  /* 0x00001c1fff0b7424 */ /* 0x000fce00078e00ff */
[----:B0-----:R-:W-:Y:S05]  /*23950*/  WARPSYNC.COLLECTIVE R15, `(.L_x_3054) ;  /* 0x000000000f087348 */ /* 0x001fea0003c00000 */
[----:B------:R1:W2:Y:S02]  /*23960*/  SHFL.IDX P6, R14, R13, R12, R11 ;  /* 0x0000000c0d0e7389 */ /* 0x0002a400000c000b */
[----:B012---:R-:W-:Y:S01]  /*23970*/  ENDCOLLECTIVE ;  /* 0x000000000000791b */ /* 0x007fe20003800000 */
.L_x_3054:
[----:B------:R-:W-:Y:S05]  /*23980*/  BSYNC B1 ;  /* 0x0000000000017941 */ /* 0x000fea0003800000 */
.L_x_3053:
        /* <DEDUP_REMOVED lines=8> */
.L_x_3055:
[----:B------:R-:W-:Y:S01]  /*23a10*/  MOV R11, R14 ;  /* 0x0000000e000b7202 */ /* 0x000fe20000000f00 */
[----:B------:R-:W-:Y:S06]  /*23a20*/  BRA `(.L_x_3056) ;  /* 0xfffffdfc00487947 */ /* 0x000fec000383ffff */
.L_x_2735:
[----:B------:R-:W-:Y:S01]  /*23a30*/  BSSY B1, `(.L_x_3057) ;  /* 0x0000008000017945 */ /* 0x000fe20003800000 */
[----:B0---4-:R-:W-:Y:S01]  /*23a40*/  IMAD.MOV.U32 R13, RZ, RZ, R115 ;  /* 0x000000ffff0d7224 */ /* 0x011fe200078e0073 */
[----:B---3--:R-:W-:Y:S01]  /*23a50*/  MOV R11, 0x1c1f ;  /* 0x00001c1f000b7802 */ /* 0x008fe20000000f00 */
[----:B------:R-:W-:Y:S02]  /*23a60*/  IMAD.MOV.U32 R12, RZ, RZ, 0x1 ;  /* 0x00000001ff0c7424 */ /* 0x000fe400078e00ff */
[----:B------:R-:W-:-:S07]  /*23a70*/  IMAD.MOV.U32 R15, RZ, RZ, -0x1 ;  /* 0xffffffffff0f7424 */ /* 0x000fce00078e00ff */
[----:B-12---:R-:W-:Y:S05]  /*23a80*/  WARPSYNC.COLLECTIVE R15, `(.L_x_3058) ;  /* 0x000000000f087348 */ /* 0x006fea0003c00000 */
[----:B------:R0:W3:Y:S02]  /*23a90*/  SHFL.IDX P6, R14, R13, R12, R11 ;  /* 0x0000000c0d0e7389 */ /* 0x0000e400000c000b */
[----:B0123--:R-:W-:Y:S01]  /*23aa0*/  ENDCOLLECTIVE ;  /* 0x000000000000791b */ /* 0x00ffe20003800000 */
.L_x_3058:
[----:B------:R-:W-:Y:S05]  /*23ab0*/  BSYNC B1 ;  /* 0x0000000000017941 */ /* 0x000fea0003800000 */
.L_x_3057:
[----:B------:R-:W-:Y:S01]  /*23ac0*/  MOV R13, R118 ;  /* 0x00000076000d7202 */ /* 0x000fe20000000f00 */
[----:B------:R-:W-:Y:S01]  /*23ad0*/  IMAD.MOV.U32 R12, RZ, RZ, 0x1 ;  /* 0x00000001ff0c7424 */ /* 0x000fe200078e00ff */
[----:B------:R-:W-:Y:S01]  /*23ae0*/  MOV R15, 0xffffffff ;  /* 0xffffffff000f7802 */ /* 0x000fe20000000f00 */
[----:B------:R-:W-:Y:S02]  /*23af0*/  IMAD.MOV.U32 R11, RZ, RZ, 0x1c1f ;  /* 0x00001c1fff0b7424 */ /* 0x000fe400078e00ff */
[----:B------:R-:W-:-:S07]  /*23b00*/  IMAD.MOV.U32 R115, RZ, RZ, R14 ;  /* 0x000000ffff737224 */ /* 0x000fce00078e000e */
[----:B------:R-:W-:Y:S05]  /*23b10*/  WARPSYNC.COLLECTIVE R15, `(.L_x_3059) ;  /* 0x000000000f087348 */ /* 0x000fea0003c00000 */
[----:B------:R0:W1:Y:S02]  /*23b20*/  SHFL.IDX P6, R14, R13, R12, R11 ;  /* 0x0000000c0d0e7389 */ /* 0x00006400000c000b */
[----:B01----:R-:W-:Y:S01]  /*23b30*/  ENDCOLLECTIVE ;  /* 0x000000000000791b */ /* 0x003fe20003800000 */
.L_x_3059:
[----:B------:R-:W-:Y:S01]  /*23b40*/  IMAD.MOV.U32 R118, RZ, RZ, R14 ;  /* 0x000000ffff767224 */ /* 0x000fe200078e000e */
[----:B------:R-:W-:Y:S06]  /*23b50*/  BRA `(.L_x_3060) ;  /* 0xfffffe1000387947 */ /* 0x000fec000383ffff */
.L_x_2765:
[----:B-1----:R1:W2:Y:S02]  /*23b60*/  SYNCS.PHASECHK.TRANS64.TRYWAIT P5, [R87+URZ+0x30890], R88 ;  /* 0x03089058570075a7 */ /* 0x0022a400080a017f */
[----:B--2---:R-:W-:Y:S05]  /*23b70*/  @!P5 NANOSLEEP.SYNCS 0x989680 ;  /* 0x009896800000d95d */ /* 0x004fea0003900000 */
[----:B------:R-:W2:Y:S02]  /*23b80*/  @!P5 SYNCS.PHASECHK.TRANS64 P5, [R87+URZ+0x30890], R88 ;  /* 0x030890585700d5a7 */ /* 0x000ea400080a007f */
[----:B--2---:R-:W-:Y:S05]  /*23b90*/  @!P5 BRA `(.L_x_2765) ;  /* 0xfffffffc00f0d947 */ /* 0x004fea000383ffff */
[----:B------:R-:W-:Y:S05]  /*23ba0*/  BRA `(.L_x_3061) ;  /* 0xfffffe3000107947 */ /* 0x000fea000383ffff */
.L_x_2766:
[----:B------:R-:W-:Y:S01]  /*23bb0*/  BSSY B1, `(.L_x_3062) ;  /* 0x0000008000017945 */ /* 0x000fe20003800000 */
[----:B------:R-:W-:Y:S01]  /*23bc0*/  IMAD.MOV.U32 R13, RZ, RZ, R115 ;  /* 0x000000ffff0d7224 */ /* 0x000fe200078e0073 */
[----:B------:R-:W-:Y:S01]  /*23bd0*/  MOV R12, RZ ;  /* 0x000000ff000c7202 */ /* 0x000fe20000000f00 */
[----:B------:R-:W-:Y:S02]  /*23be0*/  IMAD.MOV.U32 R11, RZ, RZ, 0x1c1f ;  /* 0x00001c1fff0b7424 */ /* 0x000fe400078e00ff */
[----:B------:R-:W-:-:S07]  /*23bf0*/  IMAD.MOV.U32 R15, RZ, RZ, -0x1 ;  /* 0xffffffffff0f7424 */ /* 0x000fce00078e00ff */
[----:B-1----:R-:W-:Y:S05]  /*23c00*/  WARPSYNC.COLLECTIVE R15, `(.L_x_3063) ;  /* 0x000000000f087348 */ /* 0x002fea0003c00000 */
[----:B------:R0:W2:Y:S02]  /*23c10*/  SHFL.IDX P6, R14, R13, R12, R11 ;  /* 0x0000000c0d0e7389 */ /* 0x0000a400000c000b */
[----:B012---:R-:W-:Y:S01]  /*23c20*/  ENDCOLLECTIVE ;  /* 0x000000000000791b */ /* 0x007fe20003800000 */
.L_x_3063:
[----:B------:R-:W-:Y:S05]  /*23c30*/  BSYNC B1 ;  /* 0x0000000000017941 */ /* 0x000fea0003800000 */
.L_x_3062:
[----:B------:R-:W-:Y:S01]  /*23c40*/  IMAD.MOV.U32 R13, RZ, RZ, R118 ;  /* 0x000000ffff0d7224 */ /* 0x000fe200078e0076 */
[----:B------:R-:W-:Y:S01]  /*23c50*/  MOV R11, 0x1c1f ;  /* 0x00001c1f000b7802 */ /* 0x000fe20000000f00 */
[----:B------:R-:W-:Y:S01]  /*23c60*/  IMAD.MOV.U32 R12, RZ, RZ, RZ ;  /* 0x000000ffff0c7224 */ /* 0x000fe200078e00ff */
[----:B------:R-:W-:Y:S01]  /*23c70*/  MOV R117, R14 ;  /* 0x0000000e00757202 */ /* 0x000fe20000000f00 */
[----:B------:R-:W-:-:S07]  /*23c80*/  IMAD.MOV.U32 R15, RZ, RZ, -0x1 ;  /* 0xffffffffff0f7424 */ /* 0x000fce00078e00ff */
[----:B------:R-:W-:Y:S05]  /*23c90*/  WARPSYNC.COLLECTIVE R15, `(.L_x_3064) ;  /* 0x000000000f087348 */ /* 0x000fea0003c00000 */
[----:B------:R0:W1:Y:S02]  /*23ca0*/  SHFL.IDX P6, R14, R13, R12, R11 ;  /* 0x0000000c0d0e7389 */ /* 0x00006400000c000b */
[----:B01----:R-:W-:Y:S01]  /*23cb0*/  ENDCOLLECTIVE ;  /* 0x000000000000791b */ /* 0x003fe20003800000 */
.L_x_3064:
[----:B------:R-:W-:Y:S01]  /*23cc0*/  IMAD.MOV.U32 R11, RZ, RZ, R14 ;  /* 0x000000ffff0b7224 */ /* 0x000fe200078e000e */
[----:B------:R-:W-:Y:S06]  /*23cd0*/  BRA `(.L_x_3065) ;  /* 0xfffffe2c00dc7947 */ /* 0x000fec000383ffff */
.L_x_2779:
[----:B------:R-:W-:Y:S01]  /*23ce0*/  BSSY B1, `(.L_x_3066) ;  /* 0x0000008000017945 */ /* 0x000fe20003800000 */
[----:B--2-4-:R-:W-:Y:S01]  /*23cf0*/  MOV R13, R115 ;  /* 0x00000073000d7202 */ /* 0x014fe20000000f00 */
[----:B------:R-:W-:Y:S01]  /*23d00*/  IMAD.MOV.U32 R12, RZ, RZ, 0x1 ;  /* 0x00000001ff0c7424 */ /* 0x000fe200078e00ff */
[----:B------:R-:W-:Y:S01]  /*23d10*/  MOV R15, 0xffffffff ;  /* 0xffffffff000f7802 */ /* 0x000fe20000000f00 */
[----:B---3--:R-:W-:-:S07]  /*23d20*/  IMAD.MOV.U32 R11, RZ, RZ, 0x1c1f ;  /* 0x00001c1fff0b7424 */ /* 0x008fce00078e00ff */
[----:B01----:R-:W-:Y:S05]  /*23d30*/  WARPSYNC.COLLECTIVE R15, `(.L_x_3067) ;  /* 0x000000000f087348 */ /* 0x003fea0003c00000 */
[----:B------:R2:W3:Y:S02]  /*23d40*/  SHFL.IDX P6, R14, R13, R12, R11 ;  /* 0x0000000c0d0e7389 */ /* 0x0004e400000c000b */
[----:B0123--:R-:W-:Y:S01]  /*23d50*/  ENDCOLLECTIVE ;  /* 0x000000000000791b */ /* 0x00ffe20003800000 */
.L_x_3067:
[----:B------:R-:W-:Y:S05]  /*23d60*/  BSYNC B1 ;  /* 0x0000000000017941 */ /* 0x000fea0003800000 */
.L_x_3066:
        /* <DEDUP_REMOVED lines=8> */
.L_x_3068:
[----:B------:R-:W-:Y:S01]  /*23df0*/  MOV R36, R14 ;  /* 0x0000000e00247202 */ /* 0x000fe20000000f00 */
[----:B------:R-:W-:Y:S06]  /*23e00*/  BRA `(.L_x_3069) ;  /* 0xfffffe4400487947 */ /* 0x000fec000383ffff */
.L_x_2792:
[----:B0-----:R0:W1:Y:S02]  /*23e10*/  SYNCS.PHASECHK.TRANS64.TRYWAIT P3, [R87+URZ+0x30890], R88 ;  /* 0x03089058570075a7 */ /* 0x001064000806017f */
[----:B-1----:R-:W-:Y:S05]  /*23e20*/  @!P3 NANOSLEEP.SYNCS 0x989680 ;  /* 0x009896800000b95d */ /* 0x002fea0003900000 */
[----:B------:R-:W1:Y:S02]  /*23e30*/  @!P3 SYNCS.PHASECHK.TRANS64 P3, [R87+URZ+0x30890], R88 ;  /* 0x030890585700b5a7 */ /* 0x000e64000806007f */
[----:B-1----:R-:W-:Y:S05]  /*23e40*/  @!P3 BRA `(.L_x_2792) ;  /* 0xfffffffc00f0b947 */ /* 0x002fea000383ffff */
[----:B------:R-:W-:Y:S05]  /*23e50*/  BRA `(.L_x_3070) ;  /* 0xfffffe5c00107947 */ /* 0x000fea000383ffff */
.L_x_2793:
        /* <DEDUP_REMOVED lines=8> */
.L_x_3072:
[----:B------:R-:W-:Y:S05]  /*23ee0*/  BSYNC B1 ;  /* 0x0000000000017941 */ /* 0x000fea0003800000 */
.L_x_3071:
[----:B------:R-:W-:Y:S01]  /*23ef0*/  MOV R13, R40 ;  /* 0x00000028000d7202 */ /* 0x000fe20000000f00 */
[----:B------:R-:W-:Y:S01]  /*23f00*/  IMAD.MOV.U32 R12, RZ, RZ, RZ ;  /* 0x000000ffff0c7224 */ /* 0x000fe200078e00ff */
[----:B------:R-:W-:Y:S01]  /*23f10*/  MOV R15, 0xffffffff ;  /* 0xffffffff000f7802 */ /* 0x000fe20000000f00 */
[----:B------:R-:W-:Y:S02]  /*23f20*/  IMAD.MOV.U32 R11, RZ, RZ, 0x1c1f ;  /* 0x00001c1fff0b7424 */ /* 0x000fe400078e00ff */
[----:B------:R-:W-:-:S07]  /*23f30*/  IMAD.MOV.U32 R39, RZ, RZ, R14 ;  /* 0x000000ffff277224 */ /* 0x000fce00078e000e */
[----:B------:R-:W-:Y:S05]  /*23f40*/  WARPSYNC.COLLECTIVE R15, `(.L_x_3073) ;  /* 0x000000000f087348 */ /* 0x000fea0003c00000 */
[----:B------:R0:W1:Y:S02]  /*23f50*/  SHFL.IDX P6, R14, R13, R12, R11 ;  /* 0x0000000c0d0e7389 */ /* 0x00006400000c000b */
[----:B01----:R-:W-:Y:S01]  /*23f60*/  ENDCOLLECTIVE ;  /* 0x000000000000791b */ /* 0x003fe20003800000 */
.L_x_3073:
[----:B------:R-:W-:Y:S01]  /*23f70*/  IMAD.MOV.U32 R38, RZ, RZ, R14 ;  /* 0x000000ffff267224 */ /* 0x000fe200078e000e */
[----:B------:R-:W-:Y:S06]  /*23f80*/  BRA `(.L_x_3074) ;  /* 0xfffffe5c00347947 */ /* 0x000fec000383ffff */
.L_x_2796:
        /* <DEDUP_REMOVED lines=8> */
.L_x_3076:
[----:B------:R-:W-:Y:S05]  /*24010*/  BSYNC B1 ;  /* 0x0000000000017941 */ /* 0x000fea0003800000 */
.L_x_3075:
[----:B------:R-:W-:Y:S01]  /*24020*/  IMAD.MOV.U32 R13, RZ, RZ, R40 ;  /* 0x000000ffff0d7224 */ /* 0x000fe200078e0028 */
[----:B------:R-:W-:Y:S01]  /*24030*/  MOV R11, 0x1c1f ;  /* 0x00001c1f000b7802 */ /* 0x000fe20000000f00 */
[----:B------:R-:W-:Y:S01]  /*24040*/  IMAD.MOV.U32 R12, RZ, RZ, 0x1 ;  /* 0x00000001ff0c7424 */ /* 0x000fe200078e00ff */
[----:B------:R-:W-:Y:S01]  /*24050*/  MOV R39, R14 ;  /* 0x0000000e00277202 */ /* 0x000fe20000000f00 */
[----:B------:R-:W-:-:S07]  /*24060*/  IMAD.MOV.U32 R15, RZ, RZ, -0x1 ;  /* 0xffffffffff0f7424 */ /* 0x000fce00078e00ff */
[----:B------:R-:W-:Y:S05]  /*24070*/  WARPSYNC.COLLECTIVE R15, `(.L_x_3077) ;  /* 0x000000000f087348 */ /* 0x000fea0003c00000 */
[----:B------:R0:W1:Y:S02]  /*24080*/  SHFL.IDX P6, R14, R13, R12, R11 ;  /* 0x0000000c0d0e7389 */ /* 0x00006400000c000b */
[----:B01----:R-:W-:Y:S01]  /*24090*/  ENDCOLLECTIVE ;  /* 0x000000000000791b */ /* 0x003fe20003800000 */
.L_x_3077:
[----:B------:R-:W-:Y:S01]  /*240a0*/  IMAD.MOV.U32 R38, RZ, RZ, R14 ;  /* 0x000000ffff267224 */ /* 0x000fe200078e000e */
[----:B------:R-:W-:Y:S06]  /*240b0*/  BRA `(.L_x_3078) ;  /* 0xfffffe5c00947947 */ /* 0x000fec000383ffff */
.L_x_2800:
[----:B---3--:R3:W0:Y:S02]  /*240c0*/  SYNCS.PHASECHK.TRANS64.TRYWAIT P2, [R87+URZ+0x308b0], R88 ;  /* 0x0308b058570075a7 */ /* 0x008624000804017f */
[----:B0-----:R-:W-:Y:S05]  /*240d0*/  @!P2 NANOSLEEP.SYNCS 0x989680 ;  /* 0x009896800000a95d */ /* 0x001fea0003900000 */
[----:B------:R-:W0:Y:S02]  /*240e0*/  @!P2 SYNCS.PHASECHK.TRANS64 P2, [R87+URZ+0x308b0], R88 ;  /* 0x0308b0585700a5a7 */ /* 0x000e24000804007f */
[----:B0-----:R-:W-:Y:S05]  /*240f0*/  @!P2 BRA `(.L_x_2800) ;  /* 0xfffffffc00f0a947 */ /* 0x001fea000383ffff */
[----:B------:R-:W-:Y:S05]  /*24100*/  BRA `(.L_x_3079) ;  /* 0xfffffe6000747947 */ /* 0x000fea000383ffff */
.L_x_2818:
[----:B------:R-:W-:Y:S01]  /*24110*/  BSSY B1, `(.L_x_3080) ;  /* 0x0000008000017945 */ /* 0x000fe20003800000 */
[----:B------:R-:W-:Y:S01]  /*24120*/  MOV R13, R7 ;  /* 0x00000007000d7202 */ /* 0x000fe20000000f00 */
[----:B------:R-:W-:Y:S01]  /*24130*/  IMAD.MOV.U32 R12, RZ, RZ, RZ ;  /* 0x000000ffff0c7224 */ /* 0x000fe200078e00ff */
[----:B------:R-:W-:Y:S01]  /*24140*/  MOV R15, 0xffffffff ;  /* 0xffffffff000f7802 */ /* 0x000fe20000000f00 */
[----:B------:R-:W-:-:S07]  /*24150*/  IMAD.MOV.U32 R11, RZ, RZ, 0x1c1f ;  /* 0x00001c1fff0b7424 */ /* 0x000fce00078e00ff */
[----:B------:R-:W-:Y:S05]  /*24160*/  WARPSYNC.COLLECTIVE R15, `(.L_x_3081) ;  /* 0x000000000f087348 */ /* 0x000fea0003c00000 */
[----:B------:R0:W1:Y:S02]  /*24170*/  SHFL.IDX P6, R14, R13, R12, R11 ;  /* 0x0000000c0d0e7389 */ /* 0x00006400000c000b */
[----:B01----:R-:W-:Y:S01]  /*24180*/  ENDCOLLECTIVE ;  /* 0x000000000000791b */ /* 0x003fe20003800000 */
.L_x_3081:
[----:B------:R-:W-:Y:S05]  /*24190*/  BSYNC B1 ;  /* 0x0000000000017941 */ /* 0x000fea0003800000 */
.L_x_3080:
        /* <DEDUP_REMOVED lines=8> */
.L_x_3082:
[----:B------:R-:W-:Y:S01]  /*24220*/  IMAD.MOV.U32 R13, RZ, RZ, R8 ;  /* 0x000000ffff0d7224 */ /* 0x000fe200078e0008 */
[----:B------:R-:W-:-:S07]  /*24230*/  MOV R0, R14 ;  /* 0x0000000e00007202 */ /* 0x000fce0000000f00 */
[----:B------:R-:W-:Y:S05]  /*24240*/  WARPSYNC.COLLECTIVE R15, `(.L_x_3083) ;  /* 0x000000000f087348 */ /* 0x000fea0003c00000 */
[----:B------:R0:W1:Y:S02]  /*24250*/  SHFL.IDX P6, R14, R13, R12, R11 ;  /* 0x0000000c0d0e7389 */ /* 0x00006400000c000b */
[----:B01----:R-:W-:Y:S01]  /*24260*/  ENDCOLLECTIVE ;  /* 0x000000000000791b */ /* 0x003fe20003800000 */
.L_x_3083:
[----:B------:R-:W-:Y:S01]  /*24270*/  MOV R13, R4 ;  /* 0x00000004000d7202 */ /* 0x000fe20000000f00 */
[----:B------:R-:W-:-:S07]  /*24280*/  IMAD.MOV.U32 R5, RZ, RZ, R14 ;  /* 0x000000ffff057224 */ /* 0x000fce00078e000e */
[----:B------:R-:W-:Y:S05]  /*24290*/  WARPSYNC.COLLECTIVE R15, `(.L_x_3084) ;  /* 0x000000000f087348 */ /* 0x000fea0003c00000 */
[----:B------:R0:W1:Y:S02]  /*242a0*/  SHFL.IDX P6, R14, R13, R12, R11 ;  /* 0x0000000c0d0e7389 */ /* 0x00006400000c000b */
[----:B01----:R-:W-:Y:S01]  /*242b0*/  ENDCOLLECTIVE ;  /* 0x000000000000791b */ /* 0x003fe20003800000 */
.L_x_3084:
[----:B------:R-:W-:Y:S05]  /*242c0*/  BRA `(.L_x_3085) ;  /* 0xfffffe7000f07947 */ /* 0x000fea000383ffff */
.L_x_2821:
[----:B------:R-:W-:Y:S01]  /*242d0*/  BSSY B1, `(.L_x_3086) ;  /* 0x0000008000017945 */ /* 0x000fe20003800000 */
[----:B------:R-:W-:Y:S01]  /*242e0*/  IMAD.MOV.U32 R13, RZ, RZ, R7 ;  /* 0x000000ffff0d7224 */ /* 0x000fe200078e0007 */
[----:B------:R-:W-:Y:S01]  /*242f0*/  MOV R11, 0x1c1f ;  /* 0x00001c1f000b7802 */ /* 0x000fe20000000f00 */
[----:B------:R-:W-:Y:S02]  /*24300*/  IMAD.MOV.U32 R12, RZ, RZ, 0x1 ;  /* 0x00000001ff0c7424 */ /* 0x000fe400078e00ff */
[----:B------:R-:W-:-:S07]  /*24310*/  IMAD.MOV.U32 R15, RZ, RZ, -0x1 ;  /* 0xffffffffff0f7424 */ /* 0x000fce00078e00ff */
[----:B0---4-:R-:W-:Y:S05]  /*24320*/  WARPSYNC.COLLECTIVE R15, `(.L_x_3087) ;  /* 0x000000000f087348 */ /* 0x011fea0003c00000 */
[----:B----4-:R1:W2:Y:S02]  /*24330*/  SHFL.IDX P6, R14, R13, R12, R11 ;  /* 0x0000000c0d0e7389 */ /* 0x0102a400000c000b */
[----:B012---:R-:W-:Y:S01]  /*24340*/  ENDCOLLECTIVE ;  /* 0x000000000000791b */ /* 0x007fe20003800000 */
.L_x_3087:
[----:B------:R-:W-:Y:S05]  /*24350*/  BSYNC B1 ;  /* 0x0000000000017941 */ /* 0x000fea0003800000 */
.L_x_3086:
        /* <DEDUP_REMOVED lines=8> */
.L_x_3088:
[----:B------:R-:W-:Y:S02]  /*243e0*/  IMAD.MOV.U32 R13, RZ, RZ, R8 ;  /* 0x000000ffff0d7224 */ /* 0x000fe400078e0008 */
[----:B------:R-:W-:-:S07]  /*243f0*/  IMAD.MOV.U32 R0, RZ, RZ, R14 ;  /* 0x000000ffff007224 */ /* 0x000fce00078e000e */
[----:B------:R-:W-:Y:S05]  /*24400*/  WARPSYNC.COLLECTIVE R15, `(.L_x_3089) ;  /* 0x000000000f087348 */ /* 0x000fea0003c00000 */
[----:B------:R0:W1:Y:S02]  /*24410*/  SHFL.IDX P6, R14, R13, R12, R11 ;  /* 0x0000000c0d0e7389 */ /* 0x00006400000c000b */
[----:B01----:R-:W-:Y:S01]  /*24420*/  ENDCOLLECTIVE ;  /* 0x000000000000791b */ /* 0x003fe20003800000 */
.L_x_3089:
[----:B------:R-:W-:Y:S01]  /*24430*/  IMAD.MOV.U32 R13, RZ, RZ, R4 ;  /* 0x000000ffff0d7224 */ /* 0x000fe200078e0004 */
[----:B------:R-:W-:-:S07]  /*24440*/  MOV R5, R14 ;  /* 0x0000000e00057202 */ /* 0x000fce0000000f00 */
[----:B------:R-:W-:Y:S05]  /*24450*/  WARPSYNC.COLLECTIVE R15, `(.L_x_3090) ;  /* 0x000000000f087348 */ /* 0x000fea0003c00000 */
[----:B------:R0:W1:Y:S02]  /*24460*/  SHFL.IDX P6, R14, R13, R12, R11 ;  /* 0x0000000c0d0e7389 */ /* 0x00006400000c000b */
[----:B01----:R-:W-:Y:S01]  /*24470*/  ENDCOLLECTIVE ;  /* 0x000000000000791b */ /* 0x003fe20003800000 */
.L_x_3090:
[----:B------:R-:W-:Y:S01]  /*24480*/  IMAD.MOV.U32 R4, RZ, RZ, R14 ;  /* 0x000000ffff047224 */ /* 0x000fe200078e000e */
[----:B------:R-:W-:Y:S06]  /*24490*/  BRA `(.L_x_3091) ;  /* 0xfffffe7800807947 */ /* 0x000fec000383ffff */
.L_x_2825:
[----:B0-----:R0:W1:Y:S02]  /*244a0*/  SYNCS.PHASECHK.TRANS64.TRYWAIT P0, [R18+URZ+0x30800], R5 ;  /* 0x03080005120075a7 */ /* 0x001064000800017f */
[----:B-1----:R-:W-:Y:S05]  /*244b0*/  @!P0 NANOSLEEP.SYNCS 0x989680 ;  /* 0x009896800000895d */ /* 0x002fea0003900000 */
[----:B------:R-:W1:Y:S02]  /*244c0*/  @!P0 SYNCS.PHASECHK.TRANS64 P0, [R18+URZ+0x30800], R5 ;  /* 0x03080005120085a7 */ /* 0x000e64000800007f */
[----:B-1----:R-:W-:Y:S05]  /*244d0*/  @!P0 BRA `(.L_x_2825) ;  /* 0xfffffffc00f08947 */ /* 0x002fea000383ffff */
[----:B------:R-:W-:Y:S05]  /*244e0*/  BRA `(.L_x_3092) ;  /* 0xfffffe8000987947 */ /* 0x000fea000383ffff */
.L_x_2849:
        /* <DEDUP_REMOVED lines=8> */
.L_x_3094:
[----:B------:R-:W-:Y:S05]  /*24570*/  BSYNC B1 ;  /* 0x0000000000017941 */ /* 0x000fea0003800000 */
.L_x_3093:
        /* <DEDUP_REMOVED lines=8> */
.L_x_3095:
[----:B------:R-:W-:Y:S01]  /*24600*/  IMAD.MOV.U32 R13, RZ, RZ, R21 ;  /* 0x000000ffff0d7224 */ /* 0x000fe200078e0015 */
[----:B------:R-:W-:-:S07]  /*24610*/  MOV R0, R14 ;  /* 0x0000000e00007202 */ /* 0x000fce0000000f00 */
[----:B------:R-:W-:Y:S05]  /*24620*/  WARPSYNC.COLLECTIVE R15, `(.L_x_3096) ;  /* 0x000000000f087348 */ /* 0x000fea0003c00000 */
[----:B------:R0:W1:Y:S02]  /*24630*/  SHFL.IDX P6, R14, R13, R12, R11 ;  /* 0x0000000c0d0e7389 */ /* 0x00006400000c000b */
[----:B01----:R-:W-:Y:S01]  /*24640*/  ENDCOLLECTIVE ;  /* 0x000000000000791b */ /* 0x003fe20003800000 */
.L_x_3096:
[----:B------:R-:W-:Y:S01]  /*24650*/  MOV R13, R20 ;  /* 0x00000014000d7202 */ /* 0x000fe20000000f00 */
[----:B------:R-:W-:-:S07]  /*24660*/  IMAD.MOV.U32 R5, RZ, RZ, R14 ;  /* 0x000000ffff057224 */ /* 0x000fce00078e000e */
[----:B------:R-:W-:Y:S05]  /*24670*/  WARPSYNC.COLLECTIVE R15, `(.L_x_3097) ;  /* 0x000000000f087348 */ /* 0x000fea0003c00000 */
[----:B------:R0:W1:Y:S02]  /*24680*/  SHFL.IDX P6, R14, R13, R12, R11 ;  /* 0x0000000c0d0e7389 */ /* 0x00006400000c000b */
[----:B01----:R-:W-:Y:S01]  /*24690*/  ENDCOLLECTIVE ;  /* 0x000000000000791b */ /* 0x003fe20003800000 */
.L_x_3097:
[----:B------:R-:W-:Y:S05]  /*246a0*/  BRA `(.L_x_3098) ;  /* 0xfffffea400707947 */ /* 0x000fea000383ffff */
.L_x_2852:
        /* <DEDUP_REMOVED lines=8> */
.L_x_3100:
[----:B------:R-:W-:Y:S05]  /*24730*/  BSYNC B1 ;  /* 0x0000000000017941 */ /* 0x000fea0003800000 */
.L_x_3099:
        /* <DEDUP_REMOVED lines=8> */
.L_x_3101:
[----:B------:R-:W-:Y:S02]  /*247c0*/  IMAD.MOV.U32 R13, RZ, RZ, R21 ;  /* 0x000000ffff0d7224 */ /* 0x000fe400078e0015 */
[----:B------:R-:W-:-:S07]  /*247d0*/  IMAD.MOV.U32 R0, RZ, RZ, R14 ;  /* 0x000000ffff007224 */ /* 0x000fce00078e000e */
[----:B------:R-:W-:Y:S05]  /*247e0*/  WARPSYNC.COLLECTIVE R15, `(.L_x_3102) ;  /* 0x000000000f087348 */ /* 0x000fea0003c00000 */
[----:B------:R0:W1:Y:S02]  /*247f0*/  SHFL.IDX P6, R14, R13, R12, R11 ;  /* 0x0000000c0d0e7389 */ /* 0x00006400000c000b */
[----:B01----:R-:W-:Y:S01]  /*24800*/  ENDCOLLECTIVE ;  /* 0x000000000000791b */ /* 0x003fe20003800000 */
.L_x_3102:
[----:B------:R-:W-:Y:S01]  /*24810*/  IMAD.MOV.U32 R13, RZ, RZ, R20 ;  /* 0x000000ffff0d7224 */ /* 0x000fe200078e0014 */
[----:B------:R-:W-:-:S07]  /*24820*/  MOV R21, R14 ;  /* 0x0000000e00157202 */ /* 0x000fce0000000f00 */
[----:B------:R-:W-:Y:S05]  /*24830*/  WARPSYNC.COLLECTIVE R15, `(.L_x_3103) ;  /* 0x000000000f087348 */ /* 0x000fea0003c00000 */
[----:B------:R0:W1:Y:S02]  /*24840*/  SHFL.IDX P6, R14, R13, R12, R11 ;  /* 0x0000000c0d0e7389 */ /* 0x00006400000c000b */
[----:B01----:R-:W-:Y:S01]  /*24850*/  ENDCOLLECTIVE ;  /* 0x000000000000791b */ /* 0x003fe20003800000 */
.L_x_3103:
[----:B------:R-:W-:Y:S01]  /*24860*/  IMAD.MOV.U32 R20, RZ, RZ, R14 ;  /* 0x000000ffff147224 */ /* 0x000fe200078e000e */
[----:B------:R-:W-:Y:S06]  /*24870*/  BRA `(.L_x_3104) ;  /* 0xfffffea800987947 */ /* 0x000fec000383ffff */
.L_x_2856:
[----:B0-----:R0:W1:Y:S02]  /*24880*/  SYNCS.PHASECHK.TRANS64.TRYWAIT P0, [R18+URZ+0x30800], R21 ;  /* 0x03080015120075a7 */ /* 0x001064000800017f */
[----:B-1----:R-:W-:Y:S05]  /*24890*/  @!P0 NANOSLEEP.SYNCS 0x989680 ;  /* 0x009896800000895d */ /* 0x002fea0003900000 */
[----:B------:R-:W1:Y:S02]  /*248a0*/  @!P0 SYNCS.PHASECHK.TRANS64 P0, [R18+URZ+0x30800], R21 ;  /* 0x03080015120085a7 */ /* 0x000e64000800007f */
[----:B-1----:R-:W-:Y:S05]  /*248b0*/  @!P0 BRA `(.L_x_2856) ;  /* 0xfffffffc00f08947 */ /* 0x002fea000383ffff */
[----:B------:R-:W-:Y:S05]  /*248c0*/  BRA `(.L_x_3105) ;  /* 0xfffffeb000187947 */ /* 0x000fea000383ffff */
.L_x_2870:
[----:B-1----:R1:W3:Y:S02]  /*248d0*/  SYNCS.PHASECHK.TRANS64.TRYWAIT P1, [R0+URZ+0x30830], R3 ;  /* 0x03083003000075a7 */ /* 0x0022e4000802017f */
[----:B---3--:R-:W-:Y:S05]  /*248e0*/  @!P1 NANOSLEEP.SYNCS 0x989680 ;  /* 0x009896800000995d */ /* 0x008fea0003900000 */
[----:B------:R-:W3:Y:S02]  /*248f0*/  @!P1 SYNCS.PHASECHK.TRANS64 P1, [R0+URZ+0x30830], R3 ;  /* 0x03083003000095a7 */ /* 0x000ee4000802007f */
[----:B---3--:R-:W-:Y:S05]  /*24900*/  @!P1 BRA `(.L_x_2870) ;  /* 0xfffffffc00f09947 */ /* 0x008fea000383ffff */
[----:B------:R-:W-:Y:S05]  /*24910*/  BRA `(.L_x_2869) ;  /* 0xfffffed400d47947 */ /* 0x000fea000383ffff */
.L_x_2878:
[----:B-1----:R1:W2:Y:S02]  /*24920*/  SYNCS.PHASECHK.TRANS64.TRYWAIT P2, [R12+URZ+0x30830], R3 ;  /* 0x030830030c0075a7 */ /* 0x0022a4000804017f */
[----:B--2---:R-:W-:Y:S05]  /*24930*/  @!P2 NANOSLEEP.SYNCS 0x989680 ;  /* 0x009896800000a95d */ /* 0x004fea0003900000 */
[----:B------:R-:W2:Y:S02]  /*24940*/  @!P2 SYNCS.PHASECHK.TRANS64 P2, [R12+URZ+0x30830], R3 ;  /* 0x030830030c00a5a7 */ /* 0x000ea4000804007f */
[----:B--2---:R-:W-:Y:S05]  /*24950*/  @!P2 BRA `(.L_x_2878) ;  /* 0xfffffffc00f0a947 */ /* 0x004fea000383ffff */
[----:B------:R-:W-:Y:S05]  /*24960*/  BRA `(.L_x_2877) ;  /* 0xfffffef800c07947 */ /* 0x000fea000383ffff */
.L_x_2883:
[----:B-1----:R1:W2:Y:S02]  /*24970*/  SYNCS.PHASECHK.TRANS64.TRYWAIT P2, [R13+URZ+0x30850], R0 ;  /* 0x030850000d0075a7 */ /* 0x0022a4000804017f */
[----:B--2---:R-:W-:Y:S05]  /*24980*/  @!P2 NANOSLEEP.SYNCS 0x989680 ;  /* 0x009896800000a95d */ /* 0x004fea0003900000 */
[----:B------:R-:W2:Y:S02]  /*24990*/  @!P2 SYNCS.PHASECHK.TRANS64 P2, [R13+URZ+0x30850], R0 ;  /* 0x030850000d00a5a7 */ /* 0x000ea4000804007f */
[----:B--2---:R-:W-:Y:S05]  /*249a0*/  @!P2 BRA `(.L_x_2883) ;  /* 0xfffffffc00f0a947 */ /* 0x004fea000383ffff */
[----:B------:R-:W-:Y:S05]  /*249b0*/  BRA `(.L_x_2882) ;  /* 0xffffff0400e07947 */ /* 0x000fea000383ffff */
.L_x_2893:
[----:B-1----:R1:W2:Y:S02]  /*249c0*/  SYNCS.PHASECHK.TRANS64.TRYWAIT P1, [R2+URZ+0x30830], R3 ;  /* 0x03083003020075a7 */ /* 0x0022a4000802017f */
[----:B--2---:R-:W-:Y:S05]  /*249d0*/  @!P1 NANOSLEEP.SYNCS 0x989680 ;  /* 0x009896800000995d */ /* 0x004fea0003900000 */
[----:B------:R-:W2:Y:S02]  /*249e0*/  @!P1 SYNCS.PHASECHK.TRANS64 P1, [R2+URZ+0x30830], R3 ;  /* 0x03083003020095a7 */ /* 0x000ea4000802007f */
[----:B--2---:R-:W-:Y:S05]  /*249f0*/  @!P1 BRA `(.L_x_2893) ;  /* 0xfffffffc00f09947 */ /* 0x004fea000383ffff */
[----:B------:R-:W-:Y:S05]  /*24a00*/  BRA `(.L_x_2892) ;  /* 0xffffff2000b47947 */ /* 0x000fea000383ffff */
.L_x_2898:
[----:B-1----:R1:W2:Y:S02]  /*24a10*/  SYNCS.PHASECHK.TRANS64.TRYWAIT P1, [R12+URZ+0x30850], R0 ;  /* 0x030850000c0075a7 */ /* 0x0022a4000802017f */
[----:B--2---:R-:W-:Y:S05]  /*24a20*/  @!P1 NANOSLEEP.SYNCS 0x989680 ;  /* 0x009896800000995d */ /* 0x004fea0003900000 */
[----:B------:R-:W2:Y:S02]  /*24a30*/  @!P1 SYNCS.PHASECHK.TRANS64 P1, [R12+URZ+0x30850], R0 ;  /* 0x030850000c0095a7 */ /* 0x000ea4000802007f */
[----:B--2---:R-:W-:Y:S05]  /*24a40*/  @!P1 BRA `(.L_x_2898) ;  /* 0xfffffffc00f09947 */ /* 0x004fea000383ffff */
[----:B------:R-:W-:Y:S05]  /*24a50*/  BRA `(.L_x_2897) ;  /* 0xffffff2c00d47947 */ /* 0x000fea000383ffff */
.L_x_2906:
[----:B-1----:R1:W2:Y:S02]  /*24a60*/  SYNCS.PHASECHK.TRANS64.TRYWAIT P1, [R10+URZ+0x30850], R5 ;  /* 0x030850050a0075a7 */ /* 0x0022a4000802017f */
[----:B--2---:R-:W-:Y:S05]  /*24a70*/  @!P1 NANOSLEEP.SYNCS 0x989680 ;  /* 0x009896800000995d */ /* 0x004fea0003900000 */
[----:B------:R-:W2:Y:S02]  /*24a80*/  @!P1 SYNCS.PHASECHK.TRANS64 P1, [R10+URZ+0x30850], R5 ;  /* 0x030850050a0095a7 */ /* 0x000ea4000802007f */
[----:B--2---:R-:W-:Y:S05]  /*24a90*/  @!P1 BRA `(.L_x_2906) ;  /* 0xfffffffc00f09947 */ /* 0x004fea000383ffff */
[----:B------:R-:W-:Y:S05]  /*24aa0*/  BRA `(.L_x_2905) ;  /* 0xffffff4800347947 */ /* 0x000fea000383ffff */
.L_x_2943:
[----:B------:R-:W1:Y:S01]  /*24ab0*/  S2R R9, SR_TID.X ;  /* 0x0000000000097919 */ /* 0x000e620000002100 */
[----:B------:R-:W-:Y:S01]  /*24ac0*/  BSSY B1, `(.L_x_3106) ;  /* 0x000000a000017945 */ /* 0x000fe20003800000 */
[----:B------:R-:W-:Y:S01]  /*24ad0*/  IMAD.MOV.U32 R12, RZ, RZ, RZ ;  /* 0x000000ffff0c7224 */ /* 0x000fe200078e00ff */
[----:B------:R-:W-:Y:S01]  /*24ae0*/  MOV R15, 0xffffffff ;  /* 0xffffffff000f7802 */ /* 0x000fe20000000f00 */
[----:B0-----:R-:W-:Y:S01]  /*24af0*/  IMAD.MOV.U32 R11, RZ, RZ, 0x1f ;  /* 0x0000001fff0b7424 */ /* 0x001fe200078e00ff */
[----:B-1----:R-:W-:-:S04]  /*24b00*/  SHF.R.U32.HI R9, RZ, 0x5, R9 ;  /* 0x00000005ff097819 */ /* 0x002fc80000011609 */
[----:B------:R-:W-:-:S04]  /*24b10*/  LOP3.LUT R9, R9, 0x3, RZ, 0xc0, !PT ;  /* 0x0000000309097812 */ /* 0x000fc800078ec0ff */
[----:B------:R-:W-:-:S07]  /*24b20*/  MOV R13, R9 ;  /* 0x00000009000d7202 */ /* 0x000fce0000000f00 */
[----:B------:R-:W-:Y:S05]  /*24b30*/  WARPSYNC.COLLECTIVE R15, `(.L_x_3107) ;  /* 0x000000000f087348 */ /* 0x000fea0003c00000 */
[----:B------:R0:W1:Y:S02]  /*24b40*/  SHFL.IDX P6, R14, R13, R12, R11 ;  /* 0x0000000c0d0e7389 */ /* 0x00006400000c000b */
[----:B01----:R-:W-:Y:S01]  /*24b50*/  ENDCOLLECTIVE ;  /* 0x000000000000791b */ /* 0x003fe20003800000 */
.L_x_3107:
[----:B------:R-:W-:Y:S05]  /*24b60*/  BSYNC B1 ;  /* 0x0000000000017941 */ /* 0x000fea0003800000 */
.L_x_3106:
[----:B------:R-:W-:Y:S05]  /*24b70*/  BRA `(.L_x_3108) ;  /* 0xffffff90000c7947 */ /* 0x000fea000383ffff */
.L_x_2945:
[----:B------:R-:W-:Y:S01]  /*24b80*/  BSSY B1, `(.L_x_3109) ;  /* 0x0000006000017945 */ /* 0x000fe20003800000 */
[----:B------:R-:W-:-:S07]  /*24b90*/  IMAD.MOV.U32 R15, RZ, RZ, -0x1 ;  /* 0xffffffffff0f7424 */ /* 0x000fce00078e00ff */
[----:B01----:R-:W-:Y:S05]  /*24ba0*/  WARPSYNC.COLLECTIVE R15, `(.L_x_3110) ;  /* 0x000000000f0c7348 */ /* 0x003fea0003c00000 */
[----:B------:R-:W-:Y:S02]  /*24bb0*/  ELECT P6, UR62, PT ;  /* 0x00000000003e782f */ /* 0x000fe400038c0000 */
[----:B------:R-:W-:Y:S01]  /*24bc0*/  MOV R14, UR62 ;  /* 0x0000003e000e7c02 */ /* 0x000fe20008000f00 */
[----:B01----:R-:W-:Y:S10]  /*24bd0*/  ENDCOLLECTIVE ;  /* 0x000000000000791b */ /* 0x003ff40003800000 */
.L_x_3110:
[----:B------:R-:W-:Y:S05]  /*24be0*/  BSYNC B1 ;  /* 0x0000000000017941 */ /* 0x000fea0003800000 */
.L_x_3109:
[----:B------:R-:W-:Y:S05]  /*24bf0*/  BRA `(.L_x_2944) ;  /* 0xffffff9000047947 */ /* 0x000fea000383ffff */
.L_x_2947:
[----:B-1----:R1:W2:Y:S02]  /*24c00*/  SYNCS.PHASECHK.TRANS64.TRYWAIT P0, [R22+URZ+0x30820], R7 ;  /* 0x03082007160075a7 */ /* 0x0022a4000800017f */
[----:B--2---:R-:W-:Y:S05]  /*24c10*/  @!P0 NANOSLEEP.SYNCS 0x989680 ;  /* 0x009896800000895d */ /* 0x004fea0003900000 */
[----:B------:R-:W2:Y:S02]  /*24c20*/  @!P0 SYNCS.PHASECHK.TRANS64 P0, [R22+URZ+0x30820], R7 ;  /* 0x03082007160085a7 */ /* 0x000ea4000800007f */
[----:B--2---:R-:W-:Y:S05]  /*24c30*/  @!P0 BRA `(.L_x_2947) ;  /* 0xfffffffc00f08947 */ /* 0x004fea000383ffff */
[----:B------:R-:W-:Y:S05]  /*24c40*/  BRA `(.L_x_3111) ;  /* 0xffffff9000147947 */ /* 0x000fea000383ffff */
.L_x_2951:
[----:B0-----:R0:W2:Y:S02]  /*24c50*/  SYNCS.PHASECHK.TRANS64.TRYWAIT P0, [R11+URZ+0x308a0], R10 ;  /* 0x0308a00a0b0075a7 */ /* 0x0010a4000800017f */
[----:B--2---:R-:W-:Y:S05]  /*24c60*/  @!P0 NANOSLEEP.SYNCS 0x989680 ;  /* 0x009896800000895d */ /* 0x004fea0003900000 */
[----:B------:R-:W2:Y:S02]  /*24c70*/  @!P0 SYNCS.PHASECHK.TRANS64 P0, [R11+URZ+0x308a0], R10 ;  /* 0x0308a00a0b0085a7 */ /* 0x000ea4000800007f */
[----:B--2---:R-:W-:Y:S05]  /*24c80*/  @!P0 BRA `(.L_x_2951) ;  /* 0xfffffffc00f08947 */ /* 0x004fea000383ffff */
[----:B------:R-:W-:Y:S05]  /*24c90*/  BRA `(.L_x_3112) ;  /* 0xffffff90002c7947 */ /* 0x000fea000383ffff */
.L_x_2958:
[----:B-1----:R1:W2:Y:S02]  /*24ca0*/  SYNCS.PHASECHK.TRANS64.TRYWAIT P0, [R11+URZ+0x308c0], R10 ;  /* 0x0308c00a0b0075a7 */ /* 0x0022a4000800017f */
[----:B--2---:R-:W-:Y:S05]  /*24cb0*/  @!P0 NANOSLEEP.SYNCS 0x989680 ;  /* 0x009896800000895d */ /* 0x004fea0003900000 */
[----:B------:R-:W2:Y:S02]  /*24cc0*/  @!P0 SYNCS.PHASECHK.TRANS64 P0, [R11+URZ+0x308c0], R10 ;  /* 0x0308c00a0b0085a7 */ /* 0x000ea4000800007f */
[----:B--2---:R-:W-:Y:S05]  /*24cd0*/  @!P0 BRA `(.L_x_2958) ;  /* 0xfffffffc00f08947 */ /* 0x004fea000383ffff */
[----:B------:R-:W-:Y:S05]  /*24ce0*/  BRA `(.L_x_3113) ;  /* 0xffffff9400287947 */ /* 0x000fea000383ffff */
.L_x_2967:
[----:B0-----:R0:W2:Y:S02]  /*24cf0*/  SYNCS.PHASECHK.TRANS64.TRYWAIT P1, [R10+URZ+0x308a0], R9 ;  /* 0x0308a0090a0075a7 */ /* 0x0010a4000802017f */
[----:B--2---:R-:W-:Y:S05]  /*24d00*/  @!P1 NANOSLEEP.SYNCS 0x989680 ;  /* 0x009896800000995d */ /* 0x004fea0003900000 */
[----:B------:R-:W2:Y:S02]  /*24d10*/  @!P1 SYNCS.PHASECHK.TRANS64 P1, [R10+URZ+0x308a0], R9 ;  /* 0x0308a0090a0095a7 */ /* 0x000ea4000802007f */
[----:B--2---:R-:W-:Y:S05]  /*24d20*/  @!P1 BRA `(.L_x_2967) ;  /* 0xfffffffc00f09947 */ /* 0x004fea000383ffff */
[----:B------:R-:W-:Y:S05]  /*24d30*/  BRA `(.L_x_3114) ;  /* 0xffffff98005c7947 */ /* 0x000fea000383ffff */
.L_x_2974:
[----:B-1----:R1:W2:Y:S02]  /*24d40*/  SYNCS.PHASECHK.TRANS64.TRYWAIT P1, [R10+URZ+0x308c0], R9 ;  /* 0x0308c0090a0075a7 */ /* 0x0022a4000802017f */
[----:B--2---:R-:W-:Y:S05]  /*24d50*/  @!P1 NANOSLEEP.SYNCS 0x989680 ;  /* 0x009896800000995d */ /* 0x004fea0003900000 */
[----:B------:R-:W2:Y:S02]  /*24d60*/  @!P1 SYNCS.PHASECHK.TRANS64 P1, [R10+URZ+0x308c0], R9 ;  /* 0x0308c0090a0095a7 */ /* 0x000ea4000802007f */
[----:B--2---:R-:W-:Y:S05]  /*24d70*/  @!P1 BRA `(.L_x_2974) ;  /* 0xfffffffc00f09947 */ /* 0x004fea000383ffff */
[----:B------:R-:W-:Y:S05]  /*24d80*/  BRA `(.L_x_3115) ;  /* 0xffffff9c00547947 */ /* 0x000fea000383ffff */
.L_x_2989:
[----:B0-----:R-:W0:Y:S01]  /*24d90*/  S2R R8, SR_TID.X ;  /* 0x0000000000087919 */ /* 0x001e220000002100 */
[----:B------:R-:W-:Y:S01]  /*24da0*/  BSSY B0, `(.L_x_3116) ;  /* 0x000000a000007945 */ /* 0x000fe20003800000 */
[----:B------:R-:W-:Y:S01]  /*24db0*/  MOV R12, RZ ;  /* 0x000000ff000c7202 */ /* 0x000fe20000000f00 */
        /* <DEDUP_REMOVED lines=8> */
.L_x_3117:
[----:B------:R-:W-:Y:S05]  /*24e40*/  BSYNC B0 ;  /* 0x0000000000007941 */ /* 0x000fea0003800000 */
.L_x_3116:
[----:B------:R-:W-:Y:S05]  /*24e50*/  BRA `(.L_x_3118) ;  /* 0xffffffa800b07947 */ /* 0x000fea000383ffff */
.L_x_2992:
[----:B0-----:R0:W1:Y:S02]  /*24e60*/  SYNCS.PHASECHK.TRANS64.TRYWAIT P0, [R7+URZ+0x30840], R2 ;  /* 0x03084002070075a7 */ /* 0x001064000800017f */
[----:B-1----:R-:W-:Y:S05]  /*24e70*/  @!P0 NANOSLEEP.SYNCS 0x989680 ;  /* 0x009896800000895d */ /* 0x002fea0003900000 */
[----:B------:R-:W1:Y:S02]  /*24e80*/  @!P0 SYNCS.PHASECHK.TRANS64 P0, [R7+URZ+0x30840], R2 ;  /* 0x03084002070085a7 */ /* 0x000e64000800007f */
[----:B-1----:R-:W-:Y:S05]  /*24e90*/  @!P0 BRA `(.L_x_2992) ;  /* 0xfffffffc00f08947 */ /* 0x002fea000383ffff */
[----:B------:R-:W-:Y:S05]  /*24ea0*/  BRA `(.L_x_3119) ;  /* 0xffffffac000c7947 */ /* 0x000fea000383ffff */
.L_x_2993:
        /* <DEDUP_REMOVED lines=8> */
.L_x_3121:
[----:B------:R-:W-:Y:S05]  /*24f30*/  BSYNC B0 ;  /* 0x0000000000007941 */ /* 0x000fea0003800000 */
.L_x_3120:
[----:B------:R-:W-:Y:S01]  /*24f40*/  IMAD.MOV.U32 R13, RZ, RZ, R4 ;  /* 0x000000ffff0d7224 */ /* 0x000fe200078e0004 */
[----:B------:R-:W-:Y:S01]  /*24f50*/  MOV R12, RZ ;  /* 0x000000ff000c7202 */ /* 0x000fe20000000f00 */
[----:B------:R-:W-:Y:S02]  /*24f60*/  IMAD.MOV.U32 R11, RZ, RZ, 0x181f ;  /* 0x0000181fff0b7424 */ /* 0x000fe400078e00ff */
[----:B------:R-:W-:Y:S02]  /*24f70*/  IMAD.MOV.U32 R15, RZ, RZ, -0x1 ;  /* 0xffffffffff0f7424 */ /* 0x000fe400078e00ff */
[----:B------:R-:W-:Y:S02]  /*24f80*/  IMAD.MOV.U32 R2, RZ, RZ, R14 ;  /* 0x000000ffff027224 */ /* 0x000fe400078e000e */
[----:B------:R-:W-:-:S07]  /*24f90*/  @P0 IMAD R8, R5, 0x2, R22 ;  /* 0x0000000205080824 */ /* 0x000fce00078e0216 */
[----:B------:R-:W-:Y:S05]  /*24fa0*/  WARPSYNC.COLLECTIVE R15, `(.L_x_3122) ;  /* 0x000000000f087348 */ /* 0x000fea0003c00000 */
[----:B------:R0:W1:Y:S02]  /*24fb0*/  SHFL.IDX P6, R14, R13, R12, R11 ;  /* 0x0000000c0d0e7389 */ /* 0x00006400000c000b */
[----:B01----:R-:W-:Y:S01]  /*24fc0*/  ENDCOLLECTIVE ;  /* 0x000000000000791b */ /* 0x003fe20003800000 */
.L_x_3122:
[----:B------:R-:W-:Y:S01]  /*24fd0*/  ULDC.64 UR4, c[0x0][0x208] ;  /* 0x0000820000047ab9 */ /* 0x000fe20000000a00 */
[----:B------:R-:W-:Y:S01]  /*24fe0*/  MOV R13, R0 ;  /* 0x00000000000d7202 */ /* 0x000fe20000000f00 */
[----:B------:R-:W-:Y:S01]  /*24ff0*/  IMAD.MOV.U32 R12, RZ, RZ, 0x1 ;  /* 0x00000001ff0c7424 */ /* 0x000fe200078e00ff */
[----:B------:R-:W-:-:S04]  /*25000*/  MOV R3, R14 ;  /* 0x0000000e00037202 */ /* 0x000fc80000000f00 */
[----:B------:R-:W-:-:S05]  /*25010*/  @P0 LEA R3, P1, R33, R3, 0x1 ;  /* 0x0000000321030211 */ /* 0x000fca00078208ff */
[----:B------:R-:W-:Y:S01]  /*25020*/  @P0 IMAD.X R2, RZ, RZ, R2, P1 ;  /* 0x000000ffff020224 */ /* 0x000fe200008e0602 */
[----:B------:R-:W-:-:S04]  /*25030*/  ISETP.GE.AND P1, PT, R6, 0x11, PT ;  /* 0x000000110600780c */ /* 0x000fc80003f26270 */
[----:B------:R-:W-:-:S04]  /*25040*/  @P0 LOP3.LUT R3, R3, R2, RZ, 0x3c, !PT ;  /* 0x0000000203030212 */ /* 0x000fc800078e3cff */
[----:B------:R-:W-:-:S04]  /*25050*/  @P0 LOP3.LUT R2, R3, R2, RZ, 0x3c, !PT ;  /* 0x0000000203020212 */ /* 0x000fc800078e3cff */
[----:B------:R-:W-:-:S05]  /*25060*/  @P0 LOP3.LUT R3, R3, R2, RZ, 0x3c, !PT ;  /* 0x0000000203030212 */ /* 0x000fca00078e3cff */
[----:B------:R-:W-:Y:S01]  /*25070*/  @!PT LDS RZ, [RZ] ;  /* 0x00000000fffff984 */ /* 0x000fe20000000800 */
[----:B------:R-:W-:Y:S01]  /*25080*/  @!PT LDS RZ, [RZ] ;  /* 0x00000000fffff984 */ /* 0x000fe20000000800 */
[----:B------:R-:W-:Y:S01]  /*25090*/  @!PT LDS RZ, [RZ] ;  /* 0x00000000fffff984 */ /* 0x000fe20000000800 */
[----:B------:R0:W-:Y:S04]  /*250a0*/  @P0 LDGSTS.E.BYPASS.LTC128B.128 [R8+0x1e400], desc[UR4][R2.64], !P4 ;  /* 0x1e40000002080fae */ /* 0x0001e8000e101d44 */
[----:B------:R0:W-:Y:S04]  /*250b0*/  @P0 LDGSTS.E.BYPASS.LTC128B.128 [R8+0x21400], desc[UR4][R2.64+0x80], !P3 ;  /* 0x2140008002080fae */ /* 0x0001e8000d901d44 */
[----:B------:R0:W-:Y:S02]  /*250c0*/  @P0 LDGSTS.E.BYPASS.LTC128B.128 [R8+0x24400], desc[UR4][R2.64+0x100], !P2 ;  /* 0x2440010002080fae */ /* 0x0001e4000d101d44 */
[----:B0-----:R-:W-:Y:S05]  /*250d0*/  WARPSYNC.COLLECTIVE R15, `(.L_x_3123) ;  /* 0x000000000f087348 */ /* 0x001fea0003c00000 */
[----:B------:R1:W2:Y:S02]  /*250e0*/  SHFL.IDX P6, R14, R13, R12, R11 ;  /* 0x0000000c0d0e7389 */ /* 0x0002a400000c000b */
[----:B012---:R-:W-:Y:S01]  /*250f0*/  ENDCOLLECTIVE ;  /* 0x000000000000791b */ /* 0x007fe20003800000 */
.L_x_3123:
[----:B------:R-:W-:Y:S02]  /*25100*/  @P1 LEA R8, R5, R22, 0x1 ;  /* 0x0000001605081211 */ /* 0x000fe400078e08ff */
[----:B------:R-:W-:Y:S01]  /*25110*/  MOV R13, R4 ;  /* 0x00000004000d7202 */ /* 0x000fe20000000f00 */
[----:B------:R-:W-:-:S07]  /*25120*/  IMAD.MOV.U32 R2, RZ, RZ, R14 ;  /* 0x000000ffff027224 */ /* 0x000fce00078e000e */
[----:B------:R-:W-:Y:S05]  /*25130*/  WARPSYNC.COLLECTIVE R15, `(.L_x_3124) ;  /* 0x000000000f087348 */ /* 0x000fea0003c00000 */
[----:B------:R0:W1:Y:S02]  /*25140*/  SHFL.IDX P6, R14, R13, R12, R11 ;  /* 0x0000000c0d0e7389 */ /* 0x00006400000c000b */
[----:B01----:R-:W-:Y:S01]  /*25150*/  ENDCOLLECTIVE ;  /* 0x000000000000791b */ /* 0x003fe20003800000 */
.L_x_3124:
[----:B------:R-:W-:Y:S01]  /*25160*/  ULDC.64 UR4, c[0x0][0x208] ;  /* 0x0000820000047ab9 */ /* 0x000fe20000000a00 */
[----:B------:R-:W-:Y:S02]  /*25170*/  IMAD.MOV.U32 R13, RZ, RZ, R0 ;  /* 0x000000ffff0d7224 */ /* 0x000fe400078e0000 */
[----:B------:R-:W-:Y:S02]  /*25180*/  IMAD.MOV.U32 R12, RZ, RZ, 0x2 ;  /* 0x00000002ff0c7424 */ /* 0x000fe400078e00ff */
[----:B------:R-:W-:-:S05]  /*25190*/  IMAD.MOV.U32 R3, RZ, RZ, R14 ;  /* 0x000000ffff037224 */ /* 0x000fca00078e000e */
[----:B------:R-:W-:-:S05]  /*251a0*/  @P1 LEA R3, P0, R33, R3, 0x1 ;  /* 0x0000000321031211 */ /* 0x000fca00078008ff */
[----:B------:R-:W-:-:S05]  /*251b0*/  @P1 IMAD.X R2, RZ, RZ, R2, P0 ;  /* 0x000000ffff021224 */ /* 0x000fca00000e0602 */
        /* <DEDUP_REMOVED lines=8> */
[----:B------:R0:W-:Y:S01]  /*25240*/  @P1 LDGSTS.E.BYPASS.LTC128B.128 [R8+0x24c00], desc[UR4][R2.64+0x100], !P2 ;  /* 0x24c0010002081fae */ /* 0x0001e2000d101d44 */
[----:B------:R-:W-:-:S13]  /*25250*/  ISETP.GE.AND P1, PT, R6, 0x21, PT ;  /* 0x000000210600780c */ /* 0x000fda0003f26270 */
[----:B0-----:R-:W-:Y:S05]  /*25260*/  WARPSYNC.COLLECTIVE R15, `(.L_x_3125) ;  /* 0x000000000f087348 */ /* 0x001fea0003c00000 */
[----:B------:R1:W2:Y:S02]  /*25270*/  SHFL.IDX P6, R14, R13, R12, R11 ;  /* 0x0000000c0d0e7389 */ /* 0x0002a400000c000b */
[----:B012---:R-:W-:Y:S01]  /*25280*/  ENDCOLLECTIVE ;  /* 0x000000000000791b */ /* 0x007fe20003800000 */
.L_x_3125:
[----:B------:R-:W-:Y:S02]  /*25290*/  @P1 IMAD R8, R5, 0x2, R22 ;  /* 0x0000000205081824 */ /* 0x000fe400078e0216 */
[----:B------:R-:W-:Y:S01]  /*252a0*/  IMAD.MOV.U32 R13, RZ, RZ, R4 ;  /* 0x000000ffff0d7224 */ /* 0x000fe200078e0004 */
[----:B------:R-:W-:-:S07]  /*252b0*/  MOV R2, R14 ;  /* 0x0000000e00027202 */ /* 0x000fce0000000f00 */
[----:B------:R-:W-:Y:S05]  /*252c0*/  WARPSYNC.COLLECTIVE R15, `(.L_x_3126) ;  /* 0x000000000f087348 */ /* 0x000fea0003c00000 */
[----:B------:R0:W1:Y:S02]  /*252d0*/  SHFL.IDX P6, R14, R13, R12, R11 ;  /* 0x0000000c0d0e7389 */ /* 0x00006400000c000b */
[----:B01----:R-:W-:Y:S01]  /*252e0*/  ENDCOLLECTIVE ;  /* 0x000000000000791b */ /* 0x003fe20003800000 */
.L_x_3126:
[----:B------:R-:W-:Y:S01]  /*252f0*/  ULDC.64 UR4, c[0x0][0x208] ;  /* 0x0000820000047ab9 */ /* 0x000fe20000000a00 */
[----:B------:R-:W-:Y:S01]  /*25300*/  IMAD.MOV.U32 R13, RZ, RZ, R0 ;  /* 0x000000ffff0d7224 */ /* 0x000fe200078e0000 */
[----:B------:R-:W-:Y:S01]  /*25310*/  MOV R12, 0x3 ;  /* 0x00000003000c7802 */ /* 0x000fe20000000f00 */
[----:B------:R-:W-:-:S05]  /*25320*/  IMAD.MOV.U32 R3, RZ, RZ, R14 ;  /* 0x000000ffff037224 */ /* 0x000fca00078e000e */
[----:B------:R-:W-:-:S04]  /*25330*/  @P1 LEA R3, P0, R33, R3, 0x1 ;  /* 0x0000000321031211 */ /* 0x000fc800078008ff */
[----:B------:R-:W-:-:S04]  /*25340*/  @P1 IADD3.X R2, RZ, R2, RZ, P0, !PT ;  /* 0x00000002ff021210 */ /* 0x000fc800007fe4ff */
        /* <DEDUP_REMOVED lines=13> */
.L_x_3127:
[----:B------:R-:W-:Y:S02]  /*25420*/  @P1 IMAD R8, R5, 0x2, R22 ;  /* 0x0000000205081824 */ /* 0x000fe400078e0216 */
[----:B------:R-:W-:Y:S02]  /*25430*/  IMAD.MOV.U32 R13, RZ, RZ, R4 ;  /* 0x000000ffff0d7224 */ /* 0x000fe400078e0004 */
[----:B------:R-:W-:-:S07]  /*25440*/  IMAD.MOV.U32 R2, RZ, RZ, R14 ;  /* 0x000000ffff027224 */ /* 0x000fce00078e000e */
[----:B------:R-:W-:Y:S05]  /*25450*/  WARPSYNC.COLLECTIVE R15, `(.L_x_3128) ;  /* 0x000000000f087348 */ /* 0x000fea0003c00000 */
[----:B------:R0:W1:Y:S02]  /*25460*/  SHFL.IDX P6, R14, R13, R12, R11 ;  /* 0x0000000c0d0e7389 */ /* 0x00006400000c000b */
[----:B01----:R-:W-:Y:S01]  /*25470*/  ENDCOLLECTIVE ;  /* 0x000000000000791b */ /* 0x003fe20003800000 */
.L_x_3128:
[----:B------:R-:W-:Y:S01]  /*25480*/  ULDC.64 UR4, c[0x0][0x208] ;  /* 0x0000820000047ab9 */ /* 0x000fe20000000a00 */
[----:B------:R-:W-:Y:S01]  /*25490*/  MOV R13, R0 ;  /* 0x00000000000d7202 */ /* 0x000fe20000000f00 */
[----:B------:R-:W-:Y:S01]  /*254a0*/  IMAD.MOV.U32 R12, RZ, RZ, 0x4 ;  /* 0x00000004ff0c7424 */ /* 0x000fe200078e00ff */
[----:B------:R-:W-:-:S04]  /*254b0*/  MOV R3, R14 ;  /* 0x0000000e00037202 */ /* 0x000fc80000000f00 */
        /* <DEDUP_REMOVED lines=15> */
.L_x_3129:
[----:B------:R-:W-:Y:S02]  /*255b0*/  @P1 LEA R8, R5, R22, 0x1 ;  /* 0x0000001605081211 */ /* 0x000fe400078e08ff */
[----:B------:R-:W-:Y:S01]  /*255c0*/  MOV R13, R4 ;  /* 0x00000004000d7202 */ /* 0x000fe20000000f00 */
[----:B------:R-:W-:-:S07]  /*255d0*/  IMAD.MOV.U32 R2, RZ, RZ, R14 ;  /* 0x000000ffff027224 */ /* 0x000fce00078e000e */
[----:B------:R-:W-:Y:S05]  /*255e0*/  WARPSYNC.COLLECTIVE R15, `(.L_x_3130) ;  /* 0x000000000f087348 */ /* 0x000fea0003c00000 */
[----:B------:R0:W1:Y:S02]  /*255f0*/  SHFL.IDX P6, R14, R13, R12, R11 ;  /* 0x0000000c0d0e7389 */ /* 0x00006400000c000b */
[----:B01----:R-:W-:Y:S01]  /*25600*/  ENDCOLLECTIVE ;  /* 0x000000000000791b */ /* 0x003fe20003800000 */
.L_x_3130:
        /* <DEDUP_REMOVED lines=18> */
.L_x_3131:
[----:B------:R-:W-:Y:S01]  /*25730*/  IMAD.MOV.U32 R13, RZ, RZ, R4 ;  /* 0x000000ffff0d7224 */ /* 0x000fe200078e0004 */
[----:B------:R-:W-:-:S07]  /*25740*/  MOV R0, R14 ;  /* 0x0000000e00007202 */ /* 0x000fce0000000f00 */
[----:B------:R-:W-:Y:S05]  /*25750*/  WARPSYNC.COLLECTIVE R15, `(.L_x_3132) ;  /* 0x000000000f087348 */ /* 0x000fea0003c00000 */
[----:B------:R0:W1:Y:S02]  /*25760*/  SHFL.IDX P6, R14, R13, R12, R11 ;  /* 0x0000000c0d0e7389 */ /* 0x00006400000c000b */
[----:B01----:R-:W-:Y:S01]  /*25770*/  ENDCOLLECTIVE ;  /* 0x000000000000791b */ /* 0x003fe20003800000 */
.L_x_3132:
[----:B------:R-:W-:Y:S01]  /*25780*/  IMAD.MOV.U32 R2, RZ, RZ, R14 ;  /* 0x000000ffff027224 */ /* 0x000fe200078e000e */
[----:B------:R-:W-:Y:S06]  /*25790*/  BRA `(.L_x_3133) ;  /* 0xffffffa800507947 */ /* 0x000fec000383ffff */
.L_x_2998:
[----:B------:R-:W-:Y:S01]  /*257a0*/  MOV R13, R4 ;  /* 0x00000004000d7202 */ /* 0x000fe20000000f00 */
[----:B------:R-:W-:Y:S01]  /*257b0*/  IMAD.MOV.U32 R12, RZ, RZ, RZ ;  /* 0x000000ffff0c7224 */ /* 0x000fe200078e00ff */
[----:B------:R-:W-:Y:S01]  /*257c0*/  MOV R15, 0xffffffff ;  /* 0xffffffff000f7802 */ /* 0x000fe20000000f00 */
[----:B------:R-:W-:Y:S01]  /*257d0*/  IMAD.MOV.U32 R11, RZ, RZ, 0x181f ;  /* 0x0000181fff0b7424 */ /* 0x000fe200078e00ff */
[----:B------:R-:W-:Y:S01]  /*257e0*/  LEA R17, R17, R9, 0x7 ;  /* 0x0000000911117211 */ /* 0x000fe200078e38ff */
[----:B-----5:R-:W-:-:S07]  /*257f0*/  IMAD R5, R10, R7, RZ ;  /* 0x000000070a057224 */ /* 0x020fce00078e02ff */
[----:B------:R-:W-:Y:S05]  /*25800*/  WARPSYNC.COLLECTIVE R15, `(.L_x_3134) ;  /* 0x000000000f087348 */ /* 0x000fea0003c00000 */
[----:B------:R0:W1:Y:S02]  /*25810*/  SHFL.IDX P6, R14, R13, R12, R11 ;  /* 0x0000000c0d0e7389 */ /* 0x00006400000c000b */
[----:B01----:R-:W-:Y:S01]  /*25820*/  ENDCOLLECTIVE ;  /* 0x000000000000791b */ /* 0x003fe20003800000 */
.L_x_3134:
[C---:B------:R-:W-:Y:S02]  /*25830*/  IADD3 R6, R17.reuse, 0x10, RZ ;  /* 0x0000001011067810 */ /* 0x040fe40007ffe0ff */
[----:B------:R-:W-:Y:S01]  /*25840*/  ISETP.GE.AND P2, PT, R17, R5, PT ;  /* 0x000000051100720c */ /* 0x000fe20003f46270 */
[----:B------:R-:W-:Y:S02]  /*25850*/  IMAD.MOV.U32 R13, RZ, RZ, R0 ;  /* 0x000000ffff0d7224 */ /* 0x000fe400078e0000 */
[----:B------:R-:W-:-:S10]  /*25860*/  IMAD.MOV.U32 R2, RZ, RZ, R14 ;  /* 0x000000ffff027224 */ /* 0x000fd400078e000e */
[----:B------:R-:W-:Y:S05]  /*25870*/  WARPSYNC.COLLECTIVE R15, `(.L_x_3135) ;  /* 0x000000000f087348 */ /* 0x000fea0003c00000 */
[----:B------:R0:W1:Y:S02]  /*25880*/  SHFL.IDX P6, R14, R13, R12, R11 ;  /* 0x0000000c0d0e7389 */ /* 0x00006400000c000b */
[----:B01----:R-:W-:Y:S01]  /*25890*/  ENDCOLLECTIVE ;  /* 0x000000000000791b */ /* 0x003fe20003800000 */
.L_x_3135:
[----:B------:R-:W-:Y:S01]  /*258a0*/  ULDC.64 UR4, c[0x0][0x208] ;  /* 0x0000820000047ab9 */ /* 0x000fe20000000a00 */
[----:B------:R-:W-:Y:S02]  /*258b0*/  IMAD.MOV.U32 R13, RZ, RZ, R4 ;  /* 0x000000ffff0d7224 */ /* 0x000fe400078e0004 */
[----:B------:R-:W-:Y:S01]  /*258c0*/  IMAD.MOV.U32 R12, RZ, RZ, 0x1 ;  /* 0x00000001ff0c7424 */ /* 0x000fe200078e00ff */
[----:B------:R-:W-:-:S05]  /*258d0*/  @!P2 LEA R14, P4, R33, R14, 0x1 ;  /* 0x0000000e210ea211 */ /* 0x000fca00078808ff */
[----:B------:R-:W-:Y:S02]  /*258e0*/  @!P2 IMAD.X R3, RZ, RZ, R2, P4 ;  /* 0x000000ffff03a224 */ /* 0x000fe400020e0602 */
[----:B------:R-:W-:-:S05]  /*258f0*/  @!P2 IMAD.MOV.U32 R2, RZ, RZ, R14 ;  /* 0x000000ffff02a224 */ /* 0x000fca00078e000e */
[----:B------:R-:W-:Y:S01]  /*25900*/  @!PT LDS RZ, [RZ] ;  /* 0x00000000fffff984 */ /* 0x000fe20000000800 */
[----:B------:R-:W-:Y:S01]  /*25910*/  @!PT LDS RZ, [RZ] ;  /* 0x00000000fffff984 */ /* 0x000fe20000000800 */
[----:B------:R-:W-:Y:S01]  /*25920*/  @!PT LDS RZ, [RZ] ;  /* 0x00000000fffff984 */ /* 0x000fe20000000800 */
[----:B------:R0:W-:Y:S04]  /*25930*/  @!P2 LDGSTS.E.BYPASS.LTC128B.128 [R8+0x12400], desc[UR4][R2.64], !P3 ;  /* 0x124000000208afae */ /* 0x0001e8000d901d44 */
[----:B------:R0:W-:Y:S04]  /*25940*/  @!P2 LDGSTS.E.BYPASS.LTC128B.128 [R8+0x16400], desc[UR4][R2.64+0x80], !P0 ;  /* 0x164000800208afae */ /* 0x0001e8000c101d44 */
[----:B------:R0:W-:Y:S01]  /*25950*/  @!P2 LDGSTS.E.BYPASS.LTC128B.128 [R8+0x1a400], desc[UR4][R2.64+0x100], !P1 ;  /* 0x1a4001000208afae */ /* 0x0001e2000c901d44 */
[----:B------:R-:W-:Y:S01]  /*25960*/  ISETP.GE.AND P2, PT, R6, R5, PT ;  /* 0x000000050600720c */ /* 0x000fe20003f46270 */
[----:B------:R-:W-:-:S12]  /*25970*/  VIADD R6, R17, 0x20 ;  /* 0x0000002011067836 */ /* 0x000fd80000000000 */
[----:B0-----:R-:W-:Y:S05]  /*25980*/  WARPSYNC.COLLECTIVE R15, `(.L_x_3136) ;  /* 0x000000000f087348 */ /* 0x001fea0003c00000 */
[----:B------:R1:W2:Y:S02]  /*25990*/  SHFL.IDX P6, R14, R13, R12, R11 ;  /* 0x0000000c0d0e7389 */ /* 0x0002a400000c000b */
[----:B012---:R-:W-:Y:S01]  /*259a0*/  ENDCOLLECTIVE ;  /* 0x000000000000791b */ /* 0x007fe20003800000 */
.L_x_3136:
[----:B------:R-:W-:Y:S01]  /*259b0*/  IMAD.MOV.U32 R13, RZ, RZ, R0 ;  /* 0x000000ffff0d7224 */ /* 0x000fe200078e0000 */
[----:B------:R-:W-:-:S07]  /*259c0*/  MOV R2, R14 ;  /* 0x0000000e00027202 */ /* 0x000fce0000000f00 */
[----:B------:R-:W-:Y:S05]  /*259d0*/  WARPSYNC.COLLECTIVE R15, `(.L_x_3137) ;  /* 0x000000000f087348 */ /* 0x000fea0003c00000 */
[----:B------:R0:W1:Y:S02]  /*259e0*/  SHFL.IDX P6, R14, R13, R12, R11 ;  /* 0x0000000c0d0e7389 */ /* 0x00006400000c000b */
[----:B01----:R-:W-:Y:S01]  /*259f0*/  ENDCOLLECTIVE ;  /* 0x000000000000791b */ /* 0x003fe20003800000 */
.L_x_3137:
[----:B------:R-:W-:Y:S01]  /*25a00*/  ULDC.64 UR4, c[0x0][0x208] ;  /* 0x0000820000047ab9 */ /* 0x000fe20000000a00 */
[----:B------:R-:W-:Y:S01]  /*25a10*/  MOV R13, R4 ;  /* 0x00000004000d7202 */ /* 0x000fe20000000f00 */
[----:B------:R-:W-:Y:S01]  /*25a20*/  IMAD.MOV.U32 R12, RZ, RZ, 0x2 ;  /* 0x00000002ff0c7424 */ /* 0x000fe200078e00ff */
[----:B------:R-:W-:-:S05]  /*25a30*/  @!P2 LEA R14, P4, R33, R14, 0x1 ;  /* 0x0000000e210ea211 */ /* 0x000fca00078808ff */
[----:B------:R-:W-:Y:S01]  /*25a40*/  @!P2 IMAD.X R7, RZ, RZ, R2, P4 ;  /* 0x000000ffff07a224 */ /* 0x000fe200020e0602 */
[----:B------:R-:W-:-:S03]  /*25a50*/  @!P2 MOV R2, R14 ;  /* 0x0000000e0002a202 */ /* 0x000fc60000000f00 */
        /* <DEDUP_REMOVED lines=12> */
.L_x_3138:
[----:B------:R-:W-:Y:S01]  /*25b20*/  MOV R13, R0 ;  /* 0x00000000000d7202 */ /* 0x000fe20000000f00 */
[----:B------:R-:W-:-:S07]  /*25b30*/  IMAD.MOV.U32 R2, RZ, RZ, R14 ;  /* 0x000000ffff027224 */ /* 0x000fce00078e000e */
[----:B------:R-:W-:Y:S05]  /*25b40*/  WARPSYNC.COLLECTIVE R15, `(.L_x_3139) ;  /* 0x000000000f087348 */ /* 0x000fea0003c00000 */
[----:B------:R0:W1:Y:S02]  /*25b50*/  SHFL.IDX P6, R14, R13, R12, R11 ;  /* 0x0000000c0d0e7389 */ /* 0x00006400000c000b */
[----:B01----:R-:W-:Y:S01]  /*25b60*/  ENDCOLLECTIVE ;  /* 0x000000000000791b */ /* 0x003fe20003800000 */
.L_x_3139:
[----:B------:R-:W-:Y:S01]  /*25b70*/  ULDC.64 UR4, c[0x0][0x208] ;  /* 0x0000820000047ab9 */ /* 0x000fe20000000a00 */
[----:B------:R-:W-:Y:S01]  /*25b80*/  IMAD.MOV.U32 R13, RZ, RZ, R4 ;  /* 0x000000ffff0d7224 */ /* 0x000fe200078e0004 */
[----:B------:R-:W-:Y:S02]  /*25b90*/  MOV R12, 0x3 ;  /* 0x00000003000c7802 */ /* 0x000fe40000000f00 */
[----:B------:R-:W-:-:S05]  /*25ba0*/  @!P2 LEA R14, P4, R33, R14, 0x1 ;  /* 0x0000000e210ea211 */ /* 0x000fca00078808ff */
[----:B------:R-:W-:Y:S02]  /*25bb0*/  @!P2 IMAD.X R7, RZ, RZ, R2, P4 ;  /* 0x000000ffff07a224 */ /* 0x000fe400020e0602 */
[----:B------:R-:W-:-:S03]  /*25bc0*/  @!P2 IMAD.MOV.U32 R2, RZ, RZ, R14 ;  /* 0x000000ffff02a224 */ /* 0x000fc600078e000e */
[----:B------:R-:W-:-:S05]  /*25bd0*/  @!P2 MOV R3, R7 ;  /* 0x000000070003a202 */ /* 0x000fca0000000f00 */
[----:B------:R-:W-:Y:S01]  /*25be0*/  @!PT LDS RZ, [RZ] ;  /* 0x00000000fffff984 */ /* 0x000fe20000000800 */
[----:B------:R-:W-:Y:S01]  /*25bf0*/  @!PT LDS RZ, [RZ] ;  /* 0x00000000fffff984 */ /* 0x000fe20000000800 */
[----:B------:R-:W-:Y:S01]  /*25c00*/  @!PT LDS RZ, [RZ] ;  /* 0x00000000fffff984 */ /* 0x000fe20000000800 */
[----:B------:R0:W-:Y:S04]  /*25c10*/  @!P2 LDGSTS.E.BYPASS.LTC128B.128 [R8+0x13400], desc[UR4][R2.64], !P3 ;  /* 0x134000000208afae */ /* 0x0001e8000d901d44 */
[----:B------:R0:W-:Y:S04]  /*25c20*/  @!P2 LDGSTS.E.BYPASS.LTC128B.128 [R8+0x17400], desc[UR4][R2.64+0x80], !P0 ;  /* 0x174000800208afae */ /* 0x0001e8000c101d44 */
[----:B------:R0:W-:Y:S01]  /*25c30*/  @!P2 LDGSTS.E.BYPASS.LTC128B.128 [R8+0x1b400], desc[UR4][R2.64+0x100], !P1 ;  /* 0x1b4001000208afae */ /* 0x0001e2000c901d44 */
[----:B------:R-:W-:Y:S02]  /*25c40*/  ISETP.GE.AND P2, PT, R6, R5, PT ;  /* 0x000000050600720c */ /* 0x000fe40003f46270 */
[----:B------:R-:W-:-:S11]  /*25c50*/  IADD3 R6, R17, 0x40, RZ ;  /* 0x0000004011067810 */ /* 0x000fd60007ffe0ff */
[----:B0-----:R-:W-:Y:S05]  /*25c60*/  WARPSYNC.COLLECTIVE R15, `(.L_x_3140) ;  /* 0x000000000f087348 */ /* 0x001fea0003c00000 */
[----:B------:R1:W2:Y:S02]  /*25c70*/  SHFL.IDX P6, R14, R13, R12, R11 ;  /* 0x0000000c0d0e7389 */ /* 0x0002a400000c000b */
[----:B012---:R-:W-:Y:S01]  /*25c80*/  ENDCOLLECTIVE ;  /* 0x000000000000791b */ /* 0x007fe20003800000 */
.L_x_3140:
[----:B------:R-:W-:Y:S02]  /*25c90*/  IMAD.MOV.U32 R13, RZ, RZ, R0 ;  /* 0x000000ffff0d7224 */ /* 0x000fe400078e0000 */
[----:B------:R-:W-:-:S07]  /*25ca0*/  IMAD.MOV.U32 R2, RZ, RZ, R14 ;  /* 0x000000ffff027224 */ /* 0x000fce00078e000e */
[----:B------:R-:W-:Y:S05]  /*25cb0*/  WARPSYNC.COLLECTIVE R15, `(.L_x_3141) ;  /* 0x000000000f087348 */ /* 0x000fea0003c00000 */
[----:B------:R0:W1:Y:S02]  /*25cc0*/  SHFL.IDX P6, R14, R13, R12, R11 ;  /* 0x0000000c0d0e7389 */ /* 0x00006400000c000b */
[----:B01----:R-:W-:Y:S01]  /*25cd0*/  ENDCOLLECTIVE ;  /* 0x000000000000791b */ /* 0x003fe20003800000 */
.L_x_3141:
[----:B------:R-:W-:Y:S01]  /*25ce0*/  ULDC.64 UR4, c[0x0][0x208] ;  /* 0x0000820000047ab9 */ /* 0x000fe20000000a00 */
[----:B------:R-:W-:Y:S02]  /*25cf0*/  IMAD.MOV.U32 R13, RZ, RZ, R4 ;  /* 0x000000ffff0d7224 */ /* 0x000fe400078e0004 */
[----:B------:R-:W-:Y:S01]  /*25d00*/  IMAD.MOV.U32 R12, RZ, RZ, 0x4 ;  /* 0x00000004ff0c7424 */ /* 0x000fe200078e00ff */
[----:B------:R-:W-:-:S04]  /*25d10*/  @!P2 LEA R14, P4, R33, R14, 0x1 ;  /* 0x0000000e210ea211 */ /* 0x000fc800078808ff */
[----:B------:R-:W-:Y:S01]  /*25d20*/  @!P2 IADD3.X R7, RZ, R2, RZ, P4, !PT ;  /* 0x00000002ff07a210 */ /* 0x000fe200027fe4ff */
[----:B------:R-:W-:-:S04]  /*25d30*/  @!P2 IMAD.MOV.U32 R2, RZ, RZ, R14 ;  /* 0x000000ffff02a224 */ /* 0x000fc800078e000e */
        /* <DEDUP_REMOVED lines=12> */
.L_x_3142:
[----:B------:R-:W-:Y:S01]  /*25e00*/  IMAD.MOV.U32 R13, RZ, RZ, R0 ;  /* 0x000000ffff0d7224 */ /* 0x000fe200078e0000 */
[----:B------:R-:W-:-:S07]  /*25e10*/  MOV R2, R14 ;  /* 0x0000000e00027202 */ /* 0x000fce0000000f00 */
[----:B------:R-:W-:Y:S05]  /*25e20*/  WARPSYNC.COLLECTIVE R15, `(.L_x_3143) ;  /* 0x000000000f087348 */ /* 0x000fea0003c00000 */
[----:B------:R0:W1:Y:S02]  /*25e30*/  SHFL.IDX P6, R14, R13, R12, R11 ;  /* 0x0000000c0d0e7389 */ /* 0x00006400000c000b */
[----:B01----:R-:W-:Y:S01]  /*25e40*/  ENDCOLLECTIVE ;  /* 0x000000000000791b */ /* 0x003fe20003800000 */
.L_x_3143:
        /* <DEDUP_REMOVED lines=18> */
.L_x_3144:
[----:B------:R-:W-:Y:S01]  /*25f70*/  MOV R13, R0 ;  /* 0x00000000000d7202 */ /* 0x000fe20000000f00 */
[----:B------:R-:W-:-:S07]  /*25f80*/  IMAD.MOV.U32 R2, RZ, RZ, R14 ;  /* 0x000000ffff027224 */ /* 0x000fce00078e000e */
[----:B------:R-:W-:Y:S05]  /*25f90*/  WARPSYNC.COLLECTIVE R15, `(.L_x_3145) ;  /* 0x000000000f087348 */ /* 0x000fea0003c00000 */
[----:B------:R0:W1:Y:S02]  /*25fa0*/  SHFL.IDX P6, R14, R13, R12, R11 ;  /* 0x0000000c0d0e7389 */ /* 0x00006400000c000b */
[----:B01----:R-:W-:Y:S01]  /*25fb0*/  ENDCOLLECTIVE ;  /* 0x000000000000791b */ /* 0x003fe20003800000 */
.L_x_3145:
        /* <DEDUP_REMOVED lines=13> */
[----:B------:R-:W-:-:S13]  /*26090*/  ISETP.GE.AND P2, PT, R6, R5, PT ;  /* 0x000000050600720c */ /* 0x000fda0003f46270 */
[----:B0-----:R-:W-:Y:S05]  /*260a0*/  WARPSYNC.COLLECTIVE R15, `(.L_x_3146) ;  /* 0x000000000f087348 */ /* 0x001fea0003c00000 */
[----:B------:R1:W2:Y:S02]  /*260b0*/  SHFL.IDX P6, R14, R13, R12, R11 ;  /* 0x0000000c0d0e7389 */ /* 0x0002a400000c000b */
[----:B012---:R-:W-:Y:S01]  /*260c0*/  ENDCOLLECTIVE ;  /* 0x000000000000791b */ /* 0x007fe20003800000 */
.L_x_3146:
[----:B------:R-:W-:Y:S02]  /*260d0*/  IMAD.MOV.U32 R13, RZ, RZ, R0 ;  /* 0x000000ffff0d7224 */ /* 0x000fe400078e0000 */
[----:B------:R-:W-:-:S07]  /*260e0*/  IMAD.MOV.U32 R2, RZ, RZ, R14 ;  /* 0x000000ffff027224 */ /* 0x000fce00078e000e */
[----:B------:R-:W-:Y:S05]  /*260f0*/  WARPSYNC.COLLECTIVE R15, `(.L_x_3147) ;  /* 0x000000000f087348 */ /* 0x000fea0003c00000 */
[----:B------:R0:W1:Y:S02]  /*26100*/  SHFL.IDX P6, R14, R13, R12, R11 ;  /* 0x0000000c0d0e7389 */ /* 0x00006400000c000b */
[----:B01----:R-:W-:Y:S01]  /*26110*/  ENDCOLLECTIVE ;  /* 0x000000000000791b */ /* 0x003fe20003800000 */
.L_x_3147:
[----:B------:R-:W-:Y:S01]  /*26120*/  ULDC.64 UR4, c[0x0][0x208] ;  /* 0x0000820000047ab9 */ /* 0x000fe20000000a00 */
[----:B------:R-:W-:Y:S01]  /*26130*/  MOV R13, R4 ;  /* 0x00000004000d7202 */ /* 0x000fe20000000f00 */
        /* <DEDUP_REMOVED lines=10> */
[----:B------:R0:W-:Y:S02]  /*261e0*/  @!P2 LDGSTS.E.BYPASS.LTC128B.128 [R8+0x1d400], desc[UR4][R2.64+0x100], !P1 ;  /* 0x1d4001000208afae */ /* 0x0001e4000c901d44 */
[----:B0-----:R-:W-:Y:S05]  /*261f0*/  WARPSYNC.COLLECTIVE R15, `(.L_x_3148) ;  /* 0x000000000f087348 */ /* 0x001fea0003c00000 */
[----:B------:R1:W2:Y:S02]  /*26200*/  SHFL.IDX P6, R14, R13, R12, R11 ;  /* 0x0000000c0d0e7389 */ /* 0x0002a400000c000b */
[----:B012---:R-:W-:Y:S01]  /*26210*/  ENDCOLLECTIVE ;  /* 0x000000000000791b */ /* 0x007fe20003800000 */
.L_x_3148:
[----:B------:R-:W-:Y:S01]  /*26220*/  MOV R13, R0 ;  /* 0x00000000000d7202 */ /* 0x000fe20000000f00 */
[----:B------:R-:W-:-:S07]  /*26230*/  IMAD.MOV.U32 R4, RZ, RZ, R14 ;  /* 0x000000ffff047224 */ /* 0x000fce00078e000e */
[----:B------:R-:W-:Y:S05]  /*26240*/  WARPSYNC.COLLECTIVE R15, `(.L_x_3149) ;  /* 0x000000000f087348 */ /* 0x000fea0003c00000 */
[----:B------:R0:W1:Y:S02]  /*26250*/  SHFL.IDX P6, R14, R13, R12, R11 ;  /* 0x0000000c0d0e7389 */ /* 0x00006400000c000b */
[----:B01----:R-:W-:Y:S01]  /*26260*/  ENDCOLLECTIVE ;  /* 0x000000000000791b */ /* 0x003fe20003800000 */
.L_x_3149:
[----:B------:R-:W-:Y:S05]  /*26270*/  BRA `(.L_x_3150) ;  /* 0xffffffa800ac7947 */ /* 0x000fea000383ffff */
.L_x_3003:
[----:B0-----:R0:W1:Y:S02]  /*26280*/  SYNCS.PHASECHK.TRANS64.TRYWAIT P0, [R22+URZ+0x30820], R3 ;  /* 0x03082003160075a7 */ /* 0x001064000800017f */
[----:B-1----:R-:W-:Y:S05]  /*26290*/  @!P0 NANOSLEEP.SYNCS 0x989680 ;  /* 0x009896800000895d */ /* 0x002fea0003900000 */
[----:B------:R-:W1:Y:S02]  /*262a0*/  @!P0 SYNCS.PHASECHK.TRANS64 P0, [R22+URZ+0x30820], R3 ;  /* 0x03082003160085a7 */ /* 0x000e64000800007f */
[----:B-1----:R-:W-:Y:S05]  /*262b0*/  @!P0 BRA `(.L_x_3003) ;  /* 0xfffffffc00f08947 */ /* 0x002fea000383ffff */
[----:B------:R-:W-:Y:S05]  /*262c0*/  BRA `(.L_x_3151) ;  /* 0xffffffac00207947 */ /* 0x000fea000383ffff */
.L_x_3008:
[----:B0-----:R0:W1:Y:S02]  /*262d0*/  SYNCS.PHASECHK.TRANS64.TRYWAIT P0, [R7+URZ+0x30840], R2 ;  /* 0x03084002070075a7 */ /* 0x001064000800017f */
[----:B-1----:R-:W-:Y:S05]  /*262e0*/  @!P0 NANOSLEEP.SYNCS 0x989680 ;  /* 0x009896800000895d */ /* 0x002fea0003900000 */
[----:B------:R-:W1:Y:S02]  /*262f0*/  @!P0 SYNCS.PHASECHK.TRANS64 P0, [R7+URZ+0x30840], R2 ;  /* 0x03084002070085a7 */ /* 0x000e64000800007f */
[----:B-1----:R-:W-:Y:S05]  /*26300*/  @!P0 BRA `(.L_x_3008) ;  /* 0xfffffffc00f08947 */ /* 0x002fea000383ffff */
[----:B------:R-:W-:Y:S05]  /*26310*/  BRA `(.L_x_3152) ;  /* 0xffffffb000047947 */ /* 0x000fea000383ffff */
.L_x_3009:
[----:B------:R-:W-:Y:S01]  /*26320*/  BSSY B1, `(.L_x_3153) ;  /* 0x0000008000017945 */ /* 0x000fe20003800000 */
[----:B------:R-:W-:Y:S01]  /*26330*/  IMAD.MOV.U32 R13, RZ, RZ, R6 ;  /* 0x000000ffff0d7224 */ /* 0x000fe200078e0006 */
[----:B------:R-:W-:Y:S01]  /*26340*/  MOV R11, 0x181f ;  /* 0x0000181f000b7802 */ /* 0x000fe20000000f00 */
[----:B------:R-:W-:Y:S02]  /*26350*/  IMAD.MOV.U32 R12, RZ, RZ, RZ ;  /* 0x000000ffff0c7224 */ /* 0x000fe400078e00ff */
[----:B------:R-:W-:-:S07]  /*26360*/  IMAD.MOV.U32 R15, RZ, RZ, -0x1 ;  /* 0xffffffffff0f7424 */ /* 0x000fce00078e00ff */
[----:B--2---:R-:W-:Y:S05]  /*26370*/  WARPSYNC.COLLECTIVE R15, `(.L_x_3154) ;  /* 0x000000000f087348 */ /* 0x004fea0003c00000 */
[----:B--2---:R0:W1:Y:S02]  /*26380*/  SHFL.IDX P6, R14, R13, R12, R11 ;  /* 0x0000000c0d0e7389 */ /* 0x00406400000c000b */
[----:B01----:R-:W-:Y:S01]  /*26390*/  ENDCOLLECTIVE ;  /* 0x000000000000791b */ /* 0x003fe20003800000 */
.L_x_3154:
[----:B------:R-:W-:Y:S05]  /*263a0*/  BSYNC B1 ;  /* 0x0000000000017941 */ /* 0x000fea0003800000 */
.L_x_3153:
[----:B------:R0:W-:Y:S04]  /*263b0*/  STL [R1+0x70], R0 ;  /* 0x0000700001007387 */ /* 0x0001e80000100800 */
[----:B0-----:R0:W5:Y:S01]  /*263c0*/  LDL.LU R0, [R1] ;  /* 0x0000000001007983 */ /* 0x0011620000300800 */
[----:B------:R-:W-:Y:S01]  /*263d0*/  MOV R13, R8 ;  /* 0x00000008000d7202 */ /* 0x000fe20000000f00 */
[----:B------:R-:W-:Y:S01]  /*263e0*/  IMAD.MOV.U32 R12, RZ, RZ, RZ ;  /* 0x000000ffff0c7224 */ /* 0x000fe200078e00ff */
[----:B------:R-:W-:Y:S01]  /*263f0*/  MOV R15, 0xffffffff ;  /* 0xffffffff000f7802 */ /* 0x000fe20000000f00 */
[----:B------:R-:W-:Y:S02]  /*26400*/  IMAD.MOV.U32 R11, RZ, RZ, 0x181f ;  /* 0x0000181fff0b7424 */ /* 0x000fe400078e00ff */
[----:B------:R-:W-:-:S02]  /*26410*/  IMAD.MOV.U32 R3, RZ, RZ, R14 ;  /* 0x000000ffff037224 */ /* 0x000fc400078e000e */
[----:B0-----:R-:W-:-:S07]  /*26420*/  IMAD.SHL.U32 R4, R33, 0x2, RZ ;  /* 0x0000000221047824 */ /* 0x001fce00078e00ff */
[----:B-----5:R-:W-:Y:S05]  /*26430*/  WARPSYNC.COLLECTIVE R15, `(.L_x_3155) ;  /* 0x000000000f087348 */ /* 0x020fea0003c00000 */
[----:B------:R0:W1:Y:S02]  /*26440*/  SHFL.IDX P6, R14, R13, R12, R11 ;  /* 0x0000000c0d0e7389 */ /* 0x00006400000c000b */
[----:B01---5:R-:W-:Y:S01]  /*26450*/  ENDCOLLECTIVE ;  /* 0x000000000000791b */ /* 0x023fe20003800000 */
.L_x_3155:
[----:B------:R-:W-:Y:S01]  /*26460*/  IMAD R5, R5, 0x2, R22 ;  /* 0x0000000205057824 */ /* 0x000fe200078e0216 */
[----:B------:R-:W-:Y:S01]  /*26470*/  ULDC.64 UR4, c[0x0][0x208] ;  /* 0x0000820000047ab9 */ /* 0x000fe20000000a00 */
[----:B------:R-:W-:Y:S01]  /*26480*/  IMAD.MOV.U32 R13, RZ, RZ, R6 ;  /* 0x000000ffff0d7224 */ /* 0x000fe200078e0006 */
[----:B------:R-:W-:Y:S01]  /*26490*/  MOV R12, 0x1 ;  /* 0x00000001000c7802 */ /* 0x000fe20000000f00 */
[----:B------:R-:W-:-:S05]  /*264a0*/  IMAD.MOV.U32 R2, RZ, RZ, R14 ;  /* 0x000000ffff027224 */ /* 0x000fca00078e000e */
[----:B------:R-:W-:-:S04]  /*264b0*/  IADD3 R2, P0, R2, R4, RZ ;  /* 0x0000000402027210 */ /* 0x000fc80007f1e0ff */
[----:B------:R-:W-:Y:S02]  /*264c0*/  IADD3.X R3, RZ, R3, RZ, P0, !PT ;  /* 0x00000003ff037210 */ /* 0x000fe400007fe4ff */
[----:B------:R-:W-:-:S04]  /*264d0*/  LOP3.LUT R0, R0, 0xffffffbf, RZ, 0xc0, !PT ;  /* 0xffffffbf00007812 */ /* 0x000fc800078ec0ff */
[----:B------:R-:W-:-:S04]  /*264e0*/  @P1 LOP3.LUT R0, R0, 0x40, RZ, 0xfc, !PT ;  /* 0x0000004000001812 */ /* 0x000fc800078efcff */
[----:B------:R-:W-:Y:S01]  /*264f0*/  LOP3.LUT P1, RZ, R0, 0x4, RZ, 0xc0, !PT ;  /* 0x0000000400ff7812 */ /* 0x000fe2000782c0ff */
[----:B------:R0:W-:-:S12]  /*26500*/  STL [R1], R0 ;  /* 0x0000000001007387 */ /* 0x0001d80000100800 */
[----:B------:R-:W-:Y:S01]  /*26510*/  @!PT LDS RZ, [RZ] ;  /* 0x00000000fffff984 */ /* 0x000fe20000000800 */
[----:B------:R-:W-:Y:S01]  /*26520*/  @!PT LDS RZ, [RZ] ;  /* 0x00000000fffff984 */ /* 0x000fe20000000800 */
[----:B------:R-:W-:Y:S01]  /*26530*/  @!PT LDS RZ, [RZ] ;  /* 0x00000000fffff984 */ /* 0x000fe20000000800 */
[----:B------:R0:W-:Y:S04]  /*26540*/  LDGSTS.E.BYPASS.LTC128B.128 [R5+0x1e400], desc[UR4][R2.64], !P1 ;  /* 0x1e40000002057fae */ /* 0x0001e8000c901d44 */
[----:B------:R0:W-:Y:S04]  /*26550*/  LDGSTS.E.BYPASS.LTC128B.128 [R5+0x21400], desc[UR4][R2.64+0x80], !P5 ;  /* 0x2140008002057fae */ /* 0x0001e8000e901d44 */
[----:B------:R0:W-:Y:S02]  /*26560*/  LDGSTS.E.BYPASS.LTC128B.128 [R5+0x24400], desc[UR4][R2.64+0x100], !P4 ;  /* 0x2440010002057fae */ /* 0x0001e4000e101d44 */
[----:B0-----:R-:W-:Y:S05]  /*26570*/  WARPSYNC.COLLECTIVE R15, `(.L_x_3156) ;  /* 0x000000000f087348 */ /* 0x001fea0003c00000 */
[----:B------:R1:W2:Y:S02]  /*26580*/  SHFL.IDX P6, R14, R13, R12, R11 ;  /* 0x0000000c0d0e7389 */ /* 0x0002a400000c000b */
[----:B012---:R-:W-:Y:S01]  /*26590*/  ENDCOLLECTIVE ;  /* 0x000000000000791b */ /* 0x007fe20003800000 */
.L_x_3156:
[----:B------:R-:W-:Y:S02]  /*265a0*/  IMAD.MOV.U32 R13, RZ, RZ, R8 ;  /* 0x000000ffff0d7224 */ /* 0x000fe400078e0008 */
[----:B------:R-:W-:-:S07]  /*265b0*/  IMAD.MOV.U32 R3, RZ, RZ, R14 ;  /* 0x000000ffff037224 */ /* 0x000fce00078e000e */
[----:B------:R-:W-:Y:S05]  /*265c0*/  WARPSYNC.COLLECTIVE R15, `(.L_x_3157) ;  /* 0x000000000f087348 */ /* 0x000fea0003c00000 */
[----:B------:R0:W1:Y:S02]  /*265d0*/  SHFL.IDX P6, R14, R13, R12, R11 ;  /* 0x0000000c0d0e7389 */ /* 0x00006400000c000b */
[----:B01----:R-:W-:Y:S01]  /*265e0*/  ENDCOLLECTIVE ;  /* 0x000000000000791b */ /* 0x003fe20003800000 */
.L_x_3157:
[----:B------:R-:W-:Y:S01]  /*265f0*/  ULDC.64 UR4, c[0x0][0x208] ;  /* 0x0000820000047ab9 */ /* 0x000fe20000000a00 */
[----:B------:R-:W-:Y:S01]  /*26600*/  IMAD.MOV.U32 R13, RZ, RZ, R6 ;  /* 0x000000ffff0d7224 */ /* 0x000fe200078e0006 */
[----:B------:R-:W-:Y:S02]  /*26610*/  MOV R12, 0x2 ;  /* 0x00000002000c7802 */ /* 0x000fe40000000f00 */
[----:B------:R-:W-:-:S04]  /*26620*/  MOV R2, R14 ;  /* 0x0000000e00027202 */ /* 0x000fc80000000f00 */
[----:B------:R-:W-:-:S05]  /*26630*/  IADD3 R2, P0, R2, R4, RZ ;  /* 0x0000000402027210 */ /* 0x000fca0007f1e0ff */
[----:B------:R-:W-:-:S05]  /*26640*/  IMAD.X R3, RZ, RZ, R3, P0 ;  /* 0x000000ffff037224 */ /* 0x000fca00000e0603 */
        /* <DEDUP_REMOVED lines=9> */
.L_x_3158:
[----:B------:R-:W-:Y:S02]  /*266e0*/  IMAD.MOV.U32 R13, RZ, RZ, R8 ;  /* 0x000000ffff0d7224 */ /* 0x000fe400078e0008 */
[----:B------:R-:W-:-:S07]  /*266f0*/  IMAD.MOV.U32 R34, RZ, RZ, R14 ;  /* 0x000000ffff227224 */ /* 0x000fce00078e000e */
[----:B------:R-:W-:Y:S05]  /*26700*/  WARPSYNC.COLLECTIVE R15, `(.L_x_3159) ;  /* 0x000000000f087348 */ /* 0x000fea0003c00000 */
[----:B------:R0:W1:Y:S02]  /*26710*/  SHFL.IDX P6, R14, R13, R12, R11 ;  /* 0x0000000c0d0e7389 */ /* 0x00006400000c000b */
[----:B01----:R-:W-:Y:S01]  /*26720*/  ENDCOLLECTIVE ;  /* 0x000000000000791b */ /* 0x003fe20003800000 */
.L_x_3159:
        /* <DEDUP_REMOVED lines=15> */
.L_x_3160:
[----:B------:R-:W-:Y:S02]  /*26820*/  IMAD.MOV.U32 R13, RZ, RZ, R8 ;  /* 0x000000ffff0d7224 */ /* 0x000fe400078e0008 */
[----:B------:R-:W-:-:S07]  /*26830*/  IMAD.MOV.U32 R34, RZ, RZ, R14 ;  /* 0x000000ffff227224 */ /* 0x000fce00078e000e */
[----:B------:R-:W-:Y:S05]  /*26840*/  WARPSYNC.COLLECTIVE R15, `(.L_x_3161) ;  /* 0x000000000f087348 */ /* 0x000fea0003c00000 */
[----:B------:R0:W1:Y:S02]  /*26850*/  SHFL.IDX P6, R14, R13, R12, R11 ;  /* 0x0000000c0d0e7389 */ /* 0x00006400000c000b */
[----:B01----:R-:W-:Y:S01]  /*26860*/  ENDCOLLECTIVE ;  /* 0x000000000000791b */ /* 0x003fe20003800000 */
.L_x_3161:
        /* <DEDUP_REMOVED lines=15> */
.L_x_3162:
[----:B------:R-:W-:Y:S02]  /*26960*/  IMAD.MOV.U32 R13, RZ, RZ, R8 ;  /* 0x000000ffff0d7224 */ /* 0x000fe400078e0008 */
[----:B------:R-:W-:-:S07]  /*26970*/  IMAD.MOV.U32 R34, RZ, RZ, R14 ;  /* 0x000000ffff227224 */ /* 0x000fce00078e000e */
[----:B------:R-:W-:Y:S05]  /*26980*/  WARPSYNC.COLLECTIVE R15, `(.L_x_3163) ;  /* 0x000000000f087348 */ /* 0x000fea0003c00000 */
[----:B------:R0:W1:Y:S02]  /*26990*/  SHFL.IDX P6, R14, R13, R12, R11 ;  /* 0x0000000c0d0e7389 */ /* 0x00006400000c000b */
[----:B01----:R-:W-:Y:S01]  /*269a0*/  ENDCOLLECTIVE ;  /* 0x000000000000791b */ /* 0x003fe20003800000 */
.L_x_3163:
[----:B------:R-:W-:Y:S01]  /*269b0*/  ULDC.64 UR4, c[0x0][0x208] ;  /* 0x0000820000047ab9 */ /* 0x000fe20000000a00 */
[----:B------:R-:W-:-:S04]  /*269c0*/  MOV R2, R14 ;  /* 0x0000000e00027202 */ /* 0x000fc80000000f00 */
[----:B------:R-:W-:-:S05]  /*269d0*/  IADD3 R2, P0, R2, R4, RZ ;  /* 0x0000000402027210 */ /* 0x000fca0007f1e0ff */
[----:B------:R-:W-:-:S05]  /*269e0*/  IMAD.X R3, RZ, RZ, R34, P0 ;  /* 0x000000ffff037224 */ /* 0x000fca00000e0622 */
        /* <DEDUP_REMOVED lines=8> */
[----:B------:R0:W-:Y:S04]  /*26a70*/  LDGSTS.E.BYPASS.LTC128B.128 [R5+0x23400], desc[UR4][R2.64+0x80], !P5 ;  /* 0x2340008002057fae */ /* 0x0001e8000e901d44 */
[----:B------:R0:W-:Y:S02]  /*26a80*/  LDGSTS.E.BYPASS.LTC128B.128 [R5+0x26400], desc[UR4][R2.64+0x100], !P4 ;  /* 0x2640010002057fae */ /* 0x0001e4000e101d44 */
[----:B0----5:R-:W-:Y:S05]  /*26a90*/  WARPSYNC.COLLECTIVE R15, `(.L_x_3164) ;  /* 0x000000000f087348 */ /* 0x021fea0003c00000 */
[----:B------:R1:W2:Y:S02]  /*26aa0*/  SHFL.IDX P6, R14, R13, R12, R11 ;  /* 0x0000000c0d0e7389 */ /* 0x0002a400000c000b */
[----:B012--5:R-:W-:Y:S01]  /*26ab0*/  ENDCOLLECTIVE ;  /* 0x000000000000791b */ /* 0x027fe20003800000 */
.L_x_3164:
[----:B------:R-:W-:Y:S02]  /*26ac0*/  IMAD.MOV.U32 R13, RZ, RZ, R8 ;  /* 0x000000ffff0d7224 */ /* 0x000fe400078e0008 */
[----:B------:R-:W-:-:S07]  /*26ad0*/  IMAD.MOV.U32 R34, RZ, RZ, R14 ;  /* 0x000000ffff227224 */ /* 0x000fce00078e000e */
[----:B------:R-:W-:Y:S05]  /*26ae0*/  WARPSYNC.COLLECTIVE R15, `(.L_x_3165) ;  /* 0x000000000f087348 */ /* 0x000fea0003c00000 */
[----:B------:R0:W1:Y:S02]  /*26af0*/  SHFL.IDX P6, R14, R13, R12, R11 ;  /* 0x0000000c0d0e7389 */ /* 0x00006400000c000b */
[----:B01----:R-:W-:Y:S01]  /*26b00*/  ENDCOLLECTIVE ;  /* 0x000000000000791b */ /* 0x003fe20003800000 */
.L_x_3165:
[----:B------:R-:W-:Y:S01]  /*26b10*/  MOV R2, R14 ;  /* 0x0000000e00027202 */ /* 0x000fe20000000f00 */
[----:B------:R-:W-:Y:S06]  /*26b20*/  BRA `(.L_x_3166) ;  /* 0xffffffac00147947 */ /* 0x000fec000383ffff */
.L_x_3014:
[----:B0-----:R0:W3:Y:S02]  /*26b30*/  SYNCS.PHASECHK.TRANS64.TRYWAIT P0, [R6+URZ+0x30860], R2 ;  /* 0x03086002060075a7 */ /* 0x0010e4000800017f */
[----:B---3--:R-:W-:Y:S05]  /*26b40*/  @!P0 NANOSLEEP.SYNCS 0x989680 ;  /* 0x009896800000895d */ /* 0x008fea0003900000 */
[----:B------:R-:W3:Y:S02]  /*26b50*/  @!P0 SYNCS.PHASECHK.TRANS64 P0, [R6+URZ+0x30860], R2 ;  /* 0x03086002060085a7 */ /* 0x000ee4000800007f */
[----:B---3--:R-:W-:Y:S05]  /*26b60*/  @!P0 BRA `(.L_x_3014) ;  /* 0xfffffffc00f08947 */ /* 0x008fea000383ffff */
[----:B------:R-:W-:Y:S05]  /*26b70*/  BRA `(.L_x_3167) ;  /* 0xffffffac00807947 */ /* 0x000fea000383ffff */
.L_x_3015:
        /* <DEDUP_REMOVED lines=8> */
.L_x_3169:
[----:B------:R-:W-:Y:S05]  /*26c00*/  BSYNC B1 ;  /* 0x0000000000017941 */ /* 0x000fea0003800000 */
.L_x_3168:
[----:B------:R-:W-:Y:S01]  /*26c10*/  MOV R13, R23 ;  /* 0x00000017000d7202 */ /* 0x000fe20000000f00 */
[----:B------:R-:W-:Y:S01]  /*26c20*/  IMAD.MOV.U32 R12, RZ, RZ, RZ ;  /* 0x000000ffff0c7224 */ /* 0x000fe200078e00ff */
[----:B------:R-:W-:Y:S01]  /*26c30*/  MOV R15, 0xffffffff ;  /* 0xffffffff000f7802 */ /* 0x000fe20000000f00 */
[----:B------:R-:W-:Y:S01]  /*26c40*/  IMAD.MOV.U32 R11, RZ, RZ, 0x181f ;  /* 0x0000181fff0b7424 */ /* 0x000fe200078e00ff */
[----:B------:R-:W-:Y:S01]  /*26c50*/  LEA R5, R5, R22, 0x1 ;  /* 0x0000001605057211 */ /* 0x000fe200078e08ff */
[----:B------:R-:W-:-:S07]  /*26c60*/  IMAD.MOV.U32 R3, RZ, RZ, R14 ;  /* 0x000000ffff037224 */ /* 0x000fce00078e000e */
[----:B------:R-:W-:Y:S05]  /*26c70*/  WARPSYNC.COLLECTIVE R15, `(.L_x_3170) ;  /* 0x000000000f087348 */ /* 0x000fea0003c00000 */
[----:B------:R0:W1:Y:S02]  /*26c80*/  SHFL.IDX P6, R14, R13, R12, R11 ;  /* 0x0000000c0d0e7389 */ /* 0x00006400000c000b */
[----:B01----:R-:W-:Y:S01]  /*26c90*/  ENDCOLLECTIVE ;  /* 0x000000000000791b */ /* 0x003fe20003800000 */
.L_x_3170:
[----:B------:R-:W-:Y:S01]  /*26ca0*/  ULDC.64 UR4, c[0x0][0x208] ;  /* 0x0000820000047ab9 */ /* 0x000fe20000000a00 */
[----:B------:R-:W-:Y:S02]  /*26cb0*/  IMAD.MOV.U32 R13, RZ, RZ, R24 ;  /* 0x000000ffff0d7224 */ /* 0x000fe400078e0018 */
[----:B------:R-:W-:Y:S02]  /*26cc0*/  IMAD.MOV.U32 R12, RZ, RZ, 0x1 ;  /* 0x00000001ff0c7424 */ /* 0x000fe400078e00ff */
[----:B------:R-:W-:-:S05]  /*26cd0*/  IMAD.MOV.U32 R2, RZ, RZ, R14 ;  /* 0x000000ffff027224 */ /* 0x000fca00078e000e */
[----:B------:R-:W-:-:S05]  /*26ce0*/  IADD3 R2, P0, R2, R4, RZ ;  /* 0x0000000402027210 */ /* 0x000fca0007f1e0ff */
        /* <DEDUP_REMOVED lines=9> */
[----:B------:R0:W-:Y:S02]  /*26d80*/  LDGSTS.E.BYPASS.LTC128B.128 [R5+0x6400], desc[UR4][R2.64+0x100], !P0 ;  /* 0x0640010002057fae */ /* 0x0001e4000c101d44 */
[----:B0-----:R-:W-:Y:S05]  /*26d90*/  WARPSYNC.COLLECTIVE R15, `(.L_x_3171) ;  /* 0x000000000f087348 */ /* 0x001fea0003c00000 */
[----:B------:R1:W2:Y:S02]  /*26da0*/  SHFL.IDX P6, R14, R13, R12, R11 ;  /* 0x0000000c0d0e7389 */ /* 0x0002a400000c000b */
[----:B012---:R-:W-:Y:S01]  /*26db0*/  ENDCOLLECTIVE ;  /* 0x000000000000791b */ /* 0x007fe20003800000 */
.L_x_3171:
[----:B------:R-:W-:Y:S01]  /*26dc0*/  IMAD.MOV.U32 R13, RZ, RZ, R23 ;  /* 0x000000ffff0d7224 */ /* 0x000fe200078e0017 */
[----:B------:R-:W-:-:S07]  /*26dd0*/  MOV R3, R14 ;  /* 0x0000000e00037202 */ /* 0x000fce0000000f00 */
[----:B------:R-:W-:Y:S05]  /*26de0*/  WARPSYNC.COLLECTIVE R15, `(.L_x_3172) ;  /* 0x000000000f087348 */ /* 0x000fea0003c00000 */
[----:B------:R0:W1:Y:S02]  /*26df0*/  SHFL.IDX P6, R14, R13, R12, R11 ;  /* 0x0000000c0d0e7389 */ /* 0x00006400000c000b */
[----:B01----:R-:W-:Y:S01]  /*26e00*/  ENDCOLLECTIVE ;  /* 0x000000000000791b */ /* 0x003fe20003800000 */
.L_x_3172:
[----:B------:R-:W-:Y:S01]  /*26e10*/  ULDC.64 UR4, c[0x0][0x208] ;  /* 0x0000820000047ab9 */ /* 0x000fe20000000a00 */
[----:B------:R-:W-:Y:S02]  /*26e20*/  IMAD.MOV.U32 R13, RZ, RZ, R24 ;  /* 0x000000ffff0d7224 */ /* 0x000fe400078e0018 */
[----:B------:R-:W-:Y:S02]  /*26e30*/  IMAD.MOV.U32 R12, RZ, RZ, 0x2 ;  /* 0x00000002ff0c7424 */ /* 0x000fe400078e00ff */
[----:B------:R-:W-:-:S05]  /*26e40*/  IMAD.MOV.U32 R2, RZ, RZ, R14 ;  /* 0x000000ffff027224 */ /* 0x000fca00078e000e */
[----:B------:R-:W-:-:S04]  /*26e50*/  IADD3 R2, P0, R2, R4, RZ ;  /* 0x0000000402027210 */ /* 0x000fc80007f1e0ff */
[----:B------:R-:W-:Y:S02]  /*26e60*/  IADD3.X R3, RZ, R3, RZ, P0, !PT ;  /* 0x00000003ff037210 */ /* 0x000fe400007fe4ff */
        /* <DEDUP_REMOVED lines=12> */
.L_x_3173:
[----:B------:R-:W-:Y:S01]  /*26f30*/  IMAD.MOV.U32 R13, RZ, RZ, R23 ;  /* 0x000000ffff0d7224 */ /* 0x000fe200078e0017 */
[----:B------:R-:W-:-:S07]  /*26f40*/  MOV R3, R14 ;  /* 0x0000000e00037202 */ /* 0x000fce0000000f00 */
[----:B------:R-:W-:Y:S05]  /*26f50*/  WARPSYNC.COLLECTIVE R15, `(.L_x_3174) ;  /* 0x000000000f087348 */ /* 0x000fea0003c00000 */
[----:B------:R0:W1:Y:S02]  /*26f60*/  SHFL.IDX P6, R14, R13, R12, R11 ;  /* 0x0000000c0d0e7389 */ /* 0x00006400000c000b */
[----:B01----:R-:W-:Y:S01]  /*26f70*/  ENDCOLLECTIVE ;  /* 0x000000000000791b */ /* 0x003fe20003800000 */
.L_x_3174:
        /* <DEDUP_REMOVED lines=18> */
.L_x_3175:
[----:B------:R-:W-:Y:S01]  /*270a0*/  IMAD.MOV.U32 R13, RZ, RZ, R23 ;  /* 0x000000ffff0d7224 */ /* 0x000fe200078e0017 */
[----:B------:R-:W-:-:S07]  /*270b0*/  MOV R3, R14 ;  /* 0x0000000e00037202 */ /* 0x000fce0000000f00 */
[----:B------:R-:W-:Y:S05]  /*270c0*/  WARPSYNC.COLLECTIVE R15, `(.L_x_3176) ;  /* 0x000000000f087348 */ /* 0x000fea0003c00000 */
[----:B------:R0:W1:Y:S02]  /*270d0*/  SHFL.IDX P6, R14, R13, R12, R11 ;  /* 0x0000000c0d0e7389 */ /* 0x00006400000c000b */
[----:B01----:R-:W-:Y:S01]  /*270e0*/  ENDCOLLECTIVE ;  /* 0x000000000000791b */ /* 0x003fe20003800000 */
.L_x_3176:
        /* <DEDUP_REMOVED lines=18> */
.L_x_3177:
[----:B------:R-:W-:Y:S01]  /*27210*/  IMAD.MOV.U32 R13, RZ, RZ, R23 ;  /* 0x000000ffff0d7224 */ /* 0x000fe200078e0017 */
[----:B------:R-:W-:-:S07]  /*27220*/  MOV R3, R14 ;  /* 0x0000000e00037202 */ /* 0x000fce0000000f00 */
[----:B------:R-:W-:Y:S05]  /*27230*/  WARPSYNC.COLLECTIVE R15, `(.L_x_3178) ;  /* 0x000000000f087348 */ /* 0x000fea0003c00000 */
[----:B------:R0:W1:Y:S02]  /*27240*/  SHFL.IDX P6, R14, R13, R12, R11 ;  /* 0x0000000c0d0e7389 */ /* 0x00006400000c000b */
[----:B01----:R-:W-:Y:S01]  /*27250*/  ENDCOLLECTIVE ;  /* 0x000000000000791b */ /* 0x003fe20003800000 */
.L_x_3178:
        /* <DEDUP_REMOVED lines=18> */
.L_x_3179:
[----:B------:R-:W-:Y:S01]  /*27380*/  IMAD.MOV.U32 R13, RZ, RZ, R23 ;  /* 0x000000ffff0d7224 */ /* 0x000fe200078e0017 */
[----:B------:R-:W-:-:S07]  /*27390*/  MOV R24, R14 ;  /* 0x0000000e00187202 */ /* 0x000fce0000000f00 */
[----:B------:R-:W-:Y:S05]  /*273a0*/  WARPSYNC.COLLECTIVE R15, `(.L_x_3180) ;  /* 0x000000000f087348 */ /* 0x000fea0003c00000 */
[----:B------:R0:W1:Y:S02]  /*273b0*/  SHFL.IDX P6, R14, R13, R12, R11 ;  /* 0x0000000c0d0e7389 */ /* 0x00006400000c000b */
[----:B01----:R-:W-:Y:S01]  /*273c0*/  ENDCOLLECTIVE ;  /* 0x000000000000791b */ /* 0x003fe20003800000 */
.L_x_3180:
[----:B------:R-:W-:Y:S05]  /*273d0*/  BRA `(.L_x_3181) ;  /* 0xffffffa800687947 */ /* 0x000fea000383ffff */
.L_x_3023:
[----:B0-----:R0:W1:Y:S02]  /*273e0*/  SYNCS.PHASECHK.TRANS64.TRYWAIT P0, [R0+URZ+0x30860], R3 ;  /* 0x03086003000075a7 */ /* 0x001064000800017f */
[----:B-1----:R-:W-:Y:S05]  /*273f0*/  @!P0 NANOSLEEP.SYNCS 0x989680 ;  /* 0x009896800000895d */ /* 0x002fea0003900000 */
[----:B------:R-:W1:Y:S02]  /*27400*/  @!P0 SYNCS.PHASECHK.TRANS64 P0, [R0+URZ+0x30860], R3 ;  /* 0x03086003000085a7 */ /* 0x000e64000800007f */
[----:B-1----:R-:W-:Y:S05]  /*27410*/  @!P0 BRA `(.L_x_3023) ;  /* 0xfffffffc00f08947 */ /* 0x002fea000383ffff */
[----:B------:R-:W-:Y:S05]  /*27420*/  BRA `(.L_x_3182) ;  /* 0xffffffac00987947 */ /* 0x000fea000383ffff */
.L_x_3024:
[----:B------:R-:W-:Y:S01]  /*27430*/  BSSY B0, `(.L_x_3183) ;  /* 0x0000008000007945 */ /* 0x000fe20003800000 */
[----:B------:R-:W-:Y:S01]  /*27440*/  IMAD.MOV.U32 R13, RZ, RZ, R24 ;  /* 0x000000ffff0d7224 */ /* 0x000fe200078e0018 */
[----:B------:R-:W-:Y:S01]  /*27450*/  MOV R12, RZ ;  /* 0x000000ff000c7202 */ /* 0x000fe20000000f00 */
[----:B------:R-:W-:Y:S02]  /*27460*/  IMAD.MOV.U32 R11, RZ, RZ, 0x181f ;  /* 0x0000181fff0b7424 */ /* 0x000fe400078e00ff */
[----:B------:R-:W-:-:S07]  /*27470*/  IMAD.MOV.U32 R15, RZ, RZ, -0x1 ;  /* 0xffffffffff0f7424 */ /* 0x000fce00078e00ff */
[----:B0-2---:R-:W-:Y:S05]  /*27480*/  WARPSYNC.COLLECTIVE R15, `(.L_x_3184) ;  /* 0x000000000f087348 */ /* 0x005fea0003c00000 */
[----:B--2---:R1:W2:Y:S02]  /*27490*/  SHFL.IDX P6, R14, R13, R12, R11 ;  /* 0x0000000c0d0e7389 */ /* 0x0042a400000c000b */
[----:B012---:R-:W-:Y:S01]  /*274a0*/  ENDCOLLECTIVE ;  /* 0x000000000000791b */ /* 0x007fe20003800000 */
.L_x_3184:
[----:B------:R-:W-:Y:S05]  /*274b0*/  BSYNC B0 ;  /* 0x0000000000007941 */ /* 0x000fea0003800000 */
.L_x_3183:
[----:B------:R-:W-:Y:S01]  /*274c0*/  IMAD.MOV.U32 R13, RZ, RZ, R23 ;  /* 0x000000ffff0d7224 */ /* 0x000fe200078e0017 */
[----:B------:R-:W-:Y:S01]  /*274d0*/  MOV R11, 0x181f ;  /* 0x0000181f000b7802 */ /* 0x000fe20000000f00 */
[----:B------:R-:W-:Y:S01]  /*274e0*/  IMAD.MOV.U32 R12, RZ, RZ, RZ ;  /* 0x000000ffff0c7224 */ /* 0x000fe200078e00ff */
[----:B------:R-:W-:Y:S01]  /*274f0*/  MOV R3, R14 ;  /* 0x0000000e00037202 */ /* 0x000fe20000000f00 */
[----:B------:R-:W-:Y:S02]  /*27500*/  IMAD.MOV.U32 R15, RZ, RZ, -0x1 ;  /* 0xffffffffff0f7424 */ /* 0x000fe400078e00ff */
[----:B------:R-:W-:Y:S02]  /*27510*/  IMAD.SHL.U32 R5, R33, 0x2, RZ ;  /* 0x0000000221057824 */ /* 0x000fe400078e00ff */
[----:B------:R-:W-:-:S07]  /*27520*/  IMAD R4, R7, 0x2, R22 ;  /* 0x0000000207047824 */ /* 0x000fce00078e0216 */
[----:B------:R-:W-:Y:S05]  /*27530*/  WARPSYNC.COLLECTIVE R15, `(.L_x_3185) ;  /* 0x000000000f087348 */ /* 0x000fea0003c00000 */
[----:B------:R0:W1:Y:S02]  /*27540*/  SHFL.IDX P6, R14, R13, R12, R11 ;  /* 0x0000000c0d0e7389 */ /* 0x00006400000c000b */
[----:B01----:R-:W-:Y:S01]  /*27550*/  ENDCOLLECTIVE ;  /* 0x000000000000791b */ /* 0x003fe20003800000 */
.L_x_3185:
[----:B------:R-:W-:Y:S01]  /*27560*/  ULDC UR4, c[0x0][0x2f4] ;  /* 0x0000bd0000047ab9 */ /* 0x000fe20000000800 */
[----:B------:R-:W-:Y:S01]  /*27570*/  ULDC.64 UR6, c[0x0][0x208] ;  /* 0x0000820000067ab9 */ /* 0x000fe20000000a00 */
[----:B------:R-:W-:Y:S02]  /*27580*/  ISETP.GE.AND P2, PT, R33, UR4, PT ;  /* 0x0000000421007c0c */ /* 0x000fe4000bf46270 */
[----:B------:R-:W-:Y:S02]  /*27590*/  ISETP.GE.AND P1, PT, R36, UR4, PT ;  /* 0x0000000424007c0c */ /* 0x000fe4000bf26270 */
[C---:B------:R-:W-:Y:S02]  /*275a0*/  ISETP.LT.OR P3, PT, R6.reuse, 0x1, P2 ;  /* 0x000000010600780c */ /* 0x040fe40001761670 */
[----:B------:R-:W-:Y:S01]  /*275b0*/  ISETP.LT.OR P4, PT, R6, 0x1, P1 ;  /* 0x000000010600780c */ /* 0x000fe20000f81670 */
[----:B------:R-:W-:Y:S01]  /*275c0*/  IMAD.MOV.U32 R13, RZ, RZ, R24 ;  /* 0x000000ffff0d7224 */ /* 0x000fe200078e0018 */
[----:B------:R-:W-:-:S02]  /*275d0*/  MOV R12, 0x1 ;  /* 0x00000001000c7802 */ /* 0x000fc40000000f00 */
[----:B------:R-:W-:-:S04]  /*275e0*/  IADD3 R2, P0, R14, R5, RZ ;  /* 0x000000050e027210 */ /* 0x000fc80007f1e0ff */
[----:B------:R-:W-:Y:S02]  /*275f0*/  IADD3.X R3, RZ, R3, RZ, P0, !PT ;  /* 0x00000003ff037210 */ /* 0x000fe400007fe4ff */
[----:B------:R-:W-:-:S03]  /*27600*/  ISETP.GE.AND P0, PT, R35, UR4, PT ;  /* 0x0000000423007c0c */ /* 0x000fc6000bf06270 */
[----:B------:R-:W-:Y:S01]  /*27610*/  @!PT LDS RZ, [RZ] ;  /* 0x00000000fffff984 */ /* 0x000fe20000000800 */
[----:B------:R-:W-:Y:S01]  /*27620*/  @!PT LDS RZ, [RZ] ;  /* 0x00000000fffff984 */ /* 0x000fe20000000800 */
[----:B------:R-:W-:Y:S01]  /*27630*/  @!PT LDS RZ, [RZ] ;  /* 0x00000000fffff984 */ /* 0x000fe20000000800 */
[----:B------:R0:W-:Y:S01]  /*27640*/  LDGSTS.E.BYPASS.LTC128B.128 [R4+0x400], desc[UR6][R2.64], !P3 ;  /* 0x0040000002047fae */ /* 0x0001e2000d901d46 */
[----:B------:R-:W-:-:S03]  /*27650*/  ISETP.LT.OR P3, PT, R6, 0x1, P0 ;  /* 0x000000010600780c */ /* 0x000fc60000761670 */
[----:B------:R0:W-:Y:S10]  /*27660*/  LDGSTS.E.BYPASS.LTC128B.128 [R4+0x3400], desc[UR6][R2.64+0x80], !P4 ;  /* 0x0340008002047fae */ /* 0x0001f4000e101d46 */
[----:B------:R0:W-:Y:S01]  /*27670*/  LDGSTS.E.BYPASS.LTC128B.128 [R4+0x6400], desc[UR6][R2.64+0x100], !P3 ;  /* 0x0640010002047fae */ /* 0x0001e2000d901d46 */
[----:B------:R-:W-:-:S13]  /*27680*/  ISETP.LT.OR P3, PT, R6, 0x11, P2 ;  /* 0x000000110600780c */ /* 0x000fda0001761670 */
[----:B0-----:R-:W-:Y:S05]  /*27690*/  WARPSYNC.COLLECTIVE R15, `(.L_x_3186) ;  /* 0x000000000f087348 */ /* 0x001fea0003c00000 */
[----:B------:R1:W2:Y:S02]  /*276a0*/  SHFL.IDX P6, R14, R13, R12, R11 ;  /* 0x0000000c0d0e7389 */ /* 0x0002a400000c000b */
[----:B012---:R-:W-:Y:S01]  /*276b0*/  ENDCOLLECTIVE ;  /* 0x000000000000791b */ /* 0x007fe20003800000 */
.L_x_3186:
[----:B------:R-:W-:Y:S02]  /*276c0*/  IMAD.MOV.U32 R13, RZ, RZ, R23 ;  /* 0x000000ffff0d7224 */ /* 0x000fe400078e0017 */
[----:B------:R-:W-:-:S07]  /*276d0*/  IMAD.MOV.U32 R7, RZ, RZ, R14 ;  /* 0x000000ffff077224 */ /* 0x000fce00078e000e */
[----:B------:R-:W-:Y:S05]  /*276e0*/  WARPSYNC.COLLECTIVE R15, `(.L_x_3187) ;  /* 0x000000000f087348 */ /* 0x000fea0003c00000 */
[----:B------:R0:W1:Y:S02]  /*276f0*/  SHFL.IDX P6, R14, R13, R12, R11 ;  /* 0x0000000c0d0e7389 */ /* 0x00006400000c000b */
[----:B01----:R-:W-:Y:S01]  /*27700*/  ENDCOLLECTIVE ;  /* 0x000000000000791b */ /* 0x003fe20003800000 */
.L_x_3187:
[----:B------:R-:W-:Y:S01]  /*27710*/  ULDC.64 UR4, c[0x0][0x208] ;  /* 0x0000820000047ab9 */ /* 0x000fe20000000a00 */
[----:B------:R-:W-:Y:S02]  /*27720*/  IMAD.MOV.U32 R13, RZ, RZ, R24 ;  /* 0x000000ffff0d7224 */ /* 0x000fe400078e0018 */
[----:B------:R-:W-:Y:S01]  /*27730*/  IMAD.MOV.U32 R12, RZ, RZ, 0x2 ;  /* 0x00000002ff0c7424 */ /* 0x000fe200078e00ff */
[----:B------:R-:W-:-:S04]  /*27740*/  IADD3 R2, P4, R14, R5, RZ ;  /* 0x000000050e027210 */ /* 0x000fc80007f9e0ff */
[----:B------:R-:W-:Y:S02]  /*27750*/  IADD3.X R3, RZ, R7, RZ, P4, !PT ;  /* 0x00000007ff037210 */ /* 0x000fe400027fe4ff */
[----:B------:R-:W-:-:S03]  /*27760*/  ISETP.LT.OR P4, PT, R6, 0x11, P1 ;  /* 0x000000110600780c */ /* 0x000fc60000f81670 */
[----:B------:R-:W-:Y:S01]  /*27770*/  @!PT LDS RZ, [RZ] ;  /* 0x00000000fffff984 */ /* 0x000fe20000000800 */
[----:B------:R-:W-:Y:S01]  /*27780*/  @!PT LDS RZ, [RZ] ;  /* 0x00000000fffff984 */ /* 0x000fe20000000800 */
[----:B------:R-:W-:Y:S01]  /*27790*/  @!PT LDS RZ, [RZ] ;  /* 0x00000000fffff984 */ /* 0x000fe20000000800 */
[----:B------:R0:W-:Y:S01]  /*277a0*/  LDGSTS.E.BYPASS.LTC128B.128 [R4+0xc00], desc[UR4][R2.64], !P3 ;  /* 0x00c0000002047fae */ /* 0x0001e2000d901d44 */
[----:B------:R-:W-:-:S09]  /*277b0*/  ISETP.LT.OR P3, PT, R6, 0x11, P0 ;  /* 0x000000110600780c */ /* 0x000fd20000761670 */
[----:B------:R0:W-:Y:S04]  /*277c0*/  LDGSTS.E.BYPASS.LTC128B.128 [R4+0x3c00], desc[UR4][R2.64+0x80], !P4 ;  /* 0x03c0008002047fae */ /* 0x0001e8000e101d44 */
[----:B------:R0:W-:Y:S01]  /*277d0*/  LDGSTS.E.BYPASS.LTC128B.128 [R4+0x6c00], desc[UR4][R2.64+0x100], !P3 ;  /* 0x06c0010002047fae */ /* 0x0001e2000d901d44 */
[----:B------:R-:W-:-:S13]  /*277e0*/  ISETP.LT.OR P3, PT, R6, 0x21, P2 ;  /* 0x000000210600780c */ /* 0x000fda0001761670 */
[----:B0-----:R-:W-:Y:S05]  /*277f0*/  WARPSYNC.COLLECTIVE R15, `(.L_x_3188) ;  /* 0x000000000f087348 */ /* 0x001fea0003c00000 */
[----:B------:R1:W2:Y:S02]  /*27800*/  SHFL.IDX P6, R14, R13, R12, R11 ;  /* 0x0000000c0d0e7389 */ /* 0x0002a400000c000b */
[----:B012---:R-:W-:Y:S01]  /*27810*/  ENDCOLLECTIVE ;  /* 0x000000000000791b */ /* 0x007fe20003800000 */
.L_x_3188:
[----:B------:R-:W-:Y:S01]  /*27820*/  IMAD.MOV.U32 R13, RZ, RZ, R23 ;  /* 0x000000ffff0d7224 */ /* 0x000fe200078e0017 */
[----:B------:R-:W-:-:S07]  /*27830*/  MOV R7, R14 ;  /* 0x0000000e00077202 */ /* 0x000fce0000000f00 */
[----:B------:R-:W-:Y:S05]  /*27840*/  WARPSYNC.COLLECTIVE R15, `(.L_x_3189) ;  /* 0x000000000f087348 */ /* 0x000fea0003c00000 */
[----:B------:R0:W1:Y:S02]  /*27850*/  SHFL.IDX P6, R14, R13, R12, R11 ;  /* 0x0000000c0d0e7389 */ /* 0x00006400000c000b */
[----:B01----:R-:W-:Y:S01]  /*27860*/  ENDCOLLECTIVE ;  /* 0x000000000000791b */ /* 0x003fe20003800000 */
.L_x_3189:
[----:B------:R-:W-:Y:S01]  /*27870*/  ULDC.64 UR4, c[0x0][0x208] ;  /* 0x0000820000047ab9 */ /* 0x000fe20000000a00 */
[----:B------:R-:W-:Y:S01]  /*27880*/  MOV R13, R24 ;  /* 0x00000018000d7202 */ /* 0x000fe20000000f00 */
[----:B------:R-:W-:Y:S01]  /*27890*/  IMAD.MOV.U32 R12, RZ, RZ, 0x3 ;  /* 0x00000003ff0c7424 */ /* 0x000fe200078e00ff */
[----:B------:R-:W-:-:S05]  /*278a0*/  IADD3 R2, P4, R14, R5, RZ ;  /* 0x000000050e027210 */ /* 0x000fca0007f9e0ff */
[----:B------:R-:W-:Y:S01]  /*278b0*/  IMAD.X R3, RZ, RZ, R7, P4 ;  /* 0x000000ffff037224 */ /* 0x000fe200020e0607 */
[----:B------:R-:W-:-:S04]  /*278c0*/  ISETP.LT.OR P4, PT, R6, 0x21, P1 ;  /* 0x000000210600780c */ /* 0x000fc80000f81670 */
[----:B------:R-:W-:Y:S01]  /*278d0*/  @!PT LDS RZ, [RZ] ;  /* 0x00000000fffff984 */ /* 0x000fe20000000800 */
[----:B------:R-:W-:Y:S01]  /*278e0*/  @!PT LDS RZ, [RZ] ;  /* 0x00000000fffff984 */ /* 0x000fe20000000800 */
[----:B------:R-:W-:Y:S01]  /*278f0*/  @!PT LDS RZ, [RZ] ;  /* 0x00000000fffff984 */ /* 0x000fe20000000800 */
[----:B------:R0:W-:Y:S01]  /*27900*/  LDGSTS.E.BYPASS.LTC128B.128 [R4+0x1400], desc[UR4][R2.64], !P3 ;  /* 0x0140000002047fae */ /* 0x0001e2000d901d44 */
[----:B------:R-:W-:-:S08]  /*27910*/  ISETP.LT.OR P3, PT, R6, 0x21, P0 ;  /* 0x000000210600780c */ /* 0x000fd00000761670 */
[----:B------:R0:W-:Y:S05]  /*27920*/  LDGSTS.E.BYPASS.LTC128B.128 [R4+0x4400], desc[UR4][R2.64+0x80], !P4 ;  /* 0x0440008002047fae */ /* 0x0001ea000e101d44 */
[----:B------:R0:W-:Y:S01]  /*27930*/  LDGSTS.E.BYPASS.LTC128B.128 [R4+0x7400], desc[UR4][R2.64+0x100], !P3 ;  /* 0x0740010002047fae */ /* 0x0001e2000d901d44 */
[----:B------:R-:W-:-:S13]  /*27940*/  ISETP.LT.OR P3, PT, R6, 0x31, P2 ;  /* 0x000000310600780c */ /* 0x000fda0001761670 */
[----:B0-----:R-:W-:Y:S05]  /*27950*/  WARPSYNC.COLLECTIVE R15, `(.L_x_3190) ;  /* 0x000000000f087348 */ /* 0x001fea0003c00000 */
[----:B------:R1:W2:Y:S02]  /*27960*/  SHFL.IDX P6, R14, R13, R12, R11 ;  /* 0x0000000c0d0e7389 */ /* 0x0002a400000c000b */
[----:B012---:R-:W-:Y:S01]  /*27970*/  ENDCOLLECTIVE ;  /* 0x000000000000791b */ /* 0x007fe20003800000 */
.L_x_3190:
[----:B------:R-:W-:Y:S01]  /*27980*/  MOV R13, R23 ;  /* 0x00000017000d7202 */ /* 0x000fe20000000f00 */
[----:B------:R-:W-:-:S07]  /*27990*/  IMAD.MOV.U32 R7, RZ, RZ, R14 ;  /* 0x000000ffff077224 */ /* 0x000fce00078e000e */
[----:B------:R-:W-:Y:S05]  /*279a0*/  WARPSYNC.COLLECTIVE R15, `(.L_x_3191) ;  /* 0x000000000f087348 */ /* 0x000fea0003c00000 */
[----:B------:R0:W1:Y:S02]  /*279b0*/  SHFL.IDX P6, R14, R13, R12, R11 ;  /* 0x0000000c0d0e7389 */ /* 0x00006400000c000b */
[----:B01----:R-:W-:Y:S01]  /*279c0*/  ENDCOLLECTIVE ;  /* 0x000000000000791b */ /* 0x003fe20003800000 */
.L_x_3191:
[----:B------:R-:W-:Y:S01]  /*279d0*/  ULDC.64 UR4, c[0x0][0x208] ;  /* 0x0000820000047ab9 */ /* 0x000fe20000000a00 */
[----:B------:R-:W-:Y:S01]  /*279e0*/  IMAD.MOV.U32 R13, RZ, RZ, R24 ;  /* 0x000000ffff0d7224 */ /* 0x000fe200078e0018 */
[----:B------:R-:W-:Y:S02]  /*279f0*/  MOV R12, 0x4 ;  /* 0x00000004000c7802 */ /* 0x000fe40000000f00 */
        /* <DEDUP_REMOVED lines=14> */
.L_x_3192:
[----:B------:R-:W-:Y:S02]  /*27ae0*/  IMAD.MOV.U32 R13, RZ, RZ, R23 ;  /* 0x000000ffff0d7224 */ /* 0x000fe400078e0017 */
[----:B------:R-:W-:-:S07]  /*27af0*/  IMAD.MOV.U32 R7, RZ, RZ, R14 ;  /* 0x000000ffff077224 */ /* 0x000fce00078e000e */
[----:B------:R-:W-:Y:S05]  /*27b00*/  WARPSYNC.COLLECTIVE R15, `(.L_x_3193) ;  /* 0x000000000f087348 */ /* 0x000fea0003c00000 */
[----:B------:R0:W1:Y:S02]  /*27b10*/  SHFL.IDX P6, R14, R13, R12, R11 ;  /* 0x0000000c0d0e7389 */ /* 0x00006400000c000b */
[----:B01----:R-:W-:Y:S01]  /*27b20*/  ENDCOLLECTIVE ;  /* 0x000000000000791b */ /* 0x003fe20003800000 */
.L_x_3193:
        /* <DEDUP_REMOVED lines=12> */
[----:B------:R0:W-:Y:S02]  /*27bf0*/  LDGSTS.E.BYPASS.LTC128B.128 [R4+0x8400], desc[UR4][R2.64+0x100], !P3 ;  /* 0x0840010002047fae */ /* 0x0001e4000d901d44 */
[----:B0-----:R-:W-:Y:S05]  /*27c00*/  WARPSYNC.COLLECTIVE R15, `(.L_x_3194) ;  /* 0x000000000f087348 */ /* 0x001fea0003c00000 */
[----:B------:R1:W2:Y:S02]  /*27c10*/  SHFL.IDX P6, R14, R13, R12, R11 ;  /* 0x0000000c0d0e7389 */ /* 0x0002a400000c000b */
[----:B012---:R-:W-:Y:S01]  /*27c20*/  ENDCOLLECTIVE ;  /* 0x000000000000791b */ /* 0x007fe20003800000 */
.L_x_3194:
[----:B------:R-:W-:Y:S01]  /*27c30*/  IMAD.MOV.U32 R13, RZ, RZ, R23 ;  /* 0x000000ffff0d7224 */ /* 0x000fe200078e0017 */
[----:B------:R-:W-:-:S07]  /*27c40*/  MOV R24, R14 ;  /* 0x0000000e00187202 */ /* 0x000fce0000000f00 */
[----:B------:R-:W-:Y:S05]  /*27c50*/  WARPSYNC.COLLECTIVE R15, `(.L_x_3195) ;  /* 0x000000000f087348 */ /* 0x000fea0003c00000 */
[----:B------:R0:W1:Y:S02]  /*27c60*/  SHFL.IDX P6, R14, R13, R12, R11 ;  /* 0x0000000c0d0e7389 */ /* 0x00006400000c000b */
[----:B01----:R-:W-:Y:S01]  /*27c70*/  ENDCOLLECTIVE ;  /* 0x000000000000791b */ /* 0x003fe20003800000 */
.L_x_3195:
[----:B------:R-:W-:Y:S05]  /*27c80*/  BRA `(.L_x_3196) ;  /* 0xffffffa8008c7947 */ /* 0x000fea000383ffff */
.L_x_3029:
[----:B------:R-:W-:Y:S01]  /*27c90*/  BSSY B0, `(.L_x_3197) ;  /* 0x0000008000007945 */ /* 0x000fe20003800000 */
[----:B------:R-:W-:Y:S01]  /*27ca0*/  IMAD.MOV.U32 R13, RZ, RZ, R16 ;  /* 0x000000ffff0d7224 */ /* 0x000fe200078e0010 */
[----:B------:R-:W-:Y:S01]  /*27cb0*/  MOV R12, RZ ;  /* 0x000000ff000c7202 */ /* 0x000fe20000000f00 */
[----:B0-----:R-:W-:Y:S02]  /*27cc0*/  IMAD.MOV.U32 R11, RZ, RZ, 0x1f ;  /* 0x0000001fff0b7424 */ /* 0x001fe400078e00ff */
[----:B------:R-:W-:-:S07]  /*27cd0*/  IMAD.MOV.U32 R15, RZ, RZ, -0x1 ;  /* 0xffffffffff0f7424 */ /* 0x000fce00078e00ff */
[----:B------:R-:W-:Y:S05]  /*27ce0*/  WARPSYNC.COLLECTIVE R15, `(.L_x_3198) ;  /* 0x000000000f087348 */ /* 0x000fea0003c00000 */
[----:B------:R0:W1:Y:S02]  /*27cf0*/  SHFL.IDX P6, R14, R13, R12, R11 ;  /* 0x0000000c0d0e7389 */ /* 0x00006400000c000b */
[----:B01----:R-:W-:Y:S01]  /*27d00*/  ENDCOLLECTIVE ;  /* 0x000000000000791b */ /* 0x003fe20003800000 */
.L_x_3198:
[----:B------:R-:W-:Y:S05]  /*27d10*/  BSYNC B0 ;  /* 0x0000000000007941 */ /* 0x000fea0003800000 */
.L_x_3197:
[----:B------:R-:W-:Y:S01]  /*27d20*/  IMAD.MOV.U32 R13, RZ, RZ, R16 ;  /* 0x000000ffff0d7224 */ /* 0x000fe200078e0010 */
[----:B------:R-:W-:Y:S01]  /*27d30*/  MOV R11, 0x1f ;  /* 0x0000001f000b7802 */ /* 0x000fe20000000f00 */
[----:B------:R-:W-:Y:S01]  /*27d40*/  IMAD.MOV.U32 R12, RZ, RZ, 0x1 ;  /* 0x00000001ff0c7424 */ /* 0x000fe200078e00ff */
[----:B------:R-:W-:Y:S01]  /*27d50*/  MOV R0, R14 ;  /* 0x0000000e00007202 */ /* 0x000fe20000000f00 */
[----:B------:R-:W-:Y:S01]  /*27d60*/  IMAD.MOV.U32 R15, RZ, RZ, -0x1 ;  /* 0xffffffffff0f7424 */ /* 0x000fe200078e00ff */
[----:B------:R-:W-:-:S07]  /*27d70*/  IADD3 R5, R19, R8, RZ ;  /* 0x0000000813057210 */ /* 0x000fce0007ffe0ff */
[----:B------:R-:W-:Y:S05]  /*27d80*/  WARPSYNC.COLLECTIVE R15, `(.L_x_3199) ;  /* 0x000000000f087348 */ /* 0x000fea0003c00000 */
[----:B------:R0:W1:Y:S02]  /*27d90*/  SHFL.IDX P6, R14, R13, R12, R11 ;  /* 0x0000000c0d0e7389 */ /* 0x00006400000c000b */
[----:B01----:R-:W-:Y:S01]  /*27da0*/  ENDCOLLECTIVE ;  /* 0x000000000000791b */ /* 0x003fe20003800000 */
.L_x_3199:
[----:B------:R-:W-:Y:S01]  /*27db0*/  ULDC UR4, c[0x0][0xc3c] ;  /* 0x00030f0000047ab9 */ /* 0x000fe20000000800 */
[----:B------:R-:W-:Y:S01]  /*27dc0*/  ULDC.64 UR6, c[0x0][0x208] ;  /* 0x0000820000067ab9 */ /* 0x000fe20000000a00 */
        /* <DEDUP_REMOVED lines=17> */
.L_x_3200:
[----:B------:R-:W-:Y:S01]  /*27ee0*/  IMAD.MOV.U32 R12, RZ, RZ, 0x2 ;  /* 0x00000002ff0c7424 */ /* 0x000fe200078e00ff */
[----:B------:R-:W-:-:S05]  /*27ef0*/  SEL R6, R14, RZ, P1 ;  /* 0x000000ff0e067207 */ /* 0x000fca0000800000 */
[----:B------:R-:W-:-:S05]  /*27f00*/  IMAD.IADD R6, R5, 0x1, R6 ;  /* 0x0000000105067824 */ /* 0x000fca00078e0206 */
[----:B------:R-:W-:-:S07]  /*27f10*/  MOV R13, R6 ;  /* 0x00000006000d7202 */ /* 0x000fce0000000f00 */
[----:B------:R-:W-:Y:S05]  /*27f20*/  WARPSYNC.COLLECTIVE R15, `(.L_x_3201) ;  /* 0x000000000f087348 */ /* 0x000fea0003c00000 */
[----:B------:R0:W1:Y:S02]  /*27f30*/  SHFL.UP P6, R14, R13, R12, R11 ;  /* 0x0400000c0d0e7389 */ /* 0x00006400000c000b */
[----:B01----:R-:W-:Y:S01]  /*27f40*/  ENDCOLLECTIVE ;  /* 0x000000000000791b */ /* 0x003fe20003800000 */
.L_x_3201:
[----:B------:R-:W-:Y:S01]  /*27f50*/  IMAD.MOV.U32 R12, RZ, RZ, 0x4 ;  /* 0x00000004ff0c7424 */ /* 0x000fe200078e00ff */
[----:B------:R-:W-:-:S05]  /*27f60*/  SEL R7, R14, RZ, P2 ;  /* 0x000000ff0e077207 */ /* 0x000fca0001000000 */
[----:B------:R-:W-:-:S05]  /*27f70*/  IMAD.IADD R7, R6, 0x1, R7 ;  /* 0x0000000106077824 */ /* 0x000fca00078e0207 */
[----:B------:R-:W-:-:S07]  /*27f80*/  MOV R13, R7 ;  /* 0x00000007000d7202 */ /* 0x000fce0000000f00 */
[----:B------:R-:W-:Y:S05]  /*27f90*/  WARPSYNC.COLLECTIVE R15, `(.L_x_3202) ;  /* 0x000000000f087348 */ /* 0x000fea0003c00000 */
[----:B------:R0:W1:Y:S02]  /*27fa0*/  SHFL.UP P6, R14, R13, R12, R11 ;  /* 0x0400000c0d0e7389 */ /* 0x00006400000c000b */
[----:B01----:R-:W-:Y:S01]  /*27fb0*/  ENDCOLLECTIVE ;  /* 0x000000000000791b */ /* 0x003fe20003800000 */
.L_x_3202:
[----:B------:R-:W-:Y:S01]  /*27fc0*/  IMAD.MOV.U32 R12, RZ, RZ, 0x8 ;  /* 0x00000008ff0c7424 */ /* 0x000fe200078e00ff */
[----:B------:R-:W-:-:S05]  /*27fd0*/  SEL R2, R14, RZ, P3 ;  /* 0x000000ff0e027207 */ /* 0x000fca0001800000 */
[----:B------:R-:W-:-:S05]  /*27fe0*/  IMAD.IADD R2, R7, 0x1, R2 ;  /* 0x0000000107027824 */ /* 0x000fca00078e0202 */
[----:B------:R-:W-:-:S07]  /*27ff0*/  MOV R13, R2 ;  /* 0x00000002000d7202 */ /* 0x000fce0000000f00 */
[----:B------:R-:W-:Y:S05]  /*28000*/  WARPSYNC.COLLECTIVE R15, `(.L_x_3203) ;  /* 0x000000000f087348 */ /* 0x000fea0003c00000 */
[----:B------:R0:W1:Y:S02]  /*28010*/  SHFL.UP P6, R14, R13, R12, R11 ;  /* 0x0400000c0d0e7389 */ /* 0x00006400000c000b */
[----:B01----:R-:W-:Y:S01]  /*28020*/  ENDCOLLECTIVE ;  /* 0x000000000000791b */ /* 0x003fe20003800000 */
.L_x_3203:
[----:B------:R-:W-:Y:S01]  /*28030*/  IMAD.MOV.U32 R12, RZ, RZ, 0x10 ;  /* 0x00000010ff0c7424 */ /* 0x000fe200078e00ff */
[----:B------:R-:W-:-:S05]  /*28040*/  SEL R3, R14, RZ, P4 ;  /* 0x000000ff0e037207 */ /* 0x000fca0002000000 */
[----:B------:R-:W-:-:S05]  /*28050*/  IMAD.IADD R3, R2, 0x1, R3 ;  /* 0x0000000102037824 */ /* 0x000fca00078e0203 */
[----:B------:R-:W-:-:S07]  /*28060*/  MOV R13, R3 ;  /* 0x00000003000d7202 */ /* 0x000fce0000000f00 */
[----:B------:R-:W-:Y:S05]  /*28070*/  WARPSYNC.COLLECTIVE R15, `(.L_x_3204) ;  /* 0x000000000f087348 */ /* 0x000fea0003c00000 */
[----:B------:R0:W1:Y:S02]  /*28080*/  SHFL.UP P6, R14, R13, R12, R11 ;  /* 0x0400000c0d0e7389 */ /* 0x00006400000c000b */
[----:B01----:R-:W-:Y:S01]  /*28090*/  ENDCOLLECTIVE ;  /* 0x000000000000791b */ /* 0x003fe20003800000 */
.L_x_3204:
        /* <DEDUP_REMOVED lines=8> */
.L_x_3205:
[----:B------:R-:W-:Y:S05]  /*28120*/  BRA `(.L_x_3206) ;  /* 0xffffffa800a87947 */ /* 0x000fea000383ffff */
.L_x_3034:
[----:B------:R-:W-:Y:S01]  /*28130*/  BSSY B0, `(.L_x_3207) ;  /* 0x0000008000007945 */ /* 0x000fe20003800000 */
[----:B-----5:R-:W-:Y:S01]  /*28140*/  MOV R13, R5 ;  /* 0x00000005000d7202 */ /* 0x020fe20000000f00 */
[----:B------:R-:W-:Y:S01]  /*28150*/  IMAD.MOV.U32 R12, RZ, RZ, 0x1 ;  /* 0x00000001ff0c7424 */ /* 0x000fe200078e00ff */
[----:B------:R-:W-:Y:S01]  /*28160*/  MOV R15, 0xffffffff ;  /* 0xffffffff000f7802 */ /* 0x000fe20000000f00 */
[----:B0-----:R-:W-:-:S07]  /*28170*/  IMAD.MOV.U32 R11, RZ, RZ, RZ ;  /* 0x000000ffff0b7224 */ /* 0x001fce00078e00ff */
[----:B-12---:R-:W-:Y:S05]  /*28180*/  WARPSYNC.COLLECTIVE R15, `(.L_x_3208) ;  /* 0x000000000f087348 */ /* 0x006fea0003c00000 */
[----:B------:R0:W3:Y:S02]  /*28190*/  SHFL.UP P6, R14, R13, R12, R11 ;  /* 0x0400000c0d0e7389 */ /* 0x0000e400000c000b */
[----:B0123--:R-:W-:Y:S01]  /*281a0*/  ENDCOLLECTIVE ;  /* 0x000000000000791b */ /* 0x00ffe20003800000 */
.L_x_3208:
[----:B------:R-:W-:Y:S05]  /*281b0*/  BSYNC B0 ;  /* 0x0000000000007941 */ /* 0x000fea0003800000 */
.L_x_3207:
        /* <DEDUP_REMOVED lines=8> */
.L_x_3209:
[----:B------:R-:W-:Y:S01]  /*28240*/  IMAD.MOV.U32 R12, RZ, RZ, 0x4 ;  /* 0x00000004ff0c7424 */ /* 0x000fe200078e00ff */
[----:B------:R-:W-:-:S05]  /*28250*/  SEL R2, R14, RZ, P2 ;  /* 0x000000ff0e027207 */ /* 0x000fca0001000000 */
[----:B------:R-:W-:-:S05]  /*28260*/  IMAD.IADD R2, R13, 0x1, R2 ;  /* 0x000000010d027824 */ /* 0x000fca00078e0202 */
[----:B------:R-:W-:-:S07]  /*28270*/  MOV R13, R2 ;  /* 0x00000002000d7202 */ /* 0x000fce0000000f00 */
[----:B------:R-:W-:Y:S05]  /*28280*/  WARPSYNC.COLLECTIVE R15, `(.L_x_3210) ;  /* 0x000000000f087348 */ /* 0x000fea0003c00000 */
[----:B------:R0:W1:Y:S02]  /*28290*/  SHFL.UP P6, R14, R13, R12, R11 ;  /* 0x0400000c0d0e7389 */ /* 0x00006400000c000b */
[----:B01----:R-:W-:Y:S01]  /*282a0*/  ENDCOLLECTIVE ;  /* 0x000000000000791b */ /* 0x003fe20003800000 */
.L_x_3210:
[----:B------:R-:W-:Y:S02]  /*282b0*/  MOV R12, 0x8 ;  /* 0x00000008000c7802 */ /* 0x000fe40000000f00 */
[----:B------:R-:W-:-:S04]  /*282c0*/  SEL R3, R14, RZ, P3 ;  /* 0x000000ff0e037207 */ /* 0x000fc80001800000 */
[----:B------:R-:W-:-:S05]  /*282d0*/  IADD3 R3, R2, R3, RZ ;  /* 0x0000000302037210 */ /* 0x000fca0007ffe0ff */
[----:B------:R-:W-:-:S07]  /*282e0*/  IMAD.MOV.U32 R13, RZ, RZ, R3 ;  /* 0x000000ffff0d7224 */ /* 0x000fce00078e0003 */
[----:B------:R-:W-:Y:S05]  /*282f0*/  WARPSYNC.COLLECTIVE R15, `(.L_x_3211) ;  /* 0x000000000f087348 */ /* 0x000fea0003c00000 */
[----:B------:R0:W1:Y:S02]  /*28300*/  SHFL.UP P6, R14, R13, R12, R11 ;  /* 0x0400000c0d0e7389 */ /* 0x00006400000c000b */
[----:B01----:R-:W-:Y:S01]  /*28310*/  ENDCOLLECTIVE ;  /* 0x000000000000791b */ /* 0x003fe20003800000 */
.L_x_3211:
[----:B------:R-:W-:Y:S01]  /*28320*/  IMAD.MOV.U32 R12, RZ, RZ, 0x10 ;  /* 0x00000010ff0c7424 */ /* 0x000fe200078e00ff */
[----:B------:R-:W-:-:S05]  /*28330*/  SEL R4, R14, RZ, P4 ;  /* 0x000000ff0e047207 */ /* 0x000fca0002000000 */
[----:B------:R-:W-:-:S05]  /*28340*/  IMAD.IADD R4, R3, 0x1, R4 ;  /* 0x0000000103047824 */ /* 0x000fca00078e0204 */
[----:B------:R-:W-:-:S07]  /*28350*/  MOV R13, R4 ;  /* 0x00000004000d7202 */ /* 0x000fce0000000f00 */
[----:B------:R-:W-:Y:S05]  /*28360*/  WARPSYNC.COLLECTIVE R15, `(.L_x_3212) ;  /* 0x000000000f087348 */ /* 0x000fea0003c00000 */
[----:B------:R0:W1:Y:S02]  /*28370*/  SHFL.UP P6, R14, R13, R12, R11 ;  /* 0x0400000c0d0e7389 */ /* 0x00006400000c000b */
[----:B01----:R-:W-:Y:S01]  /*28380*/  ENDCOLLECTIVE ;  /* 0x000000000000791b */ /* 0x003fe20003800000 */
.L_x_3212:
        /* <DEDUP_REMOVED lines=8> */
.L_x_3213:
[----:B------:R-:W-:Y:S05]  /*28410*/  BRA `(.L_x_3214) ;  /* 0xffffffa8008c7947 */ /* 0x000fea000383ffff */
.L_x_3036:
[----:B------:R-:W-:Y:S01]  /*28420*/  BSSY B0, `(.L_x_3215) ;  /* 0x0000006000007945 */ /* 0x000fe20003800000 */
[----:B------:R-:W-:Y:S02]  /*28430*/  PLOP3.LUT P6, PT, P6, PT, PT, 0x8, 0x0 ;  /* 0x000000000000781c */ /* 0x000fe400037ce170 */
[----:B------:R-:W-:-:S11]  /*28440*/  MOV R15, 0xffffffff ;  /* 0xffffffff000f7802 */ /* 0x000fd60000000f00 */
[----:B01----:R-:W-:Y:S05]  /*28450*/  WARPSYNC.COLLECTIVE R15, `(.L_x_3216) ;  /* 0x000000000f087348 */ /* 0x003fea0003c00000 */
[----:B------:R-:W-:Y:S01]  /*28460*/  VOTE.ANY R14, PT, P6 ;  /* 0x00000000000e7806 */ /* 0x000fe200030e0100 */
[----:B01----:R-:W-:Y:S06]  /*28470*/  ENDCOLLECTIVE ;  /* 0x000000000000791b */ /* 0x003fec0003800000 */
.L_x_3216:
[----:B------:R-:W-:Y:S05]  /*28480*/  BSYNC B0 ;  /* 0x0000000000007941 */ /* 0x000fea0003800000 */
.L_x_3215:
        /* <DEDUP_REMOVED lines=9> */
.L_x_3217:
[----:B------:R-:W-:Y:S01]  /*28520*/  MOV R5, R14 ;  /* 0x0000000e00057202 */ /* 0x000fe20000000f00 */
[----:B------:R-:W-:Y:S06]  /*28530*/  BRA `(.L_x_3218) ;  /* 0xffffffa8007c7947 */ /* 0x000fec000383ffff */
.L_x_3038:
[----:B------:R-:W-:Y:S01]  /*28540*/  BSSY B0, `(.L_x_3219) ;  /* 0x0000007000007945 */ /* 0x000fe20003800000 */
[----:B------:R-:W-:Y:S01]  /*28550*/  IMAD.MOV.U32 R13, RZ, RZ, R6 ;  /* 0x000000ffff0d7224 */ /* 0x000fe200078e0006 */
[----:B0-----:R-:W-:Y:S01]  /*28560*/  MOV R11, 0x1f ;  /* 0x0000001f000b7802 */ /* 0x001fe20000000f00 */
[----:B------:R-:W-:-:S07]  /*28570*/  IMAD.MOV.U32 R15, RZ, RZ, -0x1 ;  /* 0xffffffffff0f7424 */ /* 0x000fce00078e00ff */
[----:B-123--:R-:W-:Y:S05]  /*28580*/  WARPSYNC.COLLECTIVE R15, `(.L_x_3220) ;  /* 0x000000000f087348 */ /* 0x00efea0003c00000 */
[----:B------:R0:W4:Y:S02]  /*28590*/  SHFL.IDX P6, R14, R13, R12, R11 ;  /* 0x0000000c0d0e7389 */ /* 0x00012400000c000b */
[----:B01234-:R-:W-:Y:S01]  /*285a0*/  ENDCOLLECTIVE ;  /* 0x000000000000791b */ /* 0x01ffe20003800000 */
.L_x_3220:
[----:B------:R-:W-:Y:S05]  /*285b0*/  BSYNC B0 ;  /* 0x0000000000007941 */ /* 0x000fea0003800000 */
.L_x_3219:
[----:B------:R-:W-:Y:S05]  /*285c0*/  BRA `(.L_x_3037) ;  /* 0xffffffa800747947 */ /* 0x000fea000383ffff */
.L_x_3042:
[----:B0-----:R0:W2:Y:S02]  /*285d0*/  SYNCS.PHASECHK.TRANS64.TRYWAIT P0, [R7+URZ+0x30820], R0 ;  /* 0x03082000070075a7 */ /* 0x0010a4000800017f */
[----:B--2---:R-:W-:Y:S05]  /*285e0*/  @!P0 NANOSLEEP.SYNCS 0x989680 ;  /* 0x009896800000895d */ /* 0x004fea0003900000 */
[----:B------:R-:W2:Y:S02]  /*285f0*/  @!P0 SYNCS.PHASECHK.TRANS64 P0, [R7+URZ+0x30820], R0 ;  /* 0x03082000070085a7 */ /* 0x000ea4000800007f */
[----:B--2---:R-:W-:Y:S05]  /*28600*/  @!P0 BRA `(.L_x_3042) ;  /* 0xfffffffc00f08947 */ /* 0x004fea000383ffff */
[----:B------:R-:W-:Y:S05]  /*28610*/  BRA `(.L_x_3221) ;  /* 0xffffffac00f07947 */ /* 0x000fea000383ffff */
.L_x_3043:
[----:B------:R-:W2:Y:S01]  /*28620*/  S2R R2, SR_TID.X ;  /* 0x0000000000027919 */ /* 0x000ea20000002100 */
[----:B------:R-:W-:Y:S01]  /*28630*/  BSSY B0, `(.L_x_3222) ;  /* 0x000000a000007945 */ /* 0x000fe20003800000 */
[----:B------:R-:W-:Y:S01]  /*28640*/  IMAD.MOV.U32 R12, RZ, RZ, RZ ;  /* 0x000000ffff0c7224 */ /* 0x000fe200078e00ff */
[----:B------:R-:W-:Y:S01]  /*28650*/  MOV R11, 0x1f ;  /* 0x0000001f000b7802 */ /* 0x000fe20000000f00 */
[----:B------:R-:W-:Y:S01]  /*28660*/  IMAD.MOV.U32 R15, RZ, RZ, -0x1 ;  /* 0xffffffffff0f7424 */ /* 0x000fe200078e00ff */
[----:B--2---:R-:W-:-:S04]  /*28670*/  SHF.R.U32.HI R2, RZ, 0x5, R2 ;  /* 0x00000005ff027819 */ /* 0x004fc80000011602 */
[----:B------:R-:W-:-:S04]  /*28680*/  LOP3.LUT R2, R2, 0x3, RZ, 0xc0, !PT ;  /* 0x0000000302027812 */ /* 0x000fc800078ec0ff */
[----:B------:R-:W-:-:S07]  /*28690*/  MOV R13, R2 ;  /* 0x00000002000d7202 */ /* 0x000fce0000000f00 */
[----:B01-3--:R-:W-:Y:S05]  /*286a0*/  WARPSYNC.COLLECTIVE R15, `(.L_x_3223) ;  /* 0x000000000f087348 */ /* 0x00bfea0003c00000 */
[----:B------:R2:W4:Y:S02]  /*286b0*/  SHFL.IDX P6, R14, R13, R12, R11 ;  /* 0x0000000c0d0e7389 */ /* 0x00052400000c000b */
[----:B01234-:R-:W-:Y:S01]  /*286c0*/  ENDCOLLECTIVE ;  /* 0x000000000000791b */ /* 0x01ffe20003800000 */
.L_x_3223:
[----:B------:R-:W-:Y:S05]  /*286d0*/  BSYNC B0 ;  /* 0x0000000000007941 */ /* 0x000fea0003800000 */
.L_x_3222:
[----:B------:R-:W-:Y:S05]  /*286e0*/  BRA `(.L_x_3224) ;  /* 0xffffffac00d87947 */ /* 0x000fea000383ffff */
.L_x_3044:
[----:B------:R-:W-:Y:S01]  /*286f0*/  BSSY B0, `(.L_x_3225) ;  /* 0x0000006000007945 */ /* 0x000fe20003800000 */
[----:B------:R-:W-:-:S07]  /*28700*/  MOV R15, 0xffffffff ;  /* 0xffffffff000f7802 */ /* 0x000fce0000000f00 */
[----:B01-3--:R-:W-:Y:S05]  /*28710*/  WARPSYNC.COLLECTIVE R15, `(.L_x_3226) ;  /* 0x000000000f0c7348 */ /* 0x00bfea0003c00000 */
[----:B------:R-:W-:Y:S02]  /*28720*/  ELECT P6, UR62, PT ;  /* 0x00000000003e782f */ /* 0x000fe400038c0000 */
[----:B------:R-:W-:Y:S01]  /*28730*/  MOV R14, UR62 ;  /* 0x0000003e000e7c02 */ /* 0x000fe20008000f00 */
[----:B01-3--:R-:W-:Y:S10]  /*28740*/  ENDCOLLECTIVE ;  /* 0x000000000000791b */ /* 0x00bff40003800000 */
.L_x_3226:
[----:B------:R-:W-:Y:S05]  /*28750*/  BSYNC B0 ;  /* 0x0000000000007941 */ /* 0x000fea0003800000 */
.L_x_3225:
[----:B------:R-:W-:Y:S05]  /*28760*/  BRA `(.L_x_3227) ;  /* 0xffffffac00cc7947 */ /* 0x000fea000383ffff */
.L_x_3046:
[----:B0-----:R0:W2:Y:S02]  /*28770*/  SYNCS.PHASECHK.TRANS64.TRYWAIT P1, [R5+URZ+0x30840], R0 ;  /* 0x03084000050075a7 */ /* 0x0010a4000802017f */
[----:B--2---:R-:W-:Y:S05]  /*28780*/  @!P1 NANOSLEEP.SYNCS 0x989680 ;  /* 0x009896800000995d */ /* 0x004fea0003900000 */
[----:B------:R-:W2:Y:S02]  /*28790*/  @!P1 SYNCS.PHASECHK.TRANS64 P1, [R5+URZ+0x30840], R0 ;  /* 0x03084000050095a7 */ /* 0x000ea4000802007f */
[----:B--2---:R-:W-:Y:S05]  /*287a0*/  @!P1 BRA `(.L_x_3046) ;  /* 0xfffffffc00f09947 */ /* 0x004fea000383ffff */
[----:B------:R-:W-:Y:S05]  /*287b0*/  BRA `(.L_x_3228) ;  /* 0xffffffac00ec7947 */ /* 0x000fea000383ffff */
.L_x_3048:
[----:B--2---:R2:W4:Y:S02]  /*287c0*/  SYNCS.PHASECHK.TRANS64.TRYWAIT P1, [R3+URZ+0x30840], R2 ;  /* 0x03084002030075a7 */ /* 0x004524000802017f */
[----:B----4-:R-:W-:Y:S05]  /*287d0*/  @!P1 NANOSLEEP.SYNCS 0x989680 ;  /* 0x009896800000995d */ /* 0x010fea0003900000 */
[----:B------:R-:W4:Y:S02]  /*287e0*/  @!P1 SYNCS.PHASECHK.TRANS64 P1, [R3+URZ+0x30840], R2 ;  /* 0x03084002030095a7 */ /* 0x000f24000802007f */
[----:B----4-:R-:W-:Y:S05]  /*287f0*/  @!P1 BRA `(.L_x_3048) ;  /* 0xfffffffc00f09947 */ /* 0x010fea000383ffff */
[----:B------:R-:W-:Y:S05]  /*28800*/  BRA `(.L_x_3229) ;  /* 0xffffffac00f87947 */ /* 0x000fea000383ffff */
.L_x_3050:
[----:B----4-:R4:W0:Y:S02]  /*28810*/  SYNCS.PHASECHK.TRANS64.TRYWAIT P1, [R5+URZ+0x30860], R0 ;  /* 0x03086000050075a7 */ /* 0x010824000802017f */
[----:B0-----:R-:W-:Y:S05]  /*28820*/  @!P1 NANOSLEEP.SYNCS 0x989680 ;  /* 0x009896800000995d */ /* 0x001fea0003900000 */
[----:B------:R-:W0:Y:S02]  /*28830*/  @!P1 SYNCS.PHASECHK.TRANS64 P1, [R5+URZ+0x30860], R0 ;  /* 0x03086000050095a7 */ /* 0x000e24000802007f */
[----:B0-----:R-:W-:Y:S05]  /*28840*/  @!P1 BRA `(.L_x_3050) ;  /* 0xfffffffc00f09947 */ /* 0x001fea000383ffff */
[----:B------:R-:W-:Y:S05]  /*28850*/  BRA `(.L_x_3230) ;  /* 0xffffffac00f47947 */ /* 0x000fea000383ffff */
.L_x_3231:
        /* <DEDUP_REMOVED lines=10> */
.L_x_3240:


//--------------------- .nv.global.init           --------------------------
	.section	.nv.global.init,"aw",@progbits
.nv.global.init:
	.type		$str$23,@object
	.size		$str$23,($str$24 - $str$23)
$str$23:
        /*0000*/ 	.byte	0x28, 0x61, 0x64, 0x64, 0x72, 0x65, 0x73, 0x73, 0x20, 0x26, 0x20, 0x6d, 0x61, 0x73, 0x6b, 0x29
        /*0010*/ 	.byte	0x20, 0x3d, 0x3d, 0x20, 0x30, 0x00
	.type		$str$24,@object
	.size		$str$24,(__unnamed_5 - $str$24)
$str$24:
        /*0016*/ 	.byte	0x2f, 0x74, 0x6d, 0x70, 0x2f, 0x6f, 0x73, 0x73, 0x5f, 0x6b, 0x65, 0x72, 0x6e, 0x65, 0x6c, 0x73
        /*0026*/ 	.byte	0x5f, 0x73, 0x72, 0x63, 0x2f, 0x66, 0x6c, 0x61, 0x73, 0x68, 0x5f, 0x61, 0x74, 0x74, 0x65, 0x6e
        /*0036*/ 	.byte	0x74, 0x69, 0x6f, 0x6e, 0x2f, 0x63, 0x73, 0x72, 0x63, 0x2f, 0x63, 0x75, 0x74, 0x6c, 0x61, 0x73
        /*0046*/ 	.byte	0x73, 0x2f, 0x69, 0x6e, 0x63, 0x6c, 0x75, 0x64, 0x65, 0x2f, 0x63, 0x75, 0x74, 0x65, 0x2f, 0x70
        /*0056*/ 	.byte	0x6f, 0x69, 0x6e, 0x74, 0x65, 0x72, 0x5f, 0x66, 0x6c, 0x61, 0x67, 0x67, 0x65, 0x64, 0x2e, 0x68
        /*0066*/ 	.byte	0x70, 0x70, 0x00
	.type		__unnamed_5,@object
	.size		__unnamed_5,(__unnamed_4 - __unnamed_5)
__unnamed_5:
        /* <DEDUP_REMOVED lines=24> */
	.type		__unnamed_4,@object
	.size		__unnamed_4,(__unnamed_3 - __unnamed_4)
__unnamed_4:
        /* <DEDUP_REMOVED lines=24> */
	.type		__unnamed_3,@object
	.size		__unnamed_3,(__unnamed_2 - __unnamed_3)
__unnamed_3:
        /* <DEDUP_REMOVED lines=29> */
	.type		__unnamed_2,@object
	.size		__unnamed_2,(__unnamed_1 - __unnamed_2)
__unnamed_2:
        /* <DEDUP_REMOVED lines=29> */
	.type		__unnamed_1,@object
	.size		__unnamed_1,(.L_0 - __unnamed_1)
__unnamed_1:
        /* <DEDUP_REMOVED lines=28> */
        /*08c1*/ 	.byte	0x31, 0x38, 0x34, 0x33, 0x32, 0x3e, 0x3e, 0x3e, 0x3e, 0x3e, 0x20, 0x26, 0x5d, 0x00
.L_0:


//--------------------- .nv.shared._ZN7cutlass13device_kernelIN5flash11enable_sm90INS1_16FlashAttnFwdSm90INS1_25CollectiveMainloopFwdSm90ILi2EN4cute5tupleIJNS5_1CILi1EEES8_S8_EEENS6_IJNS7_ILi128EEENS7_ILi96EEENS7_ILi192EEEEEELi192ENS_6half_tEfNS_4arch4Sm90ELb0ELb0ELb0ELb0ELb1ELb0ELb0ELb1ELb1ELb1ELb0ELb0EEENS1_21CollectiveEpilogueFwdINS6_IJSA_SC_SB_EEES9_SE_SG_Li256ELb0ELb1ELb0ELb0EEENS1_29StaticPersistentTileSchedulerILb0EEEEEEEEEvNT_6ParamsE --------------------------
	.section	.nv.shared._ZN7cutlass13device_kernelIN5flash11enable_sm90INS1_16FlashAttnFwdSm90INS1_25CollectiveMainloopFwdSm90ILi2EN4cute5tupleIJNS5_1CILi1EEES8_S8_EEENS6_IJNS7_ILi128EEENS7_ILi96EEENS7_ILi192EEEEEELi192ENS_6half_tEfNS_4arch4Sm90ELb0ELb0ELb0ELb0ELb1ELb0ELb0ELb1ELb1ELb1ELb0ELb0EEENS1_21CollectiveEpilogueFwdINS6_IJSA_SC_SB_EEES9_SE_SG_Li256ELb0ELb1ELb0ELb0EEENS1_29StaticPersistentTileSchedulerILb0EEEEEEEEEvNT_6ParamsE,"aw",@nobits
	.sectionflags	@""
	.align	16
	.zero		1024


//--------------------- .nv.shared.reserved.0     --------------------------
	.section	.nv.shared.reserved.0,"aw",@nobits
	.weak		__nv_reservedSMEM_offset_0_alias
	.size		__nv_reservedSMEM_offset_0_alias, 0, 0
	.other		__nv_reservedSMEM_offset_0_alias,@"STO_CUDA_RESERVED_SHARED STV_DEFAULT"
__nv_reservedSMEM_offset_0_alias:
	.zero		0


//--------------------- .nv.global                --------------------------
	.section	.nv.global,"aw",@nobits
.nv.global:
	.type		_ZN72_INTERNAL_3cd32c65_36_flash_fwd_hdim192_fp16_paged_sm90_cu_93b96ec2_36104cute1_E,@object
	.size		_ZN72_INTERNAL_3cd32c65_36_flash_fwd_hdim192_fp16_paged_sm90_cu_93b96ec2_36104cute1_E,(_ZN72_INTERNAL_3cd32c65_36_flash_fwd_hdim192_fp16_paged_sm90_cu_93b96ec2_36104cuda3std3__45__cpo6cbeginE - _ZN72_INTERNAL_3cd32c65_36_flash_fwd_hdim192_fp16_paged_sm90_cu_93b96ec2_36104cute1_E)
_ZN72_INTERNAL_3cd32c65_36_flash_fwd_hdim192_fp16_paged_sm90_cu_93b96ec2_36104cute1_E:
	.zero		1
	.type		_ZN72_INTERNAL_3cd32c65_36_flash_fwd_hdim192_fp16_paged_sm90_cu_93b96ec2_36104cuda3std3__45__cpo6cbeginE,@object
	.size		_ZN72_INTERNAL_3cd32c65_36_flash_fwd_hdim192_fp16_paged_sm90_cu_93b96ec2_36104cuda3std3__45__cpo6cbeginE,(_ZN72_INTERNAL_3cd32c65_36_flash_fwd_hdim192_fp16_paged_sm90_cu_93b96ec2_36104cuda3std3__48in_placeE - _ZN72_INTERNAL_3cd32c65_36_flash_fwd_hdim192_fp16_paged_sm90_cu_93b96ec2_36104cuda3std3__45__cpo6cbeginE)
_ZN72_INTERNAL_3cd32c65_36_flash_fwd_hdim192_fp16_paged_sm90_cu_93b96ec2_36104cuda3std3__45__cpo6cbeginE:
	.zero		1
	.type		_ZN72_INTERNAL_3cd32c65_36_flash_fwd_hdim192_fp16_paged_sm90_cu_93b96ec2_36104cuda3std3__48in_placeE,@object
	.size		_ZN72_INTERNAL_3cd32c65_36_flash_fwd_hdim192_fp16_paged_sm90_cu_93b96ec2_36104cuda3std3__48in_placeE,(_ZN72_INTERNAL_3cd32c65_36_flash_fwd_hdim192_fp16_paged_sm90_cu_93b96ec2_36104cuda3std6ranges3__45__cpo9iter_moveE - _ZN72_INTERNAL_3cd32c65_36_flash_fwd_hdim192_fp16_paged_sm90_cu_93b96ec2_36104cuda3std3__48in_placeE)
_ZN72_INTERNAL_3cd32c65_36_flash_fwd_hdim192_fp16_paged_sm90_cu_93b96ec2_36104cuda3std3__48in_placeE:
	.zero		1
	.type		_ZN72_INTERNAL_3cd32c65_36_flash_fwd_hdim192_fp16_paged_sm90_cu_93b96ec2_36104cuda3std6ranges3__45__cpo9iter_moveE,@object
	.size		_ZN72_INTERNAL_3cd32c65_36_flash_fwd_hdim192_fp16_paged_sm90_cu_93b96ec2_36104cuda3std6ranges3__45__cpo9iter_moveE,(_ZN72_INTERNAL_3cd32c65_36_flash_fwd_hdim192_fp16_paged_sm90_cu_93b96ec2_36104cuda3std3__45__cpo5beginE - _ZN72_INTERNAL_3cd32c65_36_flash_fwd_hdim192_fp16_paged_sm90_cu_93b96ec2_36104cuda3std6ranges3__45__cpo9iter_moveE)
_ZN72_INTERNAL_3cd32c65_36_flash_fwd_hdim192_fp16_paged_sm90_cu_93b96ec2_36104cuda3std6ranges3__45__cpo9iter_moveE:
	.zero		1
	.type		_ZN72_INTERNAL_3cd32c65_36_flash_fwd_hdim192_fp16_paged_sm90_cu_93b96ec2_36104cuda3std3__45__cpo5beginE,@object
	.size		_ZN72_INTERNAL_3cd32c65_36_flash_fwd_hdim192_fp16_paged_sm90_cu_93b96ec2_36104cuda3std3__45__cpo5beginE,(_ZN72_INTERNAL_3cd32c65_36_flash_fwd_hdim192_fp16_paged_sm90_cu_93b96ec2_36104cuda3std3__474_GLOBAL__N__3cd32c65_36_flash_fwd_hdim192_fp16_paged_sm90_cu_93b96ec2_36106ignoreE - _ZN72_INTERNAL_3cd32c65_36_flash_fwd_hdim192_fp16_paged_sm90_cu_93b96ec2_36104cuda3std3__45__cpo5beginE)
_ZN72_INTERNAL_3cd32c65_36_flash_fwd_hdim192_fp16_paged_sm90_cu_93b96ec2_36104cuda3std3__45__cpo5beginE:
	.zero		1
	.type		_ZN72_INTERNAL_3cd32c65_36_flash_fwd_hdim192_fp16_paged_sm90_cu_93b96ec2_36104cuda3std3__474_GLOBAL__N__3cd32c65_36_flash_fwd_hdim192_fp16_paged_sm90_cu_93b96ec2_36106ignoreE,@object
	.size		_ZN72_INTERNAL_3cd32c65_36_flash_fwd_hdim192_fp16_paged_sm90_cu_93b96ec2_36104cuda3std3__474_GLOBAL__N__3cd32c65_36_flash_fwd_hdim192_fp16_paged_sm90_cu_93b96ec2_36106ignoreE,(_ZN72_INTERNAL_3cd32c65_36_flash_fwd_hdim192_fp16_paged_sm90_cu_93b96ec2_36104cute7productE - _ZN72_INTERNAL_3cd32c65_36_flash_fwd_hdim192_fp16_paged_sm90_cu_93b96ec2_36104cuda3std3__474_GLOBAL__N__3cd32c65_36_flash_fwd_hdim192_fp16_paged_sm90_cu_93b96ec2_36106ignoreE)
_ZN72_INTERNAL_3cd32c65_36_flash_fwd_hdim192_fp16_paged_sm90_cu_93b96ec2_36104cuda3std3__474_GLOBAL__N__3cd32c65_36_flash_fwd_hdim192_fp16_paged_sm90_cu_93b96ec2_36106ignoreE:
	.zero		1
	.type		_ZN72_INTERNAL_3cd32c65_36_flash_fwd_hdim192_fp16_paged_sm90_cu_93b96ec2_36104cute7productE,@object
	.size		_ZN72_INTERNAL_3cd32c65_36_flash_fwd_hdim192_fp16_paged_sm90_cu_93b96ec2_36104cute7productE,(_ZN72_INTERNAL_3cd32c65_36_flash_fwd_hdim192_fp16_paged_sm90_cu_93b96ec2_36104cuda3std3__45__cpo3endE - _ZN72_INTERNAL_3cd32c65_36_flash_fwd_hdim192_fp16_paged_sm90_cu_93b96ec2_36104cute7productE)
_ZN72_INTERNAL_3cd32c65_36_flash_fwd_hdim192_fp16_paged_sm90_cu_93b96ec2_36104cute7productE:
	.zero		1
	.type		_ZN72_INTERNAL_3cd32c65_36_flash_fwd_hdim192_fp16_paged_sm90_cu_93b96ec2_36104cuda3std3__45__cpo3endE,@object
	.size		_ZN72_INTERNAL_3cd32c65_36_flash_fwd_hdim192_fp16_paged_sm90_cu_93b96ec2_36104cuda3std3__45__cpo3endE,(_ZN72_INTERNAL_3cd32c65_36_flash_fwd_hdim192_fp16_paged_sm90_cu_93b96ec2_36104cuda3std3__419piecewise_constructE - _ZN72_INTERNAL_3cd32c65_36_flash_fwd_hdim192_fp16_paged_sm90_cu_93b96ec2_36104cuda3std3__45__cpo3endE)
_ZN72_INTERNAL_3cd32c65_36_flash_fwd_hdim192_fp16_paged_sm90_cu_93b96ec2_36104cuda3std3__45__cpo3endE:
	.zero		1
	.type		_ZN72_INTERNAL_3cd32c65_36_flash_fwd_hdim192_fp16_paged_sm90_cu_93b96ec2_36104cuda3std3__419piecewise_constructE,@object
	.size		_ZN72_INTERNAL_3cd32c65_36_flash_fwd_hdim192_fp16_paged_sm90_cu_93b96ec2_36104cuda3std3__419piecewise_constructE,(_ZN72_INTERNAL_3cd32c65_36_flash_fwd_hdim192_fp16_paged_sm90_cu_93b96ec2_36104cuda3std3__45__cpo4cendE - _ZN72_INTERNAL_3cd32c65_36_flash_fwd_hdim192_fp16_paged_sm90_cu_93b96ec2_36104cuda3std3__419piecewise_constructE)
_ZN72_INTERNAL_3cd32c65_36_flash_fwd_hdim192_fp16_paged_sm90_cu_93b96ec2_36104cuda3std3__419piecewise_constructE:
	.zero		1
	.type		_ZN72_INTERNAL_3cd32c65_36_flash_fwd_hdim192_fp16_paged_sm90_cu_93b96ec2_36104cuda3std3__45__cpo4cendE,@object
	.size		_ZN72_INTERNAL_3cd32c65_36_flash_fwd_hdim192_fp16_paged_sm90_cu_93b96ec2_36104cuda3std3__45__cpo4cendE,(_ZN72_INTERNAL_3cd32c65_36_flash_fwd_hdim192_fp16_paged_sm90_cu_93b96ec2_36104cuda3std6ranges3__45__cpo4swapE - _ZN72_INTERNAL_3cd32c65_36_flash_fwd_hdim192_fp16_paged_sm90_cu_93b96ec2_36104cuda3std3__45__cpo4cendE)
_ZN72_INTERNAL_3cd32c65_36_flash_fwd_hdim192_fp16_paged_sm90_cu_93b96ec2_36104cuda3std3__45__cpo4cendE:
	.zero		1
	.type		_ZN72_INTERNAL_3cd32c65_36_flash_fwd_hdim192_fp16_paged_sm90_cu_93b96ec2_36104cuda3std6ranges3__45__cpo4swapE,@object
	.size		_ZN72_INTERNAL_3cd32c65_36_flash_fwd_hdim192_fp16_paged_sm90_cu_93b96ec2_36104cuda3std6ranges3__45__cpo4swapE,(.L_12 - _ZN72_INTERNAL_3cd32c65_36_flash_fwd_hdim192_fp16_paged_sm90_cu_93b96ec2_36104cuda3std6ranges3__45__cpo4swapE)
_ZN72_INTERNAL_3cd32c65_36_flash_fwd_hdim192_fp16_paged_sm90_cu_93b96ec2_36104cuda3std6ranges3__45__cpo4swapE:
	.zero		1
.L_12:


//--------------------- .nv.shared._ZN7cutlass13device_kernelIN5flash11enable_sm90INS1_16FlashAttnFwdSm90INS1_25CollectiveMainloopFwdSm90ILi2EN4cute5tupleIJNS5_1CILi1EEES8_S8_EEENS6_IJNS7_ILi128EEENS7_ILi96EEENS7_ILi192EEEEEELi192ENS_6half_tEfNS_4arch4Sm90ELb0ELb0ELb0ELb1ELb1ELb0ELb0ELb1ELb1ELb1ELb0ELb0EEENS1_21CollectiveEpilogueFwdINS6_IJSA_SC_SB_EEES9_SE_SG_Li256ELb1ELb1ELb0ELb0EEENS1_36VarlenDynamicPersistentTileSchedulerILi128ELi96ELi256ELi128ELb0ELb1ELb1ELb0ELb1ELb1EEEEEEEEEvNT_6ParamsE --------------------------
	.section	.nv.shared._ZN7cutlass13device_kernelIN5flash11enable_sm90INS1_16FlashAttnFwdSm90INS1_25CollectiveMainloopFwdSm90ILi2EN4cute5tupleIJNS5_1CILi1EEES8_S8_EEENS6_IJNS7_ILi128EEENS7_ILi96EEENS7_ILi192EEEEEELi192ENS_6half_tEfNS_4arch4Sm90ELb0ELb0ELb0ELb1ELb1ELb0ELb0ELb1ELb1ELb1ELb0ELb0EEENS1_21CollectiveEpilogueFwdINS6_IJSA_SC_SB_EEES9_SE_SG_Li256ELb1ELb1ELb0ELb0EEENS1_36VarlenDynamicPersistentTileSchedulerILi128ELi96ELi256ELi128ELb0ELb1ELb1ELb0ELb1ELb1EEEEEEEEEvNT_6ParamsE,"aw",@nobits
	.sectionflags	@""
	.align	16
	.zero		1024


//--------------------- .nv.shared._ZN7cutlass13device_kernelIN5flash11enable_sm90INS1_16FlashAttnFwdSm90INS1_25CollectiveMainloopFwdSm90ILi2EN4cute5tupleIJNS5_1CILi1EEES8_S8_EEENS6_IJNS7_ILi128EEENS7_ILi96EEENS7_ILi192EEEEEELi192ENS_6half_tEfNS_4arch4Sm90ELb0ELb0ELb0ELb1ELb1ELb1ELb0ELb1ELb1ELb1ELb0ELb0EEENS1_21CollectiveEpilogueFwdINS6_IJSA_SC_SB_EEES9_SE_SG_Li256ELb1ELb1ELb0ELb0EEENS1_36VarlenDynamicPersistentTileSchedulerILi128ELi96ELi256ELi128ELb0ELb1ELb1ELb0ELb1ELb1EEEEEEEEEvNT_6ParamsE --------------------------
	.section	.nv.shared._ZN7cutlass13device_kernelIN5flash11enable_sm90INS1_16FlashAttnFwdSm90INS1_25CollectiveMainloopFwdSm90ILi2EN4cute5tupleIJNS5_1CILi1EEES8_S8_EEENS6_IJNS7_ILi128EEENS7_ILi96EEENS7_ILi192EEEEEELi192ENS_6half_tEfNS_4arch4Sm90ELb0ELb0ELb0ELb1ELb1ELb1ELb0ELb1ELb1ELb1ELb0ELb0EEENS1_21CollectiveEpilogueFwdINS6_IJSA_SC_SB_EEES9_SE_SG_Li256ELb1ELb1ELb0ELb0EEENS1_36VarlenDynamicPersistentTileSchedulerILi128ELi96ELi256ELi128ELb0ELb1ELb1ELb0ELb1ELb1EEEEEEEEEvNT_6ParamsE,"aw",@nobits
	.sectionflags	@""
	.align	16
	.zero		1024


//--------------------- .nv.shared._ZN7cutlass13device_kernelIN5flash11enable_sm90INS1_16FlashAttnFwdSm90INS1_25CollectiveMainloopFwdSm90ILi2EN4cute5tupleIJNS5_1CILi1EEES8_S8_EEENS6_IJNS7_ILi128EEENS7_ILi96EEENS7_ILi192EEEEEELi192ENS_6half_tEfNS_4arch4Sm90ELb0ELb1ELb0ELb0ELb1ELb0ELb0ELb1ELb1ELb1ELb0ELb0EEENS1_21CollectiveEpilogueFwdINS6_IJSA_SC_SB_EEES9_SE_SG_Li256ELb0ELb1ELb0ELb0EEENS1_30DynamicPersistentTileSchedulerILi256ELi128ELb0ELb1ELb1EEEEEEEEEvNT_6ParamsE --------------------------
	.section	.nv.shared._ZN7cutlass13device_kernelIN5flash11enable_sm90INS1_16FlashAttnFwdSm90INS1_25CollectiveMainloopFwdSm90ILi2EN4cute5tupleIJNS5_1CILi1EEES8_S8_EEENS6_IJNS7_ILi128EEENS7_ILi96EEENS7_ILi192EEEEEELi192ENS_6half_tEfNS_4arch4Sm90ELb0ELb1ELb0ELb0ELb1ELb0ELb0ELb1ELb1ELb1ELb0ELb0EEENS1_21CollectiveEpilogueFwdINS6_IJSA_SC_SB_EEES9_SE_SG_Li256ELb0ELb1ELb0ELb0EEENS1_30DynamicPersistentTileSchedulerILi256ELi128ELb0ELb1ELb1EEEEEEEEEvNT_6ParamsE,"aw",@nobits
	.sectionflags	@""
	.align	16
	.zero		1024


//--------------------- .nv.shared._ZN7cutlass13device_kernelIN5flash11enable_sm90INS1_16FlashAttnFwdSm90INS1_25CollectiveMainloopFwdSm90ILi2EN4cute5tupleIJNS5_1CILi1EEES8_S8_EEENS6_IJNS7_ILi128EEENS7_ILi96EEENS7_ILi192EEEEEELi192ENS_6half_tEfNS_4arch4Sm90ELb0ELb1ELb0ELb1ELb1ELb0ELb0ELb1ELb1ELb1ELb0ELb0EEENS1_21CollectiveEpilogueFwdINS6_IJSA_SC_SB_EEES9_SE_SG_Li256ELb1ELb1ELb0ELb0EEENS1_36VarlenDynamicPersistentTileSchedulerILi128ELi96ELi256ELi128ELb0ELb1ELb1ELb1ELb0ELb1EEEEEEEEEvNT_6ParamsE --------------------------
	.section	.nv.shared._ZN7cutlass13device_kernelIN5flash11enable_sm90INS1_16FlashAttnFwdSm90INS1_25CollectiveMainloopFwdSm90ILi2EN4cute5tupleIJNS5_1CILi1EEES8_S8_EEENS6_IJNS7_ILi128EEENS7_ILi96EEENS7_ILi192EEEEEELi192ENS_6half_tEfNS_4arch4Sm90ELb0ELb1ELb0ELb1ELb1ELb0ELb0ELb1ELb1ELb1ELb0ELb0EEENS1_21CollectiveEpilogueFwdINS6_IJSA_SC_SB_EEES9_SE_SG_Li256ELb1ELb1ELb0ELb0EEENS1_36VarlenDynamicPersistentTileSchedulerILi128ELi96ELi256ELi128ELb0ELb1ELb1ELb1ELb0ELb1EEEEEEEEEvNT_6ParamsE,"aw",@nobits
	.sectionflags	@""
	.align	16
	.zero		1024


//--------------------- .nv.shared._ZN7cutlass13device_kernelIN5flash11enable_sm90INS1_16FlashAttnFwdSm90INS1_25CollectiveMainloopFwdSm90ILi2EN4cute5tupleIJNS5_1CILi1EEES8_S8_EEENS6_IJNS7_ILi128EEENS7_ILi96EEENS7_ILi192EEEEEELi192ENS_6half_tEfNS_4arch4Sm90ELb0ELb1ELb0ELb1ELb1ELb1ELb0ELb1ELb1ELb1ELb0ELb0EEENS1_21CollectiveEpilogueFwdINS6_IJSA_SC_SB_EEES9_SE_SG_Li256ELb1ELb1ELb0ELb0EEENS1_36VarlenDynamicPersistentTileSchedulerILi128ELi96ELi256ELi128ELb0ELb1ELb1ELb1ELb0ELb1EEEEEEEEEvNT_6ParamsE --------------------------
	.section	.nv.shared._ZN7cutlass13device_kernelIN5flash11enable_sm90INS1_16FlashAttnFwdSm90INS1_25CollectiveMainloopFwdSm90ILi2EN4cute5tupleIJNS5_1CILi1EEES8_S8_EEENS6_IJNS7_ILi128EEENS7_ILi96EEENS7_ILi192EEEEEELi192ENS_6half_tEfNS_4arch4Sm90ELb0ELb1ELb0ELb1ELb1ELb1ELb0ELb1ELb1ELb1ELb0ELb0EEENS1_21CollectiveEpilogueFwdINS6_IJSA_SC_SB_EEES9_SE_SG_Li256ELb1ELb1ELb0ELb0EEENS1_36VarlenDynamicPersistentTileSchedulerILi128ELi96ELi256ELi128ELb0ELb1ELb1ELb1ELb0ELb1EEEEEEEEEvNT_6ParamsE,"aw",@nobits
	.sectionflags	@""
	.align	16
	.zero		1024


//--------------------- .nv.shared._ZN7cutlass13device_kernelIN5flash11enable_sm90INS1_16FlashAttnFwdSm90INS1_25CollectiveMainloopFwdSm90ILi2EN4cute5tupleIJNS5_1CILi1EEES8_S8_EEENS6_IJNS7_ILi128EEENS7_ILi96EEENS7_ILi192EEEEEELi192ENS_6half_tEfNS_4arch4Sm90ELb1ELb0ELb0ELb0ELb1ELb0ELb0ELb1ELb1ELb1ELb0ELb0EEENS1_21CollectiveEpilogueFwdINS6_IJSA_SC_SB_EEES9_SE_SG_Li256ELb0ELb1ELb0ELb0EEENS1_30DynamicPersistentTileSchedulerILi256ELi128ELb0ELb1ELb1EEEEEEEEEvNT_6ParamsE --------------------------
	.section	.nv.shared._ZN7cutlass13device_kernelIN5flash11enable_sm90INS1_16FlashAttnFwdSm90INS1_25CollectiveMainloopFwdSm90ILi2EN4cute5tupleIJNS5_1CILi1EEES8_S8_EEENS6_IJNS7_ILi128EEENS7_ILi96EEENS7_ILi192EEEEEELi192ENS_6half_tEfNS_4arch4Sm90ELb1ELb0ELb0ELb0ELb1ELb0ELb0ELb1ELb1ELb1ELb0ELb0EEENS1_21CollectiveEpilogueFwdINS6_IJSA_SC_SB_EEES9_SE_SG_Li256ELb0ELb1ELb0ELb0EEENS1_30DynamicPersistentTileSchedulerILi256ELi128ELb0ELb1ELb1EEEEEEEEEvNT_6ParamsE,"aw",@nobits
	.sectionflags	@""
	.align	16
	.zero		1024


//--------------------- .nv.shared._ZN7cutlass13device_kernelIN5flash11enable_sm90INS1_16FlashAttnFwdSm90INS1_25CollectiveMainloopFwdSm90ILi2EN4cute5tupleIJNS5_1CILi1EEES8_S8_EEENS6_IJNS7_ILi128EEENS7_ILi96EEENS7_ILi192EEEEEELi192ENS_6half_tEfNS_4arch4Sm90ELb1ELb0ELb0ELb1ELb1ELb0ELb0ELb1ELb1ELb1ELb0ELb0EEENS1_21CollectiveEpilogueFwdINS6_IJSA_SC_SB_EEES9_SE_SG_Li256ELb1ELb1ELb0ELb0EEENS1_36VarlenDynamicPersistentTileSchedulerILi128ELi96ELi256ELi128ELb0ELb1ELb1ELb1ELb1ELb1EEEEEEEEEvNT_6ParamsE --------------------------
	.section	.nv.shared._ZN7cutlass13device_kernelIN5flash11enable_sm90INS1_16FlashAttnFwdSm90INS1_25CollectiveMainloopFwdSm90ILi2EN4cute5tupleIJNS5_1CILi1EEES8_S8_EEENS6_IJNS7_ILi128EEENS7_ILi96EEENS7_ILi192EEEEEELi192ENS_6half_tEfNS_4arch4Sm90ELb1ELb0ELb0ELb1ELb1ELb0ELb0ELb1ELb1ELb1ELb0ELb0EEENS1_21CollectiveEpilogueFwdINS6_IJSA_SC_SB_EEES9_SE_SG_Li256ELb1ELb1ELb0ELb0EEENS1_36VarlenDynamicPersistentTileSchedulerILi128ELi96ELi256ELi128ELb0ELb1ELb1ELb1ELb1ELb1EEEEEEEEEvNT_6ParamsE,"aw",@nobits
	.sectionflags	@""
	.align	16
	.zero		1024


//--------------------- .nv.shared._ZN7cutlass13device_kernelIN5flash11enable_sm90INS1_16FlashAttnFwdSm90INS1_25CollectiveMainloopFwdSm90ILi2EN4cute5tupleIJNS5_1CILi1EEES8_S8_EEENS6_IJNS7_ILi128EEENS7_ILi96EEENS7_ILi192EEEEEELi192ENS_6half_tEfNS_4arch4Sm90ELb1ELb0ELb0ELb1ELb1ELb1ELb0ELb1ELb1ELb1ELb0ELb0EEENS1_21CollectiveEpilogueFwdINS6_IJSA_SC_SB_EEES9_SE_SG_Li256ELb1ELb1ELb0ELb0EEENS1_36VarlenDynamicPersistentTileSchedulerILi128ELi96ELi256ELi128ELb0ELb1ELb1ELb1ELb1ELb1EEEEEEEEEvNT_6ParamsE --------------------------
	.section	.nv.shared._ZN7cutlass13device_kernelIN5flash11enable_sm90INS1_16FlashAttnFwdSm90INS1_25CollectiveMainloopFwdSm90ILi2EN4cute5tupleIJNS5_1CILi1EEES8_S8_EEENS6_IJNS7_ILi128EEENS7_ILi96EEENS7_ILi192EEEEEELi192ENS_6half_tEfNS_4arch4Sm90ELb1ELb0ELb0ELb1ELb1ELb1ELb0ELb1ELb1ELb1ELb0ELb0EEENS1_21CollectiveEpilogueFwdINS6_IJSA_SC_SB_EEES9_SE_SG_Li256ELb1ELb1ELb0ELb0EEENS1_36VarlenDynamicPersistentTileSchedulerILi128ELi96ELi256ELi128ELb0ELb1ELb1ELb1ELb1ELb1EEEEEEEEEvNT_6ParamsE,"aw",@nobits
	.sectionflags	@""
	.align	16
	.zero		1024


//--------------------- .nv.constant0._ZN7cutlass13device_kernelIN5flash11enable_sm90INS1_16FlashAttnFwdSm90INS1_25CollectiveMainloopFwdSm90ILi2EN4cute5tupleIJNS5_1CILi1EEES8_S8_EEENS6_IJNS7_ILi128EEENS7_ILi96EEENS7_ILi192EEEEEELi192ENS_6half_tEfNS_4arch4Sm90ELb0ELb0ELb0ELb0ELb1ELb0ELb0ELb1ELb1ELb1ELb0ELb0EEENS1_21CollectiveEpilogueFwdINS6_IJSA_SC_SB_EEES9_SE_SG_Li256ELb0ELb1ELb0ELb0EEENS1_29StaticPersistentTileSchedulerILb0EEEEEEEEEvNT_6ParamsE --------------------------
	.section	.nv.constant0._ZN7cutlass13device_kernelIN5flash11enable_sm90INS1_16FlashAttnFwdSm90INS1_25CollectiveMainloopFwdSm90ILi2EN4cute5tupleIJNS5_1CILi1EEES8_S8_EEENS6_IJNS7_ILi128EEENS7_ILi96EEENS7_ILi192EEEEEELi192ENS_6half_tEfNS_4arch4Sm90ELb0ELb0ELb0ELb0ELb1ELb0ELb0ELb1ELb1ELb1ELb0ELb0EEENS1_21CollectiveEpilogueFwdINS6_IJSA_SC_SB_EEES9_SE_SG_Li256ELb0ELb1ELb0ELb0EEENS1_29StaticPersistentTileSchedulerILb0EEEEEEEEEvNT_6ParamsE,"a",@progbits
	.sectionflags	@""
	.align	4
.nv.constant0._ZN7cutlass13device_kernelIN5flash11enable_sm90INS1_16FlashAttnFwdSm90INS1_25CollectiveMainloopFwdSm90ILi2EN4cute5tupleIJNS5_1CILi1EEES8_S8_EEENS6_IJNS7_ILi128EEENS7_ILi96EEENS7_ILi192EEEEEELi192ENS_6half_tEfNS_4arch4Sm90ELb0ELb0ELb0ELb0ELb1ELb0ELb0ELb1ELb1ELb1ELb0ELb0EEENS1_21CollectiveEpilogueFwdINS6_IJSA_SC_SB_EEES9_SE_SG_Li256ELb0ELb1ELb0ELb0EEENS1_29StaticPersistentTileSchedulerILb0EEEEEEEEEvNT_6ParamsE:
	.zero		3200


//--------------------- .nv.constant0._ZN7cutlass13device_kernelIN5flash11enable_sm90INS1_16FlashAttnFwdSm90INS1_25CollectiveMainloopFwdSm90ILi2EN4cute5tupleIJNS5_1CILi1EEES8_S8_EEENS6_IJNS7_ILi128EEENS7_ILi96EEENS7_ILi192EEEEEELi192ENS_6half_tEfNS_4arch4Sm90ELb0ELb0ELb0ELb1ELb1ELb0ELb0ELb1ELb1ELb1ELb0ELb0EEENS1_21CollectiveEpilogueFwdINS6_IJSA_SC_SB_EEES9_SE_SG_Li256ELb1ELb1ELb0ELb0EEENS1_36VarlenDynamicPersistentTileSchedulerILi128ELi96ELi256ELi128ELb0ELb1ELb1ELb0ELb1ELb1EEEEEEEEEvNT_6ParamsE --------------------------
	.section	.nv.constant0._ZN7cutlass13device_kernelIN5flash11enable_sm90INS1_16FlashAttnFwdSm90INS1_25CollectiveMainloopFwdSm90ILi2EN4cute5tupleIJNS5_1CILi1EEES8_S8_EEENS6_IJNS7_ILi128EEENS7_ILi96EEENS7_ILi192EEEEEELi192ENS_6half_tEfNS_4arch4Sm90ELb0ELb0ELb0ELb1ELb1ELb0ELb0ELb1ELb1ELb1ELb0ELb0EEENS1_21CollectiveEpilogueFwdINS6_IJSA_SC_SB_EEES9_SE_SG_Li256ELb1ELb1ELb0ELb0EEENS1_36VarlenDynamicPersistentTileSchedulerILi128ELi96ELi256ELi128ELb0ELb1ELb1ELb0ELb1ELb1EEEEEEEEEvNT_6ParamsE,"a",@progbits
	.sectionflags	@""
	.align	4
.nv.constant0._ZN7cutlass13device_kernelIN5flash11enable_sm90INS1_16FlashAttnFwdSm90INS1_25CollectiveMainloopFwdSm90ILi2EN4cute5tupleIJNS5_1CILi1EEES8_S8_EEENS6_IJNS7_ILi128EEENS7_ILi96EEENS7_ILi192EEEEEELi192ENS_6half_tEfNS_4arch4Sm90ELb0ELb0ELb0ELb1ELb1ELb0ELb0ELb1ELb1ELb1ELb0ELb0EEENS1_21CollectiveEpilogueFwdINS6_IJSA_SC_SB_EEES9_SE_SG_Li256ELb1ELb1ELb0ELb0EEENS1_36VarlenDynamicPersistentTileSchedulerILi128ELi96ELi256ELi128ELb0ELb1ELb1ELb0ELb1ELb1EEEEEEEEEvNT_6ParamsE:
	.zero		3328


//--------------------- .nv.constant0._ZN7cutlass13device_kernelIN5flash11enable_sm90INS1_16FlashAttnFwdSm90INS1_25CollectiveMainloopFwdSm90ILi2EN4cute5tupleIJNS5_1CILi1EEES8_S8_EEENS6_IJNS7_ILi128EEENS7_ILi96EEENS7_ILi192EEEEEELi192ENS_6half_tEfNS_4arch4Sm90ELb0ELb0ELb0ELb1ELb1ELb1ELb0ELb1ELb1ELb1ELb0ELb0EEENS1_21CollectiveEpilogueFwdINS6_IJSA_SC_SB_EEES9_SE_SG_Li256ELb1ELb1ELb0ELb0EEENS1_36VarlenDynamicPersistentTileSchedulerILi128ELi96ELi256ELi128ELb0ELb1ELb1ELb0ELb1ELb1EEEEEEEEEvNT_6ParamsE --------------------------
	.section	.nv.constant0._ZN7cutlass13device_kernelIN5flash11enable_sm90INS1_16FlashAttnFwdSm90INS1_25CollectiveMainloopFwdSm90ILi2EN4cute5tupleIJNS5_1CILi1EEES8_S8_EEENS6_IJNS7_ILi128EEENS7_ILi96EEENS7_ILi192EEEEEELi192ENS_6half_tEfNS_4arch4Sm90ELb0ELb0ELb0ELb1ELb1ELb1ELb0ELb1ELb1ELb1ELb0ELb0EEENS1_21CollectiveEpilogueFwdINS6_IJSA_SC_SB_EEES9_SE_SG_Li256ELb1ELb1ELb0ELb0EEENS1_36VarlenDynamicPersistentTileSchedulerILi128ELi96ELi256ELi128ELb0ELb1ELb1ELb0ELb1ELb1EEEEEEEEEvNT_6ParamsE,"a",@progbits
	.sectionflags	@""
	.align	4
.nv.constant0._ZN7cutlass13device_kernelIN5flash11enable_sm90INS1_16FlashAttnFwdSm90INS1_25CollectiveMainloopFwdSm90ILi2EN4cute5tupleIJNS5_1CILi1EEES8_S8_EEENS6_IJNS7_ILi128EEENS7_ILi96EEENS7_ILi192EEEEEELi192ENS_6half_tEfNS_4arch4Sm90ELb0ELb0ELb0ELb1ELb1ELb1ELb0ELb1ELb1ELb1ELb0ELb0EEENS1_21CollectiveEpilogueFwdINS6_IJSA_SC_SB_EEES9_SE_SG_Li256ELb1ELb1ELb0ELb0EEENS1_36VarlenDynamicPersistentTileSchedulerILi128ELi96ELi256ELi128ELb0ELb1ELb1ELb0ELb1ELb1EEEEEEEEEvNT_6ParamsE:
	.zero		3328


//--------------------- .nv.constant0._ZN7cutlass13device_kernelIN5flash11enable_sm90INS1_16FlashAttnFwdSm90INS1_25CollectiveMainloopFwdSm90ILi2EN4cute5tupleIJNS5_1CILi1EEES8_S8_EEENS6_IJNS7_ILi128EEENS7_ILi96EEENS7_ILi192EEEEEELi192ENS_6half_tEfNS_4arch4Sm90ELb0ELb1ELb0ELb0ELb1ELb0ELb0ELb1ELb1ELb1ELb0ELb0EEENS1_21CollectiveEpilogueFwdINS6_IJSA_SC_SB_EEES9_SE_SG_Li256ELb0ELb1ELb0ELb0EEENS1_30DynamicPersistentTileSchedulerILi256ELi128ELb0ELb1ELb1EEEEEEEEEvNT_6ParamsE --------------------------
	.section	.nv.constant0._ZN7cutlass13device_kernelIN5flash11enable_sm90INS1_16FlashAttnFwdSm90INS1_25CollectiveMainloopFwdSm90ILi2EN4cute5tupleIJNS5_1CILi1EEES8_S8_EEENS6_IJNS7_ILi128EEENS7_ILi96EEENS7_ILi192EEEEEELi192ENS_6half_tEfNS_4arch4Sm90ELb0ELb1ELb0ELb0ELb1ELb0ELb0ELb1ELb1ELb1ELb0ELb0EEENS1_21CollectiveEpilogueFwdINS6_IJSA_SC_SB_EEES9_SE_SG_Li256ELb0ELb1ELb0ELb0EEENS1_30DynamicPersistentTileSchedulerILi256ELi128ELb0ELb1ELb1EEEEEEEEEvNT_6ParamsE,"a",@progbits
	.sectionflags	@""
	.align	4
.nv.constant0._ZN7cutlass13device_kernelIN5flash11enable_sm90INS1_16FlashAttnFwdSm90INS1_25CollectiveMainloopFwdSm90ILi2EN4cute5tupleIJNS5_1CILi1EEES8_S8_EEENS6_IJNS7_ILi128EEENS7_ILi96EEENS7_ILi192EEEEEELi192ENS_6half_tEfNS_4arch4Sm90ELb0ELb1ELb0ELb0ELb1ELb0ELb0ELb1ELb1ELb1ELb0ELb0EEENS1_21CollectiveEpilogueFwdINS6_IJSA_SC_SB_EEES9_SE_SG_Li256ELb0ELb1ELb0ELb0EEENS1_30DynamicPersistentTileSchedulerILi256ELi128ELb0ELb1ELb1EEEEEEEEEvNT_6ParamsE:
	.zero		3328


//--------------------- .nv.constant0._ZN7cutlass13device_kernelIN5flash11enable_sm90INS1_16FlashAttnFwdSm90INS1_25CollectiveMainloopFwdSm90ILi2EN4cute5tupleIJNS5_1CILi1EEES8_S8_EEENS6_IJNS7_ILi128EEENS7_ILi96EEENS7_ILi192EEEEEELi192ENS_6half_tEfNS_4arch4Sm90ELb0ELb1ELb0ELb1ELb1ELb0ELb0ELb1ELb1ELb1ELb0ELb0EEENS1_21CollectiveEpilogueFwdINS6_IJSA_SC_SB_EEES9_SE_SG_Li256ELb1ELb1ELb0ELb0EEENS1_36VarlenDynamicPersistentTileSchedulerILi128ELi96ELi256ELi128ELb0ELb1ELb1ELb1ELb0ELb1EEEEEEEEEvNT_6ParamsE --------------------------
	.section	.nv.constant0._ZN7cutlass13device_kernelIN5flash11enable_sm90INS1_16FlashAttnFwdSm90INS1_25CollectiveMainloopFwdSm90ILi2EN4cute5tupleIJNS5_1CILi1EEES8_S8_EEENS6_IJNS7_ILi128EEENS7_ILi96EEENS7_ILi192EEEEEELi192ENS_6half_tEfNS_4arch4Sm90ELb0ELb1ELb0ELb1ELb1ELb0ELb0ELb1ELb1ELb1ELb0ELb0EEENS1_21CollectiveEpilogueFwdINS6_IJSA_SC_SB_EEES9_SE_SG_Li256ELb1ELb1ELb0ELb0EEENS1_36VarlenDynamicPersistentTileSchedulerILi128ELi96ELi256ELi128ELb0ELb1ELb1ELb1ELb0ELb1EEEEEEEEEvNT_6ParamsE,"a",@progbits
	.sectionflags	@""
	.align	4
.nv.constant0._ZN7cutlass13device_kernelIN5flash11enable_sm90INS1_16FlashAttnFwdSm90INS1_25CollectiveMainloopFwdSm90ILi2EN4cute5tupleIJNS5_1CILi1EEES8_S8_EEENS6_IJNS7_ILi128EEENS7_ILi96EEENS7_ILi192EEEEEELi192ENS_6half_tEfNS_4arch4Sm90ELb0ELb1ELb0ELb1ELb1ELb0ELb0ELb1ELb1ELb1ELb0ELb0EEENS1_21CollectiveEpilogueFwdINS6_IJSA_SC_SB_EEES9_SE_SG_Li256ELb1ELb1ELb0ELb0EEENS1_36VarlenDynamicPersistentTileSchedulerILi128ELi96ELi256ELi128ELb0ELb1ELb1ELb1ELb0ELb1EEEEEEEEEvNT_6ParamsE:
	.zero		3328


//--------------------- .nv.constant0._ZN7cutlass13device_kernelIN5flash11enable_sm90INS1_16FlashAttnFwdSm90INS1_25CollectiveMainloopFwdSm90ILi2EN4cute5tupleIJNS5_1CILi1EEES8_S8_EEENS6_IJNS7_ILi128EEENS7_ILi96EEENS7_ILi192EEEEEELi192ENS_6half_tEfNS_4arch4Sm90ELb0ELb1ELb0ELb1ELb1ELb1ELb0ELb1ELb1ELb1ELb0ELb0EEENS1_21CollectiveEpilogueFwdINS6_IJSA_SC_SB_EEES9_SE_SG_Li256ELb1ELb1ELb0ELb0EEENS1_36VarlenDynamicPersistentTileSchedulerILi128ELi96ELi256ELi128ELb0ELb1ELb1ELb1ELb0ELb1EEEEEEEEEvNT_6ParamsE --------------------------
	.section	.nv.constant0._ZN7cutlass13device_kernelIN5flash11enable_sm90INS1_16FlashAttnFwdSm90INS1_25CollectiveMainloopFwdSm90ILi2EN4cute5tupleIJNS5_1CILi1EEES8_S8_EEENS6_IJNS7_ILi128EEENS7_ILi96EEENS7_ILi192EEEEEELi192ENS_6half_tEfNS_4arch4Sm90ELb0ELb1ELb0ELb1ELb1ELb1ELb0ELb1ELb1ELb1ELb0ELb0EEENS1_21CollectiveEpilogueFwdINS6_IJSA_SC_SB_EEES9_SE_SG_Li256ELb1ELb1ELb0ELb0EEENS1_36VarlenDynamicPersistentTileSchedulerILi128ELi96ELi256ELi128ELb0ELb1ELb1ELb1ELb0ELb1EEEEEEEEEvNT_6ParamsE,"a",@progbits
	.sectionflags	@""
	.align	4
.nv.constant0._ZN7cutlass13device_kernelIN5flash11enable_sm90INS1_16FlashAttnFwdSm90INS1_25CollectiveMainloopFwdSm90ILi2EN4cute5tupleIJNS5_1CILi1EEES8_S8_EEENS6_IJNS7_ILi128EEENS7_ILi96EEENS7_ILi192EEEEEELi192ENS_6half_tEfNS_4arch4Sm90ELb0ELb1ELb0ELb1ELb1ELb1ELb0ELb1ELb1ELb1ELb0ELb0EEENS1_21CollectiveEpilogueFwdINS6_IJSA_SC_SB_EEES9_SE_SG_Li256ELb1ELb1ELb0ELb0EEENS1_36VarlenDynamicPersistentTileSchedulerILi128ELi96ELi256ELi128ELb0ELb1ELb1ELb1ELb0ELb1EEEEEEEEEvNT_6ParamsE:
	.zero		3328


//--------------------- .nv.constant0._ZN7cutlass13device_kernelIN5flash11enable_sm90INS1_16FlashAttnFwdSm90INS1_25CollectiveMainloopFwdSm90ILi2EN4cute5tupleIJNS5_1CILi1EEES8_S8_EEENS6_IJNS7_ILi128EEENS7_ILi96EEENS7_ILi192EEEEEELi192ENS_6half_tEfNS_4arch4Sm90ELb1ELb0ELb0ELb0ELb1ELb0ELb0ELb1ELb1ELb1ELb0ELb0EEENS1_21CollectiveEpilogueFwdINS6_IJSA_SC_SB_EEES9_SE_SG_Li256ELb0ELb1ELb0ELb0EEENS1_30DynamicPersistentTileSchedulerILi256ELi128ELb0ELb1ELb1EEEEEEEEEvNT_6ParamsE --------------------------
	.section	.nv.constant0._ZN7cutlass13device_kernelIN5flash11enable_sm90INS1_16FlashAttnFwdSm90INS1_25CollectiveMainloopFwdSm90ILi2EN4cute5tupleIJNS5_1CILi1EEES8_S8_EEENS6_IJNS7_ILi128EEENS7_ILi96EEENS7_ILi192EEEEEELi192ENS_6half_tEfNS_4arch4Sm90ELb1ELb0ELb0ELb0ELb1ELb0ELb0ELb1ELb1ELb1ELb0ELb0EEENS1_21CollectiveEpilogueFwdINS6_IJSA_SC_SB_EEES9_SE_SG_Li256ELb0ELb1ELb0ELb0EEENS1_30DynamicPersistentTileSchedulerILi256ELi128ELb0ELb1ELb1EEEEEEEEEvNT_6ParamsE,"a",@progbits
	.sectionflags	@""
	.align	4
.nv.constant0._ZN7cutlass13device_kernelIN5flash11enable_sm90INS1_16FlashAttnFwdSm90INS1_25CollectiveMainloopFwdSm90ILi2EN4cute5tupleIJNS5_1CILi1EEES8_S8_EEENS6_IJNS7_ILi128EEENS7_ILi96EEENS7_ILi192EEEEEELi192ENS_6half_tEfNS_4arch4Sm90ELb1ELb0ELb0ELb0ELb1ELb0ELb0ELb1ELb1ELb1ELb0ELb0EEENS1_21CollectiveEpilogueFwdINS6_IJSA_SC_SB_EEES9_SE_SG_Li256ELb0ELb1ELb0ELb0EEENS1_30DynamicPersistentTileSchedulerILi256ELi128ELb0ELb1ELb1EEEEEEEEEvNT_6ParamsE:
	.zero		3328


//--------------------- .nv.constant0._ZN7cutlass13device_kernelIN5flash11enable_sm90INS1_16FlashAttnFwdSm90INS1_25CollectiveMainloopFwdSm90ILi2EN4cute5tupleIJNS5_1CILi1EEES8_S8_EEENS6_IJNS7_ILi128EEENS7_ILi96EEENS7_ILi192EEEEEELi192ENS_6half_tEfNS_4arch4Sm90ELb1ELb0ELb0ELb1ELb1ELb0ELb0ELb1ELb1ELb1ELb0ELb0EEENS1_21CollectiveEpilogueFwdINS6_IJSA_SC_SB_EEES9_SE_SG_Li256ELb1ELb1ELb0ELb0EEENS1_36VarlenDynamicPersistentTileSchedulerILi128ELi96ELi256ELi128ELb0ELb1ELb1ELb1ELb1ELb1EEEEEEEEEvNT_6ParamsE --------------------------
	.section	.nv.constant0._ZN7cutlass13device_kernelIN5flash11enable_sm90INS1_16FlashAttnFwdSm90INS1_25CollectiveMainloopFwdSm90ILi2EN4cute5tupleIJNS5_1CILi1EEES8_S8_EEENS6_IJNS7_ILi128EEENS7_ILi96EEENS7_ILi192EEEEEELi192ENS_6half_tEfNS_4arch4Sm90ELb1ELb0ELb0ELb1ELb1ELb0ELb0ELb1ELb1ELb1ELb0ELb0EEENS1_21CollectiveEpilogueFwdINS6_IJSA_SC_SB_EEES9_SE_SG_Li256ELb1ELb1ELb0ELb0EEENS1_36VarlenDynamicPersistentTileSchedulerILi128ELi96ELi256ELi128ELb0ELb1ELb1ELb1ELb1ELb1EEEEEEEEEvNT_6ParamsE,"a",@progbits
	.sectionflags	@""
	.align	4
.nv.constant0._ZN7cutlass13device_kernelIN5flash11enable_sm90INS1_16FlashAttnFwdSm90INS1_25CollectiveMainloopFwdSm90ILi2EN4cute5tupleIJNS5_1CILi1EEES8_S8_EEENS6_IJNS7_ILi128EEENS7_ILi96EEENS7_ILi192EEEEEELi192ENS_6half_tEfNS_4arch4Sm90ELb1ELb0ELb0ELb1ELb1ELb0ELb0ELb1ELb1ELb1ELb0ELb0EEENS1_21CollectiveEpilogueFwdINS6_IJSA_SC_SB_EEES9_SE_SG_Li256ELb1ELb1ELb0ELb0EEENS1_36VarlenDynamicPersistentTileSchedulerILi128ELi96ELi256ELi128ELb0ELb1ELb1ELb1ELb1ELb1EEEEEEEEEvNT_6ParamsE:
	.zero		3328


//--------------------- .nv.constant0._ZN7cutlass13device_kernelIN5flash11enable_sm90INS1_16FlashAttnFwdSm90INS1_25CollectiveMainloopFwdSm90ILi2EN4cute5tupleIJNS5_1CILi1EEES8_S8_EEENS6_IJNS7_ILi128EEENS7_ILi96EEENS7_ILi192EEEEEELi192ENS_6half_tEfNS_4arch4Sm90ELb1ELb0ELb0ELb1ELb1ELb1ELb0ELb1ELb1ELb1ELb0ELb0EEENS1_21CollectiveEpilogueFwdINS6_IJSA_SC_SB_EEES9_SE_SG_Li256ELb1ELb1ELb0ELb0EEENS1_36VarlenDynamicPersistentTileSchedulerILi128ELi96ELi256ELi128ELb0ELb1ELb1ELb1ELb1ELb1EEEEEEEEEvNT_6ParamsE --------------------------
	.section	.nv.constant0._ZN7cutlass13device_kernelIN5flash11enable_sm90INS1_16FlashAttnFwdSm90INS1_25CollectiveMainloopFwdSm90ILi2EN4cute5tupleIJNS5_1CILi1EEES8_S8_EEENS6_IJNS7_ILi128EEENS7_ILi96EEENS7_ILi192EEEEEELi192ENS_6half_tEfNS_4arch4Sm90ELb1ELb0ELb0ELb1ELb1ELb1ELb0ELb1ELb1ELb1ELb0ELb0EEENS1_21CollectiveEpilogueFwdINS6_IJSA_SC_SB_EEES9_SE_SG_Li256ELb1ELb1ELb0ELb0EEENS1_36VarlenDynamicPersistentTileSchedulerILi128ELi96ELi256ELi128ELb0ELb1ELb1ELb1ELb1ELb1EEEEEEEEEvNT_6ParamsE,"a",@progbits
	.sectionflags	@""
	.align	4
.nv.constant0._ZN7cutlass13device_kernelIN5flash11enable_sm90INS1_16FlashAttnFwdSm90INS1_25CollectiveMainloopFwdSm90ILi2EN4cute5tupleIJNS5_1CILi1EEES8_S8_EEENS6_IJNS7_ILi128EEENS7_ILi96EEENS7_ILi192EEEEEELi192ENS_6half_tEfNS_4arch4Sm90ELb1ELb0ELb0ELb1ELb1ELb1ELb0ELb1ELb1ELb1ELb0ELb0EEENS1_21CollectiveEpilogueFwdINS6_IJSA_SC_SB_EEES9_SE_SG_Li256ELb1ELb1ELb0ELb0EEENS1_36VarlenDynamicPersistentTileSchedulerILi128ELi96ELi256ELi128ELb0ELb1ELb1ELb1ELb1ELb1EEEEEEEEEvNT_6ParamsE:
	.zero		3328


//--------------------- SYMBOLS --------------------------

	.type		.nv.reservedSmem.offset0,@object
	.size		.nv.reservedSmem.offset0,0x4
	.type		__assertfail,@function
